// Copyright (c) 2024, Jay Shah, Ganesh Bikshandi, Ying Zhang, Vijay Thakkar, Pradeep Ramani, Tri Dao.
// Splitting the different template instantiations to different files to speed up compilation.
// This file is auto-generated. See "generate_kernels.py"

#include "flash_fwd_launch_template.h"

#ifndef FLASHATTENTION_DISABLE_HDIM128
template void run_mha_fwd_<90, cutlass::half_t, 128, 128, true, false, false, true>(Flash_fwd_params &params, cudaStream_t stream);
#endif


// ===== COMPILED SASS (sm_90a) =====

	.target	sm_90a

	.elftype	@"ET_EXEC"


//--------------------- .note.nv.tkinfo           --------------------------
	.section	.note.nv.tkinfo,"",@"SHT_NOTE"
	.sectionflags	@"SHF_NOTE_NV_TKINFO"
	.tkinfo
        /*0018*/ 	.word	0x00000002
        /*0030*/ 	.string	""
        /*0030*/ 	.string	"ptxas"
        /*0030*/ 	.string	"Cuda compilation tools, release 13.0, V13.0.88"
        /*0030*/ 	.string	"Build cuda_13.0.r13.0/compiler.36424714_0"
        /*0030*/ 	.string	"-arch sm_90a -m 64 "



//--------------------- .note.nv.cuinfo           --------------------------
	.section	.note.nv.cuinfo,"",@"SHT_NOTE"
	.sectionflags	@"SHF_NOTE_NV_CUINFO"
        /*0018*/ 	.short	0x0002
        /*001a*/ 	.short	0x005a
        /*001c*/ 	.short	0x0082
	.zero		2


//--------------------- .nv.info                  --------------------------
	.section	.nv.info,"",@"SHT_CUDA_INFO"
	.align	4


	//----- nvinfo : EIATTR_REGCOUNT
	.align		4
        /*0000*/ 	.byte	0x04, 0x2f
        /*0002*/ 	.short	(.L_22 - .L_21)
	.align		4
.L_21:
        /*0004*/ 	.word	index@(_ZN7cutlass13device_kernelIN5flash11enable_sm90INS1_16FlashAttnFwdSm90INS1_25CollectiveMainloopFwdSm90ILi2EN4cute5tupleIJNS5_1CILi1EEES8_S8_EEENS6_IJNS7_ILi128EEESA_SA_EEELi128ENS_6half_tEfNS_4arch4Sm90ELb1ELb0ELb0ELb1ELb0ELb1ELb0ELb1ELb1ELb1ELb1ELb0EEENS1_21CollectiveEpilogueFwdISB_S9_SC_SE_Li256ELb1ELb1ELb1ELb0EEENS1_36VarlenDynamicPersistentTileSchedulerILi128ELi128ELi256ELi128ELb1ELb1ELb1ELb1ELb1ELb1EEEEEEEEEvNT_6ParamsE)
        /*0008*/ 	.word	0x000000a8


	//----- nvinfo : EIATTR_FRAME_SIZE
	.align		4
.L_22:
        /*000c*/ 	.byte	0x04, 0x11
        /*000e*/ 	.short	(.L_24 - .L_23)
	.align		4
.L_23:
        /*0010*/ 	.word	index@(_ZN7cutlass13device_kernelIN5flash11enable_sm90INS1_16FlashAttnFwdSm90INS1_25CollectiveMainloopFwdSm90ILi2EN4cute5tupleIJNS5_1CILi1EEES8_S8_EEENS6_IJNS7_ILi128EEESA_SA_EEELi128ENS_6half_tEfNS_4arch4Sm90ELb1ELb0ELb0ELb1ELb0ELb1ELb0ELb1ELb1ELb1ELb1ELb0EEENS1_21CollectiveEpilogueFwdISB_S9_SC_SE_Li256ELb1ELb1ELb1ELb0EEENS1_36VarlenDynamicPersistentTileSchedulerILi128ELi128ELi256ELi128ELb1ELb1ELb1ELb1ELb1ELb1EEEEEEEEEvNT_6ParamsE)
        /*0014*/ 	.word	0x00000068


	//----- nvinfo : EIATTR_REGCOUNT
	.align		4
.L_24:
        /*0018*/ 	.byte	0x04, 0x2f
        /*001a*/ 	.short	(.L_26 - .L_25)
	.align		4
.L_25:
        /*001c*/ 	.word	index@(_ZN7cutlass13device_kernelIN5flash11enable_sm90INS1_16FlashAttnFwdSm90INS1_25CollectiveMainloopFwdSm90ILi2EN4cute5tupleIJNS5_1CILi1EEES8_S8_EEENS6_IJNS7_ILi128EEESA_SA_EEELi128ENS_6half_tEfNS_4arch4Sm90ELb1ELb0ELb0ELb1ELb0ELb0ELb0ELb1ELb1ELb1ELb1ELb0EEENS1_21CollectiveEpilogueFwdISB_S9_SC_SE_Li256ELb1ELb1ELb1ELb0EEENS1_36VarlenDynamicPersistentTileSchedulerILi128ELi128ELi256ELi128ELb1ELb1ELb1ELb1ELb1ELb1EEEEEEEEEvNT_6ParamsE)
        /*0020*/ 	.word	0x000000a8


	//----- nvinfo : EIATTR_FRAME_SIZE
	.align		4
.L_26:
        /*0024*/ 	.byte	0x04, 0x11
        /*0026*/ 	.short	(.L_28 - .L_27)
	.align		4
.L_27:
        /*0028*/ 	.word	index@(_ZN7cutlass13device_kernelIN5flash11enable_sm90INS1_16FlashAttnFwdSm90INS1_25CollectiveMainloopFwdSm90ILi2EN4cute5tupleIJNS5_1CILi1EEES8_S8_EEENS6_IJNS7_ILi128EEESA_SA_EEELi128ENS_6half_tEfNS_4arch4Sm90ELb1ELb0ELb0ELb1ELb0ELb0ELb0ELb1ELb1ELb1ELb1ELb0EEENS1_21CollectiveEpilogueFwdISB_S9_SC_SE_Li256ELb1ELb1ELb1ELb0EEENS1_36VarlenDynamicPersistentTileSchedulerILi128ELi128ELi256ELi128ELb1ELb1ELb1ELb1ELb1ELb1EEEEEEEEEvNT_6ParamsE)
        /*002c*/ 	.word	0x00000060


	//----- nvinfo : EIATTR_REGCOUNT
	.align		4
.L_28:
        /*0030*/ 	.byte	0x04, 0x2f
        /*0032*/ 	.short	(.L_30 - .L_29)
	.align		4
.L_29:
        /*0034*/ 	.word	index@(_ZN7cutlass13device_kernelIN5flash11enable_sm90INS1_16FlashAttnFwdSm90INS1_25CollectiveMainloopFwdSm90ILi2EN4cute5tupleIJNS5_1CILi1EEES8_S8_EEENS6_IJNS7_ILi128EEESA_SA_EEELi128ENS_6half_tEfNS_4arch4Sm90ELb1ELb0ELb0ELb0ELb0ELb0ELb0ELb1ELb1ELb1ELb1ELb0EEENS1_21CollectiveEpilogueFwdISB_S9_SC_SE_Li256ELb0ELb1ELb1ELb0EEENS1_19SingleTileSchedulerILb0ELb1ELb1ELi128EEEEEEEEEvNT_6ParamsE)
        /*0038*/ 	.word	0x000000a8


	//----- nvinfo : EIATTR_FRAME_SIZE
	.align		4
.L_30:
        /*003c*/ 	.byte	0x04, 0x11
        /*003e*/ 	.short	(.L_32 - .L_31)
	.align		4
.L_31:
        /*0040*/ 	.word	index@(_ZN7cutlass13device_kernelIN5flash11enable_sm90INS1_16FlashAttnFwdSm90INS1_25CollectiveMainloopFwdSm90ILi2EN4cute5tupleIJNS5_1CILi1EEES8_S8_EEENS6_IJNS7_ILi128EEESA_SA_EEELi128ENS_6half_tEfNS_4arch4Sm90ELb1ELb0ELb0ELb0ELb0ELb0ELb0ELb1ELb1ELb1ELb1ELb0EEENS1_21CollectiveEpilogueFwdISB_S9_SC_SE_Li256ELb0ELb1ELb1ELb0EEENS1_19SingleTileSchedulerILb0ELb1ELb1ELi128EEEEEEEEEvNT_6ParamsE)
        /*0044*/ 	.word	0x00000018


	//----- nvinfo : EIATTR_REGCOUNT
	.align		4
.L_32:
        /*0048*/ 	.byte	0x04, 0x2f
        /*004a*/ 	.short	(.L_34 - .L_33)
	.align		4
.L_33:
        /*004c*/ 	.word	index@(_ZN7cutlass13device_kernelIN5flash11enable_sm90INS1_16FlashAttnFwdSm90INS1_25CollectiveMainloopFwdSm90ILi2EN4cute5tupleIJNS5_1CILi1EEES8_S8_EEENS6_IJNS7_ILi128EEESA_SA_EEELi128ENS_6half_tEfNS_4arch4Sm90ELb0ELb1ELb0ELb1ELb0ELb1ELb0ELb1ELb1ELb1ELb1ELb0EEENS1_21CollectiveEpilogueFwdISB_S9_SC_SE_Li256ELb1ELb1ELb1ELb0EEENS1_36VarlenDynamicPersistentTileSchedulerILi128ELi128ELi256ELi128ELb1ELb1ELb1ELb1ELb0ELb1EEEEEEEEEvNT_6ParamsE)
        /*0050*/ 	.word	0x000000a8


	//----- nvinfo : EIATTR_FRAME_SIZE
	.align		4
.L_34:
        /*0054*/ 	.byte	0x04, 0x11
        /*0056*/ 	.short	(.L_36 - .L_35)
	.align		4
.L_35:
        /*0058*/ 	.word	index@(_ZN7cutlass13device_kernelIN5flash11enable_sm90INS1_16FlashAttnFwdSm90INS1_25CollectiveMainloopFwdSm90ILi2EN4cute5tupleIJNS5_1CILi1EEES8_S8_EEENS6_IJNS7_ILi128EEESA_SA_EEELi128ENS_6half_tEfNS_4arch4Sm90ELb0ELb1ELb0ELb1ELb0ELb1ELb0ELb1ELb1ELb1ELb1ELb0EEENS1_21CollectiveEpilogueFwdISB_S9_SC_SE_Li256ELb1ELb1ELb1ELb0EEENS1_36VarlenDynamicPersistentTileSchedulerILi128ELi128ELi256ELi128ELb1ELb1ELb1ELb1ELb0ELb1EEEEEEEEEvNT_6ParamsE)
        /*005c*/ 	.word	0x00000068


	//----- nvinfo : EIATTR_REGCOUNT
	.align		4
.L_36:
        /*0060*/ 	.byte	0x04, 0x2f
        /*0062*/ 	.short	(.L_38 - .L_37)
	.align		4
.L_37:
        /*0064*/ 	.word	index@(_ZN7cutlass13device_kernelIN5flash11enable_sm90INS1_16FlashAttnFwdSm90INS1_25CollectiveMainloopFwdSm90ILi2EN4cute5tupleIJNS5_1CILi1EEES8_S8_EEENS6_IJNS7_ILi128EEESA_SA_EEELi128ENS_6half_tEfNS_4arch4Sm90ELb0ELb1ELb0ELb1ELb0ELb0ELb0ELb1ELb1ELb1ELb1ELb0EEENS1_21CollectiveEpilogueFwdISB_S9_SC_SE_Li256ELb1ELb1ELb1ELb0EEENS1_36VarlenDynamicPersistentTileSchedulerILi128ELi128ELi256ELi128ELb1ELb1ELb1ELb1ELb0ELb1EEEEEEEEEvNT_6ParamsE)
        /*0068*/ 	.word	0x000000a8


	//----- nvinfo : EIATTR_FRAME_SIZE
	.align		4
.L_38:
        /*006c*/ 	.byte	0x04, 0x11
        /*006e*/ 	.short	(.L_40 - .L_39)
	.align		4
.L_39:
        /*0070*/ 	.word	index@(_ZN7cutlass13device_kernelIN5flash11enable_sm90INS1_16FlashAttnFwdSm90INS1_25CollectiveMainloopFwdSm90ILi2EN4cute5tupleIJNS5_1CILi1EEES8_S8_EEENS6_IJNS7_ILi128EEESA_SA_EEELi128ENS_6half_tEfNS_4arch4Sm90ELb0ELb1ELb0ELb1ELb0ELb0ELb0ELb1ELb1ELb1ELb1ELb0EEENS1_21CollectiveEpilogueFwdISB_S9_SC_SE_Li256ELb1ELb1ELb1ELb0EEENS1_36VarlenDynamicPersistentTileSchedulerILi128ELi128ELi256ELi128ELb1ELb1ELb1ELb1ELb0ELb1EEEEEEEEEvNT_6ParamsE)
        /*0074*/ 	.word	0x00000060


	//----- nvinfo : EIATTR_REGCOUNT
	.align		4
.L_40:
        /*0078*/ 	.byte	0x04, 0x2f
        /*007a*/ 	.short	(.L_42 - .L_41)
	.align		4
.L_41:
        /*007c*/ 	.word	index@(_ZN7cutlass13device_kernelIN5flash11enable_sm90INS1_16FlashAttnFwdSm90INS1_25CollectiveMainloopFwdSm90ILi2EN4cute5tupleIJNS5_1CILi1EEES8_S8_EEENS6_IJNS7_ILi128EEESA_SA_EEELi128ENS_6half_tEfNS_4arch4Sm90ELb0ELb1ELb0ELb0ELb0ELb0ELb0ELb1ELb1ELb1ELb1ELb0EEENS1_21CollectiveEpilogueFwdISB_S9_SC_SE_Li256ELb0ELb1ELb1ELb0EEENS1_19SingleTileSchedulerILb0ELb1ELb1ELi128EEEEEEEEEvNT_6ParamsE)
        /*0080*/ 	.word	0x000000a8


	//----- nvinfo : EIATTR_FRAME_SIZE
	.align		4
.L_42:
        /*0084*/ 	.byte	0x04, 0x11
        /*0086*/ 	.short	(.L_44 - .L_43)
	.align		4
.L_43:
        /*0088*/ 	.word	index@(_ZN7cutlass13device_kernelIN5flash11enable_sm90INS1_16FlashAttnFwdSm90INS1_25CollectiveMainloopFwdSm90ILi2EN4cute5tupleIJNS5_1CILi1EEES8_S8_EEENS6_IJNS7_ILi128EEESA_SA_EEELi128ENS_6half_tEfNS_4arch4Sm90ELb0ELb1ELb0ELb0ELb0ELb0ELb0ELb1ELb1ELb1ELb1ELb0EEENS1_21CollectiveEpilogueFwdISB_S9_SC_SE_Li256ELb0ELb1ELb1ELb0EEENS1_19SingleTileSchedulerILb0ELb1ELb1ELi128EEEEEEEEEvNT_6ParamsE)
        /*008c*/ 	.word	0x00000018


	//----- nvinfo : EIATTR_REGCOUNT
	.align		4
.L_44:
        /*0090*/ 	.byte	0x04, 0x2f
        /*0092*/ 	.short	(.L_46 - .L_45)
	.align		4
.L_45:
        /*0094*/ 	.word	index@(_ZN7cutlass13device_kernelIN5flash11enable_sm90INS1_16FlashAttnFwdSm90INS1_25CollectiveMainloopFwdSm90ILi2EN4cute5tupleIJNS5_1CILi1EEES8_S8_EEENS6_IJNS7_ILi128EEENS7_ILi176EEESA_EEELi128ENS_6half_tEfNS_4arch4Sm90ELb0ELb0ELb0ELb1ELb0ELb1ELb0ELb1ELb1ELb1ELb1ELb0EEENS1_21CollectiveEpilogueFwdINS6_IJSA_SA_SB_EEES9_SD_SF_Li256ELb1ELb1ELb1ELb0EEENS1_36VarlenDynamicPersistentTileSchedulerILi128ELi176ELi256ELi128ELb1ELb1ELb1ELb0ELb1ELb1EEEEEEEEEvNT_6ParamsE)
        /*0098*/ 	.word	0x000000a8


	//----- nvinfo : EIATTR_FRAME_SIZE
	.align		4
.L_46:
        /*009c*/ 	.byte	0x04, 0x11
        /*009e*/ 	.short	(.L_48 - .L_47)
	.align		4
.L_47:
        /*00a0*/ 	.word	index@(_ZN7cutlass13device_kernelIN5flash11enable_sm90INS1_16FlashAttnFwdSm90INS1_25CollectiveMainloopFwdSm90ILi2EN4cute5tupleIJNS5_1CILi1EEES8_S8_EEENS6_IJNS7_ILi128EEENS7_ILi176EEESA_EEELi128ENS_6half_tEfNS_4arch4Sm90ELb0ELb0ELb0ELb1ELb0ELb1ELb0ELb1ELb1ELb1ELb1ELb0EEENS1_21CollectiveEpilogueFwdINS6_IJSA_SA_SB_EEES9_SD_SF_Li256ELb1ELb1ELb1ELb0EEENS1_36VarlenDynamicPersistentTileSchedulerILi128ELi176ELi256ELi128ELb1ELb1ELb1ELb0ELb1ELb1EEEEEEEEEvNT_6ParamsE)
        /*00a4*/ 	.word	0x000000a8


	//----- nvinfo : EIATTR_REGCOUNT
	.align		4
.L_48:
        /*00a8*/ 	.byte	0x04, 0x2f
        /*00aa*/ 	.short	(.L_50 - .L_49)
	.align		4
.L_49:
        /*00ac*/ 	.word	index@(_ZN7cutlass13device_kernelIN5flash11enable_sm90INS1_16FlashAttnFwdSm90INS1_25CollectiveMainloopFwdSm90ILi2EN4cute5tupleIJNS5_1CILi1EEES8_S8_EEENS6_IJNS7_ILi128EEENS7_ILi176EEESA_EEELi128ENS_6half_tEfNS_4arch4Sm90ELb0ELb0ELb0ELb1ELb0ELb0ELb0ELb1ELb1ELb1ELb1ELb0EEENS1_21CollectiveEpilogueFwdINS6_IJSA_SA_SB_EEES9_SD_SF_Li256ELb1ELb1ELb1ELb0EEENS1_36VarlenDynamicPersistentTileSchedulerILi128ELi176ELi256ELi128ELb1ELb1ELb1ELb0ELb1ELb1EEEEEEEEEvNT_6ParamsE)
        /*00b0*/ 	.word	0x000000a8


	//----- nvinfo : EIATTR_FRAME_SIZE
	.align		4
.L_50:
        /*00b4*/ 	.byte	0x04, 0x11
        /*00b6*/ 	.short	(.L_52 - .L_51)
	.align		4
.L_51:
        /*00b8*/ 	.word	index@(_ZN7cutlass13device_kernelIN5flash11enable_sm90INS1_16FlashAttnFwdSm90INS1_25CollectiveMainloopFwdSm90ILi2EN4cute5tupleIJNS5_1CILi1EEES8_S8_EEENS6_IJNS7_ILi128EEENS7_ILi176EEESA_EEELi128ENS_6half_tEfNS_4arch4Sm90ELb0ELb0ELb0ELb1ELb0ELb0ELb0ELb1ELb1ELb1ELb1ELb0EEENS1_21CollectiveEpilogueFwdINS6_IJSA_SA_SB_EEES9_SD_SF_Li256ELb1ELb1ELb1ELb0EEENS1_36VarlenDynamicPersistentTileSchedulerILi128ELi176ELi256ELi128ELb1ELb1ELb1ELb0ELb1ELb1EEEEEEEEEvNT_6ParamsE)
        /*00bc*/ 	.word	0x00000070


	//----- nvinfo : EIATTR_REGCOUNT
	.align		4
.L_52:
        /*00c0*/ 	.byte	0x04, 0x2f
        /*00c2*/ 	.short	(.L_54 - .L_53)
	.align		4
.L_53:
        /*00c4*/ 	.word	index@(_ZN7cutlass13device_kernelIN5flash11enable_sm90INS1_16FlashAttnFwdSm90INS1_25CollectiveMainloopFwdSm90ILi2EN4cute5tupleIJNS5_1CILi1EEES8_S8_EEENS6_IJNS7_ILi128EEENS7_ILi176EEESA_EEELi128ENS_6half_tEfNS_4arch4Sm90ELb0ELb0ELb0ELb0ELb0ELb0ELb0ELb1ELb1ELb1ELb1ELb0EEENS1_21CollectiveEpilogueFwdINS6_IJSA_SA_SB_EEES9_SD_SF_Li256ELb0ELb1ELb1ELb0EEENS1_19SingleTileSchedulerILb0ELb1ELb1ELi128EEEEEEEEEvNT_6ParamsE)
        /*00c8*/ 	.word	0x000000a8


	//----- nvinfo : EIATTR_FRAME_SIZE
	.align		4
.L_54:
        /*00cc*/ 	.byte	0x04, 0x11
        /*00ce*/ 	.short	(.L_56 - .L_55)
	.align		4
.L_55:
        /*00d0*/ 	.word	index@(_ZN7cutlass13device_kernelIN5flash11enable_sm90INS1_16FlashAttnFwdSm90INS1_25CollectiveMainloopFwdSm90ILi2EN4cute5tupleIJNS5_1CILi1EEES8_S8_EEENS6_IJNS7_ILi128EEENS7_ILi176EEESA_EEELi128ENS_6half_tEfNS_4arch4Sm90ELb0ELb0ELb0ELb0ELb0ELb0ELb0ELb1ELb1ELb1ELb1ELb0EEENS1_21CollectiveEpilogueFwdINS6_IJSA_SA_SB_EEES9_SD_SF_Li256ELb0ELb1ELb1ELb0EEENS1_19SingleTileSchedulerILb0ELb1ELb1ELi128EEEEEEEEEvNT_6ParamsE)
        /*00d4*/ 	.word	0x00000010


	//----- nvinfo : EIATTR_MIN_STACK_SIZE
	.align		4
.L_56:
        /*00d8*/ 	.byte	0x04, 0x12
        /*00da*/ 	.short	(.L_58 - .L_57)
	.align		4
.L_57:
        /*00dc*/ 	.word	index@(_ZN7cutlass13device_kernelIN5flash11enable_sm90INS1_16FlashAttnFwdSm90INS1_25CollectiveMainloopFwdSm90ILi2EN4cute5tupleIJNS5_1CILi1EEES8_S8_EEENS6_IJNS7_ILi128EEENS7_ILi176EEESA_EEELi128ENS_6half_tEfNS_4arch4Sm90ELb0ELb0ELb0ELb0ELb0ELb0ELb0ELb1ELb1ELb1ELb1ELb0EEENS1_21CollectiveEpilogueFwdINS6_IJSA_SA_SB_EEES9_SD_SF_Li256ELb0ELb1ELb1ELb0EEENS1_19SingleTileSchedulerILb0ELb1ELb1ELi128EEEEEEEEEvNT_6ParamsE)
        /*00e0*/ 	.word	0x00000010


	//----- nvinfo : EIATTR_MIN_STACK_SIZE
	.align		4
.L_58:
        /*00e4*/ 	.byte	0x04, 0x12
        /*00e6*/ 	.short	(.L_60 - .L_59)
	.align		4
.L_59:
        /*00e8*/ 	.word	index@(_ZN7cutlass13device_kernelIN5flash11enable_sm90INS1_16FlashAttnFwdSm90INS1_25CollectiveMainloopFwdSm90ILi2EN4cute5tupleIJNS5_1CILi1EEES8_S8_EEENS6_IJNS7_ILi128EEENS7_ILi176EEESA_EEELi128ENS_6half_tEfNS_4arch4Sm90ELb0ELb0ELb0ELb1ELb0ELb0ELb0ELb1ELb1ELb1ELb1ELb0EEENS1_21CollectiveEpilogueFwdINS6_IJSA_SA_SB_EEES9_SD_SF_Li256ELb1ELb1ELb1ELb0EEENS1_36VarlenDynamicPersistentTileSchedulerILi128ELi176ELi256ELi128ELb1ELb1ELb1ELb0ELb1ELb1EEEEEEEEEvNT_6ParamsE)
        /*00ec*/ 	.word	0x00000070


	//----- nvinfo : EIATTR_MIN_STACK_SIZE
	.align		4
.L_60:
        /*00f0*/ 	.byte	0x04, 0x12
        /*00f2*/ 	.short	(.L_62 - .L_61)
	.align		4
.L_61:
        /*00f4*/ 	.word	index@(_ZN7cutlass13device_kernelIN5flash11enable_sm90INS1_16FlashAttnFwdSm90INS1_25CollectiveMainloopFwdSm90ILi2EN4cute5tupleIJNS5_1CILi1EEES8_S8_EEENS6_IJNS7_ILi128EEENS7_ILi176EEESA_EEELi128ENS_6half_tEfNS_4arch4Sm90ELb0ELb0ELb0ELb1ELb0ELb1ELb0ELb1ELb1ELb1ELb1ELb0EEENS1_21CollectiveEpilogueFwdINS6_IJSA_SA_SB_EEES9_SD_SF_Li256ELb1ELb1ELb1ELb0EEENS1_36VarlenDynamicPersistentTileSchedulerILi128ELi176ELi256ELi128ELb1ELb1ELb1ELb0ELb1ELb1EEEEEEEEEvNT_6ParamsE)
        /*00f8*/ 	.word	0x000000a8


	//----- nvinfo : EIATTR_MIN_STACK_SIZE
	.align		4
.L_62:
        /*00fc*/ 	.byte	0x04, 0x12
        /*00fe*/ 	.short	(.L_64 - .L_63)
	.align		4
.L_63:
        /*0100*/ 	.word	index@(_ZN7cutlass13device_kernelIN5flash11enable_sm90INS1_16FlashAttnFwdSm90INS1_25CollectiveMainloopFwdSm90ILi2EN4cute5tupleIJNS5_1CILi1EEES8_S8_EEENS6_IJNS7_ILi128EEESA_SA_EEELi128ENS_6half_tEfNS_4arch4Sm90ELb0ELb1ELb0ELb0ELb0ELb0ELb0ELb1ELb1ELb1ELb1ELb0EEENS1_21CollectiveEpilogueFwdISB_S9_SC_SE_Li256ELb0ELb1ELb1ELb0EEENS1_19SingleTileSchedulerILb0ELb1ELb1ELi128EEEEEEEEEvNT_6ParamsE)
        /*0104*/ 	.word	0x00000018


	//----- nvinfo : EIATTR_MIN_STACK_SIZE
	.align		4
.L_64:
        /*0108*/ 	.byte	0x04, 0x12
        /*010a*/ 	.short	(.L_66 - .L_65)
	.align		4
.L_65:
        /*010c*/ 	.word	index@(_ZN7cutlass13device_kernelIN5flash11enable_sm90INS1_16FlashAttnFwdSm90INS1_25CollectiveMainloopFwdSm90ILi2EN4cute5tupleIJNS5_1CILi1EEES8_S8_EEENS6_IJNS7_ILi128EEESA_SA_EEELi128ENS_6half_tEfNS_4arch4Sm90ELb0ELb1ELb0ELb1ELb0ELb0ELb0ELb1ELb1ELb1ELb1ELb0EEENS1_21CollectiveEpilogueFwdISB_S9_SC_SE_Li256ELb1ELb1ELb1ELb0EEENS1_36VarlenDynamicPersistentTileSchedulerILi128ELi128ELi256ELi128ELb1ELb1ELb1ELb1ELb0ELb1EEEEEEEEEvNT_6ParamsE)
        /*0110*/ 	.word	0x00000060


	//----- nvinfo : EIATTR_MIN_STACK_SIZE
	.align		4
.L_66:
        /*0114*/ 	.byte	0x04, 0x12
        /*0116*/ 	.short	(.L_68 - .L_67)
	.align		4
.L_67:
        /*0118*/ 	.word	index@(_ZN7cutlass13device_kernelIN5flash11enable_sm90INS1_16FlashAttnFwdSm90INS1_25CollectiveMainloopFwdSm90ILi2EN4cute5tupleIJNS5_1CILi1EEES8_S8_EEENS6_IJNS7_ILi128EEESA_SA_EEELi128ENS_6half_tEfNS_4arch4Sm90ELb0ELb1ELb0ELb1ELb0ELb1ELb0ELb1ELb1ELb1ELb1ELb0EEENS1_21CollectiveEpilogueFwdISB_S9_SC_SE_Li256ELb1ELb1ELb1ELb0EEENS1_36VarlenDynamicPersistentTileSchedulerILi128ELi128ELi256ELi128ELb1ELb1ELb1ELb1ELb0ELb1EEEEEEEEEvNT_6ParamsE)
        /*011c*/ 	.word	0x00000068


	//----- nvinfo : EIATTR_MIN_STACK_SIZE
	.align		4
.L_68:
        /*0120*/ 	.byte	0x04, 0x12
        /*0122*/ 	.short	(.L_70 - .L_69)
	.align		4
.L_69:
        /*0124*/ 	.word	index@(_ZN7cutlass13device_kernelIN5flash11enable_sm90INS1_16FlashAttnFwdSm90INS1_25CollectiveMainloopFwdSm90ILi2EN4cute5tupleIJNS5_1CILi1EEES8_S8_EEENS6_IJNS7_ILi128EEESA_SA_EEELi128ENS_6half_tEfNS_4arch4Sm90ELb1ELb0ELb0ELb0ELb0ELb0ELb0ELb1ELb1ELb1ELb1ELb0EEENS1_21CollectiveEpilogueFwdISB_S9_SC_SE_Li256ELb0ELb1ELb1ELb0EEENS1_19SingleTileSchedulerILb0ELb1ELb1ELi128EEEEEEEEEvNT_6ParamsE)
        /*0128*/ 	.word	0x00000018


	//----- nvinfo : EIATTR_MIN_STACK_SIZE
	.align		4
.L_70:
        /*012c*/ 	.byte	0x04, 0x12
        /*012e*/ 	.short	(.L_72 - .L_71)
	.align		4
.L_71:
        /*0130*/ 	.word	index@(_ZN7cutlass13device_kernelIN5flash11enable_sm90INS1_16FlashAttnFwdSm90INS1_25CollectiveMainloopFwdSm90ILi2EN4cute5tupleIJNS5_1CILi1EEES8_S8_EEENS6_IJNS7_ILi128EEESA_SA_EEELi128ENS_6half_tEfNS_4arch4Sm90ELb1ELb0ELb0ELb1ELb0ELb0ELb0ELb1ELb1ELb1ELb1ELb0EEENS1_21CollectiveEpilogueFwdISB_S9_SC_SE_Li256ELb1ELb1ELb1ELb0EEENS1_36VarlenDynamicPersistentTileSchedulerILi128ELi128ELi256ELi128ELb1ELb1ELb1ELb1ELb1ELb1EEEEEEEEEvNT_6ParamsE)
        /*0134*/ 	.word	0x00000060


	//----- nvinfo : EIATTR_MIN_STACK_SIZE
	.align		4
.L_72:
        /*0138*/ 	.byte	0x04, 0x12
        /*013a*/ 	.short	(.L_74 - .L_73)
	.align		4
.L_73:
        /*013c*/ 	.word	index@(_ZN7cutlass13device_kernelIN5flash11enable_sm90INS1_16FlashAttnFwdSm90INS1_25CollectiveMainloopFwdSm90ILi2EN4cute5tupleIJNS5_1CILi1EEES8_S8_EEENS6_IJNS7_ILi128EEESA_SA_EEELi128ENS_6half_tEfNS_4arch4Sm90ELb1ELb0ELb0ELb1ELb0ELb1ELb0ELb1ELb1ELb1ELb1ELb0EEENS1_21CollectiveEpilogueFwdISB_S9_SC_SE_Li256ELb1ELb1ELb1ELb0EEENS1_36VarlenDynamicPersistentTileSchedulerILi128ELi128ELi256ELi128ELb1ELb1ELb1ELb1ELb1ELb1EEEEEEEEEvNT_6ParamsE)
        /*0140*/ 	.word	0x00000068
.L_74:


//--------------------- .nv.compat                --------------------------
	.section	.nv.compat,"",@"SHT_CUDA_COMPAT_INFO"
	.align	4
        /*0000*/ 	.byte	0x02, 0x09, 0x01, 0x00, 0x02, 0x02, 0x04, 0x00, 0x02, 0x05, 0x05, 0x00, 0x03, 0x07, 0x01, 0x01
        /*0010*/ 	.byte	0x02, 0x03, 0x01, 0x00, 0x02, 0x06, 0x01, 0x00, 0x04, 0x0b, 0x08, 0x00, 0x00, 0x00, 0x00, 0x00
        /*0020*/ 	.byte	0x00, 0x00, 0x00, 0x00


//--------------------- .nv.info._ZN7cutlass13device_kernelIN5flash11enable_sm90INS1_16FlashAttnFwdSm90INS1_25CollectiveMainloopFwdSm90ILi2EN4cute5tupleIJNS5_1CILi1EEES8_S8_EEENS6_IJNS7_ILi128EEENS7_ILi176EEESA_EEELi128ENS_6half_tEfNS_4arch4Sm90ELb0ELb0ELb0ELb0ELb0ELb0ELb0ELb1ELb1ELb1ELb1ELb0EEENS1_21CollectiveEpilogueFwdINS6_IJSA_SA_SB_EEES9_SD_SF_Li256ELb0ELb1ELb1ELb0EEENS1_19SingleTileSchedulerILb0ELb1ELb1ELi128EEEEEEEEEvNT_6ParamsE --------------------------
	.section	.nv.info._ZN7cutlass13device_kernelIN5flash11enable_sm90INS1_16FlashAttnFwdSm90INS1_25CollectiveMainloopFwdSm90ILi2EN4cute5tupleIJNS5_1CILi1EEES8_S8_EEENS6_IJNS7_ILi128EEENS7_ILi176EEESA_EEELi128ENS_6half_tEfNS_4arch4Sm90ELb0ELb0ELb0ELb0ELb0ELb0ELb0ELb1ELb1ELb1ELb1ELb0EEENS1_21CollectiveEpilogueFwdINS6_IJSA_SA_SB_EEES9_SD_SF_Li256ELb0ELb1ELb1ELb0EEENS1_19SingleTileSchedulerILb0ELb1ELb1ELi128EEEEEEEEEvNT_6ParamsE,"",@"SHT_CUDA_INFO"
	.sectionflags	@""
	.align	4


	//----- nvinfo : EIATTR_CUDA_API_VERSION
	.align		4
        /*0000*/ 	.byte	0x04, 0x37
        /*0002*/ 	.short	(.L_76 - .L_75)
.L_75:
        /*0004*/ 	.word	0x00000082


	//----- nvinfo : EIATTR_KPARAM_INFO
	.align		4
.L_76:
        /*0008*/ 	.byte	0x04, 0x17
        /*000a*/ 	.short	(.L_78 - .L_77)
.L_77:
        /*000c*/ 	.word	0x00000000
        /*0010*/ 	.short	0x0000
        /*0012*/ 	.short	0x0070
        /*0014*/ 	.byte	0x00, 0xf0, 0x01, 0x28


	//----- nvinfo : EIATTR_SPARSE_MMA_MASK
	.align		4
.L_78:
        /*0018*/ 	.byte	0x03, 0x50
        /*001a*/ 	.short	0x0000


	//----- nvinfo : EIATTR_MAXREG_COUNT
	.align		4
        /*001c*/ 	.byte	0x03, 0x1b
        /*001e*/ 	.short	0x00a8


	//----- nvinfo : EIATTR_NUM_BARRIERS
	.align		4
        /*0020*/ 	.byte	0x02, 0x4c
        /*0022*/ 	.byte	0x10
	.zero		1


	//----- nvinfo : EIATTR_EXTERNS
	.align		4
        /*0024*/ 	.byte	0x04, 0x0f
        /*0026*/ 	.short	(.L_80 - .L_79)


	//   ....[0]....
	.align		4
.L_79:
        /*0028*/ 	.word	index@(__assertfail)


	//----- nvinfo : EIATTR_ANNOTATIONS
	.align		4
.L_80:
        /*002c*/ 	.byte	0x04, 0x55
        /*002e*/ 	.short	(.L_82 - .L_81)


	//   ....[0]....
.L_81:
        /*0030*/ 	.word	0x00000001
        /*0034*/ 	.byte	0x60, 0x09, 0x00, 0x00, 0x01, 0x00, 0x00, 0x00, 0x90, 0x13, 0x00, 0x00, 0x01, 0x00, 0x00, 0x00
        /*0044*/ 	.byte	0x90, 0xd7, 0x00, 0x00, 0x01, 0x00, 0x00, 0x00, 0x80, 0xdc, 0x00, 0x00, 0x01, 0x00, 0x00, 0x00
        /*0054*/ 	.byte	0xf0, 0xeb, 0x00, 0x00, 0x01, 0x00, 0x00, 0x00, 0x90, 0xee, 0x00, 0x00, 0x01, 0x00, 0x00, 0x00
        /*0064*/ 	.byte	0x50, 0xf6, 0x00, 0x00, 0x01, 0x00, 0x00, 0x00, 0x70, 0xfe, 0x00, 0x00, 0x01, 0x00, 0x00, 0x00
        /*0074*/ 	.byte	0xd0, 0x0a, 0x01, 0x00


	//----- nvinfo : EIATTR_MERCURY_ISA_VERSION
	.align		4
.L_82:
        /*0078*/ 	.byte	0x03, 0x5f
        /*007a*/ 	.short	0x0101


	//----- nvinfo : EIATTR_INT_WARP_WIDE_INSTR_OFFSETS
	.align		4
        /*007c*/ 	.byte	0x04, 0x31
        /*007e*/ 	.short	(.L_84 - .L_83)


	//   ....[0]....
.L_83:
        /*0080*/ 	.word	0x00000130


	//   ....[1]....
        /*0084*/ 	.word	0x00000170


	//   ....[2]....
        /*0088*/ 	.word	0x000001e0


	//----- nvinfo : EIATTR_COOP_GROUP_MASK_REGIDS
	.align		4
.L_84:
        /*008c*/ 	.byte	0x04, 0x29
        /*008e*/ 	.short	(.L_86 - .L_85)


	//   ....[0]....
.L_85:
        /*0090*/ 	.word	0xffffffff


	//   ....[1]....
        /*0094*/ 	.word	0xffffffff


	//   ....[2]....
        /*0098*/ 	.word	0xffffffff


	//   ....[3]....
        /*009c*/ 	.word	0xffffffff


	//   ....[4]....
        /*00a0*/ 	.word	0xffffffff


	//   ....[5]....
        /*00a4*/ 	.word	0xffffffff


	//   ....[6]....
        /*00a8*/ 	.word	0xffffffff


	//   ....[7]....
        /*00ac*/ 	.word	0xffffffff


	//   ....[8]....
        /*00b0*/ 	.word	0xffffffff


	//   ....[9]....
        /*00b4*/ 	.word	0xffffffff


	//   ....[10]....
        /*00b8*/ 	.word	0xffffffff


	//   ....[11]....
        /*00bc*/ 	.word	0xffffffff


	//   ....[12]....
        /*00c0*/ 	.word	0xffffffff


	//   ....[13]....
        /*00c4*/ 	.word	0xffffffff


	//   ....[14]....
        /*00c8*/ 	.word	0xffffffff


	//   ....[15]....
        /*00cc*/ 	.word	0xffffffff


	//   ....[16]....
        /*00d0*/ 	.word	0xffffffff


	//   ....[17]....
        /*00d4*/ 	.word	0xffffffff


	//   ....[18]....
        /*00d8*/ 	.word	0xffffffff


	//   ....[19]....
        /*00dc*/ 	.word	0xffffffff


	//   ....[20]....
        /*00e0*/ 	.word	0xffffffff


	//   ....[21]....
        /*00e4*/ 	.word	0xffffffff


	//   ....[22]....
        /*00e8*/ 	.word	0xffffffff


	//   ....[23]....
        /*00ec*/ 	.word	0xffffffff


	//   ....[24]....
        /*00f0*/ 	.word	0xffffffff


	//   ....[25]....
        /*00f4*/ 	.word	0xffffffff


	//   ....[26]....
        /*00f8*/ 	.word	0xffffffff


	//   ....[27]....
        /*00fc*/ 	.word	0xffffffff


	//   ....[28]....
        /*0100*/ 	.word	0xffffffff


	//   ....[29]....
        /*0104*/ 	.word	0xffffffff


	//   ....[30]....
        /*0108*/ 	.word	0xffffffff


	//   ....[31]....
        /*010c*/ 	.word	0xffffffff


	//   ....[32]....
        /*0110*/ 	.word	0xffffffff


	//   ....[33]....
        /*0114*/ 	.word	0xffffffff


	//   ....[34]....
        /*0118*/ 	.word	0xffffffff


	//   ....[35]....
        /*011c*/ 	.word	0xffffffff


	//   ....[36]....
        /*0120*/ 	.word	0xffffffff


	//   ....[37]....
        /*0124*/ 	.word	0xffffffff


	//   ....[38]....
        /*0128*/ 	.word	0xffffffff


	//   ....[39]....
        /*012c*/ 	.word	0xffffffff


	//   ....[40]....
        /*0130*/ 	.word	0xffffffff


	//   ....[41]....
        /*0134*/ 	.word	0xffffffff


	//   ....[42]....
        /*0138*/ 	.word	0xffffffff


	//   ....[43]....
        /*013c*/ 	.word	0xffffffff


	//   ....[44]....
        /*0140*/ 	.word	0xffffffff


	//   ....[45]....
        /*0144*/ 	.word	0xffffffff


	//   ....[46]....
        /*0148*/ 	.word	0xffffffff


	//   ....[47]....
        /*014c*/ 	.word	0x0500000f


	//   ....[48]....
        /*0150*/ 	.word	0x0500000f


	//   ....[49]....
        /*0154*/ 	.word	0x0500000f


	//   ....[50]....
        /*0158*/ 	.word	0x0500000f


	//   ....[51]....
        /*015c*/ 	.word	0x0500000f


	//   ....[52]....
        /*0160*/ 	.word	0x0500000f


	//   ....[53]....
        /*0164*/ 	.word	0x0500000f


	//   ....[54]....
        /*0168*/ 	.word	0x0500000f


	//   ....[55]....
        /*016c*/ 	.word	0x0500000f


	//   ....[56]....
        /*0170*/ 	.word	0x0500000f


	//   ....[57]....
        /*0174*/ 	.word	0x0500000f


	//   ....[58]....
        /*0178*/ 	.word	0x0500000f


	//   ....[59]....
        /*017c*/ 	.word	0x0500000f


	//   ....[60]....
        /*0180*/ 	.word	0x0500000f


	//   ....[61]....
        /*0184*/ 	.word	0x0500000f


	//   ....[62]....
        /*0188*/ 	.word	0x0500000f


	//   ....[63]....
        /*018c*/ 	.word	0x0500000f


	//   ....[64]....
        /*0190*/ 	.word	0x0500000f


	//----- nvinfo : EIATTR_COOP_GROUP_INSTR_OFFSETS
	.align		4
.L_86:
        /*0194*/ 	.byte	0x04, 0x28
        /*0196*/ 	.short	(.L_88 - .L_87)


	//   ....[0]....
.L_87:
        /*0198*/ 	.word	0x00000070


	//   ....[1]....
        /*019c*/ 	.word	0x00000140


	//   ....[2]....
        /*01a0*/ 	.word	0x00000190


	//   ....[3]....
        /*01a4*/ 	.word	0x000003c0


	//   ....[4]....
        /*01a8*/ 	.word	0x00000520


	//   ....[5]....
        /*01ac*/ 	.word	0x00000640


	//   ....[6]....
        /*01b0*/ 	.word	0x000007a0


	//   ....[7]....
        /*01b4*/ 	.word	0x00001160


	//   ....[8]....
        /*01b8*/ 	.word	0x00004600


	//   ....[9]....
        /*01bc*/ 	.word	0x000046a0


	//   ....[10]....
        /*01c0*/ 	.word	0x00004de0


	//   ....[11]....
        /*01c4*/ 	.word	0x00004e50


	//   ....[12]....
        /*01c8*/ 	.word	0x00008e80


	//   ....[13]....
        /*01cc*/ 	.word	0x00008ef0


	//   ....[14]....
        /*01d0*/ 	.word	0x00009550


	//   ....[15]....
        /*01d4*/ 	.word	0x000095b0


	//   ....[16]....
        /*01d8*/ 	.word	0x0000af00


	//   ....[17]....
        /*01dc*/ 	.word	0x0000af30


	//   ....[18]....
        /*01e0*/ 	.word	0x0000afd0


	//   ....[19]....
        /*01e4*/ 	.word	0x0000b020


	//   ....[20]....
        /*01e8*/ 	.word	0x0000c070


	//   ....[21]....
        /*01ec*/ 	.word	0x0000c0b0


	//   ....[22]....
        /*01f0*/ 	.word	0x0000c0f0


	//   ....[23]....
        /*01f4*/ 	.word	0x0000c130


	//   ....[24]....
        /*01f8*/ 	.word	0x0000c140


	//   ....[25]....
        /*01fc*/ 	.word	0x0000c160


	//   ....[26]....
        /*0200*/ 	.word	0x0000c7b0


	//   ....[27]....
        /*0204*/ 	.word	0x0000c7c0


	//   ....[28]....
        /*0208*/ 	.word	0x0000d230


	//   ....[29]....
        /*020c*/ 	.word	0x0000dca0


	//   ....[30]....
        /*0210*/ 	.word	0x0000e620


	//   ....[31]....
        /*0214*/ 	.word	0x0000e630


	//   ....[32]....
        /*0218*/ 	.word	0x0000e650


	//   ....[33]....
        /*021c*/ 	.word	0x0000e6b0


	//   ....[34]....
        /*0220*/ 	.word	0x0000e710


	//   ....[35]....
        /*0224*/ 	.word	0x0000e750


	//   ....[36]....
        /*0228*/ 	.word	0x0000e7b0


	//   ....[37]....
        /*022c*/ 	.word	0x0000e7f0


	//   ....[38]....
        /*0230*/ 	.word	0x0000e850


	//   ....[39]....
        /*0234*/ 	.word	0x0000e890


	//   ....[40]....
        /*0238*/ 	.word	0x0000e8f0


	//   ....[41]....
        /*023c*/ 	.word	0x0000e930


	//   ....[42]....
        /*0240*/ 	.word	0x0000e990


	//   ....[43]....
        /*0244*/ 	.word	0x0000e9d0


	//   ....[44]....
        /*0248*/ 	.word	0x0000ea30


	//   ....[45]....
        /*024c*/ 	.word	0x0000ea60


	//   ....[46]....
        /*0250*/ 	.word	0x00010a60


	//   ....[47]....
        /*0254*/ 	.word	0x00010f20


	//   ....[48]....
        /*0258*/ 	.word	0x000110a0


	//   ....[49]....
        /*025c*/ 	.word	0x000110f0


	//   ....[50]....
        /*0260*/ 	.word	0x00011220


	//   ....[51]....
        /*0264*/ 	.word	0x00011290


	//   ....[52]....
        /*0268*/ 	.word	0x00011380


	//   ....[53]....
        /*026c*/ 	.word	0x000113f0


	//   ....[54]....
        /*0270*/ 	.word	0x000114e0


	//   ....[55]....
        /*0274*/ 	.word	0x00011550


	//   ....[56]....
        /*0278*/ 	.word	0x00011640


	//   ....[57]....
        /*027c*/ 	.word	0x000116b0


	//   ....[58]....
        /*0280*/ 	.word	0x000117a0


	//   ....[59]....
        /*0284*/ 	.word	0x00011810


	//   ....[60]....
        /*0288*/ 	.word	0x00011900


	//   ....[61]....
        /*028c*/ 	.word	0x00011960


	//   ....[62]....
        /*0290*/ 	.word	0x00011a40


	//   ....[63]....
        /*0294*/ 	.word	0x00011a90


	//   ....[64]....
        /*0298*/ 	.word	0x00011e90


	//----- nvinfo : EIATTR_REG_RECONFIG
	.align		4
.L_88:
        /*029c*/ 	.byte	0x01, 0x54
	.zero		2


	//----- nvinfo : EIATTR_SYSCALL_OFFSETS
	.align		4
        /*02a0*/ 	.byte	0x04, 0x46
        /*02a2*/ 	.short	(.L_90 - .L_89)


	//   ....[0]....
.L_89:
        /*02a4*/ 	.word	0x00001340


	//   ....[1]....
        /*02a8*/ 	.word	0x0000d910


	//   ....[2]....
        /*02ac*/ 	.word	0x0000da50


	//   ....[3]....
        /*02b0*/ 	.word	0x0000db40


	//   ....[4]....
        /*02b4*/ 	.word	0x0000e240


	//----- nvinfo : EIATTR_MBARRIER_INSTR_OFFSETS
	.align		4
.L_90:
        /*02b8*/ 	.byte	0x04, 0x39
        /*02ba*/ 	.short	(.L_92 - .L_91)


	//   ....[0]....
.L_91:
        /*02bc*/ 	.word	0x00000270
        /*02c0*/ 	.word	0x000000ff
        /*02c4*/ 	.word	0x00034800
        /*02c8*/ 	.short	0x0100
        /*02ca*/ 	.byte	0x08
	.zero		1


	//   ....[1]....
        /*02cc*/ 	.word	0x00000280
        /*02d0*/ 	.word	0x000000ff
        /*02d4*/ 	.word	0x00034820
        /*02d8*/ 	.short	0x0100
        /*02da*/ 	.byte	0x08
	.zero		1


	//   ....[2]....
        /*02dc*/ 	.word	0x00000370
        /*02e0*/ 	.word	0x000000ff
        /*02e4*/ 	.word	0x00034830
        /*02e8*/ 	.short	0x0100
        /*02ea*/ 	.byte	0x08
	.zero		1


	//   ....[3]....
        /*02ec*/ 	.word	0x00000380
        /*02f0*/ 	.word	0x000000ff
        /*02f4*/ 	.word	0x00034840
        /*02f8*/ 	.short	0x0100
        /*02fa*/ 	.byte	0x08
	.zero		1


	//   ....[4]....
        /*02fc*/ 	.word	0x00000390
        /*0300*/ 	.word	0x000000ff
        /*0304*/ 	.word	0x00034838
        /*0308*/ 	.short	0x0100
        /*030a*/ 	.byte	0x08
	.zero		1


	//   ....[5]....
        /*030c*/ 	.word	0x000003a0
        /*0310*/ 	.word	0x000000ff
        /*0314*/ 	.word	0x00034848
        /*0318*/ 	.short	0x0100
        /*031a*/ 	.byte	0x08
	.zero		1


	//   ....[6]....
        /*031c*/ 	.word	0x000004d0
        /*0320*/ 	.word	0x000000ff
        /*0324*/ 	.word	0x00034850
        /*0328*/ 	.short	0x0100
        /*032a*/ 	.byte	0x08
	.zero		1


	//   ....[7]....
        /*032c*/ 	.word	0x000004e0
        /*0330*/ 	.word	0x000000ff
        /*0334*/ 	.word	0x00034860
        /*0338*/ 	.short	0x0100
        /*033a*/ 	.byte	0x08
	.zero		1


	//   ....[8]....
        /*033c*/ 	.word	0x000004f0
        /*0340*/ 	.word	0x000000ff
        /*0344*/ 	.word	0x00034858
        /*0348*/ 	.short	0x0100
        /*034a*/ 	.byte	0x08
	.zero		1


	//   ....[9]....
        /*034c*/ 	.word	0x00000500
        /*0350*/ 	.word	0x000000ff
        /*0354*/ 	.word	0x00034868
        /*0358*/ 	.short	0x0100
        /*035a*/ 	.byte	0x08
	.zero		1


	//   ....[10]....
        /*035c*/ 	.word	0x000005f0
        /*0360*/ 	.word	0x000000ff
        /*0364*/ 	.word	0x00034870
        /*0368*/ 	.short	0x0100
        /*036a*/ 	.byte	0x06
	.zero		1


	//   ....[11]....
        /*036c*/ 	.word	0x00000600
        /*0370*/ 	.word	0x000000ff
        /*0374*/ 	.word	0x00034880
        /*0378*/ 	.short	0x0100
        /*037a*/ 	.byte	0x06
	.zero		1


	//   ....[12]....
        /*037c*/ 	.word	0x00000610
        /*0380*/ 	.word	0x000000ff
        /*0384*/ 	.word	0x00034878
        /*0388*/ 	.short	0x0100
        /*038a*/ 	.byte	0x06
	.zero		1


	//   ....[13]....
        /*038c*/ 	.word	0x00000620
        /*0390*/ 	.word	0x000000ff
        /*0394*/ 	.word	0x00034888
        /*0398*/ 	.short	0x0100
        /*039a*/ 	.byte	0x06
	.zero		1


	//   ....[14]....
        /*039c*/ 	.word	0x00000750
        /*03a0*/ 	.word	0x000000ff
        /*03a4*/ 	.word	0x00034890
        /*03a8*/ 	.short	0x0100
        /*03aa*/ 	.byte	0x08
	.zero		1


	//   ....[15]....
        /*03ac*/ 	.word	0x00000760
        /*03b0*/ 	.word	0x000000ff
        /*03b4*/ 	.word	0x000348a0
        /*03b8*/ 	.short	0x0100
        /*03ba*/ 	.byte	0x08
	.zero		1


	//   ....[16]....
        /*03bc*/ 	.word	0x00000770
        /*03c0*/ 	.word	0x000000ff
        /*03c4*/ 	.word	0x00034898
        /*03c8*/ 	.short	0x0100
        /*03ca*/ 	.byte	0x08
	.zero		1


	//   ....[17]....
        /*03cc*/ 	.word	0x00000780
        /*03d0*/ 	.word	0x000000ff
        /*03d4*/ 	.word	0x000348a8
        /*03d8*/ 	.short	0x0100
        /*03da*/ 	.byte	0x08
	.zero		1


	//   ....[18]....
        /*03dc*/ 	.word	0x000008b0
        /*03e0*/ 	.word	0x000000ff
        /*03e4*/ 	.word	0x000348b0
        /*03e8*/ 	.short	0x0100
        /*03ea*/ 	.byte	0x08
	.zero		1


	//   ....[19]....
        /*03ec*/ 	.word	0x000008c0
        /*03f0*/ 	.word	0x000000ff
        /*03f4*/ 	.word	0x000348c0
        /*03f8*/ 	.short	0x0100
        /*03fa*/ 	.byte	0x08
	.zero		1


	//   ....[20]....
        /*03fc*/ 	.word	0x000008d0
        /*0400*/ 	.word	0x000000ff
        /*0404*/ 	.word	0x000348b8
        /*0408*/ 	.short	0x0100
        /*040a*/ 	.byte	0x08
	.zero		1


	//   ....[21]....
        /*040c*/ 	.word	0x000008e0
        /*0410*/ 	.word	0x000000ff
        /*0414*/ 	.word	0x000348c8
        /*0418*/ 	.short	0x0100
        /*041a*/ 	.byte	0x08
	.zero		1


	//   ....[22]....
        /*041c*/ 	.word	0x00001370
        /*0420*/ 	.word	0x000000ff
        /*0424*/ 	.word	0x00034800
        /*0428*/ 	.short	0x010a
        /*042a*/ 	.byte	0x04
	.zero		1


	//   ....[23]....
        /*042c*/ 	.word	0x00001410
        /*0430*/ 	.word	0x000000ff
        /*0434*/ 	.word	0x00034830
        /*0438*/ 	.short	0x010a
        /*043a*/ 	.byte	0x04
	.zero		1


	//   ....[24]....
        /*043c*/ 	.word	0x000014a0
        /*0440*/ 	.word	0x000000ff
        /*0444*/ 	.word	0x00034830
        /*0448*/ 	.short	0x010a
        /*044a*/ 	.byte	0x04
	.zero		1


	//   ....[25]....
        /*044c*/ 	.word	0x00005560
        /*0450*/ 	.word	0x00000032
        /*0454*/ 	.word	0x00000000
        /*0458*/ 	.short	0x0101
        /*045a*/ 	.byte	0x3f
	.zero		1


	//   ....[26]....
        /*045c*/ 	.word	0x00006490
        /*0460*/ 	.word	0x00000005
        /*0464*/ 	.word	0x00034830
        /*0468*/ 	.short	0x010a
        /*046a*/ 	.byte	0x3f
	.zero		1


	//   ....[27]....
        /*046c*/ 	.word	0x000064d0
        /*0470*/ 	.word	0x00000005
        /*0474*/ 	.word	0x00034830
        /*0478*/ 	.short	0x010a
        /*047a*/ 	.byte	0x3f
	.zero		1


	//   ....[28]....
        /*047c*/ 	.word	0x00008a80
        /*0480*/ 	.word	0x000000ff
        /*0484*/ 	.word	0x00034850
        /*0488*/ 	.short	0x010a
        /*048a*/ 	.byte	0x06
	.zero		1


	//   ....[29]....
        /*048c*/ 	.word	0x00008ac0
        /*0490*/ 	.word	0x000000ff
        /*0494*/ 	.word	0x00034850
        /*0498*/ 	.short	0x010a
        /*049a*/ 	.byte	0x06
	.zero		1


	//   ....[30]....
        /*049c*/ 	.word	0x0000a070
        /*04a0*/ 	.word	0x00000085
        /*04a4*/ 	.word	0x00000000
        /*04a8*/ 	.short	0x0101
        /*04aa*/ 	.byte	0x3f
	.zero		1


	//   ....[31]....
        /*04ac*/ 	.word	0x0000a290
        /*04b0*/ 	.word	0x00000083
        /*04b4*/ 	.word	0x00000000
        /*04b8*/ 	.short	0x0101
        /*04ba*/ 	.byte	0x3f
	.zero		1


	//   ....[32]....
        /*04bc*/ 	.word	0x0000ae60
        /*04c0*/ 	.word	0x0000000b
        /*04c4*/ 	.word	0x00034850
        /*04c8*/ 	.short	0x010a
        /*04ca*/ 	.byte	0x3f
	.zero		1


	//   ....[33]....
        /*04cc*/ 	.word	0x0000aea0
        /*04d0*/ 	.word	0x0000000b
        /*04d4*/ 	.word	0x00034850
        /*04d8*/ 	.short	0x010a
        /*04da*/ 	.byte	0x3f
	.zero		1


	//   ....[34]....
        /*04dc*/ 	.word	0x0000b600
        /*04e0*/ 	.word	0x00000009
        /*04e4*/ 	.word	0x00000000
        /*04e8*/ 	.short	0x0101
        /*04ea*/ 	.byte	0x3f
	.zero		1


	//   ....[35]....
        /*04ec*/ 	.word	0x0000c150
        /*04f0*/ 	.word	0x000000ff
        /*04f4*/ 	.word	0x00000000
        /*04f8*/ 	.short	0x0101
        /*04fa*/ 	.byte	0x04
	.zero		1


	//   ....[36]....
        /*04fc*/ 	.word	0x0000dec0
        /*0500*/ 	.word	0x000000ff
        /*0504*/ 	.word	0x00034840
        /*0508*/ 	.short	0x010a
        /*050a*/ 	.byte	0x26
	.zero		1


	//   ....[37]....
        /*050c*/ 	.word	0x0000eb90
        /*0510*/ 	.word	0x000000ff
        /*0514*/ 	.word	0x00034800
        /*0518*/ 	.short	0x0107
        /*051a*/ 	.byte	0x26
	.zero		1


	//   ....[38]....
        /*051c*/ 	.word	0x0000ec00
        /*0520*/ 	.word	0x000000ff
        /*0524*/ 	.word	0x00034800
        /*0528*/ 	.short	0x0101
        /*052a*/ 	.byte	0x26
	.zero		1


	//   ....[39]....
        /*052c*/ 	.word	0x0000ec10
        /*0530*/ 	.word	0x000000ff
        /*0534*/ 	.word	0x00034820
        /*0538*/ 	.short	0x010a
        /*053a*/ 	.byte	0x26
	.zero		1


	//   ....[40]....
        /*053c*/ 	.word	0x0000f020
        /*0540*/ 	.word	0x000000ff
        /*0544*/ 	.word	0x00034848
        /*0548*/ 	.short	0x010a
        /*054a*/ 	.byte	0x26
	.zero		1


	//   ....[41]....
        /*054c*/ 	.word	0x0000f2e0
        /*0550*/ 	.word	0x000000ff
        /*0554*/ 	.word	0x00034860
        /*0558*/ 	.short	0x010a
        /*055a*/ 	.byte	0x26
	.zero		1


	//   ....[42]....
        /*055c*/ 	.word	0x0000f7e0
        /*0560*/ 	.word	0x000000ff
        /*0564*/ 	.word	0x00034840
        /*0568*/ 	.short	0x010a
        /*056a*/ 	.byte	0x26
	.zero		1


	//   ....[43]....
        /*056c*/ 	.word	0x0000fac0
        /*0570*/ 	.word	0x000000ff
        /*0574*/ 	.word	0x00034868
        /*0578*/ 	.short	0x010a
        /*057a*/ 	.byte	0x26
	.zero		1


	//   ....[44]....
        /*057c*/ 	.word	0x00010010
        /*0580*/ 	.word	0x000000ff
        /*0584*/ 	.word	0x00034848
        /*0588*/ 	.short	0x010a
        /*058a*/ 	.byte	0x26
	.zero		1


	//   ....[45]....
        /*058c*/ 	.word	0x000102d0
        /*0590*/ 	.word	0x000000ff
        /*0594*/ 	.word	0x00034860
        /*0598*/ 	.short	0x010a
        /*059a*/ 	.byte	0x26
	.zero		1


	//   ....[46]....
        /*059c*/ 	.word	0x00010660
        /*05a0*/ 	.word	0x00000003
        /*05a4*/ 	.word	0x00034860
        /*05a8*/ 	.short	0x010a
        /*05aa*/ 	.byte	0x3f
	.zero		1


	//   ....[47]....
        /*05ac*/ 	.word	0x000109f0
        /*05b0*/ 	.word	0x00000002
        /*05b4*/ 	.word	0x00034820
        /*05b8*/ 	.short	0x010a
        /*05ba*/ 	.byte	0x3f
	.zero		1


	//   ....[48]....
        /*05bc*/ 	.word	0x00010b90
        /*05c0*/ 	.word	0x00000007
        /*05c4*/ 	.word	0x00000000
        /*05c8*/ 	.short	0x010a
        /*05ca*/ 	.byte	0x3f
	.zero		1


	//   ....[49]....
        /*05cc*/ 	.word	0x00010c00
        /*05d0*/ 	.word	0x00000008
        /*05d4*/ 	.word	0x00000000
        /*05d8*/ 	.short	0x010a
        /*05da*/ 	.byte	0x3f
	.zero		1


	//   ....[50]....
        /*05dc*/ 	.word	0x00010c60
        /*05e0*/ 	.word	0x00000007
        /*05e4*/ 	.word	0x00000000
        /*05e8*/ 	.short	0x010a
        /*05ea*/ 	.byte	0x3f
	.zero		1


	//   ....[51]....
        /*05ec*/ 	.word	0x00010c90
        /*05f0*/ 	.word	0x00000006
        /*05f4*/ 	.word	0x00000000
        /*05f8*/ 	.short	0x010a
        /*05fa*/ 	.byte	0x3f
	.zero		1


	//   ....[52]....
        /*05fc*/ 	.word	0x00010d10
        /*0600*/ 	.word	0x00000003
        /*0604*/ 	.word	0x00034800
        /*0608*/ 	.short	0x010a
        /*060a*/ 	.byte	0x3f
	.zero		1


	//   ....[53]....
        /*060c*/ 	.word	0x00010d80
        /*0610*/ 	.word	0x00000003
        /*0614*/ 	.word	0x00034830
        /*0618*/ 	.short	0x010a
        /*061a*/ 	.byte	0x3f
	.zero		1


	//   ....[54]....
        /*061c*/ 	.word	0x00010dd0
        /*0620*/ 	.word	0x00000005
        /*0624*/ 	.word	0x00034830
        /*0628*/ 	.short	0x010a
        /*062a*/ 	.byte	0x3f
	.zero		1


	//   ....[55]....
        /*062c*/ 	.word	0x00010e30
        /*0630*/ 	.word	0x00000005
        /*0634*/ 	.word	0x00034850
        /*0638*/ 	.short	0x010a
        /*063a*/ 	.byte	0x3f
	.zero		1


	//   ....[56]....
        /*063c*/ 	.word	0x00010e80
        /*0640*/ 	.word	0x0000000b
        /*0644*/ 	.word	0x00034850
        /*0648*/ 	.short	0x010a
        /*064a*/ 	.byte	0x3f
	.zero		1


	//   ....[57]....
        /*064c*/ 	.word	0x00010fe0
        /*0650*/ 	.word	0x00000003
        /*0654*/ 	.word	0x00034840
        /*0658*/ 	.short	0x010a
        /*065a*/ 	.byte	0x3f
	.zero		1


	//   ....[58]....
        /*065c*/ 	.word	0x00011ad0
        /*0660*/ 	.word	0x00000003
        /*0664*/ 	.word	0x00034820
        /*0668*/ 	.short	0x010a
        /*066a*/ 	.byte	0x3f
	.zero		1


	//   ....[59]....
        /*066c*/ 	.word	0x00011b30
        /*0670*/ 	.word	0x00000003
        /*0674*/ 	.word	0x00034848
        /*0678*/ 	.short	0x010a
        /*067a*/ 	.byte	0x3f
	.zero		1


	//   ....[60]....
        /*067c*/ 	.word	0x00011b90
        /*0680*/ 	.word	0x00000003
        /*0684*/ 	.word	0x00034860
        /*0688*/ 	.short	0x010a
        /*068a*/ 	.byte	0x3f
	.zero		1


	//   ....[61]....
        /*068c*/ 	.word	0x00011bf0
        /*0690*/ 	.word	0x00000003
        /*0694*/ 	.word	0x00034840
        /*0698*/ 	.short	0x010a
        /*069a*/ 	.byte	0x3f
	.zero		1


	//   ....[62]....
        /*069c*/ 	.word	0x00011c50
        /*06a0*/ 	.word	0x00000003
        /*06a4*/ 	.word	0x00034868
        /*06a8*/ 	.short	0x010a
        /*06aa*/ 	.byte	0x3f
	.zero		1


	//   ....[63]....
        /*06ac*/ 	.word	0x00011cb0
        /*06b0*/ 	.word	0x00000003
        /*06b4*/ 	.word	0x00034848
        /*06b8*/ 	.short	0x010a
        /*06ba*/ 	.byte	0x3f
	.zero		1


	//   ....[64]....
        /*06bc*/ 	.word	0x00011d10
        /*06c0*/ 	.word	0x00000003
        /*06c4*/ 	.word	0x00034860
        /*06c8*/ 	.short	0x010a
        /*06ca*/ 	.byte	0x3f
	.zero		1


	//   ....[65]....
        /*06cc*/ 	.word	0x00011d60
        /*06d0*/ 	.word	0x00000003
        /*06d4*/ 	.word	0x00034860
        /*06d8*/ 	.short	0x010a
        /*06da*/ 	.byte	0x3f
	.zero		1


	//   ....[66]....
        /*06dc*/ 	.word	0x00011db0
        /*06e0*/ 	.word	0x00000002
        /*06e4*/ 	.word	0x00034820
        /*06e8*/ 	.short	0x010a
        /*06ea*/ 	.byte	0x3f
	.zero		1


	//   ....[67]....
        /*06ec*/ 	.word	0x00011f50
        /*06f0*/ 	.word	0x00000007
        /*06f4*/ 	.word	0x00000000
        /*06f8*/ 	.short	0x010a
        /*06fa*/ 	.byte	0x3f
	.zero		1


	//   ....[68]....
        /*06fc*/ 	.word	0x00011fa0
        /*0700*/ 	.word	0x00000008
        /*0704*/ 	.word	0x00000000
        /*0708*/ 	.short	0x010a
        /*070a*/ 	.byte	0x3f
	.zero		1


	//   ....[69]....
        /*070c*/ 	.word	0x00011ff0
        /*0710*/ 	.word	0x00000007
        /*0714*/ 	.word	0x00000000
        /*0718*/ 	.short	0x010a
        /*071a*/ 	.byte	0x3f
	.zero		1


	//----- nvinfo : EIATTR_NUM_MBARRIERS
	.align		4
.L_92:
        /*071c*/ 	.byte	0x03, 0x38
        /*071e*/ 	.short	0x0016


	//----- nvinfo : EIATTR_EXIT_INSTR_OFFSETS
	.align		4
        /*0720*/ 	.byte	0x04, 0x1c
        /*0722*/ 	.short	(.L_94 - .L_93)


	//   ....[0]....
.L_93:
        /*0724*/ 	.word	0x00010ce0


	//----- nvinfo : EIATTR_MAX_THREADS
	.align		4
.L_94:
        /*0728*/ 	.byte	0x04, 0x05
        /*072a*/ 	.short	(.L_96 - .L_95)
.L_95:
        /*072c*/ 	.word	0x00000180
        /*0730*/ 	.word	0x00000001
        /*0734*/ 	.word	0x00000001


	//----- nvinfo : EIATTR_CRS_STACK_SIZE
	.align		4
.L_96:
        /*0738*/ 	.byte	0x04, 0x1e
        /*073a*/ 	.short	(.L_98 - .L_97)
.L_97:
        /*073c*/ 	.word	0x00000000


	//----- nvinfo : EIATTR_CBANK_PARAM_SIZE
	.align		4
.L_98:
        /*0740*/ 	.byte	0x03, 0x19
        /*0742*/ 	.short	0x0a70


	//----- nvinfo : EIATTR_PARAM_CBANK
	.align		4
        /*0744*/ 	.byte	0x04, 0x0a
        /*0746*/ 	.short	(.L_100 - .L_99)
	.align		4
.L_99:
        /*0748*/ 	.word	index@(.nv.constant0._ZN7cutlass13device_kernelIN5flash11enable_sm90INS1_16FlashAttnFwdSm90INS1_25CollectiveMainloopFwdSm90ILi2EN4cute5tupleIJNS5_1CILi1EEES8_S8_EEENS6_IJNS7_ILi128EEENS7_ILi176EEESA_EEELi128ENS_6half_tEfNS_4arch4Sm90ELb0ELb0ELb0ELb0ELb0ELb0ELb0ELb1ELb1ELb1ELb1ELb0EEENS1_21CollectiveEpilogueFwdINS6_IJSA_SA_SB_EEES9_SD_SF_Li256ELb0ELb1ELb1ELb0EEENS1_19SingleTileSchedulerILb0ELb1ELb1ELi128EEEEEEEEEvNT_6ParamsE)
        /*074c*/ 	.short	0x0210
        /*074e*/ 	.short	0x0a70


	//----- nvinfo : EIATTR_SW_WAR
	.align		4
.L_100:
        /*0750*/ 	.byte	0x04, 0x36
        /*0752*/ 	.short	(.L_102 - .L_101)
.L_101:
        /*0754*/ 	.word	0x00000008
.L_102:


//--------------------- .nv.info._ZN7cutlass13device_kernelIN5flash11enable_sm90INS1_16FlashAttnFwdSm90INS1_25CollectiveMainloopFwdSm90ILi2EN4cute5tupleIJNS5_1CILi1EEES8_S8_EEENS6_IJNS7_ILi128EEENS7_ILi176EEESA_EEELi128ENS_6half_tEfNS_4arch4Sm90ELb0ELb0ELb0ELb1ELb0ELb0ELb0ELb1ELb1ELb1ELb1ELb0EEENS1_21CollectiveEpilogueFwdINS6_IJSA_SA_SB_EEES9_SD_SF_Li256ELb1ELb1ELb1ELb0EEENS1_36VarlenDynamicPersistentTileSchedulerILi128ELi176ELi256ELi128ELb1ELb1ELb1ELb0ELb1ELb1EEEEEEEEEvNT_6ParamsE --------------------------
	.section	.nv.info._ZN7cutlass13device_kernelIN5flash11enable_sm90INS1_16FlashAttnFwdSm90INS1_25CollectiveMainloopFwdSm90ILi2EN4cute5tupleIJNS5_1CILi1EEES8_S8_EEENS6_IJNS7_ILi128EEENS7_ILi176EEESA_EEELi128ENS_6half_tEfNS_4arch4Sm90ELb0ELb0ELb0ELb1ELb0ELb0ELb0ELb1ELb1ELb1ELb1ELb0EEENS1_21CollectiveEpilogueFwdINS6_IJSA_SA_SB_EEES9_SD_SF_Li256ELb1ELb1ELb1ELb0EEENS1_36VarlenDynamicPersistentTileSchedulerILi128ELi176ELi256ELi128ELb1ELb1ELb1ELb0ELb1ELb1EEEEEEEEEvNT_6ParamsE,"",@"SHT_CUDA_INFO"
	.sectionflags	@""
	.align	4


	//----- nvinfo : EIATTR_CUDA_API_VERSION
	.align		4
        /*0000*/ 	.byte	0x04, 0x37
        /*0002*/ 	.short	(.L_104 - .L_103)
.L_103:
        /*0004*/ 	.word	0x00000082


	//----- nvinfo : EIATTR_KPARAM_INFO
	.align		4
.L_104:
        /*0008*/ 	.byte	0x04, 0x17
        /*000a*/ 	.short	(.L_106 - .L_105)
.L_105:
        /*000c*/ 	.word	0x00000000
        /*0010*/ 	.short	0x0000
        /*0012*/ 	.short	0x0070
        /*0014*/ 	.byte	0x00, 0xf0, 0x01, 0x2a


	//----- nvinfo : EIATTR_SPARSE_MMA_MASK
	.align		4
.L_106:
        /*0018*/ 	.byte	0x03, 0x50
        /*001a*/ 	.short	0x0000


	//----- nvinfo : EIATTR_MAXREG_COUNT
	.align		4
        /*001c*/ 	.byte	0x03, 0x1b
        /*001e*/ 	.short	0x00a8


	//----- nvinfo : EIATTR_NUM_BARRIERS
	.align		4
        /*0020*/ 	.byte	0x02, 0x4c
        /*0022*/ 	.byte	0x10
	.zero		1


	//----- nvinfo : EIATTR_EXTERNS
	.align		4
        /*0024*/ 	.byte	0x04, 0x0f
        /*0026*/ 	.short	(.L_108 - .L_107)


	//   ....[0]....
	.align		4
.L_107:
        /*0028*/ 	.word	index@(__assertfail)


	//----- nvinfo : EIATTR_ANNOTATIONS
	.align		4
.L_108:
        /*002c*/ 	.byte	0x04, 0x55
        /*002e*/ 	.short	(.L_110 - .L_109)


	//   ....[0]....
.L_109:
        /*0030*/ 	.word	0x00000001
        /*0034*/ 	.byte	0x50, 0x09, 0x00, 0x00, 0x01, 0x00, 0x00, 0x00, 0xa0, 0x0a, 0x00, 0x00, 0x01, 0x00, 0x00, 0x00
        /* <DEDUP_REMOVED lines=80> */
        /*0544*/ 	.byte	0x30, 0x71, 0x01, 0x00, 0x01, 0x00, 0x00, 0x00, 0xd0, 0x71, 0x01, 0x00


	//----- nvinfo : EIATTR_MERCURY_ISA_VERSION
	.align		4
.L_110:
        /*0550*/ 	.byte	0x03, 0x5f
        /*0552*/ 	.short	0x0101


	//----- nvinfo : EIATTR_UNUSED_LOAD_BYTE_OFFSET
	.align		4
        /*0554*/ 	.byte	0x04, 0x44
        /*0556*/ 	.short	(.L_112 - .L_111)


	//   ....[0]....
.L_111:
        /*0558*/ 	.word	0x00000a50
        /*055c*/ 	.word	0x0000fff0


	//   ....[1]....
        /*0560*/ 	.word	0x0000c6a0
        /*0564*/ 	.word	0x0000fff0


	//----- nvinfo : EIATTR_INT_WARP_WIDE_INSTR_OFFSETS
	.align		4
.L_112:
        /*0568*/ 	.byte	0x04, 0x31
        /*056a*/ 	.short	(.L_114 - .L_113)


	//   ....[0]....
.L_113:
        /*056c*/ 	.word	0x00000130


	//   ....[1]....
        /*0570*/ 	.word	0x00000170


	//   ....[2]....
        /*0574*/ 	.word	0x000001e0


	//   ....[3]....
        /*0578*/ 	.word	0x000111d0


	//   ....[4]....
        /*057c*/ 	.word	0x00011270


	//   ....[5]....
        /*0580*/ 	.word	0x00014970


	//   ....[6]....
        /*0584*/ 	.word	0x00014a10


	//----- nvinfo : EIATTR_COOP_GROUP_MASK_REGIDS
	.align		4
.L_114:
        /*0588*/ 	.byte	0x04, 0x29
        /*058a*/ 	.short	(.L_116 - .L_115)


	//   ....[0]....
.L_115:
        /*058c*/ 	.word	0xffffffff


	//   ....[1]....
        /*0590*/ 	.word	0xffffffff


	//   ....[2]....
        /*0594*/ 	.word	0xffffffff


	//   ....[3]....
        /*0598*/ 	.word	0xffffffff


	//   ....[4]....
        /*059c*/ 	.word	0xffffffff


	//   ....[5]....
        /*05a0*/ 	.word	0xffffffff


	//   ....[6]....
        /*05a4*/ 	.word	0xffffffff


	//   ....[7]....
        /*05a8*/ 	.word	0xffffffff


	//   ....[8]....
        /*05ac*/ 	.word	0xffffffff


	//   ....[9]....
        /*05b0*/ 	.word	0xffffffff


	//   ....[10]....
        /*05b4*/ 	.word	0xffffffff


	//   ....[11]....
        /*05b8*/ 	.word	0xffffffff


	//   ....[12]....
        /*05bc*/ 	.word	0xffffffff


	//   ....[13]....
        /*05c0*/ 	.word	0xffffffff


	//   ....[14]....
        /*05c4*/ 	.word	0xffffffff


	//   ....[15]....
        /*05c8*/ 	.word	0xffffffff


	//   ....[16]....
        /*05cc*/ 	.word	0xffffffff


	//   ....[17]....
        /*05d0*/ 	.word	0xffffffff


	//   ....[18]....
        /*05d4*/ 	.word	0xffffffff


	//   ....[19]....
        /*05d8*/ 	.word	0xffffffff


	//   ....[20]....
        /*05dc*/ 	.word	0xffffffff


	//   ....[21]....
        /*05e0*/ 	.word	0xffffffff


	//   ....[22]....
        /*05e4*/ 	.word	0xffffffff


	//   ....[23]....
        /*05e8*/ 	.word	0xffffffff


	//   ....[24]....
        /*05ec*/ 	.word	0xffffffff


	//   ....[25]....
        /*05f0*/ 	.word	0xffffffff


	//   ....[26]....
        /*05f4*/ 	.word	0xffffffff


	//   ....[27]....
        /*05f8*/ 	.word	0xffffffff


	//   ....[28]....
        /*05fc*/ 	.word	0xffffffff


	//   ....[29]....
        /*0600*/ 	.word	0xffffffff


	//   ....[30]....
        /*0604*/ 	.word	0xffffffff


	//   ....[31]....
        /*0608*/ 	.word	0xffffffff


	//   ....[32]....
        /*060c*/ 	.word	0xffffffff


	//   ....[33]....
        /*0610*/ 	.word	0xffffffff


	//   ....[34]....
        /*0614*/ 	.word	0xffffffff


	//   ....[35]....
        /*0618*/ 	.word	0xffffffff


	//   ....[36]....
        /*061c*/ 	.word	0xffffffff


	//   ....[37]....
        /*0620*/ 	.word	0xffffffff


	//   ....[38]....
        /*0624*/ 	.word	0xffffffff


	//   ....[39]....
        /*0628*/ 	.word	0xffffffff


	//   ....[40]....
        /*062c*/ 	.word	0xffffffff


	//   ....[41]....
        /*0630*/ 	.word	0xffffffff


	//   ....[42]....
        /*0634*/ 	.word	0xffffffff


	//   ....[43]....
        /*0638*/ 	.word	0xffffffff


	//   ....[44]....
        /*063c*/ 	.word	0xffffffff


	//   ....[45]....
        /*0640*/ 	.word	0xffffffff


	//   ....[46]....
        /*0644*/ 	.word	0xffffffff


	//   ....[47]....
        /*0648*/ 	.word	0xffffffff


	//   ....[48]....
        /*064c*/ 	.word	0xffffffff


	//   ....[49]....
        /*0650*/ 	.word	0xffffffff


	//   ....[50]....
        /*0654*/ 	.word	0xffffffff


	//   ....[51]....
        /*0658*/ 	.word	0xffffffff


	//   ....[52]....
        /*065c*/ 	.word	0xffffffff


	//   ....[53]....
        /*0660*/ 	.word	0xffffffff


	//   ....[54]....
        /*0664*/ 	.word	0xffffffff


	//   ....[55]....
        /*0668*/ 	.word	0xffffffff


	//   ....[56]....
        /*066c*/ 	.word	0xffffffff


	//   ....[57]....
        /*0670*/ 	.word	0xffffffff


	//   ....[58]....
        /*0674*/ 	.word	0xffffffff


	//   ....[59]....
        /*0678*/ 	.word	0xffffffff


	//   ....[60]....
        /*067c*/ 	.word	0xffffffff


	//   ....[61]....
        /*0680*/ 	.word	0xffffffff


	//   ....[62]....
        /*0684*/ 	.word	0xffffffff


	//   ....[63]....
        /*0688*/ 	.word	0xffffffff


	//   ....[64]....
        /*068c*/ 	.word	0xffffffff


	//   ....[65]....
        /*0690*/ 	.word	0xffffffff


	//   ....[66]....
        /*0694*/ 	.word	0xffffffff


	//   ....[67]....
        /*0698*/ 	.word	0xffffffff


	//   ....[68]....
        /*069c*/ 	.word	0xffffffff


	//   ....[69]....
        /*06a0*/ 	.word	0xffffffff


	//   ....[70]....
        /*06a4*/ 	.word	0xffffffff


	//   ....[71]....
        /*06a8*/ 	.word	0xffffffff


	//   ....[72]....
        /*06ac*/ 	.word	0xffffffff


	//   ....[73]....
        /*06b0*/ 	.word	0xffffffff


	//   ....[74]....
        /*06b4*/ 	.word	0xffffffff


	//   ....[75]....
        /*06b8*/ 	.word	0xffffffff


	//   ....[76]....
        /*06bc*/ 	.word	0xffffffff


	//   ....[77]....
        /*06c0*/ 	.word	0xffffffff


	//   ....[78]....
        /*06c4*/ 	.word	0xffffffff


	//   ....[79]....
        /*06c8*/ 	.word	0xffffffff


	//   ....[80]....
        /*06cc*/ 	.word	0xffffffff


	//   ....[81]....
        /*06d0*/ 	.word	0xffffffff


	//   ....[82]....
        /*06d4*/ 	.word	0xffffffff


	//   ....[83]....
        /*06d8*/ 	.word	0xffffffff


	//   ....[84]....
        /*06dc*/ 	.word	0xffffffff


	//   ....[85]....
        /*06e0*/ 	.word	0xffffffff


	//   ....[86]....
        /*06e4*/ 	.word	0xffffffff


	//   ....[87]....
        /*06e8*/ 	.word	0xffffffff


	//   ....[88]....
        /*06ec*/ 	.word	0xffffffff


	//   ....[89]....
        /*06f0*/ 	.word	0xffffffff


	//   ....[90]....
        /*06f4*/ 	.word	0xffffffff


	//   ....[91]....
        /*06f8*/ 	.word	0xffffffff


	//   ....[92]....
        /*06fc*/ 	.word	0xffffffff


	//   ....[93]....
        /*0700*/ 	.word	0xffffffff


	//   ....[94]....
        /*0704*/ 	.word	0xffffffff


	//   ....[95]....
        /*0708*/ 	.word	0xffffffff


	//   ....[96]....
        /*070c*/ 	.word	0xffffffff


	//   ....[97]....
        /*0710*/ 	.word	0x0500000f


	//   ....[98]....
        /*0714*/ 	.word	0x0500000f


	//   ....[99]....
        /*0718*/ 	.word	0x0500000f


	//   ....[100]....
        /*071c*/ 	.word	0x0500000f


	//   ....[101]....
        /*0720*/ 	.word	0x0500000f


	//   ....[102]....
        /*0724*/ 	.word	0x0500000f


	//   ....[103]....
        /*0728*/ 	.word	0x0500000f


	//   ....[104]....
        /*072c*/ 	.word	0x0500000f


	//   ....[105]....
        /*0730*/ 	.word	0x0500000f


	//   ....[106]....
        /*0734*/ 	.word	0x0500000f


	//   ....[107]....
        /*0738*/ 	.word	0x0500000f


	//   ....[108]....
        /*073c*/ 	.word	0x0500000f


	//   ....[109]....
        /*0740*/ 	.word	0x0500000f


	//   ....[110]....
        /*0744*/ 	.word	0x0500000f


	//   ....[111]....
        /*0748*/ 	.word	0x0500000f


	//   ....[112]....
        /*074c*/ 	.word	0x0500000f


	//   ....[113]....
        /*0750*/ 	.word	0x0500000f


	//   ....[114]....
        /*0754*/ 	.word	0x0500000f


	//   ....[115]....
        /*0758*/ 	.word	0x0500000f


	//   ....[116]....
        /*075c*/ 	.word	0x0500000f


	//   ....[117]....
        /*0760*/ 	.word	0x0500000f


	//   ....[118]....
        /*0764*/ 	.word	0x0500000f


	//   ....[119]....
        /*0768*/ 	.word	0x0500000f


	//   ....[120]....
        /*076c*/ 	.word	0x0500000f


	//   ....[121]....
        /*0770*/ 	.word	0x0500000f


	//   ....[122]....
        /*0774*/ 	.word	0x0500000f


	//   ....[123]....
        /*0778*/ 	.word	0x0500000f


	//   ....[124]....
        /*077c*/ 	.word	0x0500000f


	//   ....[125]....
        /*0780*/ 	.word	0x0500000f


	//   ....[126]....
        /*0784*/ 	.word	0x0500000f


	//   ....[127]....
        /*0788*/ 	.word	0x0500000f


	//   ....[128]....
        /*078c*/ 	.word	0x0500000f


	//   ....[129]....
        /*0790*/ 	.word	0x0500000f


	//   ....[130]....
        /*0794*/ 	.word	0x0500000f


	//   ....[131]....
        /*0798*/ 	.word	0x0500000f


	//   ....[132]....
        /*079c*/ 	.word	0x0500000f


	//----- nvinfo : EIATTR_COOP_GROUP_INSTR_OFFSETS
	.align		4
.L_116:
        /*07a0*/ 	.byte	0x04, 0x28
        /*07a2*/ 	.short	(.L_118 - .L_117)


	//   ....[0]....
.L_117:
        /*07a4*/ 	.word	0x00000070


	//   ....[1]....
        /*07a8*/ 	.word	0x00000140


	//   ....[2]....
        /*07ac*/ 	.word	0x00000190


	//   ....[3]....
        /*07b0*/ 	.word	0x000003c0


	//   ....[4]....
        /*07b4*/ 	.word	0x00000520


	//   ....[5]....
        /*07b8*/ 	.word	0x00000640


	//   ....[6]....
        /*07bc*/ 	.word	0x000007a0


	//   ....[7]....
        /*07c0*/ 	.word	0x00001b10


	//   ....[8]....
        /*07c4*/ 	.word	0x00005120


	//   ....[9]....
        /*07c8*/ 	.word	0x00005150


	//   ....[10]....
        /*07cc*/ 	.word	0x000058b0


	//   ....[11]....
        /*07d0*/ 	.word	0x00005940


	//   ....[12]....
        /*07d4*/ 	.word	0x00009af0


	//   ....[13]....
        /*07d8*/ 	.word	0x00009b10


	//   ....[14]....
        /*07dc*/ 	.word	0x0000a590


	//   ....[15]....
        /*07e0*/ 	.word	0x0000a630


	//   ....[16]....
        /*07e4*/ 	.word	0x0000bb30


	//   ....[17]....
        /*07e8*/ 	.word	0x0000bb90


	//   ....[18]....
        /*07ec*/ 	.word	0x0000c080


	//   ....[19]....
        /*07f0*/ 	.word	0x0000c090


	//   ....[20]....
        /*07f4*/ 	.word	0x0000d2e0


	//   ....[21]....
        /*07f8*/ 	.word	0x0000d2f0


	//   ....[22]....
        /*07fc*/ 	.word	0x0000d340


	//   ....[23]....
        /*0800*/ 	.word	0x0000d370


	//   ....[24]....
        /*0804*/ 	.word	0x0000db60


	//   ....[25]....
        /*0808*/ 	.word	0x0000db90


	//   ....[26]....
        /*080c*/ 	.word	0x0000dc60


	//   ....[27]....
        /*0810*/ 	.word	0x0000dc80


	//   ....[28]....
        /*0814*/ 	.word	0x0000dd50


	//   ....[29]....
        /*0818*/ 	.word	0x0000dd70


	//   ....[30]....
        /*081c*/ 	.word	0x0000de50


	//   ....[31]....
        /*0820*/ 	.word	0x0000de70


	//   ....[32]....
        /*0824*/ 	.word	0x0000e370


	//   ....[33]....
        /*0828*/ 	.word	0x0000e380


	//   ....[34]....
        /*082c*/ 	.word	0x0000e7d0


	//   ....[35]....
        /*0830*/ 	.word	0x0000e7e0


	//   ....[36]....
        /*0834*/ 	.word	0x0000f6d0


	//   ....[37]....
        /*0838*/ 	.word	0x0000f6f0


	//   ....[38]....
        /*083c*/ 	.word	0x0000f7c0


	//   ....[39]....
        /*0840*/ 	.word	0x0000f7e0


	//   ....[40]....
        /*0844*/ 	.word	0x0000f8b0


	//   ....[41]....
        /*0848*/ 	.word	0x0000f8d0


	//   ....[42]....
        /*084c*/ 	.word	0x0000f9b0


	//   ....[43]....
        /*0850*/ 	.word	0x0000f9d0


	//   ....[44]....
        /*0854*/ 	.word	0x0000fb30


	//   ....[45]....
        /*0858*/ 	.word	0x0000fd80


	//   ....[46]....
        /*085c*/ 	.word	0x0000fdb0


	//   ....[47]....
        /*0860*/ 	.word	0x0000fde0


	//   ....[48]....
        /*0864*/ 	.word	0x0000fe10


	//   ....[49]....
        /*0868*/ 	.word	0x0000fe40


	//   ....[50]....
        /*086c*/ 	.word	0x0000fe70


	//   ....[51]....
        /*0870*/ 	.word	0x00010020


	//   ....[52]....
        /*0874*/ 	.word	0x00010050


	//   ....[53]....
        /*0878*/ 	.word	0x00010080


	//   ....[54]....
        /*087c*/ 	.word	0x000100b0


	//   ....[55]....
        /*0880*/ 	.word	0x000100e0


	//   ....[56]....
        /*0884*/ 	.word	0x00010110


	//   ....[57]....
        /*0888*/ 	.word	0x000101a0


	//   ....[58]....
        /*088c*/ 	.word	0x000101d0


	//   ....[59]....
        /*0890*/ 	.word	0x000101e0


	//   ....[60]....
        /*0894*/ 	.word	0x00010290


	//   ....[61]....
        /*0898*/ 	.word	0x000117d0


	//   ....[62]....
        /*089c*/ 	.word	0x00012380


	//   ....[63]....
        /*08a0*/ 	.word	0x000123b0


	//   ....[64]....
        /*08a4*/ 	.word	0x000123d0


	//   ....[65]....
        /*08a8*/ 	.word	0x000123f0


	//   ....[66]....
        /*08ac*/ 	.word	0x00012500


	//   ....[67]....
        /*08b0*/ 	.word	0x00012510


	//   ....[68]....
        /*08b4*/ 	.word	0x000125a0


	//   ....[69]....
        /*08b8*/ 	.word	0x000125b0


	//   ....[70]....
        /*08bc*/ 	.word	0x00012640


	//   ....[71]....
        /*08c0*/ 	.word	0x00012650


	//   ....[72]....
        /*08c4*/ 	.word	0x000126e0


	//   ....[73]....
        /*08c8*/ 	.word	0x000126f0


	//   ....[74]....
        /*08cc*/ 	.word	0x00012780


	//   ....[75]....
        /*08d0*/ 	.word	0x00012790


	//   ....[76]....
        /*08d4*/ 	.word	0x000127e0


	//   ....[77]....
        /*08d8*/ 	.word	0x00012810


	//   ....[78]....
        /*08dc*/ 	.word	0x000150c0


	//   ....[79]....
        /*08e0*/ 	.word	0x000150f0


	//   ....[80]....
        /*08e4*/ 	.word	0x00015150


	//   ....[81]....
        /*08e8*/ 	.word	0x00015180


	//   ....[82]....
        /*08ec*/ 	.word	0x000151b0


	//   ....[83]....
        /*08f0*/ 	.word	0x000151e0


	//   ....[84]....
        /*08f4*/ 	.word	0x00015210


	//   ....[85]....
        /*08f8*/ 	.word	0x00015240


	//   ....[86]....
        /*08fc*/ 	.word	0x00015410


	//   ....[87]....
        /*0900*/ 	.word	0x00015440


	//   ....[88]....
        /*0904*/ 	.word	0x00015470


	//   ....[89]....
        /*0908*/ 	.word	0x000154a0


	//   ....[90]....
        /*090c*/ 	.word	0x000154d0


	//   ....[91]....
        /*0910*/ 	.word	0x00015500


	//   ....[92]....
        /*0914*/ 	.word	0x000155c0


	//   ....[93]....
        /*0918*/ 	.word	0x000155e0


	//   ....[94]....
        /*091c*/ 	.word	0x000155f0


	//   ....[95]....
        /*0920*/ 	.word	0x00015650


	//   ....[96]....
        /*0924*/ 	.word	0x00015d70


	//   ....[97]....
        /*0928*/ 	.word	0x00016250


	//   ....[98]....
        /*092c*/ 	.word	0x00016420


	//   ....[99]....
        /*0930*/ 	.word	0x00016470


	//   ....[100]....
        /*0934*/ 	.word	0x00016590


	//   ....[101]....
        /*0938*/ 	.word	0x000165e0


	//   ....[102]....
        /*093c*/ 	.word	0x00016710


	//   ....[103]....
        /*0940*/ 	.word	0x00016760


	//   ....[104]....
        /*0944*/ 	.word	0x00016880


	//   ....[105]....
        /*0948*/ 	.word	0x000168d0


	//   ....[106]....
        /*094c*/ 	.word	0x000169f0


	//   ....[107]....
        /*0950*/ 	.word	0x00016a40


	//   ....[108]....
        /*0954*/ 	.word	0x00016b60


	//   ....[109]....
        /*0958*/ 	.word	0x00016bb0


	//   ....[110]....
        /*095c*/ 	.word	0x00016cb0


	//   ....[111]....
        /*0960*/ 	.word	0x00016d20


	//   ....[112]....
        /*0964*/ 	.word	0x00016e20


	//   ....[113]....
        /*0968*/ 	.word	0x00016e70


	//   ....[114]....
        /*096c*/ 	.word	0x000171a0


	//   ....[115]....
        /*0970*/ 	.word	0x00017240


	//   ....[116]....
        /*0974*/ 	.word	0x000173e0


	//   ....[117]....
        /*0978*/ 	.word	0x00017460


	//   ....[118]....
        /*097c*/ 	.word	0x000174e0


	//   ....[119]....
        /*0980*/ 	.word	0x00017560


	//   ....[120]....
        /*0984*/ 	.word	0x000175e0


	//   ....[121]....
        /*0988*/ 	.word	0x00017670


	//   ....[122]....
        /*098c*/ 	.word	0x00017710


	//   ....[123]....
        /*0990*/ 	.word	0x000177c0


	//   ....[124]....
        /*0994*/ 	.word	0x00017840


	//   ....[125]....
        /*0998*/ 	.word	0x000178c0


	//   ....[126]....
        /*099c*/ 	.word	0x00017940


	//   ....[127]....
        /*09a0*/ 	.word	0x000179d0


	//   ....[128]....
        /*09a4*/ 	.word	0x00017a50


	//   ....[129]....
        /*09a8*/ 	.word	0x00017af0


	//   ....[130]....
        /*09ac*/ 	.word	0x00017b40


	//   ....[131]....
        /*09b0*/ 	.word	0x00017bd0


	//   ....[132]....
        /*09b4*/ 	.word	0x00017d00


	//----- nvinfo : EIATTR_REG_RECONFIG
	.align		4
.L_118:
        /*09b8*/ 	.byte	0x01, 0x54
	.zero		2


	//----- nvinfo : EIATTR_SYSCALL_OFFSETS
	.align		4
        /*09bc*/ 	.byte	0x04, 0x46
        /*09be*/ 	.short	(.L_120 - .L_119)


	//   ....[0]....
.L_119:
        /*09c0*/ 	.word	0x00001ca0


	//   ....[1]....
        /*09c4*/ 	.word	0x000113e0


	//   ....[2]....
        /*09c8*/ 	.word	0x00011530


	//   ....[3]....
        /*09cc*/ 	.word	0x00011630


	//   ....[4]....
        /*09d0*/ 	.word	0x00011f60


	//----- nvinfo : EIATTR_MBARRIER_INSTR_OFFSETS
	.align		4
.L_120:
        /*09d4*/ 	.byte	0x04, 0x39
        /*09d6*/ 	.short	(.L_122 - .L_121)


	//   ....[0]....
.L_121:
        /*09d8*/ 	.word	0x00000270
        /*09dc*/ 	.word	0x000000ff
        /*09e0*/ 	.word	0x00034800
        /*09e4*/ 	.short	0x0100
        /*09e6*/ 	.byte	0x08
	.zero		1


	//   ....[1]....
        /*09e8*/ 	.word	0x00000280
        /*09ec*/ 	.word	0x000000ff
        /*09f0*/ 	.word	0x00034820
        /*09f4*/ 	.short	0x0100
        /*09f6*/ 	.byte	0x08
	.zero		1


	//   ....[2]....
        /*09f8*/ 	.word	0x00000370
        /*09fc*/ 	.word	0x000000ff
        /*0a00*/ 	.word	0x00034830
        /*0a04*/ 	.short	0x0100
        /*0a06*/ 	.byte	0x08
	.zero		1


	//   ....[3]....
        /*0a08*/ 	.word	0x00000380
        /*0a0c*/ 	.word	0x000000ff
        /*0a10*/ 	.word	0x00034840
        /*0a14*/ 	.short	0x0100
        /*0a16*/ 	.byte	0x08
	.zero		1


	//   ....[4]....
        /*0a18*/ 	.word	0x00000390
        /*0a1c*/ 	.word	0x000000ff
        /*0a20*/ 	.word	0x00034838
        /*0a24*/ 	.short	0x0100
        /*0a26*/ 	.byte	0x08
	.zero		1


	//   ....[5]....
        /*0a28*/ 	.word	0x000003a0
        /*0a2c*/ 	.word	0x000000ff
        /*0a30*/ 	.word	0x00034848
        /*0a34*/ 	.short	0x0100
        /*0a36*/ 	.byte	0x08
	.zero		1


	//   ....[6]....
        /*0a38*/ 	.word	0x000004d0
        /*0a3c*/ 	.word	0x000000ff
        /*0a40*/ 	.word	0x00034850
        /*0a44*/ 	.short	0x0100
        /*0a46*/ 	.byte	0x08
	.zero		1


	//   ....[7]....
        /*0a48*/ 	.word	0x000004e0
        /*0a4c*/ 	.word	0x000000ff
        /*0a50*/ 	.word	0x00034860
        /*0a54*/ 	.short	0x0100
        /*0a56*/ 	.byte	0x08
	.zero		1


	//   ....[8]....
        /*0a58*/ 	.word	0x000004f0
        /*0a5c*/ 	.word	0x000000ff
        /*0a60*/ 	.word	0x00034858
        /*0a64*/ 	.short	0x0100
        /*0a66*/ 	.byte	0x08
	.zero		1


	//   ....[9]....
        /*0a68*/ 	.word	0x00000500
        /*0a6c*/ 	.word	0x000000ff
        /*0a70*/ 	.word	0x00034868
        /*0a74*/ 	.short	0x0100
        /*0a76*/ 	.byte	0x08
	.zero		1


	//   ....[10]....
        /*0a78*/ 	.word	0x000005f0
        /*0a7c*/ 	.word	0x000000ff
        /*0a80*/ 	.word	0x00034870
        /*0a84*/ 	.short	0x0100
        /*0a86*/ 	.byte	0x06
	.zero		1


	//   ....[11]....
        /*0a88*/ 	.word	0x00000600
        /*0a8c*/ 	.word	0x000000ff
        /*0a90*/ 	.word	0x00034880
        /*0a94*/ 	.short	0x0100
        /*0a96*/ 	.byte	0x06
	.zero		1


	//   ....[12]....
        /*0a98*/ 	.word	0x00000610
        /*0a9c*/ 	.word	0x000000ff
        /*0aa0*/ 	.word	0x00034878
        /*0aa4*/ 	.short	0x0100
        /*0aa6*/ 	.byte	0x06
	.zero		1


	//   ....[13]....
        /*0aa8*/ 	.word	0x00000620
        /*0aac*/ 	.word	0x000000ff
        /*0ab0*/ 	.word	0x00034888
        /*0ab4*/ 	.short	0x0100
        /*0ab6*/ 	.byte	0x06
	.zero		1


	//   ....[14]....
        /*0ab8*/ 	.word	0x00000750
        /*0abc*/ 	.word	0x000000ff
        /*0ac0*/ 	.word	0x00034890
        /*0ac4*/ 	.short	0x0100
        /*0ac6*/ 	.byte	0x08
	.zero		1


	//   ....[15]....
        /*0ac8*/ 	.word	0x00000760
        /*0acc*/ 	.word	0x000000ff
        /*0ad0*/ 	.word	0x000348a0
        /*0ad4*/ 	.short	0x0100
        /*0ad6*/ 	.byte	0x08
	.zero		1


	//   ....[16]....
        /*0ad8*/ 	.word	0x00000770
        /*0adc*/ 	.word	0x000000ff
        /*0ae0*/ 	.word	0x00034898
        /*0ae4*/ 	.short	0x0100
        /*0ae6*/ 	.byte	0x08
	.zero		1


	//   ....[17]....
        /*0ae8*/ 	.word	0x00000780
        /*0aec*/ 	.word	0x000000ff
        /*0af0*/ 	.word	0x000348a8
        /*0af4*/ 	.short	0x0100
        /*0af6*/ 	.byte	0x08
	.zero		1


	//   ....[18]....
        /*0af8*/ 	.word	0x000008b0
        /*0afc*/ 	.word	0x000000ff
        /*0b00*/ 	.word	0x000348b0
        /*0b04*/ 	.short	0x0100
        /*0b06*/ 	.byte	0x08
	.zero		1


	//   ....[19]....
        /*0b08*/ 	.word	0x000008c0
        /*0b0c*/ 	.word	0x000000ff
        /*0b10*/ 	.word	0x000348c0
        /*0b14*/ 	.short	0x0100
        /*0b16*/ 	.byte	0x08
	.zero		1


	//   ....[20]....
        /*0b18*/ 	.word	0x000008d0
        /*0b1c*/ 	.word	0x000000ff
        /*0b20*/ 	.word	0x000348b8
        /*0b24*/ 	.short	0x0100
        /*0b26*/ 	.byte	0x08
	.zero		1


	//   ....[21]....
        /*0b28*/ 	.word	0x000008e0
        /*0b2c*/ 	.word	0x000000ff
        /*0b30*/ 	.word	0x000348c8
        /*0b34*/ 	.short	0x0100
        /*0b36*/ 	.byte	0x08
	.zero		1


	//   ....[22]....
        /*0b38*/ 	.word	0x00001d60
        /*0b3c*/ 	.word	0x00000000
        /*0b40*/ 	.word	0x00034800
        /*0b44*/ 	.short	0x010a
        /*0b46*/ 	.byte	0x3f
	.zero		1


	//   ....[23]....
        /*0b48*/ 	.word	0x00001e00
        /*0b4c*/ 	.word	0x0000000b
        /*0b50*/ 	.word	0x00034830
        /*0b54*/ 	.short	0x010a
        /*0b56*/ 	.byte	0x3f
	.zero		1


	//   ....[24]....
        /*0b58*/ 	.word	0x00001e70
        /*0b5c*/ 	.word	0x0000000b
        /*0b60*/ 	.word	0x00034830
        /*0b64*/ 	.short	0x010a
        /*0b66*/ 	.byte	0x3f
	.zero		1


	//   ....[25]....
        /*0b68*/ 	.word	0x00005130
        /*0b6c*/ 	.word	0x0000000b
        /*0b70*/ 	.word	0x00000000
        /*0b74*/ 	.short	0x0101
        /*0b76*/ 	.byte	0x3f
	.zero		1


	//   ....[26]....
        /*0b78*/ 	.word	0x00006f60
        /*0b7c*/ 	.word	0x00000000
        /*0b80*/ 	.word	0x00034830
        /*0b84*/ 	.short	0x010a
        /*0b86*/ 	.byte	0x3f
	.zero		1


	//   ....[27]....
        /*0b88*/ 	.word	0x00006fa0
        /*0b8c*/ 	.word	0x00000000
        /*0b90*/ 	.word	0x00034830
        /*0b94*/ 	.short	0x010a
        /*0b96*/ 	.byte	0x3f
	.zero		1


	//   ....[28]....
        /*0b98*/ 	.word	0x00009680
        /*0b9c*/ 	.word	0x000000ff
        /*0ba0*/ 	.word	0x00034850
        /*0ba4*/ 	.short	0x010a
        /*0ba6*/ 	.byte	0x06
	.zero		1


	//   ....[29]....
        /*0ba8*/ 	.word	0x000096c0
        /*0bac*/ 	.word	0x000000ff
        /*0bb0*/ 	.word	0x00034850
        /*0bb4*/ 	.short	0x010a
        /*0bb6*/ 	.byte	0x06
	.zero		1


	//   ....[30]....
        /*0bb8*/ 	.word	0x0000adf0
        /*0bbc*/ 	.word	0x0000008d
        /*0bc0*/ 	.word	0x00000000
        /*0bc4*/ 	.short	0x0101
        /*0bc6*/ 	.byte	0x3f
	.zero		1


	//   ....[31]....
        /*0bc8*/ 	.word	0x0000af80
        /*0bcc*/ 	.word	0x0000007a
        /*0bd0*/ 	.word	0x00000000
        /*0bd4*/ 	.short	0x0101
        /*0bd6*/ 	.byte	0x3f
	.zero		1


	//   ....[32]....
        /*0bd8*/ 	.word	0x0000ba70
        /*0bdc*/ 	.word	0x00000008
        /*0be0*/ 	.word	0x00034850
        /*0be4*/ 	.short	0x010a
        /*0be6*/ 	.byte	0x3f
	.zero		1


	//   ....[33]....
        /*0be8*/ 	.word	0x0000bab0
        /*0bec*/ 	.word	0x00000008
        /*0bf0*/ 	.word	0x00034850
        /*0bf4*/ 	.short	0x010a
        /*0bf6*/ 	.byte	0x3f
	.zero		1


	//   ....[34]....
        /*0bf8*/ 	.word	0x0000c230
        /*0bfc*/ 	.word	0x00000008
        /*0c00*/ 	.word	0x00000000
        /*0c04*/ 	.short	0x0101
        /*0c06*/ 	.byte	0x3f
	.zero		1


	//   ....[35]....
        /*0c08*/ 	.word	0x0000db50
        /*0c0c*/ 	.word	0x00000012
        /*0c10*/ 	.word	0x00000000
        /*0c14*/ 	.short	0x0101
        /*0c16*/ 	.byte	0x3f
	.zero		1


	//   ....[36]....
        /*0c18*/ 	.word	0x0000e0c0
        /*0c1c*/ 	.word	0x00000012
        /*0c20*/ 	.word	0x00000000
        /*0c24*/ 	.short	0x0101
        /*0c26*/ 	.byte	0x3f
	.zero		1


	//   ....[37]....
        /*0c28*/ 	.word	0x00011a50
        /*0c2c*/ 	.word	0x00000000
        /*0c30*/ 	.word	0x00034840
        /*0c34*/ 	.short	0x010a
        /*0c36*/ 	.byte	0x3f
	.zero		1


	//   ....[38]....
        /*0c38*/ 	.word	0x000128f0
        /*0c3c*/ 	.word	0x00000012
        /*0c40*/ 	.word	0x00034800
        /*0c44*/ 	.short	0x0107
        /*0c46*/ 	.byte	0x3f
	.zero		1


	//   ....[39]....
        /*0c48*/ 	.word	0x00012a00
        /*0c4c*/ 	.word	0x00000012
        /*0c50*/ 	.word	0x00034800
        /*0c54*/ 	.short	0x0101
        /*0c56*/ 	.byte	0x3f
	.zero		1


	//   ....[40]....
        /*0c58*/ 	.word	0x00012a20
        /*0c5c*/ 	.word	0x00000012
        /*0c60*/ 	.word	0x00034820
        /*0c64*/ 	.short	0x010a
        /*0c66*/ 	.byte	0x3f
	.zero		1


	//   ....[41]....
        /*0c68*/ 	.word	0x00012df0
        /*0c6c*/ 	.word	0x00000003
        /*0c70*/ 	.word	0x00034840
        /*0c74*/ 	.short	0x010a
        /*0c76*/ 	.byte	0x3f
	.zero		1


	//   ....[42]....
        /*0c78*/ 	.word	0x00013190
        /*0c7c*/ 	.word	0x00000003
        /*0c80*/ 	.word	0x00000060
        /*0c84*/ 	.short	0x010a
        /*0c86*/ 	.byte	0x3f
	.zero		1


	//   ....[43]....
        /*0c88*/ 	.word	0x00013830
        /*0c8c*/ 	.word	0x00000003
        /*0c90*/ 	.word	0x00034840
        /*0c94*/ 	.short	0x010a
        /*0c96*/ 	.byte	0x3f
	.zero		1


	//   ....[44]....
        /*0c98*/ 	.word	0x00013bd0
        /*0c9c*/ 	.word	0x00000002
        /*0ca0*/ 	.word	0x00000060
        /*0ca4*/ 	.short	0x010a
        /*0ca6*/ 	.byte	0x3f
	.zero		1


	//   ....[45]....
        /*0ca8*/ 	.word	0x000141b0
        /*0cac*/ 	.word	0x00000002
        /*0cb0*/ 	.word	0x00034840
        /*0cb4*/ 	.short	0x010a
        /*0cb6*/ 	.byte	0x3f
	.zero		1


	//   ....[46]....
        /*0cb8*/ 	.word	0x00014550
        /*0cbc*/ 	.word	0x00000002
        /*0cc0*/ 	.word	0x00000060
        /*0cc4*/ 	.short	0x010a
        /*0cc6*/ 	.byte	0x3f
	.zero		1


	//   ....[47]....
        /*0cc8*/ 	.word	0x00014ae0
        /*0ccc*/ 	.word	0x00000000
        /*0cd0*/ 	.word	0x00034860
        /*0cd4*/ 	.short	0x010a
        /*0cd6*/ 	.byte	0x3f
	.zero		1


	//   ....[48]....
        /*0cd8*/ 	.word	0x00015cf0
        /*0cdc*/ 	.word	0x00000000
        /*0ce0*/ 	.word	0x00034820
        /*0ce4*/ 	.short	0x010a
        /*0ce6*/ 	.byte	0x3f
	.zero		1


	//   ....[49]....
        /*0ce8*/ 	.word	0x00015f00
        /*0cec*/ 	.word	0x00000006
        /*0cf0*/ 	.word	0x00000000
        /*0cf4*/ 	.short	0x010a
        /*0cf6*/ 	.byte	0x3f
	.zero		1


	//   ....[50]....
        /*0cf8*/ 	.word	0x00015f30
        /*0cfc*/ 	.word	0x00000007
        /*0d00*/ 	.word	0x00000000
        /*0d04*/ 	.short	0x010a
        /*0d06*/ 	.byte	0x3f
	.zero		1


	//   ....[51]....
        /*0d08*/ 	.word	0x00015f90
        /*0d0c*/ 	.word	0x00000004
        /*0d10*/ 	.word	0x00000000
        /*0d14*/ 	.short	0x010a
        /*0d16*/ 	.byte	0x3f
	.zero		1


	//   ....[52]....
        /*0d18*/ 	.word	0x00015fc0
        /*0d1c*/ 	.word	0x00000003
        /*0d20*/ 	.word	0x00000000
        /*0d24*/ 	.short	0x010a
        /*0d26*/ 	.byte	0x3f
	.zero		1


	//   ....[53]....
        /*0d28*/ 	.word	0x00016020
        /*0d2c*/ 	.word	0x00000000
        /*0d30*/ 	.word	0x00034800
        /*0d34*/ 	.short	0x010a
        /*0d36*/ 	.byte	0x3f
	.zero		1


	//   ....[54]....
        /*0d38*/ 	.word	0x00016070
        /*0d3c*/ 	.word	0x0000000b
        /*0d40*/ 	.word	0x00034830
        /*0d44*/ 	.short	0x010a
        /*0d46*/ 	.byte	0x3f
	.zero		1


	//   ....[55]....
        /*0d48*/ 	.word	0x000160c0
        /*0d4c*/ 	.word	0x00000000
        /*0d50*/ 	.word	0x00034830
        /*0d54*/ 	.short	0x010a
        /*0d56*/ 	.byte	0x3f
	.zero		1


	//   ....[56]....
        /*0d58*/ 	.word	0x00016120
        /*0d5c*/ 	.word	0x0000000a
        /*0d60*/ 	.word	0x00034850
        /*0d64*/ 	.short	0x010a
        /*0d66*/ 	.byte	0x3f
	.zero		1


	//   ....[57]....
        /*0d68*/ 	.word	0x00016170
        /*0d6c*/ 	.word	0x00000008
        /*0d70*/ 	.word	0x00034850
        /*0d74*/ 	.short	0x010a
        /*0d76*/ 	.byte	0x3f
	.zero		1


	//   ....[58]....
        /*0d78*/ 	.word	0x00016310
        /*0d7c*/ 	.word	0x00000000
        /*0d80*/ 	.word	0x00034840
        /*0d84*/ 	.short	0x010a
        /*0d86*/ 	.byte	0x3f
	.zero		1


	//   ....[59]....
        /*0d88*/ 	.word	0x00016eb0
        /*0d8c*/ 	.word	0x00000012
        /*0d90*/ 	.word	0x00034820
        /*0d94*/ 	.short	0x010a
        /*0d96*/ 	.byte	0x3f
	.zero		1


	//   ....[60]....
        /*0d98*/ 	.word	0x00016f00
        /*0d9c*/ 	.word	0x00000003
        /*0da0*/ 	.word	0x00034840
        /*0da4*/ 	.short	0x010a
        /*0da6*/ 	.byte	0x3f
	.zero		1


	//   ....[61]....
        /*0da8*/ 	.word	0x00016f50
        /*0dac*/ 	.word	0x00000003
        /*0db0*/ 	.word	0x00000060
        /*0db4*/ 	.short	0x010a
        /*0db6*/ 	.byte	0x3f
	.zero		1


	//   ....[62]....
        /*0db8*/ 	.word	0x00016fa0
        /*0dbc*/ 	.word	0x00000003
        /*0dc0*/ 	.word	0x00034840
        /*0dc4*/ 	.short	0x010a
        /*0dc6*/ 	.byte	0x3f
	.zero		1


	//   ....[63]....
        /*0dc8*/ 	.word	0x00016ff0
        /*0dcc*/ 	.word	0x00000002
        /*0dd0*/ 	.word	0x00000060
        /*0dd4*/ 	.short	0x010a
        /*0dd6*/ 	.byte	0x3f
	.zero		1


	//   ....[64]....
        /*0dd8*/ 	.word	0x00017040
        /*0ddc*/ 	.word	0x00000002
        /*0de0*/ 	.word	0x00034840
        /*0de4*/ 	.short	0x010a
        /*0de6*/ 	.byte	0x3f
	.zero		1


	//   ....[65]....
        /*0de8*/ 	.word	0x00017090
        /*0dec*/ 	.word	0x00000002
        /*0df0*/ 	.word	0x00000060
        /*0df4*/ 	.short	0x010a
        /*0df6*/ 	.byte	0x3f
	.zero		1


	//   ....[66]....
        /*0df8*/ 	.word	0x000170e0
        /*0dfc*/ 	.word	0x00000000
        /*0e00*/ 	.word	0x00034860
        /*0e04*/ 	.short	0x010a
        /*0e06*/ 	.byte	0x3f
	.zero		1


	//   ....[67]....
        /*0e08*/ 	.word	0x00017c20
        /*0e0c*/ 	.word	0x00000000
        /*0e10*/ 	.word	0x00034820
        /*0e14*/ 	.short	0x010a
        /*0e16*/ 	.byte	0x3f
	.zero		1


	//   ....[68]....
        /*0e18*/ 	.word	0x00017dc0
        /*0e1c*/ 	.word	0x00000006
        /*0e20*/ 	.word	0x00000000
        /*0e24*/ 	.short	0x010a
        /*0e26*/ 	.byte	0x3f
	.zero		1


	//   ....[69]....
        /*0e28*/ 	.word	0x00017e10
        /*0e2c*/ 	.word	0x00000007
        /*0e30*/ 	.word	0x00000000
        /*0e34*/ 	.short	0x010a
        /*0e36*/ 	.byte	0x3f
	.zero		1


	//   ....[70]....
        /*0e38*/ 	.word	0x00017e60
        /*0e3c*/ 	.word	0x00000004
        /*0e40*/ 	.word	0x00000000
        /*0e44*/ 	.short	0x010a
        /*0e46*/ 	.byte	0x3f
	.zero		1


	//----- nvinfo : EIATTR_NUM_MBARRIERS
	.align		4
.L_122:
        /*0e48*/ 	.byte	0x03, 0x38
        /*0e4a*/ 	.short	0x0016


	//----- nvinfo : EIATTR_EXIT_INSTR_OFFSETS
	.align		4
        /*0e4c*/ 	.byte	0x04, 0x1c
        /*0e4e*/ 	.short	(.L_124 - .L_123)


	//   ....[0]....
.L_123:
        /*0e50*/ 	.word	0x00000a90


	//   ....[1]....
        /*0e54*/ 	.word	0x0000fad0


	//   ....[2]....
        /*0e58*/ 	.word	0x00016010


	//----- nvinfo : EIATTR_MAX_THREADS
	.align		4
.L_124:
        /*0e5c*/ 	.byte	0x04, 0x05
        /*0e5e*/ 	.short	(.L_126 - .L_125)
.L_125:
        /*0e60*/ 	.word	0x00000180
        /*0e64*/ 	.word	0x00000001
        /*0e68*/ 	.word	0x00000001


	//----- nvinfo : EIATTR_CRS_STACK_SIZE
	.align		4
.L_126:
        /*0e6c*/ 	.byte	0x04, 0x1e
        /*0e6e*/ 	.short	(.L_128 - .L_127)
.L_127:
        /*0e70*/ 	.word	0x00000000


	//----- nvinfo : EIATTR_CBANK_PARAM_SIZE
	.align		4
.L_128:
        /*0e74*/ 	.byte	0x03, 0x19
        /*0e76*/ 	.short	0x0af0


	//----- nvinfo : EIATTR_PARAM_CBANK
	.align		4
        /*0e78*/ 	.byte	0x04, 0x0a
        /*0e7a*/ 	.short	(.L_130 - .L_129)
	.align		4
.L_129:
        /*0e7c*/ 	.word	index@(.nv.constant0._ZN7cutlass13device_kernelIN5flash11enable_sm90INS1_16FlashAttnFwdSm90INS1_25CollectiveMainloopFwdSm90ILi2EN4cute5tupleIJNS5_1CILi1EEES8_S8_EEENS6_IJNS7_ILi128EEENS7_ILi176EEESA_EEELi128ENS_6half_tEfNS_4arch4Sm90ELb0ELb0ELb0ELb1ELb0ELb0ELb0ELb1ELb1ELb1ELb1ELb0EEENS1_21CollectiveEpilogueFwdINS6_IJSA_SA_SB_EEES9_SD_SF_Li256ELb1ELb1ELb1ELb0EEENS1_36VarlenDynamicPersistentTileSchedulerILi128ELi176ELi256ELi128ELb1ELb1ELb1ELb0ELb1ELb1EEEEEEEEEvNT_6ParamsE)
        /*0e80*/ 	.short	0x0210
        /*0e82*/ 	.short	0x0af0


	//----- nvinfo : EIATTR_SW_WAR
	.align		4
.L_130:
        /*0e84*/ 	.byte	0x04, 0x36
        /*0e86*/ 	.short	(.L_132 - .L_131)
.L_131:
        /*0e88*/ 	.word	0x00000008
.L_132:


//--------------------- .nv.info._ZN7cutlass13device_kernelIN5flash11enable_sm90INS1_16FlashAttnFwdSm90INS1_25CollectiveMainloopFwdSm90ILi2EN4cute5tupleIJNS5_1CILi1EEES8_S8_EEENS6_IJNS7_ILi128EEENS7_ILi176EEESA_EEELi128ENS_6half_tEfNS_4arch4Sm90ELb0ELb0ELb0ELb1ELb0ELb1ELb0ELb1ELb1ELb1ELb1ELb0EEENS1_21CollectiveEpilogueFwdINS6_IJSA_SA_SB_EEES9_SD_SF_Li256ELb1ELb1ELb1ELb0EEENS1_36VarlenDynamicPersistentTileSchedulerILi128ELi176ELi256ELi128ELb1ELb1ELb1ELb0ELb1ELb1EEEEEEEEEvNT_6ParamsE --------------------------
	.section	.nv.info._ZN7cutlass13device_kernelIN5flash11enable_sm90INS1_16FlashAttnFwdSm90INS1_25CollectiveMainloopFwdSm90ILi2EN4cute5tupleIJNS5_1CILi1EEES8_S8_EEENS6_IJNS7_ILi128EEENS7_ILi176EEESA_EEELi128ENS_6half_tEfNS_4arch4Sm90ELb0ELb0ELb0ELb1ELb0ELb1ELb0ELb1ELb1ELb1ELb1ELb0EEENS1_21CollectiveEpilogueFwdINS6_IJSA_SA_SB_EEES9_SD_SF_Li256ELb1ELb1ELb1ELb0EEENS1_36VarlenDynamicPersistentTileSchedulerILi128ELi176ELi256ELi128ELb1ELb1ELb1ELb0ELb1ELb1EEEEEEEEEvNT_6ParamsE,"",@"SHT_CUDA_INFO"
	.sectionflags	@""
	.align	4


	//----- nvinfo : EIATTR_CUDA_API_VERSION
	.align		4
        /*0000*/ 	.byte	0x04, 0x37
        /*0002*/ 	.short	(.L_134 - .L_133)
.L_133:
        /*0004*/ 	.word	0x00000082


	//----- nvinfo : EIATTR_KPARAM_INFO
	.align		4
.L_134:
        /*0008*/ 	.byte	0x04, 0x17
        /*000a*/ 	.short	(.L_136 - .L_135)
.L_135:
        /*000c*/ 	.word	0x00000000
        /*0010*/ 	.short	0x0000
        /*0012*/ 	.short	0x0070
        /*0014*/ 	.byte	0x00, 0xf0, 0x01, 0x2a


	//----- nvinfo : EIATTR_SPARSE_MMA_MASK
	.align		4
.L_136:
        /*0018*/ 	.byte	0x03, 0x50
        /*001a*/ 	.short	0x0000


	//----- nvinfo : EIATTR_MAXREG_COUNT
	.align		4
        /*001c*/ 	.byte	0x03, 0x1b
        /*001e*/ 	.short	0x00a8


	//----- nvinfo : EIATTR_NUM_BARRIERS
	.align		4
        /*0020*/ 	.byte	0x02, 0x4c
        /*0022*/ 	.byte	0x10
	.zero		1


	//----- nvinfo : EIATTR_EXTERNS
	.align		4
        /*0024*/ 	.byte	0x04, 0x0f
        /*0026*/ 	.short	(.L_138 - .L_137)


	//   ....[0]....
	.align		4
.L_137:
        /*0028*/ 	.word	index@(__assertfail)


	//----- nvinfo : EIATTR_ANNOTATIONS
	.align		4
.L_138:
        /*002c*/ 	.byte	0x04, 0x55
        /*002e*/ 	.short	(.L_140 - .L_139)


	//   ....[0]....
.L_139:
        /* <DEDUP_REMOVED lines=132> */
        /*0864*/ 	.byte	0x80, 0xa2, 0x02, 0x00


	//----- nvinfo : EIATTR_MERCURY_ISA_VERSION
	.align		4
.L_140:
        /*0868*/ 	.byte	0x03, 0x5f
        /*086a*/ 	.short	0x0101


	//----- nvinfo : EIATTR_UNUSED_LOAD_BYTE_OFFSET
	.align		4
        /*086c*/ 	.byte	0x04, 0x44
        /*086e*/ 	.short	(.L_142 - .L_141)


	//   ....[0]....
.L_141:
        /*0870*/ 	.word	0x00000ab0
        /*0874*/ 	.word	0x0000fff0


	//   ....[1]....
        /*0878*/ 	.word	0x0001d010
        /*087c*/ 	.word	0x0000fff0


	//----- nvinfo : EIATTR_INT_WARP_WIDE_INSTR_OFFSETS
	.align		4
.L_142:
        /*0880*/ 	.byte	0x04, 0x31
        /*0882*/ 	.short	(.L_144 - .L_143)


	//   ....[0]....
.L_143:
        /*0884*/ 	.word	0x00000180


	//   ....[1]....
        /*0888*/ 	.word	0x00000220


	//   ....[2]....
        /*088c*/ 	.word	0x00000290


	//   ....[3]....
        /*0890*/ 	.word	0x00022fb0


	//   ....[4]....
        /*0894*/ 	.word	0x00023050


	//   ....[5]....
        /*0898*/ 	.word	0x00026760


	//   ....[6]....
        /*089c*/ 	.word	0x000267d0


	//----- nvinfo : EIATTR_COOP_GROUP_MASK_REGIDS
	.align		4
.L_144:
        /*08a0*/ 	.byte	0x04, 0x29
        /*08a2*/ 	.short	(.L_146 - .L_145)


	//   ....[0]....
.L_145:
        /*08a4*/ 	.word	0xffffffff


	//   ....[1]....
        /*08a8*/ 	.word	0xffffffff


	//   ....[2]....
        /*08ac*/ 	.word	0xffffffff


	//   ....[3]....
        /*08b0*/ 	.word	0xffffffff


	//   ....[4]....
        /*08b4*/ 	.word	0xffffffff


	//   ....[5]....
        /*08b8*/ 	.word	0xffffffff


	//   ....[6]....
        /*08bc*/ 	.word	0xffffffff


	//   ....[7]....
        /*08c0*/ 	.word	0xffffffff


	//   ....[8]....
        /*08c4*/ 	.word	0xffffffff


	//   ....[9]....
        /*08c8*/ 	.word	0xffffffff


	//   ....[10]....
        /*08cc*/ 	.word	0xffffffff


	//   ....[11]....
        /*08d0*/ 	.word	0xffffffff


	//   ....[12]....
        /*08d4*/ 	.word	0xffffffff


	//   ....[13]....
        /*08d8*/ 	.word	0xffffffff


	//   ....[14]....
        /*08dc*/ 	.word	0xffffffff


	//   ....[15]....
        /*08e0*/ 	.word	0xffffffff


	//   ....[16]....
        /*08e4*/ 	.word	0xffffffff


	//   ....[17]....
        /*08e8*/ 	.word	0xffffffff


	//   ....[18]....
        /*08ec*/ 	.word	0xffffffff


	//   ....[19]....
        /*08f0*/ 	.word	0xffffffff


	//   ....[20]....
        /*08f4*/ 	.word	0xffffffff


	//   ....[21]....
        /*08f8*/ 	.word	0xffffffff


	//   ....[22]....
        /*08fc*/ 	.word	0xffffffff


	//   ....[23]....
        /*0900*/ 	.word	0xffffffff


	//   ....[24]....
        /*0904*/ 	.word	0xffffffff


	//   ....[25]....
        /*0908*/ 	.word	0xffffffff


	//   ....[26]....
        /*090c*/ 	.word	0xffffffff


	//   ....[27]....
        /*0910*/ 	.word	0xffffffff


	//   ....[28]....
        /*0914*/ 	.word	0xffffffff


	//   ....[29]....
        /*0918*/ 	.word	0xffffffff


	//   ....[30]....
        /*091c*/ 	.word	0xffffffff


	//   ....[31]....
        /*0920*/ 	.word	0xffffffff


	//   ....[32]....
        /*0924*/ 	.word	0xffffffff


	//   ....[33]....
        /*0928*/ 	.word	0xffffffff


	//   ....[34]....
        /*092c*/ 	.word	0xffffffff


	//   ....[35]....
        /*0930*/ 	.word	0xffffffff


	//   ....[36]....
        /*0934*/ 	.word	0xffffffff


	//   ....[37]....
        /*0938*/ 	.word	0xffffffff


	//   ....[38]....
        /*093c*/ 	.word	0xffffffff


	//   ....[39]....
        /*0940*/ 	.word	0xffffffff


	//   ....[40]....
        /*0944*/ 	.word	0xffffffff


	//   ....[41]....
        /*0948*/ 	.word	0xffffffff


	//   ....[42]....
        /*094c*/ 	.word	0xffffffff


	//   ....[43]....
        /*0950*/ 	.word	0xffffffff


	//   ....[44]....
        /*0954*/ 	.word	0xffffffff


	//   ....[45]....
        /*0958*/ 	.word	0xffffffff


	//   ....[46]....
        /*095c*/ 	.word	0xffffffff


	//   ....[47]....
        /*0960*/ 	.word	0xffffffff


	//   ....[48]....
        /*0964*/ 	.word	0xffffffff


	//   ....[49]....
        /*0968*/ 	.word	0xffffffff


	//   ....[50]....
        /*096c*/ 	.word	0xffffffff


	//   ....[51]....
        /*0970*/ 	.word	0xffffffff


	//   ....[52]....
        /*0974*/ 	.word	0xffffffff


	//   ....[53]....
        /*0978*/ 	.word	0xffffffff


	//   ....[54]....
        /*097c*/ 	.word	0xffffffff


	//   ....[55]....
        /*0980*/ 	.word	0xffffffff


	//   ....[56]....
        /*0984*/ 	.word	0xffffffff


	//   ....[57]....
        /*0988*/ 	.word	0xffffffff


	//   ....[58]....
        /*098c*/ 	.word	0xffffffff


	//   ....[59]....
        /*0990*/ 	.word	0xffffffff


	//   ....[60]....
        /*0994*/ 	.word	0xffffffff


	//   ....[61]....
        /*0998*/ 	.word	0xffffffff


	//   ....[62]....
        /*099c*/ 	.word	0xffffffff


	//   ....[63]....
        /*09a0*/ 	.word	0xffffffff


	//   ....[64]....
        /*09a4*/ 	.word	0xffffffff


	//   ....[65]....
        /*09a8*/ 	.word	0xffffffff


	//   ....[66]....
        /*09ac*/ 	.word	0xffffffff


	//   ....[67]....
        /*09b0*/ 	.word	0xffffffff


	//   ....[68]....
        /*09b4*/ 	.word	0xffffffff


	//   ....[69]....
        /*09b8*/ 	.word	0xffffffff


	//   ....[70]....
        /*09bc*/ 	.word	0xffffffff


	//   ....[71]....
        /*09c0*/ 	.word	0xffffffff


	//   ....[72]....
        /*09c4*/ 	.word	0xffffffff


	//   ....[73]....
        /*09c8*/ 	.word	0xffffffff


	//   ....[74]....
        /*09cc*/ 	.word	0xffffffff


	//   ....[75]....
        /*09d0*/ 	.word	0xffffffff


	//   ....[76]....
        /*09d4*/ 	.word	0xffffffff


	//   ....[77]....
        /*09d8*/ 	.word	0xffffffff


	//   ....[78]....
        /*09dc*/ 	.word	0xffffffff


	//   ....[79]....
        /*09e0*/ 	.word	0xffffffff


	//   ....[80]....
        /*09e4*/ 	.word	0xffffffff


	//   ....[81]....
        /*09e8*/ 	.word	0xffffffff


	//   ....[82]....
        /*09ec*/ 	.word	0xffffffff


	//   ....[83]....
        /*09f0*/ 	.word	0xffffffff


	//   ....[84]....
        /*09f4*/ 	.word	0xffffffff


	//   ....[85]....
        /*09f8*/ 	.word	0xffffffff


	//   ....[86]....
        /*09fc*/ 	.word	0xffffffff


	//   ....[87]....
        /*0a00*/ 	.word	0xffffffff


	//   ....[88]....
        /*0a04*/ 	.word	0xffffffff


	//   ....[89]....
        /*0a08*/ 	.word	0xffffffff


	//   ....[90]....
        /*0a0c*/ 	.word	0xffffffff


	//   ....[91]....
        /*0a10*/ 	.word	0xffffffff


	//   ....[92]....
        /*0a14*/ 	.word	0xffffffff


	//   ....[93]....
        /*0a18*/ 	.word	0xffffffff


	//   ....[94]....
        /*0a1c*/ 	.word	0xffffffff


	//   ....[95]....
        /*0a20*/ 	.word	0xffffffff


	//   ....[96]....
        /*0a24*/ 	.word	0xffffffff


	//   ....[97]....
        /*0a28*/ 	.word	0xffffffff


	//   ....[98]....
        /*0a2c*/ 	.word	0xffffffff


	//   ....[99]....
        /*0a30*/ 	.word	0xffffffff


	//   ....[100]....
        /*0a34*/ 	.word	0xffffffff


	//   ....[101]....
        /*0a38*/ 	.word	0xffffffff


	//   ....[102]....
        /*0a3c*/ 	.word	0xffffffff


	//   ....[103]....
        /*0a40*/ 	.word	0xffffffff


	//   ....[104]....
        /*0a44*/ 	.word	0xffffffff


	//   ....[105]....
        /*0a48*/ 	.word	0xffffffff


	//   ....[106]....
        /*0a4c*/ 	.word	0x0500000f


	//   ....[107]....
        /*0a50*/ 	.word	0x0500000f


	//   ....[108]....
        /*0a54*/ 	.word	0x0500000f


	//   ....[109]....
        /*0a58*/ 	.word	0x0500000f


	//   ....[110]....
        /*0a5c*/ 	.word	0x0500000f


	//   ....[111]....
        /*0a60*/ 	.word	0x0500000f


	//   ....[112]....
        /*0a64*/ 	.word	0x0500000f


	//   ....[113]....
        /*0a68*/ 	.word	0x0500000f


	//   ....[114]....
        /*0a6c*/ 	.word	0x0500000f


	//   ....[115]....
        /*0a70*/ 	.word	0x0500000f


	//   ....[116]....
        /*0a74*/ 	.word	0x0500000f


	//   ....[117]....
        /*0a78*/ 	.word	0x0500000f


	//   ....[118]....
        /*0a7c*/ 	.word	0x0500000f


	//   ....[119]....
        /*0a80*/ 	.word	0x0500000f


	//   ....[120]....
        /*0a84*/ 	.word	0x0500000f


	//   ....[121]....
        /*0a88*/ 	.word	0x0500000f


	//   ....[122]....
        /*0a8c*/ 	.word	0x0500000f


	//   ....[123]....
        /*0a90*/ 	.word	0x0500000f


	//   ....[124]....
        /*0a94*/ 	.word	0x0500000f


	//   ....[125]....
        /*0a98*/ 	.word	0x0500000f


	//   ....[126]....
        /*0a9c*/ 	.word	0x0500000f


	//   ....[127]....
        /*0aa0*/ 	.word	0x0500000f


	//   ....[128]....
        /*0aa4*/ 	.word	0x0500000f


	//   ....[129]....
        /*0aa8*/ 	.word	0x0500000f


	//   ....[130]....
        /*0aac*/ 	.word	0x0500000f


	//   ....[131]....
        /*0ab0*/ 	.word	0x0500000f


	//   ....[132]....
        /*0ab4*/ 	.word	0x0500000f


	//   ....[133]....
        /*0ab8*/ 	.word	0x0500000f


	//   ....[134]....
        /*0abc*/ 	.word	0x0500000f


	//   ....[135]....
        /*0ac0*/ 	.word	0x0500000f


	//   ....[136]....
        /*0ac4*/ 	.word	0x0500000f


	//   ....[137]....
        /*0ac8*/ 	.word	0x0500000f


	//   ....[138]....
        /*0acc*/ 	.word	0x0500000f


	//   ....[139]....
        /*0ad0*/ 	.word	0x0500000f


	//   ....[140]....
        /*0ad4*/ 	.word	0x0500000f


	//   ....[141]....
        /*0ad8*/ 	.word	0x0500000f


	//   ....[142]....
        /*0adc*/ 	.word	0x0500000f


	//   ....[143]....
        /*0ae0*/ 	.word	0x0500000f


	//   ....[144]....
        /*0ae4*/ 	.word	0x0500000f


	//   ....[145]....
        /*0ae8*/ 	.word	0x0500000f


	//   ....[146]....
        /*0aec*/ 	.word	0x0500000f


	//   ....[147]....
        /*0af0*/ 	.word	0x0500000f


	//   ....[148]....
        /*0af4*/ 	.word	0x0500000f


	//   ....[149]....
        /*0af8*/ 	.word	0x0500000f


	//   ....[150]....
        /*0afc*/ 	.word	0x0500000f


	//   ....[151]....
        /*0b00*/ 	.word	0x0500000f


	//   ....[152]....
        /*0b04*/ 	.word	0x0500000f


	//   ....[153]....
        /*0b08*/ 	.word	0x0500000f


	//   ....[154]....
        /*0b0c*/ 	.word	0x0500000f


	//   ....[155]....
        /*0b10*/ 	.word	0x0500000f


	//   ....[156]....
        /*0b14*/ 	.word	0x0500000f


	//   ....[157]....
        /*0b18*/ 	.word	0x0500000f


	//   ....[158]....
        /*0b1c*/ 	.word	0x0500000f


	//   ....[159]....
        /*0b20*/ 	.word	0x0500000f


	//   ....[160]....
        /*0b24*/ 	.word	0x0500000f


	//   ....[161]....
        /*0b28*/ 	.word	0x0500000f


	//   ....[162]....
        /*0b2c*/ 	.word	0x0500000f


	//   ....[163]....
        /*0b30*/ 	.word	0x0500000f


	//   ....[164]....
        /*0b34*/ 	.word	0x0500000f


	//   ....[165]....
        /*0b38*/ 	.word	0x0500000f


	//   ....[166]....
        /*0b3c*/ 	.word	0x0500000f


	//   ....[167]....
        /*0b40*/ 	.word	0x0500000f


	//   ....[168]....
        /*0b44*/ 	.word	0x0500000f


	//   ....[169]....
        /*0b48*/ 	.word	0x0500000f


	//   ....[170]....
        /*0b4c*/ 	.word	0x0500000f


	//   ....[171]....
        /*0b50*/ 	.word	0x0500000f


	//----- nvinfo : EIATTR_COOP_GROUP_INSTR_OFFSETS
	.align		4
.L_146:
        /*0b54*/ 	.byte	0x04, 0x28
        /*0b56*/ 	.short	(.L_148 - .L_147)


	//   ....[0]....
.L_147:
        /*0b58*/ 	.word	0x00000060


	//   ....[1]....
        /*0b5c*/ 	.word	0x00000190


	//   ....[2]....
        /*0b60*/ 	.word	0x00000240


	//   ....[3]....
        /*0b64*/ 	.word	0x00000400


	//   ....[4]....
        /*0b68*/ 	.word	0x00000560


	//   ....[5]....
        /*0b6c*/ 	.word	0x00000680


	//   ....[6]....
        /*0b70*/ 	.word	0x000007e0


	//   ....[7]....
        /*0b74*/ 	.word	0x0000c9d0


	//   ....[8]....
        /*0b78*/ 	.word	0x0000cf90


	//   ....[9]....
        /*0b7c*/ 	.word	0x0000cfa0


	//   ....[10]....
        /*0b80*/ 	.word	0x0000cfb0


	//   ....[11]....
        /*0b84*/ 	.word	0x0000cfc0


	//   ....[12]....
        /*0b88*/ 	.word	0x0000ea40


	//   ....[13]....
        /*0b8c*/ 	.word	0x0000ea50


	//   ....[14]....
        /*0b90*/ 	.word	0x0000ea60


	//   ....[15]....
        /*0b94*/ 	.word	0x0000ea70


	//   ....[16]....
        /*0b98*/ 	.word	0x000147e0


	//   ....[17]....
        /*0b9c*/ 	.word	0x00014800


	//   ....[18]....
        /*0ba0*/ 	.word	0x00014c40


	//   ....[19]....
        /*0ba4*/ 	.word	0x00014c80


	//   ....[20]....
        /*0ba8*/ 	.word	0x0001a410


	//   ....[21]....
        /*0bac*/ 	.word	0x0001a430


	//   ....[22]....
        /*0bb0*/ 	.word	0x0001ade0


	//   ....[23]....
        /*0bb4*/ 	.word	0x0001ae60


	//   ....[24]....
        /*0bb8*/ 	.word	0x0001c500


	//   ....[25]....
        /*0bbc*/ 	.word	0x0001c9e0


	//   ....[26]....
        /*0bc0*/ 	.word	0x0001c9f0


	//   ....[27]....
        /*0bc4*/ 	.word	0x0001ca20


	//   ....[28]....
        /*0bc8*/ 	.word	0x0001dbc0


	//   ....[29]....
        /*0bcc*/ 	.word	0x0001dbe0


	//   ....[30]....
        /*0bd0*/ 	.word	0x0001dc00


	//   ....[31]....
        /*0bd4*/ 	.word	0x0001dc10


	//   ....[32]....
        /*0bd8*/ 	.word	0x0001e340


	//   ....[33]....
        /*0bdc*/ 	.word	0x0001e350


	//   ....[34]....
        /*0be0*/ 	.word	0x0001e460


	//   ....[35]....
        /*0be4*/ 	.word	0x0001e470


	//   ....[36]....
        /*0be8*/ 	.word	0x0001e590


	//   ....[37]....
        /*0bec*/ 	.word	0x0001e5a0


	//   ....[38]....
        /*0bf0*/ 	.word	0x0001e6c0


	//   ....[39]....
        /*0bf4*/ 	.word	0x0001e6d0


	//   ....[40]....
        /*0bf8*/ 	.word	0x0001ec90


	//   ....[41]....
        /*0bfc*/ 	.word	0x0001eca0


	//   ....[42]....
        /*0c00*/ 	.word	0x0001f130


	//   ....[43]....
        /*0c04*/ 	.word	0x0001f140


	//   ....[44]....
        /*0c08*/ 	.word	0x0001fec0


	//   ....[45]....
        /*0c0c*/ 	.word	0x0001fed0


	//   ....[46]....
        /*0c10*/ 	.word	0x0001fff0


	//   ....[47]....
        /*0c14*/ 	.word	0x00020000


	//   ....[48]....
        /*0c18*/ 	.word	0x00020120


	//   ....[49]....
        /*0c1c*/ 	.word	0x00020130


	//   ....[50]....
        /*0c20*/ 	.word	0x00020250


	//   ....[51]....
        /*0c24*/ 	.word	0x00020260


	//   ....[52]....
        /*0c28*/ 	.word	0x000203e0


	//   ....[53]....
        /*0c2c*/ 	.word	0x00020620


	//   ....[54]....
        /*0c30*/ 	.word	0x00020650


	//   ....[55]....
        /*0c34*/ 	.word	0x00020680


	//   ....[56]....
        /*0c38*/ 	.word	0x000206b0


	//   ....[57]....
        /*0c3c*/ 	.word	0x000206e0


	//   ....[58]....
        /*0c40*/ 	.word	0x00020710


	//   ....[59]....
        /*0c44*/ 	.word	0x000208c0


	//   ....[60]....
        /*0c48*/ 	.word	0x000208f0


	//   ....[61]....
        /*0c4c*/ 	.word	0x00020920


	//   ....[62]....
        /*0c50*/ 	.word	0x00020950


	//   ....[63]....
        /*0c54*/ 	.word	0x00020980


	//   ....[64]....
        /*0c58*/ 	.word	0x000209b0


	//   ....[65]....
        /*0c5c*/ 	.word	0x00020a40


	//   ....[66]....
        /*0c60*/ 	.word	0x00020a70


	//   ....[67]....
        /*0c64*/ 	.word	0x00020a80


	//   ....[68]....
        /*0c68*/ 	.word	0x00020b30


	//   ....[69]....
        /*0c6c*/ 	.word	0x00021be0


	//   ....[70]....
        /*0c70*/ 	.word	0x000235b0


	//   ....[71]....
        /*0c74*/ 	.word	0x00024170


	//   ....[72]....
        /*0c78*/ 	.word	0x000241a0


	//   ....[73]....
        /*0c7c*/ 	.word	0x000241c0


	//   ....[74]....
        /*0c80*/ 	.word	0x000241e0


	//   ....[75]....
        /*0c84*/ 	.word	0x000242f0


	//   ....[76]....
        /*0c88*/ 	.word	0x00024300


	//   ....[77]....
        /*0c8c*/ 	.word	0x00024390


	//   ....[78]....
        /*0c90*/ 	.word	0x000243a0


	//   ....[79]....
        /*0c94*/ 	.word	0x00024430


	//   ....[80]....
        /*0c98*/ 	.word	0x00024440


	//   ....[81]....
        /*0c9c*/ 	.word	0x000244d0


	//   ....[82]....
        /*0ca0*/ 	.word	0x000244e0


	//   ....[83]....
        /*0ca4*/ 	.word	0x00024570


	//   ....[84]....
        /*0ca8*/ 	.word	0x00024580


	//   ....[85]....
        /*0cac*/ 	.word	0x000245d0


	//   ....[86]....
        /*0cb0*/ 	.word	0x00024600


	//   ....[87]....
        /*0cb4*/ 	.word	0x00026eb0


	//   ....[88]....
        /*0cb8*/ 	.word	0x00026ee0


	//   ....[89]....
        /*0cbc*/ 	.word	0x00026f50


	//   ....[90]....
        /*0cc0*/ 	.word	0x00026f80


	//   ....[91]....
        /*0cc4*/ 	.word	0x00026fb0


	//   ....[92]....
        /*0cc8*/ 	.word	0x00026fe0


	//   ....[93]....
        /*0ccc*/ 	.word	0x00027010


	//   ....[94]....
        /*0cd0*/ 	.word	0x00027040


	//   ....[95]....
        /*0cd4*/ 	.word	0x00027210


	//   ....[96]....
        /*0cd8*/ 	.word	0x00027240


	//   ....[97]....
        /*0cdc*/ 	.word	0x00027270


	//   ....[98]....
        /*0ce0*/ 	.word	0x000272a0


	//   ....[99]....
        /*0ce4*/ 	.word	0x000272d0


	//   ....[100]....
        /*0ce8*/ 	.word	0x00027300


	//   ....[101]....
        /*0cec*/ 	.word	0x000273c0


	//   ....[102]....
        /*0cf0*/ 	.word	0x000273e0


	//   ....[103]....
        /*0cf4*/ 	.word	0x000273f0


	//   ....[104]....
        /*0cf8*/ 	.word	0x00027450


	//   ....[105]....
        /*0cfc*/ 	.word	0x00027b70


	//   ....[106]....
        /*0d00*/ 	.word	0x00027f80


	//   ....[107]....
        /*0d04*/ 	.word	0x00028030


	//   ....[108]....
        /*0d08*/ 	.word	0x000280c0


	//   ....[109]....
        /*0d0c*/ 	.word	0x00028110


	//   ....[110]....
        /*0d10*/ 	.word	0x00028160


	//   ....[111]....
        /*0d14*/ 	.word	0x00028240


	//   ....[112]....
        /*0d18*/ 	.word	0x000282d0


	//   ....[113]....
        /*0d1c*/ 	.word	0x00028320


	//   ....[114]....
        /*0d20*/ 	.word	0x00028370


	//   ....[115]....
        /*0d24*/ 	.word	0x00028580


	//   ....[116]....
        /*0d28*/ 	.word	0x000285d0


	//   ....[117]....
        /*0d2c*/ 	.word	0x00028660


	//   ....[118]....
        /*0d30*/ 	.word	0x000286f0


	//   ....[119]....
        /*0d34*/ 	.word	0x00028780


	//   ....[120]....
        /*0d38*/ 	.word	0x00028810


	//   ....[121]....
        /*0d3c*/ 	.word	0x000288a0


	//   ....[122]....
        /*0d40*/ 	.word	0x00028930


	//   ....[123]....
        /*0d44*/ 	.word	0x000289b0


	//   ....[124]....
        /*0d48*/ 	.word	0x00028a00


	//   ....[125]....
        /*0d4c*/ 	.word	0x00028a90


	//   ....[126]....
        /*0d50*/ 	.word	0x00028b20


	//   ....[127]....
        /*0d54*/ 	.word	0x00028ba0


	//   ....[128]....
        /*0d58*/ 	.word	0x00028bf0


	//   ....[129]....
        /*0d5c*/ 	.word	0x00028c80


	//   ....[130]....
        /*0d60*/ 	.word	0x00028d10


	//   ....[131]....
        /*0d64*/ 	.word	0x00028da0


	//   ....[132]....
        /*0d68*/ 	.word	0x00028e30


	//   ....[133]....
        /*0d6c*/ 	.word	0x00028ec0


	//   ....[134]....
        /*0d70*/ 	.word	0x00028f50


	//   ....[135]....
        /*0d74*/ 	.word	0x00029010


	//   ....[136]....
        /*0d78*/ 	.word	0x000292f0


	//   ....[137]....
        /*0d7c*/ 	.word	0x000294d0


	//   ....[138]....
        /*0d80*/ 	.word	0x00029520


	//   ....[139]....
        /*0d84*/ 	.word	0x00029640


	//   ....[140]....
        /*0d88*/ 	.word	0x00029690


	//   ....[141]....
        /*0d8c*/ 	.word	0x000297c0


	//   ....[142]....
        /*0d90*/ 	.word	0x00029810


	//   ....[143]....
        /*0d94*/ 	.word	0x00029930


	//   ....[144]....
        /*0d98*/ 	.word	0x00029980


	//   ....[145]....
        /*0d9c*/ 	.word	0x00029aa0


	//   ....[146]....
        /*0da0*/ 	.word	0x00029af0


	//   ....[147]....
        /*0da4*/ 	.word	0x00029c10


	//   ....[148]....
        /*0da8*/ 	.word	0x00029c60


	//   ....[149]....
        /*0dac*/ 	.word	0x00029d60


	//   ....[150]....
        /*0db0*/ 	.word	0x00029dd0


	//   ....[151]....
        /*0db4*/ 	.word	0x00029ed0


	//   ....[152]....
        /*0db8*/ 	.word	0x00029f20


	//   ....[153]....
        /*0dbc*/ 	.word	0x0002a250


	//   ....[154]....
        /*0dc0*/ 	.word	0x0002a2f0


	//   ....[155]....
        /*0dc4*/ 	.word	0x0002a4a0


	//   ....[156]....
        /*0dc8*/ 	.word	0x0002a520


	//   ....[157]....
        /*0dcc*/ 	.word	0x0002a5a0


	//   ....[158]....
        /*0dd0*/ 	.word	0x0002a620


	//   ....[159]....
        /*0dd4*/ 	.word	0x0002a6a0


	//   ....[160]....
        /*0dd8*/ 	.word	0x0002a730


	//   ....[161]....
        /*0ddc*/ 	.word	0x0002a7d0


	//   ....[162]....
        /*0de0*/ 	.word	0x0002a880


	//   ....[163]....
        /*0de4*/ 	.word	0x0002a900


	//   ....[164]....
        /*0de8*/ 	.word	0x0002a980


	//   ....[165]....
        /*0dec*/ 	.word	0x0002aa00


	//   ....[166]....
        /*0df0*/ 	.word	0x0002aa90


	//   ....[167]....
        /*0df4*/ 	.word	0x0002ab10


	//   ....[168]....
        /*0df8*/ 	.word	0x0002abb0


	//   ....[169]....
        /*0dfc*/ 	.word	0x0002ac00


	//   ....[170]....
        /*0e00*/ 	.word	0x0002ac90


	//   ....[171]....
        /*0e04*/ 	.word	0x0002adc0


	//----- nvinfo : EIATTR_REG_RECONFIG
	.align		4
.L_148:
        /*0e08*/ 	.byte	0x01, 0x54
	.zero		2


	//----- nvinfo : EIATTR_SYSCALL_OFFSETS
	.align		4
        /*0e0c*/ 	.byte	0x04, 0x46
        /*0e0e*/ 	.short	(.L_150 - .L_149)


	//   ....[0]....
.L_149:
        /*0e10*/ 	.word	0x00001dc0


	//   ....[1]....
        /*0e14*/ 	.word	0x00001f10


	//   ....[2]....
        /*0e18*/ 	.word	0x0000cb80


	//   ....[3]....
        /*0e1c*/ 	.word	0x0000cef0


	//   ....[4]....
        /*0e20*/ 	.word	0x000231c0


	//   ....[5]....
        /*0e24*/ 	.word	0x00023310


	//   ....[6]....
        /*0e28*/ 	.word	0x00023400


	//   ....[7]....
        /*0e2c*/ 	.word	0x00023d40


	//----- nvinfo : EIATTR_MBARRIER_INSTR_OFFSETS
	.align		4
.L_150:
        /*0e30*/ 	.byte	0x04, 0x39
        /*0e32*/ 	.short	(.L_152 - .L_151)


	//   ....[0]....
.L_151:
        /*0e34*/ 	.word	0x000002b0
        /*0e38*/ 	.word	0x000000ff
        /*0e3c*/ 	.word	0x00034800
        /*0e40*/ 	.short	0x0100
        /*0e42*/ 	.byte	0x08
	.zero		1


	//   ....[1]....
        /*0e44*/ 	.word	0x000002c0
        /*0e48*/ 	.word	0x000000ff
        /*0e4c*/ 	.word	0x00034820
        /*0e50*/ 	.short	0x0100
        /*0e52*/ 	.byte	0x08
	.zero		1


	//   ....[2]....
        /*0e54*/ 	.word	0x000003b0
        /*0e58*/ 	.word	0x000000ff
        /*0e5c*/ 	.word	0x00034830
        /*0e60*/ 	.short	0x0100
        /*0e62*/ 	.byte	0x08
	.zero		1


	//   ....[3]....
        /*0e64*/ 	.word	0x000003c0
        /*0e68*/ 	.word	0x000000ff
        /*0e6c*/ 	.word	0x00034840
        /*0e70*/ 	.short	0x0100
        /*0e72*/ 	.byte	0x08
	.zero		1


	//   ....[4]....
        /*0e74*/ 	.word	0x000003d0
        /*0e78*/ 	.word	0x000000ff
        /*0e7c*/ 	.word	0x00034838
        /*0e80*/ 	.short	0x0100
        /*0e82*/ 	.byte	0x08
	.zero		1


	//   ....[5]....
        /*0e84*/ 	.word	0x000003e0
        /*0e88*/ 	.word	0x000000ff
        /*0e8c*/ 	.word	0x00034848
        /*0e90*/ 	.short	0x0100
        /*0e92*/ 	.byte	0x08
	.zero		1


	//   ....[6]....
        /*0e94*/ 	.word	0x00000510
        /*0e98*/ 	.word	0x000000ff
        /*0e9c*/ 	.word	0x00034850
        /*0ea0*/ 	.short	0x0100
        /*0ea2*/ 	.byte	0x08
	.zero		1


	//   ....[7]....
        /*0ea4*/ 	.word	0x00000520
        /*0ea8*/ 	.word	0x000000ff
        /*0eac*/ 	.word	0x00034860
        /*0eb0*/ 	.short	0x0100
        /*0eb2*/ 	.byte	0x08
	.zero		1


	//   ....[8]....
        /*0eb4*/ 	.word	0x00000530
        /*0eb8*/ 	.word	0x000000ff
        /*0ebc*/ 	.word	0x00034858
        /*0ec0*/ 	.short	0x0100
        /*0ec2*/ 	.byte	0x08
	.zero		1


	//   ....[9]....
        /*0ec4*/ 	.word	0x00000540
        /*0ec8*/ 	.word	0x000000ff
        /*0ecc*/ 	.word	0x00034868
        /*0ed0*/ 	.short	0x0100
        /*0ed2*/ 	.byte	0x08
	.zero		1


	//   ....[10]....
        /*0ed4*/ 	.word	0x00000630
        /*0ed8*/ 	.word	0x000000ff
        /*0edc*/ 	.word	0x00034870
        /*0ee0*/ 	.short	0x0100
        /*0ee2*/ 	.byte	0x06
	.zero		1


	//   ....[11]....
        /*0ee4*/ 	.word	0x00000640
        /*0ee8*/ 	.word	0x000000ff
        /*0eec*/ 	.word	0x00034880
        /*0ef0*/ 	.short	0x0100
        /*0ef2*/ 	.byte	0x06
	.zero		1


	//   ....[12]....
        /*0ef4*/ 	.word	0x00000650
        /*0ef8*/ 	.word	0x000000ff
        /*0efc*/ 	.word	0x00034878
        /*0f00*/ 	.short	0x0100
        /*0f02*/ 	.byte	0x06
	.zero		1


	//   ....[13]....
        /*0f04*/ 	.word	0x00000660
        /*0f08*/ 	.word	0x000000ff
        /*0f0c*/ 	.word	0x00034888
        /*0f10*/ 	.short	0x0100
        /*0f12*/ 	.byte	0x06
	.zero		1


	//   ....[14]....
        /*0f14*/ 	.word	0x00000790
        /*0f18*/ 	.word	0x000000ff
        /*0f1c*/ 	.word	0x00034890
        /*0f20*/ 	.short	0x0100
        /*0f22*/ 	.byte	0x08
	.zero		1


	//   ....[15]....
        /*0f24*/ 	.word	0x000007a0
        /*0f28*/ 	.word	0x000000ff
        /*0f2c*/ 	.word	0x000348a0
        /*0f30*/ 	.short	0x0100
        /*0f32*/ 	.byte	0x08
	.zero		1


	//   ....[16]....
        /*0f34*/ 	.word	0x000007b0
        /*0f38*/ 	.word	0x000000ff
        /*0f3c*/ 	.word	0x00034898
        /*0f40*/ 	.short	0x0100
        /*0f42*/ 	.byte	0x08
	.zero		1


	//   ....[17]....
        /*0f44*/ 	.word	0x000007c0
        /*0f48*/ 	.word	0x000000ff
        /*0f4c*/ 	.word	0x000348a8
        /*0f50*/ 	.short	0x0100
        /*0f52*/ 	.byte	0x08
	.zero		1


	//   ....[18]....
        /*0f54*/ 	.word	0x000008f0
        /*0f58*/ 	.word	0x000000ff
        /*0f5c*/ 	.word	0x000348b0
        /*0f60*/ 	.short	0x0100
        /*0f62*/ 	.byte	0x08
	.zero		1


	//   ....[19]....
        /*0f64*/ 	.word	0x00000900
        /*0f68*/ 	.word	0x000000ff
        /*0f6c*/ 	.word	0x000348c0
        /*0f70*/ 	.short	0x0100
        /*0f72*/ 	.byte	0x08
	.zero		1


	//   ....[20]....
        /*0f74*/ 	.word	0x00000910
        /*0f78*/ 	.word	0x000000ff
        /*0f7c*/ 	.word	0x000348b8
        /*0f80*/ 	.short	0x0100
        /*0f82*/ 	.byte	0x08
	.zero		1


	//   ....[21]....
        /*0f84*/ 	.word	0x00000920
        /*0f88*/ 	.word	0x000000ff
        /*0f8c*/ 	.word	0x000348c8
        /*0f90*/ 	.short	0x0100
        /*0f92*/ 	.byte	0x08
	.zero		1


	//   ....[22]....
        /*0f94*/ 	.word	0x000040f0
        /*0f98*/ 	.word	0x00000003
        /*0f9c*/ 	.word	0x00034890
        /*0fa0*/ 	.short	0x010a
        /*0fa2*/ 	.byte	0x3f
	.zero		1


	//   ....[23]....
        /*0fa4*/ 	.word	0x00007b30
        /*0fa8*/ 	.word	0x00000003
        /*0fac*/ 	.word	0x00034890
        /*0fb0*/ 	.short	0x010a
        /*0fb2*/ 	.byte	0x3f
	.zero		1


	//   ....[24]....
        /*0fb4*/ 	.word	0x0000b080
        /*0fb8*/ 	.word	0x00000003
        /*0fbc*/ 	.word	0x00034890
        /*0fc0*/ 	.short	0x010a
        /*0fc2*/ 	.byte	0x3f
	.zero		1


	//   ....[25]....
        /*0fc4*/ 	.word	0x0000ba10
        /*0fc8*/ 	.word	0x0000002c
        /*0fcc*/ 	.word	0x00000000
        /*0fd0*/ 	.short	0x0101
        /*0fd2*/ 	.byte	0x3f
	.zero		1


	//   ....[26]....
        /*0fd4*/ 	.word	0x0000ba50
        /*0fd8*/ 	.word	0x00000003
        /*0fdc*/ 	.word	0x000348b0
        /*0fe0*/ 	.short	0x010a
        /*0fe2*/ 	.byte	0x3f
	.zero		1


	//   ....[27]....
        /*0fe4*/ 	.word	0x0000c3b0
        /*0fe8*/ 	.word	0x00000003
        /*0fec*/ 	.word	0x00000000
        /*0ff0*/ 	.short	0x0101
        /*0ff2*/ 	.byte	0x3f
	.zero		1


	//   ....[28]....
        /*0ff4*/ 	.word	0x0000cc10
        /*0ff8*/ 	.word	0x00000002
        /*0ffc*/ 	.word	0x00034800
        /*1000*/ 	.short	0x010a
        /*1002*/ 	.byte	0x3f
	.zero		1


	//   ....[29]....
        /*1004*/ 	.word	0x0000cc60
        /*1008*/ 	.word	0x00000002
        /*100c*/ 	.word	0x00034800
        /*1010*/ 	.short	0x010a
        /*1012*/ 	.byte	0x3f
	.zero		1


	//   ....[30]....
        /*1014*/ 	.word	0x0000d260
        /*1018*/ 	.word	0x00000002
        /*101c*/ 	.word	0x00034800
        /*1020*/ 	.short	0x010a
        /*1022*/ 	.byte	0x3f
	.zero		1


	//   ....[31]....
        /*1024*/ 	.word	0x0000ecd0
        /*1028*/ 	.word	0x00000002
        /*102c*/ 	.word	0x00034800
        /*1030*/ 	.short	0x010a
        /*1032*/ 	.byte	0x3f
	.zero		1


	//   ....[32]....
        /*1034*/ 	.word	0x000109b0
        /*1038*/ 	.word	0x00000000
        /*103c*/ 	.word	0x00034830
        /*1040*/ 	.short	0x010a
        /*1042*/ 	.byte	0x3f
	.zero		1


	//   ....[33]....
        /*1044*/ 	.word	0x00010a30
        /*1048*/ 	.word	0x00000000
        /*104c*/ 	.word	0x00034830
        /*1050*/ 	.short	0x010a
        /*1052*/ 	.byte	0x3f
	.zero		1


	//   ....[34]....
        /*1054*/ 	.word	0x00015520
        /*1058*/ 	.word	0x00000032
        /*105c*/ 	.word	0x00000000
        /*1060*/ 	.short	0x0101
        /*1062*/ 	.byte	0x3f
	.zero		1


	//   ....[35]....
        /*1064*/ 	.word	0x00016730
        /*1068*/ 	.word	0x00000007
        /*106c*/ 	.word	0x00034830
        /*1070*/ 	.short	0x010a
        /*1072*/ 	.byte	0x3f
	.zero		1


	//   ....[36]....
        /*1074*/ 	.word	0x00016780
        /*1078*/ 	.word	0x00000007
        /*107c*/ 	.word	0x00034830
        /*1080*/ 	.short	0x010a
        /*1082*/ 	.byte	0x3f
	.zero		1


	//   ....[37]....
        /*1084*/ 	.word	0x00019ef0
        /*1088*/ 	.word	0x00000007
        /*108c*/ 	.word	0x00034850
        /*1090*/ 	.short	0x010a
        /*1092*/ 	.byte	0x3f
	.zero		1


	//   ....[38]....
        /*1094*/ 	.word	0x00019f30
        /*1098*/ 	.word	0x00000007
        /*109c*/ 	.word	0x00034850
        /*10a0*/ 	.short	0x010a
        /*10a2*/ 	.byte	0x3f
	.zero		1


	//   ....[39]....
        /*10a4*/ 	.word	0x0001b5a0
        /*10a8*/ 	.word	0x00000082
        /*10ac*/ 	.word	0x00000000
        /*10b0*/ 	.short	0x0101
        /*10b2*/ 	.byte	0x3f
	.zero		1


	//   ....[40]....
        /*10b4*/ 	.word	0x0001b5e0
        /*10b8*/ 	.word	0x00000082
        /*10bc*/ 	.word	0x00000000
        /*10c0*/ 	.short	0x0101
        /*10c2*/ 	.byte	0x3f
	.zero		1


	//   ....[41]....
        /*10c4*/ 	.word	0x0001c3e0
        /*10c8*/ 	.word	0x0000000b
        /*10cc*/ 	.word	0x00034850
        /*10d0*/ 	.short	0x010a
        /*10d2*/ 	.byte	0x3f
	.zero		1


	//   ....[42]....
        /*10d4*/ 	.word	0x0001c460
        /*10d8*/ 	.word	0x0000000b
        /*10dc*/ 	.word	0x00034850
        /*10e0*/ 	.short	0x010a
        /*10e2*/ 	.byte	0x3f
	.zero		1


	//   ....[43]....
        /*10e4*/ 	.word	0x0001cb90
        /*10e8*/ 	.word	0x0000000a
        /*10ec*/ 	.word	0x00000000
        /*10f0*/ 	.short	0x0101
        /*10f2*/ 	.byte	0x3f
	.zero		1


	//   ....[44]....
        /*10f4*/ 	.word	0x0001e270
        /*10f8*/ 	.word	0x00000000
        /*10fc*/ 	.word	0x00000000
        /*1100*/ 	.short	0x0101
        /*1102*/ 	.byte	0x3f
	.zero		1


	//   ....[45]....
        /*1104*/ 	.word	0x0001ea80
        /*1108*/ 	.word	0x00000008
        /*110c*/ 	.word	0x00000000
        /*1110*/ 	.short	0x0101
        /*1112*/ 	.byte	0x3f
	.zero		1


	//   ....[46]....
        /*1114*/ 	.word	0x00021cc0
        /*1118*/ 	.word	0x00000012
        /*111c*/ 	.word	0x00034820
        /*1120*/ 	.short	0x010a
        /*1122*/ 	.byte	0x3f
	.zero		1


	//   ....[47]....
        /*1124*/ 	.word	0x00021d90
        /*1128*/ 	.word	0x00000005
        /*112c*/ 	.word	0x000348a0
        /*1130*/ 	.short	0x010a
        /*1132*/ 	.byte	0x3f
	.zero		1


	//   ....[48]....
        /*1134*/ 	.word	0x000220d0
        /*1138*/ 	.word	0x00000005
        /*113c*/ 	.word	0x000348c0
        /*1140*/ 	.short	0x010a
        /*1142*/ 	.byte	0x3f
	.zero		1


	//   ....[49]....
        /*1144*/ 	.word	0x00022570
        /*1148*/ 	.word	0x00000007
        /*114c*/ 	.word	0x000348a0
        /*1150*/ 	.short	0x010a
        /*1152*/ 	.byte	0x3f
	.zero		1


	//   ....[50]....
        /*1154*/ 	.word	0x000228a0
        /*1158*/ 	.word	0x00000007
        /*115c*/ 	.word	0x000348c0
        /*1160*/ 	.short	0x010a
        /*1162*/ 	.byte	0x3f
	.zero		1


	//   ....[51]....
        /*1164*/ 	.word	0x00023830
        /*1168*/ 	.word	0x00000000
        /*116c*/ 	.word	0x00034840
        /*1170*/ 	.short	0x010a
        /*1172*/ 	.byte	0x3f
	.zero		1


	//   ....[52]....
        /*1174*/ 	.word	0x000246e0
        /*1178*/ 	.word	0x00000012
        /*117c*/ 	.word	0x00034800
        /*1180*/ 	.short	0x0107
        /*1182*/ 	.byte	0x3f
	.zero		1


	//   ....[53]....
        /*1184*/ 	.word	0x000247f0
        /*1188*/ 	.word	0x00000012
        /*118c*/ 	.word	0x00034800
        /*1190*/ 	.short	0x0101
        /*1192*/ 	.byte	0x3f
	.zero		1


	//   ....[54]....
        /*1194*/ 	.word	0x00024810
        /*1198*/ 	.word	0x00000012
        /*119c*/ 	.word	0x00034820
        /*11a0*/ 	.short	0x010a
        /*11a2*/ 	.byte	0x3f
	.zero		1


	//   ....[55]....
        /*11a4*/ 	.word	0x00024be0
        /*11a8*/ 	.word	0x00000003
        /*11ac*/ 	.word	0x00034840
        /*11b0*/ 	.short	0x010a
        /*11b2*/ 	.byte	0x3f
	.zero		1


	//   ....[56]....
        /*11b4*/ 	.word	0x00024f80
        /*11b8*/ 	.word	0x00000003
        /*11bc*/ 	.word	0x00000060
        /*11c0*/ 	.short	0x010a
        /*11c2*/ 	.byte	0x3f
	.zero		1


	//   ....[57]....
        /*11c4*/ 	.word	0x00025620
        /*11c8*/ 	.word	0x00000003
        /*11cc*/ 	.word	0x00034840
        /*11d0*/ 	.short	0x010a
        /*11d2*/ 	.byte	0x3f
	.zero		1


	//   ....[58]....
        /*11d4*/ 	.word	0x000259c0
        /*11d8*/ 	.word	0x00000002
        /*11dc*/ 	.word	0x00000060
        /*11e0*/ 	.short	0x010a
        /*11e2*/ 	.byte	0x3f
	.zero		1


	//   ....[59]....
        /*11e4*/ 	.word	0x00025fa0
        /*11e8*/ 	.word	0x00000002
        /*11ec*/ 	.word	0x00034840
        /*11f0*/ 	.short	0x010a
        /*11f2*/ 	.byte	0x3f
	.zero		1


	//   ....[60]....
        /*11f4*/ 	.word	0x00026340
        /*11f8*/ 	.word	0x00000002
        /*11fc*/ 	.word	0x00000060
        /*1200*/ 	.short	0x010a
        /*1202*/ 	.byte	0x3f
	.zero		1


	//   ....[61]....
        /*1204*/ 	.word	0x000268d0
        /*1208*/ 	.word	0x00000000
        /*120c*/ 	.word	0x00034860
        /*1210*/ 	.short	0x010a
        /*1212*/ 	.byte	0x3f
	.zero		1


	//   ....[62]....
        /*1214*/ 	.word	0x00027af0
        /*1218*/ 	.word	0x00000000
        /*121c*/ 	.word	0x00034820
        /*1220*/ 	.short	0x010a
        /*1222*/ 	.byte	0x3f
	.zero		1


	//   ....[63]....
        /*1224*/ 	.word	0x00027cd0
        /*1228*/ 	.word	0x00000006
        /*122c*/ 	.word	0x00000000
        /*1230*/ 	.short	0x010a
        /*1232*/ 	.byte	0x3f
	.zero		1


	//   ....[64]....
        /*1234*/ 	.word	0x00027d00
        /*1238*/ 	.word	0x00000007
        /*123c*/ 	.word	0x00000000
        /*1240*/ 	.short	0x010a
        /*1242*/ 	.byte	0x3f
	.zero		1


	//   ....[65]....
        /*1244*/ 	.word	0x00027d60
        /*1248*/ 	.word	0x00000004
        /*124c*/ 	.word	0x00000000
        /*1250*/ 	.short	0x010a
        /*1252*/ 	.byte	0x3f
	.zero		1


	//   ....[66]....
        /*1254*/ 	.word	0x00027d90
        /*1258*/ 	.word	0x00000003
        /*125c*/ 	.word	0x00000000
        /*1260*/ 	.short	0x010a
        /*1262*/ 	.byte	0x3f
	.zero		1


	//   ....[67]....
        /*1264*/ 	.word	0x00027df0
        /*1268*/ 	.word	0x00000003
        /*126c*/ 	.word	0x00034890
        /*1270*/ 	.short	0x010a
        /*1272*/ 	.byte	0x3f
	.zero		1


	//   ....[68]....
        /*1274*/ 	.word	0x00027e40
        /*1278*/ 	.word	0x00000003
        /*127c*/ 	.word	0x00034890
        /*1280*/ 	.short	0x010a
        /*1282*/ 	.byte	0x3f
	.zero		1


	//   ....[69]....
        /*1284*/ 	.word	0x00027e90
        /*1288*/ 	.word	0x00000003
        /*128c*/ 	.word	0x00034890
        /*1290*/ 	.short	0x010a
        /*1292*/ 	.byte	0x3f
	.zero		1


	//   ....[70]....
        /*1294*/ 	.word	0x00027ee0
        /*1298*/ 	.word	0x00000003
        /*129c*/ 	.word	0x000348b0
        /*12a0*/ 	.short	0x010a
        /*12a2*/ 	.byte	0x3f
	.zero		1


	//   ....[71]....
        /*12a4*/ 	.word	0x00028190
        /*12a8*/ 	.word	0x00000002
        /*12ac*/ 	.word	0x00034800
        /*12b0*/ 	.short	0x010a
        /*12b2*/ 	.byte	0x3f
	.zero		1


	//   ....[72]....
        /*12b4*/ 	.word	0x000283a0
        /*12b8*/ 	.word	0x00000002
        /*12bc*/ 	.word	0x00034800
        /*12c0*/ 	.short	0x010a
        /*12c2*/ 	.byte	0x3f
	.zero		1


	//   ....[73]....
        /*12c4*/ 	.word	0x000283f0
        /*12c8*/ 	.word	0x00000000
        /*12cc*/ 	.word	0x00034830
        /*12d0*/ 	.short	0x010a
        /*12d2*/ 	.byte	0x3f
	.zero		1


	//   ....[74]....
        /*12d4*/ 	.word	0x00028440
        /*12d8*/ 	.word	0x00000007
        /*12dc*/ 	.word	0x00034830
        /*12e0*/ 	.short	0x010a
        /*12e2*/ 	.byte	0x3f
	.zero		1


	//   ....[75]....
        /*12e4*/ 	.word	0x00028490
        /*12e8*/ 	.word	0x00000007
        /*12ec*/ 	.word	0x00034850
        /*12f0*/ 	.short	0x010a
        /*12f2*/ 	.byte	0x3f
	.zero		1


	//   ....[76]....
        /*12f4*/ 	.word	0x000284e0
        /*12f8*/ 	.word	0x0000000b
        /*12fc*/ 	.word	0x00034850
        /*1300*/ 	.short	0x010a
        /*1302*/ 	.byte	0x3f
	.zero		1


	//   ....[77]....
        /*1304*/ 	.word	0x000290d0
        /*1308*/ 	.word	0x00000012
        /*130c*/ 	.word	0x00034820
        /*1310*/ 	.short	0x010a
        /*1312*/ 	.byte	0x3f
	.zero		1


	//   ....[78]....
        /*1314*/ 	.word	0x00029120
        /*1318*/ 	.word	0x00000005
        /*131c*/ 	.word	0x000348a0
        /*1320*/ 	.short	0x010a
        /*1322*/ 	.byte	0x3f
	.zero		1


	//   ....[79]....
        /*1324*/ 	.word	0x00029170
        /*1328*/ 	.word	0x00000005
        /*132c*/ 	.word	0x000348c0
        /*1330*/ 	.short	0x010a
        /*1332*/ 	.byte	0x3f
	.zero		1


	//   ....[80]....
        /*1334*/ 	.word	0x000291c0
        /*1338*/ 	.word	0x00000007
        /*133c*/ 	.word	0x000348a0
        /*1340*/ 	.short	0x010a
        /*1342*/ 	.byte	0x3f
	.zero		1


	//   ....[81]....
        /*1344*/ 	.word	0x00029210
        /*1348*/ 	.word	0x00000007
        /*134c*/ 	.word	0x000348c0
        /*1350*/ 	.short	0x010a
        /*1352*/ 	.byte	0x3f
	.zero		1


	//   ....[82]....
        /*1354*/ 	.word	0x000293b0
        /*1358*/ 	.word	0x00000000
        /*135c*/ 	.word	0x00034840
        /*1360*/ 	.short	0x010a
        /*1362*/ 	.byte	0x3f
	.zero		1


	//   ....[83]....
        /*1364*/ 	.word	0x00029f60
        /*1368*/ 	.word	0x00000012
        /*136c*/ 	.word	0x00034820
        /*1370*/ 	.short	0x010a
        /*1372*/ 	.byte	0x3f
	.zero		1


	//   ....[84]....
        /*1374*/ 	.word	0x00029fb0
        /*1378*/ 	.word	0x00000003
        /*137c*/ 	.word	0x00034840
        /*1380*/ 	.short	0x010a
        /*1382*/ 	.byte	0x3f
	.zero		1


	//   ....[85]....
        /*1384*/ 	.word	0x0002a000
        /*1388*/ 	.word	0x00000003
        /*138c*/ 	.word	0x00000060
        /*1390*/ 	.short	0x010a
        /*1392*/ 	.byte	0x3f
	.zero		1


	//   ....[86]....
        /*1394*/ 	.word	0x0002a050
        /*1398*/ 	.word	0x00000003
        /*139c*/ 	.word	0x00034840
        /*13a0*/ 	.short	0x010a
        /*13a2*/ 	.byte	0x3f
	.zero		1


	//   ....[87]....
        /*13a4*/ 	.word	0x0002a0a0
        /*13a8*/ 	.word	0x00000002
        /*13ac*/ 	.word	0x00000060
        /*13b0*/ 	.short	0x010a
        /*13b2*/ 	.byte	0x3f
	.zero		1


	//   ....[88]....
        /*13b4*/ 	.word	0x0002a0f0
        /*13b8*/ 	.word	0x00000002
        /*13bc*/ 	.word	0x00034840
        /*13c0*/ 	.short	0x010a
        /*13c2*/ 	.byte	0x3f
	.zero		1


	//   ....[89]....
        /*13c4*/ 	.word	0x0002a140
        /*13c8*/ 	.word	0x00000002
        /*13cc*/ 	.word	0x00000060
        /*13d0*/ 	.short	0x010a
        /*13d2*/ 	.byte	0x3f
	.zero		1


	//   ....[90]....
        /*13d4*/ 	.word	0x0002a190
        /*13d8*/ 	.word	0x00000000
        /*13dc*/ 	.word	0x00034860
        /*13e0*/ 	.short	0x010a
        /*13e2*/ 	.byte	0x3f
	.zero		1


	//   ....[91]....
        /*13e4*/ 	.word	0x0002ace0
        /*13e8*/ 	.word	0x00000000
        /*13ec*/ 	.word	0x00034820
        /*13f0*/ 	.short	0x010a
        /*13f2*/ 	.byte	0x3f
	.zero		1


	//   ....[92]....
        /*13f4*/ 	.word	0x0002ae80
        /*13f8*/ 	.word	0x00000006
        /*13fc*/ 	.word	0x00000000
        /*1400*/ 	.short	0x010a
        /*1402*/ 	.byte	0x3f
	.zero		1


	//   ....[93]....
        /*1404*/ 	.word	0x0002aed0
        /*1408*/ 	.word	0x00000007
        /*140c*/ 	.word	0x00000000
        /*1410*/ 	.short	0x010a
        /*1412*/ 	.byte	0x3f
	.zero		1


	//   ....[94]....
        /*1414*/ 	.word	0x0002af20
        /*1418*/ 	.word	0x00000004
        /*141c*/ 	.word	0x00000000
        /*1420*/ 	.short	0x010a
        /*1422*/ 	.byte	0x3f
	.zero		1


	//----- nvinfo : EIATTR_NUM_MBARRIERS
	.align		4
.L_152:
        /*1424*/ 	.byte	0x03, 0x38
        /*1426*/ 	.short	0x0016


	//----- nvinfo : EIATTR_EXIT_INSTR_OFFSETS
	.align		4
        /*1428*/ 	.byte	0x04, 0x1c
        /*142a*/ 	.short	(.L_154 - .L_153)


	//   ....[0]....
.L_153:
        /*142c*/ 	.word	0x00027de0


	//----- nvinfo : EIATTR_MAX_THREADS
	.align		4
.L_154:
        /*1430*/ 	.byte	0x04, 0x05
        /*1432*/ 	.short	(.L_156 - .L_155)
.L_155:
        /*1434*/ 	.word	0x00000180
        /*1438*/ 	.word	0x00000001
        /*143c*/ 	.word	0x00000001


	//----- nvinfo : EIATTR_CRS_STACK_SIZE
	.align		4
.L_156:
        /*1440*/ 	.byte	0x04, 0x1e
        /*1442*/ 	.short	(.L_158 - .L_157)
.L_157:
        /*1444*/ 	.word	0x00000000


	//----- nvinfo : EIATTR_CBANK_PARAM_SIZE
	.align		4
.L_158:
        /*1448*/ 	.byte	0x03, 0x19
        /*144a*/ 	.short	0x0af0


	//----- nvinfo : EIATTR_PARAM_CBANK
	.align		4
        /*144c*/ 	.byte	0x04, 0x0a
        /*144e*/ 	.short	(.L_160 - .L_159)
	.align		4
.L_159:
        /*1450*/ 	.word	index@(.nv.constant0._ZN7cutlass13device_kernelIN5flash11enable_sm90INS1_16FlashAttnFwdSm90INS1_25CollectiveMainloopFwdSm90ILi2EN4cute5tupleIJNS5_1CILi1EEES8_S8_EEENS6_IJNS7_ILi128EEENS7_ILi176EEESA_EEELi128ENS_6half_tEfNS_4arch4Sm90ELb0ELb0ELb0ELb1ELb0ELb1ELb0ELb1ELb1ELb1ELb1ELb0EEENS1_21CollectiveEpilogueFwdINS6_IJSA_SA_SB_EEES9_SD_SF_Li256ELb1ELb1ELb1ELb0EEENS1_36VarlenDynamicPersistentTileSchedulerILi128ELi176ELi256ELi128ELb1ELb1ELb1ELb0ELb1ELb1EEEEEEEEEvNT_6ParamsE)
        /*1454*/ 	.short	0x0210
        /*1456*/ 	.short	0x0af0


	//----- nvinfo : EIATTR_SW_WAR
	.align		4
.L_160:
        /*1458*/ 	.byte	0x04, 0x36
        /*145a*/ 	.short	(.L_162 - .L_161)
.L_161:
        /*145c*/ 	.word	0x00000008
.L_162:


//--------------------- .nv.info._ZN7cutlass13device_kernelIN5flash11enable_sm90INS1_16FlashAttnFwdSm90INS1_25CollectiveMainloopFwdSm90ILi2EN4cute5tupleIJNS5_1CILi1EEES8_S8_EEENS6_IJNS7_ILi128EEESA_SA_EEELi128ENS_6half_tEfNS_4arch4Sm90ELb0ELb1ELb0ELb0ELb0ELb0ELb0ELb1ELb1ELb1ELb1ELb0EEENS1_21CollectiveEpilogueFwdISB_S9_SC_SE_Li256ELb0ELb1ELb1ELb0EEENS1_19SingleTileSchedulerILb0ELb1ELb1ELi128EEEEEEEEEvNT_6ParamsE --------------------------
	.section	.nv.info._ZN7cutlass13device_kernelIN5flash11enable_sm90INS1_16FlashAttnFwdSm90INS1_25CollectiveMainloopFwdSm90ILi2EN4cute5tupleIJNS5_1CILi1EEES8_S8_EEENS6_IJNS7_ILi128EEESA_SA_EEELi128ENS_6half_tEfNS_4arch4Sm90ELb0ELb1ELb0ELb0ELb0ELb0ELb0ELb1ELb1ELb1ELb1ELb0EEENS1_21CollectiveEpilogueFwdISB_S9_SC_SE_Li256ELb0ELb1ELb1ELb0EEENS1_19SingleTileSchedulerILb0ELb1ELb1ELi128EEEEEEEEEvNT_6ParamsE,"",@"SHT_CUDA_INFO"
	.sectionflags	@""
	.align	4


	//----- nvinfo : EIATTR_CUDA_API_VERSION
	.align		4
        /*0000*/ 	.byte	0x04, 0x37
        /*0002*/ 	.short	(.L_164 - .L_163)
.L_163:
        /*0004*/ 	.word	0x00000082


	//----- nvinfo : EIATTR_KPARAM_INFO
	.align		4
.L_164:
        /*0008*/ 	.byte	0x04, 0x17
        /*000a*/ 	.short	(.L_166 - .L_165)
.L_165:
        /*000c*/ 	.word	0x00000000
        /*0010*/ 	.short	0x0000
        /*0012*/ 	.short	0x0070
        /*0014*/ 	.byte	0x00, 0xf0, 0x01, 0x28


	//----- nvinfo : EIATTR_SPARSE_MMA_MASK
	.align		4
.L_166:
        /*0018*/ 	.byte	0x03, 0x50
        /*001a*/ 	.short	0x0000


	//----- nvinfo : EIATTR_MAXREG_COUNT
	.align		4
        /*001c*/ 	.byte	0x03, 0x1b
        /*001e*/ 	.short	0x00a8


	//----- nvinfo : EIATTR_NUM_BARRIERS
	.align		4
        /*0020*/ 	.byte	0x02, 0x4c
        /*0022*/ 	.byte	0x10
	.zero		1


	//----- nvinfo : EIATTR_EXTERNS
	.align		4
        /*0024*/ 	.byte	0x04, 0x0f
        /*0026*/ 	.short	(.L_168 - .L_167)


	//   ....[0]....
	.align		4
.L_167:
        /*0028*/ 	.word	index@(__assertfail)


	//----- nvinfo : EIATTR_ANNOTATIONS
	.align		4
.L_168:
        /*002c*/ 	.byte	0x04, 0x55
        /*002e*/ 	.short	(.L_170 - .L_169)


	//   ....[0]....
.L_169:
        /* <DEDUP_REMOVED lines=10> */


	//----- nvinfo : EIATTR_MERCURY_ISA_VERSION
	.align		4
.L_170:
        /*00c0*/ 	.byte	0x03, 0x5f
        /*00c2*/ 	.short	0x0101


	//----- nvinfo : EIATTR_INT_WARP_WIDE_INSTR_OFFSETS
	.align		4
        /*00c4*/ 	.byte	0x04, 0x31
        /*00c6*/ 	.short	(.L_172 - .L_171)


	//   ....[0]....
.L_171:
        /*00c8*/ 	.word	0x00000120


	//   ....[1]....
        /*00cc*/ 	.word	0x000001c0


	//   ....[2]....
        /*00d0*/ 	.word	0x00000230


	//----- nvinfo : EIATTR_COOP_GROUP_MASK_REGIDS
	.align		4
.L_172:
        /*00d4*/ 	.byte	0x04, 0x29
        /*00d6*/ 	.short	(.L_174 - .L_173)


	//   ....[0]....
.L_173:
        /*00d8*/ 	.word	0xffffffff


	//   ....[1]....
        /*00dc*/ 	.word	0xffffffff


	//   ....[2]....
        /*00e0*/ 	.word	0xffffffff


	//   ....[3]....
        /*00e4*/ 	.word	0xffffffff


	//   ....[4]....
        /*00e8*/ 	.word	0xffffffff


	//   ....[5]....
        /*00ec*/ 	.word	0xffffffff


	//   ....[6]....
        /*00f0*/ 	.word	0xffffffff


	//   ....[7]....
        /*00f4*/ 	.word	0xffffffff


	//   ....[8]....
        /*00f8*/ 	.word	0xffffffff


	//   ....[9]....
        /*00fc*/ 	.word	0xffffffff


	//   ....[10]....
        /*0100*/ 	.word	0xffffffff


	//   ....[11]....
        /*0104*/ 	.word	0xffffffff


	//   ....[12]....
        /*0108*/ 	.word	0xffffffff


	//   ....[13]....
        /*010c*/ 	.word	0xffffffff


	//   ....[14]....
        /*0110*/ 	.word	0xffffffff


	//   ....[15]....
        /*0114*/ 	.word	0xffffffff


	//   ....[16]....
        /*0118*/ 	.word	0xffffffff


	//   ....[17]....
        /*011c*/ 	.word	0xffffffff


	//   ....[18]....
        /*0120*/ 	.word	0xffffffff


	//   ....[19]....
        /*0124*/ 	.word	0xffffffff


	//   ....[20]....
        /*0128*/ 	.word	0xffffffff


	//   ....[21]....
        /*012c*/ 	.word	0xffffffff


	//   ....[22]....
        /*0130*/ 	.word	0xffffffff


	//   ....[23]....
        /*0134*/ 	.word	0xffffffff


	//   ....[24]....
        /*0138*/ 	.word	0xffffffff


	//   ....[25]....
        /*013c*/ 	.word	0xffffffff


	//   ....[26]....
        /*0140*/ 	.word	0xffffffff


	//   ....[27]....
        /*0144*/ 	.word	0xffffffff


	//   ....[28]....
        /*0148*/ 	.word	0xffffffff


	//   ....[29]....
        /*014c*/ 	.word	0xffffffff


	//   ....[30]....
        /*0150*/ 	.word	0xffffffff


	//   ....[31]....
        /*0154*/ 	.word	0xffffffff


	//   ....[32]....
        /*0158*/ 	.word	0xffffffff


	//   ....[33]....
        /*015c*/ 	.word	0xffffffff


	//   ....[34]....
        /*0160*/ 	.word	0xffffffff


	//   ....[35]....
        /*0164*/ 	.word	0xffffffff


	//   ....[36]....
        /*0168*/ 	.word	0xffffffff


	//   ....[37]....
        /*016c*/ 	.word	0xffffffff


	//   ....[38]....
        /*0170*/ 	.word	0xffffffff


	//   ....[39]....
        /*0174*/ 	.word	0xffffffff


	//   ....[40]....
        /*0178*/ 	.word	0xffffffff


	//   ....[41]....
        /*017c*/ 	.word	0xffffffff


	//   ....[42]....
        /*0180*/ 	.word	0xffffffff


	//   ....[43]....
        /*0184*/ 	.word	0xffffffff


	//   ....[44]....
        /*0188*/ 	.word	0xffffffff


	//   ....[45]....
        /*018c*/ 	.word	0xffffffff


	//   ....[46]....
        /*0190*/ 	.word	0xffffffff


	//   ....[47]....
        /*0194*/ 	.word	0xffffffff


	//   ....[48]....
        /*0198*/ 	.word	0xffffffff


	//   ....[49]....
        /*019c*/ 	.word	0xffffffff


	//   ....[50]....
        /*01a0*/ 	.word	0xffffffff


	//   ....[51]....
        /*01a4*/ 	.word	0xffffffff


	//   ....[52]....
        /*01a8*/ 	.word	0xffffffff


	//   ....[53]....
        /*01ac*/ 	.word	0xffffffff


	//   ....[54]....
        /*01b0*/ 	.word	0xffffffff


	//   ....[55]....
        /*01b4*/ 	.word	0xffffffff


	//   ....[56]....
        /*01b8*/ 	.word	0xffffffff


	//   ....[57]....
        /*01bc*/ 	.word	0xffffffff


	//   ....[58]....
        /*01c0*/ 	.word	0xffffffff


	//   ....[59]....
        /*01c4*/ 	.word	0xffffffff


	//   ....[60]....
        /*01c8*/ 	.word	0xffffffff


	//   ....[61]....
        /*01cc*/ 	.word	0x0500000f


	//   ....[62]....
        /*01d0*/ 	.word	0x0500000f


	//   ....[63]....
        /*01d4*/ 	.word	0x0500000f


	//   ....[64]....
        /*01d8*/ 	.word	0x0500000f


	//   ....[65]....
        /*01dc*/ 	.word	0x0500000f


	//   ....[66]....
        /*01e0*/ 	.word	0x0500000f


	//   ....[67]....
        /*01e4*/ 	.word	0x0500000f


	//   ....[68]....
        /*01e8*/ 	.word	0x0500000f


	//   ....[69]....
        /*01ec*/ 	.word	0x0500000f


	//   ....[70]....
        /*01f0*/ 	.word	0x0500000f


	//   ....[71]....
        /*01f4*/ 	.word	0x0500000f


	//   ....[72]....
        /*01f8*/ 	.word	0x0500000f


	//   ....[73]....
        /*01fc*/ 	.word	0x0500000f


	//   ....[74]....
        /*0200*/ 	.word	0x0500000f


	//   ....[75]....
        /*0204*/ 	.word	0x0500000f


	//   ....[76]....
        /*0208*/ 	.word	0x0500000f


	//   ....[77]....
        /*020c*/ 	.word	0x0500000f


	//   ....[78]....
        /*0210*/ 	.word	0x0500000f


	//----- nvinfo : EIATTR_COOP_GROUP_INSTR_OFFSETS
	.align		4
.L_174:
        /*0214*/ 	.byte	0x04, 0x28
        /*0216*/ 	.short	(.L_176 - .L_175)


	//   ....[0]....
.L_175:
        /*0218*/ 	.word	0x00000060


	//   ....[1]....
        /*021c*/ 	.word	0x00000130


	//   ....[2]....
        /*0220*/ 	.word	0x000001e0


	//   ....[3]....
        /*0224*/ 	.word	0x000003a0


	//   ....[4]....
        /*0228*/ 	.word	0x00000500


	//   ....[5]....
        /*022c*/ 	.word	0x00000620


	//   ....[6]....
        /*0230*/ 	.word	0x00000780


	//   ....[7]....
        /*0234*/ 	.word	0x000014a0


	//   ....[8]....
        /*0238*/ 	.word	0x00001cd0


	//   ....[9]....
        /*023c*/ 	.word	0x00002090


	//   ....[10]....
        /*0240*/ 	.word	0x00003100


	//   ....[11]....
        /*0244*/ 	.word	0x00003550


	//   ....[12]....
        /*0248*/ 	.word	0x00003b50


	//   ....[13]....
        /*024c*/ 	.word	0x00003c10


	//   ....[14]....
        /*0250*/ 	.word	0x000050d0


	//   ....[15]....
        /*0254*/ 	.word	0x00005530


	//   ....[16]....
        /*0258*/ 	.word	0x000060f0


	//   ....[17]....
        /*025c*/ 	.word	0x000061f0


	//   ....[18]....
        /*0260*/ 	.word	0x00006ba0


	//   ....[19]....
        /*0264*/ 	.word	0x00006cf0


	//   ....[20]....
        /*0268*/ 	.word	0x00008530


	//   ....[21]....
        /*026c*/ 	.word	0x00008570


	//   ....[22]....
        /*0270*/ 	.word	0x00008d50


	//   ....[23]....
        /*0274*/ 	.word	0x00008dc0


	//   ....[24]....
        /*0278*/ 	.word	0x0000a5a0


	//   ....[25]....
        /*027c*/ 	.word	0x0000a830


	//   ....[26]....
        /*0280*/ 	.word	0x0000b3f0


	//   ....[27]....
        /*0284*/ 	.word	0x0000b4f0


	//   ....[28]....
        /*0288*/ 	.word	0x0000bf30


	//   ....[29]....
        /*028c*/ 	.word	0x0000c0c0


	//   ....[30]....
        /*0290*/ 	.word	0x0000cef0


	//   ....[31]....
        /*0294*/ 	.word	0x0000cf20


	//   ....[32]....
        /*0298*/ 	.word	0x0000cff0


	//   ....[33]....
        /*029c*/ 	.word	0x0000d000


	//   ....[34]....
        /*02a0*/ 	.word	0x0000ded0


	//   ....[35]....
        /*02a4*/ 	.word	0x0000df10


	//   ....[36]....
        /*02a8*/ 	.word	0x0000df40


	//   ....[37]....
        /*02ac*/ 	.word	0x0000df70


	//   ....[38]....
        /*02b0*/ 	.word	0x0000df80


	//   ....[39]....
        /*02b4*/ 	.word	0x0000dfb0


	//   ....[40]....
        /*02b8*/ 	.word	0x0000e610


	//   ....[41]....
        /*02bc*/ 	.word	0x0000e620


	//   ....[42]....
        /*02c0*/ 	.word	0x0000f020


	//   ....[43]....
        /*02c4*/ 	.word	0x0000feb0


	//   ....[44]....
        /*02c8*/ 	.word	0x000107b0


	//   ....[45]....
        /*02cc*/ 	.word	0x000107e0


	//   ....[46]....
        /*02d0*/ 	.word	0x00010810


	//   ....[47]....
        /*02d4*/ 	.word	0x000108c0


	//   ....[48]....
        /*02d8*/ 	.word	0x000108e0


	//   ....[49]....
        /*02dc*/ 	.word	0x00010910


	//   ....[50]....
        /*02e0*/ 	.word	0x00010990


	//   ....[51]....
        /*02e4*/ 	.word	0x000109c0


	//   ....[52]....
        /*02e8*/ 	.word	0x00010a20


	//   ....[53]....
        /*02ec*/ 	.word	0x00010a50


	//   ....[54]....
        /*02f0*/ 	.word	0x00010ac0


	//   ....[55]....
        /*02f4*/ 	.word	0x00010af0


	//   ....[56]....
        /*02f8*/ 	.word	0x00010b60


	//   ....[57]....
        /*02fc*/ 	.word	0x00010b90


	//   ....[58]....
        /*0300*/ 	.word	0x00010c10


	//   ....[59]....
        /*0304*/ 	.word	0x00010c50


	//   ....[60]....
        /*0308*/ 	.word	0x00012c00


	//   ....[61]....
        /*030c*/ 	.word	0x00013220


	//   ....[62]....
        /*0310*/ 	.word	0x00013390


	//   ....[63]....
        /*0314*/ 	.word	0x000133e0


	//   ....[64]....
        /*0318*/ 	.word	0x00013530


	//   ....[65]....
        /*031c*/ 	.word	0x000135a0


	//   ....[66]....
        /*0320*/ 	.word	0x00013610


	//   ....[67]....
        /*0324*/ 	.word	0x000136f0


	//   ....[68]....
        /*0328*/ 	.word	0x00013760


	//   ....[69]....
        /*032c*/ 	.word	0x00013840


	//   ....[70]....
        /*0330*/ 	.word	0x000138b0


	//   ....[71]....
        /*0334*/ 	.word	0x00013990


	//   ....[72]....
        /*0338*/ 	.word	0x00013a00


	//   ....[73]....
        /*033c*/ 	.word	0x00013ae0


	//   ....[74]....
        /*0340*/ 	.word	0x00013b50


	//   ....[75]....
        /*0344*/ 	.word	0x00013c20


	//   ....[76]....
        /*0348*/ 	.word	0x00013c90


	//   ....[77]....
        /*034c*/ 	.word	0x00013d40


	//   ....[78]....
        /*0350*/ 	.word	0x00014140


	//----- nvinfo : EIATTR_REG_RECONFIG
	.align		4
.L_176:
        /*0354*/ 	.byte	0x01, 0x54
	.zero		2


	//----- nvinfo : EIATTR_SYSCALL_OFFSETS
	.align		4
        /*0358*/ 	.byte	0x04, 0x46
        /*035a*/ 	.short	(.L_178 - .L_177)


	//   ....[0]....
.L_177:
        /*035c*/ 	.word	0x00001660


	//   ....[1]....
        /*0360*/ 	.word	0x0000fb30


	//   ....[2]....
        /*0364*/ 	.word	0x0000fc70


	//   ....[3]....
        /*0368*/ 	.word	0x0000fd60


	//   ....[4]....
        /*036c*/ 	.word	0x00010420


	//----- nvinfo : EIATTR_MBARRIER_INSTR_OFFSETS
	.align		4
.L_178:
        /*0370*/ 	.byte	0x04, 0x39
        /*0372*/ 	.short	(.L_180 - .L_179)


	//   ....[0]....
.L_179:
        /*0374*/ 	.word	0x00000250
        /*0378*/ 	.word	0x000000ff
        /*037c*/ 	.word	0x00028800
        /*0380*/ 	.short	0x0100
        /*0382*/ 	.byte	0x08
	.zero		1


	//   ....[1]....
        /*0384*/ 	.word	0x00000260
        /*0388*/ 	.word	0x000000ff
        /*038c*/ 	.word	0x00028820
        /*0390*/ 	.short	0x0100
        /*0392*/ 	.byte	0x08
	.zero		1


	//   ....[2]....
        /*0394*/ 	.word	0x00000350
        /*0398*/ 	.word	0x000000ff
        /*039c*/ 	.word	0x00028830
        /*03a0*/ 	.short	0x0100
        /*03a2*/ 	.byte	0x08
	.zero		1


	//   ....[3]....
        /*03a4*/ 	.word	0x00000360
        /*03a8*/ 	.word	0x000000ff
        /*03ac*/ 	.word	0x00028840
        /*03b0*/ 	.short	0x0100
        /*03b2*/ 	.byte	0x08
	.zero		1


	//   ....[4]....
        /*03b4*/ 	.word	0x00000370
        /*03b8*/ 	.word	0x000000ff
        /*03bc*/ 	.word	0x00028838
        /*03c0*/ 	.short	0x0100
        /*03c2*/ 	.byte	0x08
	.zero		1


	//   ....[5]....
        /*03c4*/ 	.word	0x00000380
        /*03c8*/ 	.word	0x000000ff
        /*03cc*/ 	.word	0x00028848
        /*03d0*/ 	.short	0x0100
        /*03d2*/ 	.byte	0x08
	.zero		1


	//   ....[6]....
        /*03d4*/ 	.word	0x000004b0
        /*03d8*/ 	.word	0x000000ff
        /*03dc*/ 	.word	0x00028850
        /*03e0*/ 	.short	0x0100
        /*03e2*/ 	.byte	0x08
	.zero		1


	//   ....[7]....
        /*03e4*/ 	.word	0x000004c0
        /*03e8*/ 	.word	0x000000ff
        /*03ec*/ 	.word	0x00028860
        /*03f0*/ 	.short	0x0100
        /*03f2*/ 	.byte	0x08
	.zero		1


	//   ....[8]....
        /*03f4*/ 	.word	0x000004d0
        /*03f8*/ 	.word	0x000000ff
        /*03fc*/ 	.word	0x00028858
        /*0400*/ 	.short	0x0100
        /*0402*/ 	.byte	0x08
	.zero		1


	//   ....[9]....
        /*0404*/ 	.word	0x000004e0
        /*0408*/ 	.word	0x000000ff
        /*040c*/ 	.word	0x00028868
        /*0410*/ 	.short	0x0100
        /*0412*/ 	.byte	0x08
	.zero		1


	//   ....[10]....
        /*0414*/ 	.word	0x000005d0
        /*0418*/ 	.word	0x000000ff
        /*041c*/ 	.word	0x00028870
        /*0420*/ 	.short	0x0100
        /*0422*/ 	.byte	0x06
	.zero		1


	//   ....[11]....
        /*0424*/ 	.word	0x000005e0
        /*0428*/ 	.word	0x000000ff
        /*042c*/ 	.word	0x00028880
        /*0430*/ 	.short	0x0100
        /*0432*/ 	.byte	0x06
	.zero		1


	//   ....[12]....
        /*0434*/ 	.word	0x000005f0
        /*0438*/ 	.word	0x000000ff
        /*043c*/ 	.word	0x00028878
        /*0440*/ 	.short	0x0100
        /*0442*/ 	.byte	0x06
	.zero		1


	//   ....[13]....
        /*0444*/ 	.word	0x00000600
        /*0448*/ 	.word	0x000000ff
        /*044c*/ 	.word	0x00028888
        /*0450*/ 	.short	0x0100
        /*0452*/ 	.byte	0x06
	.zero		1


	//   ....[14]....
        /*0454*/ 	.word	0x00000730
        /*0458*/ 	.word	0x000000ff
        /*045c*/ 	.word	0x00028890
        /*0460*/ 	.short	0x0100
        /*0462*/ 	.byte	0x08
	.zero		1


	//   ....[15]....
        /*0464*/ 	.word	0x00000740
        /*0468*/ 	.word	0x000000ff
        /*046c*/ 	.word	0x000288a0
        /*0470*/ 	.short	0x0100
        /*0472*/ 	.byte	0x08
	.zero		1


	//   ....[16]....
        /*0474*/ 	.word	0x00000750
        /*0478*/ 	.word	0x000000ff
        /*047c*/ 	.word	0x00028898
        /*0480*/ 	.short	0x0100
        /*0482*/ 	.byte	0x08
	.zero		1


	//   ....[17]....
        /*0484*/ 	.word	0x00000760
        /*0488*/ 	.word	0x000000ff
        /*048c*/ 	.word	0x000288a8
        /*0490*/ 	.short	0x0100
        /*0492*/ 	.byte	0x08
	.zero		1


	//   ....[18]....
        /*0494*/ 	.word	0x00000890
        /*0498*/ 	.word	0x000000ff
        /*049c*/ 	.word	0x000288b0
        /*04a0*/ 	.short	0x0100
        /*04a2*/ 	.byte	0x08
	.zero		1


	//   ....[19]....
        /*04a4*/ 	.word	0x000008a0
        /*04a8*/ 	.word	0x000000ff
        /*04ac*/ 	.word	0x000288c0
        /*04b0*/ 	.short	0x0100
        /*04b2*/ 	.byte	0x08
	.zero		1


	//   ....[20]....
        /*04b4*/ 	.word	0x000008b0
        /*04b8*/ 	.word	0x000000ff
        /*04bc*/ 	.word	0x000288b8
        /*04c0*/ 	.short	0x0100
        /*04c2*/ 	.byte	0x08
	.zero		1


	//   ....[21]....
        /*04c4*/ 	.word	0x000008c0
        /*04c8*/ 	.word	0x000000ff
        /*04cc*/ 	.word	0x000288c8
        /*04d0*/ 	.short	0x0100
        /*04d2*/ 	.byte	0x08
	.zero		1


	//   ....[22]....
        /*04d4*/ 	.word	0x00001690
        /*04d8*/ 	.word	0x000000ff
        /*04dc*/ 	.word	0x00028800
        /*04e0*/ 	.short	0x010a
        /*04e2*/ 	.byte	0x24
	.zero		1


	//   ....[23]....
        /*04e4*/ 	.word	0x000016f0
        /*04e8*/ 	.word	0x000000ff
        /*04ec*/ 	.word	0x00028830
        /*04f0*/ 	.short	0x010a
        /*04f2*/ 	.byte	0x24
	.zero		1


	//   ....[24]....
        /*04f4*/ 	.word	0x00001780
        /*04f8*/ 	.word	0x000000ff
        /*04fc*/ 	.word	0x00028830
        /*0500*/ 	.short	0x010a
        /*0502*/ 	.byte	0x24
	.zero		1


	//   ....[25]....
        /*0504*/ 	.word	0x00001ee0
        /*0508*/ 	.word	0x00000000
        /*050c*/ 	.word	0x00000000
        /*0510*/ 	.short	0x0101
        /*0512*/ 	.byte	0x3f
	.zero		1


	//   ....[26]....
        /*0514*/ 	.word	0x00004ba0
        /*0518*/ 	.word	0x000000ff
        /*051c*/ 	.word	0x00028830
        /*0520*/ 	.short	0x010a
        /*0522*/ 	.byte	0x0a
	.zero		1


	//   ....[27]....
        /*0524*/ 	.word	0x00004be0
        /*0528*/ 	.word	0x000000ff
        /*052c*/ 	.word	0x00028830
        /*0530*/ 	.short	0x010a
        /*0532*/ 	.byte	0x0a
	.zero		1


	//   ....[28]....
        /*0534*/ 	.word	0x00004f10
        /*0538*/ 	.word	0x000000ff
        /*053c*/ 	.word	0x00028850
        /*0540*/ 	.short	0x010a
        /*0542*/ 	.byte	0x0a
	.zero		1


	//   ....[29]....
        /*0544*/ 	.word	0x00004f50
        /*0548*/ 	.word	0x000000ff
        /*054c*/ 	.word	0x00028850
        /*0550*/ 	.short	0x010a
        /*0552*/ 	.byte	0x0a
	.zero		1


	//   ....[30]....
        /*0554*/ 	.word	0x00005330
        /*0558*/ 	.word	0x0000000e
        /*055c*/ 	.word	0x00000000
        /*0560*/ 	.short	0x0101
        /*0562*/ 	.byte	0x3f
	.zero		1


	//   ....[31]....
        /*0564*/ 	.word	0x000070e0
        /*0568*/ 	.word	0x00000036
        /*056c*/ 	.word	0x00000000
        /*0570*/ 	.short	0x0101
        /*0572*/ 	.byte	0x3f
	.zero		1


	//   ....[32]....
        /*0574*/ 	.word	0x00007e90
        /*0578*/ 	.word	0x000000ff
        /*057c*/ 	.word	0x00028830
        /*0580*/ 	.short	0x010a
        /*0582*/ 	.byte	0x0a
	.zero		1


	//   ....[33]....
        /*0584*/ 	.word	0x00007ed0
        /*0588*/ 	.word	0x000000ff
        /*058c*/ 	.word	0x00028830
        /*0590*/ 	.short	0x010a
        /*0592*/ 	.byte	0x0a
	.zero		1


	//   ....[34]....
        /*0594*/ 	.word	0x00008200
        /*0598*/ 	.word	0x000000ff
        /*059c*/ 	.word	0x00028850
        /*05a0*/ 	.short	0x010a
        /*05a2*/ 	.byte	0x0a
	.zero		1


	//   ....[35]....
        /*05a4*/ 	.word	0x00008240
        /*05a8*/ 	.word	0x000000ff
        /*05ac*/ 	.word	0x00028850
        /*05b0*/ 	.short	0x010a
        /*05b2*/ 	.byte	0x0a
	.zero		1


	//   ....[36]....
        /*05b4*/ 	.word	0x00009300
        /*05b8*/ 	.word	0x0000001b
        /*05bc*/ 	.word	0x00000000
        /*05c0*/ 	.short	0x0101
        /*05c2*/ 	.byte	0x3f
	.zero		1


	//   ....[37]....
        /*05c4*/ 	.word	0x000093b0
        /*05c8*/ 	.word	0x0000001f
        /*05cc*/ 	.word	0x00000000
        /*05d0*/ 	.short	0x0101
        /*05d2*/ 	.byte	0x3f
	.zero		1


	//   ....[38]....
        /*05d4*/ 	.word	0x00009ed0
        /*05d8*/ 	.word	0x000000ff
        /*05dc*/ 	.word	0x00028830
        /*05e0*/ 	.short	0x010a
        /*05e2*/ 	.byte	0x0a
	.zero		1


	//   ....[39]....
        /*05e4*/ 	.word	0x00009f10
        /*05e8*/ 	.word	0x000000ff
        /*05ec*/ 	.word	0x00028830
        /*05f0*/ 	.short	0x010a
        /*05f2*/ 	.byte	0x0a
	.zero		1


	//   ....[40]....
        /*05f4*/ 	.word	0x0000a230
        /*05f8*/ 	.word	0x000000ff
        /*05fc*/ 	.word	0x00028850
        /*0600*/ 	.short	0x010a
        /*0602*/ 	.byte	0x0a
	.zero		1


	//   ....[41]....
        /*0604*/ 	.word	0x0000a270
        /*0608*/ 	.word	0x000000ff
        /*060c*/ 	.word	0x00028850
        /*0610*/ 	.short	0x010a
        /*0612*/ 	.byte	0x0a
	.zero		1


	//   ....[42]....
        /*0614*/ 	.word	0x0000a660
        /*0618*/ 	.word	0x0000000f
        /*061c*/ 	.word	0x00000000
        /*0620*/ 	.short	0x0101
        /*0622*/ 	.byte	0x3f
	.zero		1


	//   ....[43]....
        /*0624*/ 	.word	0x0000c2e0
        /*0628*/ 	.word	0x00000035
        /*062c*/ 	.word	0x00000000
        /*0630*/ 	.short	0x0101
        /*0632*/ 	.byte	0x3f
	.zero		1


	//   ....[44]....
        /*0634*/ 	.word	0x0000ce60
        /*0638*/ 	.word	0x000000ff
        /*063c*/ 	.word	0x00028850
        /*0640*/ 	.short	0x010a
        /*0642*/ 	.byte	0x05
	.zero		1


	//   ....[45]....
        /*0644*/ 	.word	0x0000cea0
        /*0648*/ 	.word	0x000000ff
        /*064c*/ 	.word	0x00028850
        /*0650*/ 	.short	0x010a
        /*0652*/ 	.byte	0x05
	.zero		1


	//   ....[46]....
        /*0654*/ 	.word	0x0000d350
        /*0658*/ 	.word	0x0000000a
        /*065c*/ 	.word	0x00000000
        /*0660*/ 	.short	0x0101
        /*0662*/ 	.byte	0x3f
	.zero		1


	//   ....[47]....
        /*0664*/ 	.word	0x0000df90
        /*0668*/ 	.word	0x000000ff
        /*066c*/ 	.word	0x00000000
        /*0670*/ 	.short	0x0101
        /*0672*/ 	.byte	0x04
	.zero		1


	//   ....[48]....
        /*0674*/ 	.word	0x000100b0
        /*0678*/ 	.word	0x000000ff
        /*067c*/ 	.word	0x00028840
        /*0680*/ 	.short	0x010a
        /*0682*/ 	.byte	0x26
	.zero		1


	//   ....[49]....
        /*0684*/ 	.word	0x00010d40
        /*0688*/ 	.word	0x000000ff
        /*068c*/ 	.word	0x00028800
        /*0690*/ 	.short	0x0107
        /*0692*/ 	.byte	0x26
	.zero		1


	//   ....[50]....
        /*0694*/ 	.word	0x00010db0
        /*0698*/ 	.word	0x000000ff
        /*069c*/ 	.word	0x00028800
        /*06a0*/ 	.short	0x0101
        /*06a2*/ 	.byte	0x26
	.zero		1


	//   ....[51]....
        /*06a4*/ 	.word	0x00010dd0
        /*06a8*/ 	.word	0x000000ff
        /*06ac*/ 	.word	0x00028820
        /*06b0*/ 	.short	0x010a
        /*06b2*/ 	.byte	0x26
	.zero		1


	//   ....[52]....
        /*06b4*/ 	.word	0x000111e0
        /*06b8*/ 	.word	0x000000ff
        /*06bc*/ 	.word	0x00028848
        /*06c0*/ 	.short	0x010a
        /*06c2*/ 	.byte	0x26
	.zero		1


	//   ....[53]....
        /*06c4*/ 	.word	0x000114a0
        /*06c8*/ 	.word	0x000000ff
        /*06cc*/ 	.word	0x00028860
        /*06d0*/ 	.short	0x010a
        /*06d2*/ 	.byte	0x26
	.zero		1


	//   ....[54]....
        /*06d4*/ 	.word	0x00011990
        /*06d8*/ 	.word	0x000000ff
        /*06dc*/ 	.word	0x00028840
        /*06e0*/ 	.short	0x010a
        /*06e2*/ 	.byte	0x26
	.zero		1


	//   ....[55]....
        /*06e4*/ 	.word	0x00011c70
        /*06e8*/ 	.word	0x000000ff
        /*06ec*/ 	.word	0x00028868
        /*06f0*/ 	.short	0x010a
        /*06f2*/ 	.byte	0x26
	.zero		1


	//   ....[56]....
        /*06f4*/ 	.word	0x000121b0
        /*06f8*/ 	.word	0x000000ff
        /*06fc*/ 	.word	0x00028848
        /*0700*/ 	.short	0x010a
        /*0702*/ 	.byte	0x26
	.zero		1


	//   ....[57]....
        /*0704*/ 	.word	0x00012470
        /*0708*/ 	.word	0x000000ff
        /*070c*/ 	.word	0x00028860
        /*0710*/ 	.short	0x010a
        /*0712*/ 	.byte	0x26
	.zero		1


	//   ....[58]....
        /*0714*/ 	.word	0x00012800
        /*0718*/ 	.word	0x00000003
        /*071c*/ 	.word	0x00028860
        /*0720*/ 	.short	0x010a
        /*0722*/ 	.byte	0x3f
	.zero		1


	//   ....[59]....
        /*0724*/ 	.word	0x00012b90
        /*0728*/ 	.word	0x00000002
        /*072c*/ 	.word	0x00028820
        /*0730*/ 	.short	0x010a
        /*0732*/ 	.byte	0x3f
	.zero		1


	//   ....[60]....
        /*0734*/ 	.word	0x00012d10
        /*0738*/ 	.word	0x00000006
        /*073c*/ 	.word	0x00000000
        /*0740*/ 	.short	0x010a
        /*0742*/ 	.byte	0x3f
	.zero		1


	//   ....[61]....
        /*0744*/ 	.word	0x00012d80
        /*0748*/ 	.word	0x00000003
        /*074c*/ 	.word	0x00000000
        /*0750*/ 	.short	0x010a
        /*0752*/ 	.byte	0x3f
	.zero		1


	//   ....[62]....
        /*0754*/ 	.word	0x00012de0
        /*0758*/ 	.word	0x00000000
        /*075c*/ 	.word	0x00000000
        /*0760*/ 	.short	0x010a
        /*0762*/ 	.byte	0x3f
	.zero		1


	//   ....[63]....
        /*0764*/ 	.word	0x00012e10
        /*0768*/ 	.word	0x00000003
        /*076c*/ 	.word	0x00000000
        /*0770*/ 	.short	0x010a
        /*0772*/ 	.byte	0x3f
	.zero		1


	//   ....[64]....
        /*0774*/ 	.word	0x00012e80
        /*0778*/ 	.word	0x00000003
        /*077c*/ 	.word	0x00028800
        /*0780*/ 	.short	0x010a
        /*0782*/ 	.byte	0x3f
	.zero		1


	//   ....[65]....
        /*0784*/ 	.word	0x00012ee0
        /*0788*/ 	.word	0x00000003
        /*078c*/ 	.word	0x00028830
        /*0790*/ 	.short	0x010a
        /*0792*/ 	.byte	0x3f
	.zero		1


	//   ....[66]....
        /*0794*/ 	.word	0x00012f40
        /*0798*/ 	.word	0x0000000e
        /*079c*/ 	.word	0x00028830
        /*07a0*/ 	.short	0x010a
        /*07a2*/ 	.byte	0x3f
	.zero		1


	//   ....[67]....
        /*07a4*/ 	.word	0x00012fa0
        /*07a8*/ 	.word	0x0000000e
        /*07ac*/ 	.word	0x00028850
        /*07b0*/ 	.short	0x010a
        /*07b2*/ 	.byte	0x3f
	.zero		1


	//   ....[68]....
        /*07b4*/ 	.word	0x00013000
        /*07b8*/ 	.word	0x0000000b
        /*07bc*/ 	.word	0x00028830
        /*07c0*/ 	.short	0x010a
        /*07c2*/ 	.byte	0x3f
	.zero		1


	//   ....[69]....
        /*07c4*/ 	.word	0x00013060
        /*07c8*/ 	.word	0x0000000b
        /*07cc*/ 	.word	0x00028850
        /*07d0*/ 	.short	0x010a
        /*07d2*/ 	.byte	0x3f
	.zero		1


	//   ....[70]....
        /*07d4*/ 	.word	0x000130c0
        /*07d8*/ 	.word	0x0000000b
        /*07dc*/ 	.word	0x00028830
        /*07e0*/ 	.short	0x010a
        /*07e2*/ 	.byte	0x3f
	.zero		1


	//   ....[71]....
        /*07e4*/ 	.word	0x00013120
        /*07e8*/ 	.word	0x0000000b
        /*07ec*/ 	.word	0x00028850
        /*07f0*/ 	.short	0x010a
        /*07f2*/ 	.byte	0x3f
	.zero		1


	//   ....[72]....
        /*07f4*/ 	.word	0x00013180
        /*07f8*/ 	.word	0x00000005
        /*07fc*/ 	.word	0x00028850
        /*0800*/ 	.short	0x010a
        /*0802*/ 	.byte	0x3f
	.zero		1


	//   ....[73]....
        /*0804*/ 	.word	0x000132e0
        /*0808*/ 	.word	0x00000003
        /*080c*/ 	.word	0x00028840
        /*0810*/ 	.short	0x010a
        /*0812*/ 	.byte	0x3f
	.zero		1


	//   ....[74]....
        /*0814*/ 	.word	0x00013d80
        /*0818*/ 	.word	0x00000003
        /*081c*/ 	.word	0x00028820
        /*0820*/ 	.short	0x010a
        /*0822*/ 	.byte	0x3f
	.zero		1


	//   ....[75]....
        /*0824*/ 	.word	0x00013de0
        /*0828*/ 	.word	0x00000003
        /*082c*/ 	.word	0x00028848
        /*0830*/ 	.short	0x010a
        /*0832*/ 	.byte	0x3f
	.zero		1


	//   ....[76]....
        /*0834*/ 	.word	0x00013e40
        /*0838*/ 	.word	0x00000003
        /*083c*/ 	.word	0x00028860
        /*0840*/ 	.short	0x010a
        /*0842*/ 	.byte	0x3f
	.zero		1


	//   ....[77]....
        /*0844*/ 	.word	0x00013ea0
        /*0848*/ 	.word	0x00000003
        /*084c*/ 	.word	0x00028840
        /*0850*/ 	.short	0x010a
        /*0852*/ 	.byte	0x3f
	.zero		1


	//   ....[78]....
        /*0854*/ 	.word	0x00013f00
        /*0858*/ 	.word	0x00000003
        /*085c*/ 	.word	0x00028868
        /*0860*/ 	.short	0x010a
        /*0862*/ 	.byte	0x3f
	.zero		1


	//   ....[79]....
        /*0864*/ 	.word	0x00013f60
        /*0868*/ 	.word	0x00000003
        /*086c*/ 	.word	0x00028848
        /*0870*/ 	.short	0x010a
        /*0872*/ 	.byte	0x3f
	.zero		1


	//   ....[80]....
        /*0874*/ 	.word	0x00013fc0
        /*0878*/ 	.word	0x00000003
        /*087c*/ 	.word	0x00028860
        /*0880*/ 	.short	0x010a
        /*0882*/ 	.byte	0x3f
	.zero		1


	//   ....[81]....
        /*0884*/ 	.word	0x00014010
        /*0888*/ 	.word	0x00000003
        /*088c*/ 	.word	0x00028860
        /*0890*/ 	.short	0x010a
        /*0892*/ 	.byte	0x3f
	.zero		1


	//   ....[82]....
        /*0894*/ 	.word	0x00014060
        /*0898*/ 	.word	0x00000002
        /*089c*/ 	.word	0x00028820
        /*08a0*/ 	.short	0x010a
        /*08a2*/ 	.byte	0x3f
	.zero		1


	//   ....[83]....
        /*08a4*/ 	.word	0x00014200
        /*08a8*/ 	.word	0x00000006
        /*08ac*/ 	.word	0x00000000
        /*08b0*/ 	.short	0x010a
        /*08b2*/ 	.byte	0x3f
	.zero		1


	//   ....[84]....
        /*08b4*/ 	.word	0x00014250
        /*08b8*/ 	.word	0x00000003
        /*08bc*/ 	.word	0x00000000
        /*08c0*/ 	.short	0x010a
        /*08c2*/ 	.byte	0x3f
	.zero		1


	//   ....[85]....
        /*08c4*/ 	.word	0x000142a0
        /*08c8*/ 	.word	0x00000000
        /*08cc*/ 	.word	0x00000000
        /*08d0*/ 	.short	0x010a
        /*08d2*/ 	.byte	0x3f
	.zero		1


	//----- nvinfo : EIATTR_NUM_MBARRIERS
	.align		4
.L_180:
        /*08d4*/ 	.byte	0x03, 0x38
        /*08d6*/ 	.short	0x0016


	//----- nvinfo : EIATTR_EXIT_INSTR_OFFSETS
	.align		4
        /*08d8*/ 	.byte	0x04, 0x1c
        /*08da*/ 	.short	(.L_182 - .L_181)


	//   ....[0]....
.L_181:
        /*08dc*/ 	.word	0x00012e60


	//----- nvinfo : EIATTR_MAX_THREADS
	.align		4
.L_182:
        /*08e0*/ 	.byte	0x04, 0x05
        /*08e2*/ 	.short	(.L_184 - .L_183)
.L_183:
        /*08e4*/ 	.word	0x00000180
        /*08e8*/ 	.word	0x00000001
        /*08ec*/ 	.word	0x00000001


	//----- nvinfo : EIATTR_CRS_STACK_SIZE
	.align		4
.L_184:
        /*08f0*/ 	.byte	0x04, 0x1e
        /*08f2*/ 	.short	(.L_186 - .L_185)
.L_185:
        /*08f4*/ 	.word	0x00000000


	//----- nvinfo : EIATTR_CBANK_PARAM_SIZE
	.align		4
.L_186:
        /*08f8*/ 	.byte	0x03, 0x19
        /*08fa*/ 	.short	0x0a70


	//----- nvinfo : EIATTR_PARAM_CBANK
	.align		4
        /*08fc*/ 	.byte	0x04, 0x0a
        /*08fe*/ 	.short	(.L_188 - .L_187)
	.align		4
.L_187:
        /*0900*/ 	.word	index@(.nv.constant0._ZN7cutlass13device_kernelIN5flash11enable_sm90INS1_16FlashAttnFwdSm90INS1_25CollectiveMainloopFwdSm90ILi2EN4cute5tupleIJNS5_1CILi1EEES8_S8_EEENS6_IJNS7_ILi128EEESA_SA_EEELi128ENS_6half_tEfNS_4arch4Sm90ELb0ELb1ELb0ELb0ELb0ELb0ELb0ELb1ELb1ELb1ELb1ELb0EEENS1_21CollectiveEpilogueFwdISB_S9_SC_SE_Li256ELb0ELb1ELb1ELb0EEENS1_19SingleTileSchedulerILb0ELb1ELb1ELi128EEEEEEEEEvNT_6ParamsE)
        /*0904*/ 	.short	0x0210
        /*0906*/ 	.short	0x0a70


	//----- nvinfo : EIATTR_SW_WAR
	.align		4
.L_188:
        /*0908*/ 	.byte	0x04, 0x36
        /*090a*/ 	.short	(.L_190 - .L_189)
.L_189:
        /*090c*/ 	.word	0x00000008
.L_190:


//--------------------- .nv.info._ZN7cutlass13device_kernelIN5flash11enable_sm90INS1_16FlashAttnFwdSm90INS1_25CollectiveMainloopFwdSm90ILi2EN4cute5tupleIJNS5_1CILi1EEES8_S8_EEENS6_IJNS7_ILi128EEESA_SA_EEELi128ENS_6half_tEfNS_4arch4Sm90ELb0ELb1ELb0ELb1ELb0ELb0ELb0ELb1ELb1ELb1ELb1ELb0EEENS1_21CollectiveEpilogueFwdISB_S9_SC_SE_Li256ELb1ELb1ELb1ELb0EEENS1_36VarlenDynamicPersistentTileSchedulerILi128ELi128ELi256ELi128ELb1ELb1ELb1ELb1ELb0ELb1EEEEEEEEEvNT_6ParamsE --------------------------
	.section	.nv.info._ZN7cutlass13device_kernelIN5flash11enable_sm90INS1_16FlashAttnFwdSm90INS1_25CollectiveMainloopFwdSm90ILi2EN4cute5tupleIJNS5_1CILi1EEES8_S8_EEENS6_IJNS7_ILi128EEESA_SA_EEELi128ENS_6half_tEfNS_4arch4Sm90ELb0ELb1ELb0ELb1ELb0ELb0ELb0ELb1ELb1ELb1ELb1ELb0EEENS1_21CollectiveEpilogueFwdISB_S9_SC_SE_Li256ELb1ELb1ELb1ELb0EEENS1_36VarlenDynamicPersistentTileSchedulerILi128ELi128ELi256ELi128ELb1ELb1ELb1ELb1ELb0ELb1EEEEEEEEEvNT_6ParamsE,"",@"SHT_CUDA_INFO"
	.sectionflags	@""
	.align	4


	//----- nvinfo : EIATTR_CUDA_API_VERSION
	.align		4
        /*0000*/ 	.byte	0x04, 0x37
        /*0002*/ 	.short	(.L_192 - .L_191)
.L_191:
        /*0004*/ 	.word	0x00000082


	//----- nvinfo : EIATTR_KPARAM_INFO
	.align		4
.L_192:
        /*0008*/ 	.byte	0x04, 0x17
        /*000a*/ 	.short	(.L_194 - .L_193)
.L_193:
        /*000c*/ 	.word	0x00000000
        /*0010*/ 	.short	0x0000
        /*0012*/ 	.short	0x0070
        /*0014*/ 	.byte	0x00, 0xf0, 0x01, 0x2a


	//----- nvinfo : EIATTR_SPARSE_MMA_MASK
	.align		4
.L_194:
        /*0018*/ 	.byte	0x03, 0x50
        /*001a*/ 	.short	0x0000


	//----- nvinfo : EIATTR_MAXREG_COUNT
	.align		4
        /*001c*/ 	.byte	0x03, 0x1b
        /*001e*/ 	.short	0x00a8


	//----- nvinfo : EIATTR_NUM_BARRIERS
	.align		4
        /*0020*/ 	.byte	0x02, 0x4c
        /*0022*/ 	.byte	0x10
	.zero		1


	//----- nvinfo : EIATTR_EXTERNS
	.align		4
        /*0024*/ 	.byte	0x04, 0x0f
        /*0026*/ 	.short	(.L_196 - .L_195)


	//   ....[0]....
	.align		4
.L_195:
        /*0028*/ 	.word	index@(__assertfail)


	//----- nvinfo : EIATTR_ANNOTATIONS
	.align		4
.L_196:
        /*002c*/ 	.byte	0x04, 0x55
        /*002e*/ 	.short	(.L_198 - .L_197)


	//   ....[0]....
.L_197:
        /* <DEDUP_REMOVED lines=70> */


	//----- nvinfo : EIATTR_MERCURY_ISA_VERSION
	.align		4
.L_198:
        /*0480*/ 	.byte	0x03, 0x5f
        /*0482*/ 	.short	0x0101


	//----- nvinfo : EIATTR_UNUSED_LOAD_BYTE_OFFSET
	.align		4
        /*0484*/ 	.byte	0x04, 0x44
        /*0486*/ 	.short	(.L_200 - .L_199)


	//   ....[0]....
.L_199:
        /*0488*/ 	.word	0x00000a30
        /*048c*/ 	.word	0x0000fff0


	//   ....[1]....
        /*0490*/ 	.word	0x0000e250
        /*0494*/ 	.word	0x0000fff0


	//----- nvinfo : EIATTR_INT_WARP_WIDE_INSTR_OFFSETS
	.align		4
.L_200:
        /*0498*/ 	.byte	0x04, 0x31
        /*049a*/ 	.short	(.L_202 - .L_201)


	//   ....[0]....
.L_201:
        /*049c*/ 	.word	0x00000130


	//   ....[1]....
        /*04a0*/ 	.word	0x00000170


	//   ....[2]....
        /*04a4*/ 	.word	0x000001e0


	//   ....[3]....
        /*04a8*/ 	.word	0x00012f60


	//   ....[4]....
        /*04ac*/ 	.word	0x00012ff0


	//   ....[5]....
        /*04b0*/ 	.word	0x00016690


	//   ....[6]....
        /*04b4*/ 	.word	0x00016720


	//----- nvinfo : EIATTR_COOP_GROUP_MASK_REGIDS
	.align		4
.L_202:
        /*04b8*/ 	.byte	0x04, 0x29
        /*04ba*/ 	.short	(.L_204 - .L_203)


	//   ....[0]....
.L_203:
        /*04bc*/ 	.word	0xffffffff


	//   ....[1]....
        /*04c0*/ 	.word	0xffffffff


	//   ....[2]....
        /*04c4*/ 	.word	0xffffffff


	//   ....[3]....
        /*04c8*/ 	.word	0xffffffff


	//   ....[4]....
        /*04cc*/ 	.word	0xffffffff


	//   ....[5]....
        /*04d0*/ 	.word	0xffffffff


	//   ....[6]....
        /*04d4*/ 	.word	0xffffffff


	//   ....[7]....
        /*04d8*/ 	.word	0xffffffff


	//   ....[8]....
        /*04dc*/ 	.word	0xffffffff


	//   ....[9]....
        /*04e0*/ 	.word	0xffffffff


	//   ....[10]....
        /*04e4*/ 	.word	0xffffffff


	//   ....[11]....
        /*04e8*/ 	.word	0xffffffff


	//   ....[12]....
        /*04ec*/ 	.word	0xffffffff


	//   ....[13]....
        /*04f0*/ 	.word	0xffffffff


	//   ....[14]....
        /*04f4*/ 	.word	0xffffffff


	//   ....[15]....
        /*04f8*/ 	.word	0xffffffff


	//   ....[16]....
        /*04fc*/ 	.word	0xffffffff


	//   ....[17]....
        /*0500*/ 	.word	0xffffffff


	//   ....[18]....
        /*0504*/ 	.word	0xffffffff


	//   ....[19]....
        /*0508*/ 	.word	0xffffffff


	//   ....[20]....
        /*050c*/ 	.word	0xffffffff


	//   ....[21]....
        /*0510*/ 	.word	0xffffffff


	//   ....[22]....
        /*0514*/ 	.word	0xffffffff


	//   ....[23]....
        /*0518*/ 	.word	0xffffffff


	//   ....[24]....
        /*051c*/ 	.word	0xffffffff


	//   ....[25]....
        /*0520*/ 	.word	0xffffffff


	//   ....[26]....
        /*0524*/ 	.word	0xffffffff


	//   ....[27]....
        /*0528*/ 	.word	0xffffffff


	//   ....[28]....
        /*052c*/ 	.word	0xffffffff


	//   ....[29]....
        /*0530*/ 	.word	0xffffffff


	//   ....[30]....
        /*0534*/ 	.word	0xffffffff


	//   ....[31]....
        /*0538*/ 	.word	0xffffffff


	//   ....[32]....
        /*053c*/ 	.word	0xffffffff


	//   ....[33]....
        /*0540*/ 	.word	0xffffffff


	//   ....[34]....
        /*0544*/ 	.word	0xffffffff


	//   ....[35]....
        /*0548*/ 	.word	0xffffffff


	//   ....[36]....
        /*054c*/ 	.word	0xffffffff


	//   ....[37]....
        /*0550*/ 	.word	0xffffffff


	//   ....[38]....
        /*0554*/ 	.word	0xffffffff


	//   ....[39]....
        /*0558*/ 	.word	0xffffffff


	//   ....[40]....
        /*055c*/ 	.word	0xffffffff


	//   ....[41]....
        /*0560*/ 	.word	0xffffffff


	//   ....[42]....
        /*0564*/ 	.word	0xffffffff


	//   ....[43]....
        /*0568*/ 	.word	0xffffffff


	//   ....[44]....
        /*056c*/ 	.word	0xffffffff


	//   ....[45]....
        /*0570*/ 	.word	0xffffffff


	//   ....[46]....
        /*0574*/ 	.word	0xffffffff


	//   ....[47]....
        /*0578*/ 	.word	0xffffffff


	//   ....[48]....
        /*057c*/ 	.word	0xffffffff


	//   ....[49]....
        /*0580*/ 	.word	0xffffffff


	//   ....[50]....
        /*0584*/ 	.word	0xffffffff


	//   ....[51]....
        /*0588*/ 	.word	0xffffffff


	//   ....[52]....
        /*058c*/ 	.word	0xffffffff


	//   ....[53]....
        /*0590*/ 	.word	0xffffffff


	//   ....[54]....
        /*0594*/ 	.word	0xffffffff


	//   ....[55]....
        /*0598*/ 	.word	0xffffffff


	//   ....[56]....
        /*059c*/ 	.word	0xffffffff


	//   ....[57]....
        /*05a0*/ 	.word	0xffffffff


	//   ....[58]....
        /*05a4*/ 	.word	0xffffffff


	//   ....[59]....
        /*05a8*/ 	.word	0xffffffff


	//   ....[60]....
        /*05ac*/ 	.word	0xffffffff


	//   ....[61]....
        /*05b0*/ 	.word	0xffffffff


	//   ....[62]....
        /*05b4*/ 	.word	0xffffffff


	//   ....[63]....
        /*05b8*/ 	.word	0xffffffff


	//   ....[64]....
        /*05bc*/ 	.word	0xffffffff


	//   ....[65]....
        /*05c0*/ 	.word	0xffffffff


	//   ....[66]....
        /*05c4*/ 	.word	0xffffffff


	//   ....[67]....
        /*05c8*/ 	.word	0xffffffff


	//   ....[68]....
        /*05cc*/ 	.word	0xffffffff


	//   ....[69]....
        /*05d0*/ 	.word	0xffffffff


	//   ....[70]....
        /*05d4*/ 	.word	0xffffffff


	//   ....[71]....
        /*05d8*/ 	.word	0xffffffff


	//   ....[72]....
        /*05dc*/ 	.word	0xffffffff


	//   ....[73]....
        /*05e0*/ 	.word	0xffffffff


	//   ....[74]....
        /*05e4*/ 	.word	0xffffffff


	//   ....[75]....
        /*05e8*/ 	.word	0xffffffff


	//   ....[76]....
        /*05ec*/ 	.word	0xffffffff


	//   ....[77]....
        /*05f0*/ 	.word	0xffffffff


	//   ....[78]....
        /*05f4*/ 	.word	0xffffffff


	//   ....[79]....
        /*05f8*/ 	.word	0xffffffff


	//   ....[80]....
        /*05fc*/ 	.word	0xffffffff


	//   ....[81]....
        /*0600*/ 	.word	0xffffffff


	//   ....[82]....
        /*0604*/ 	.word	0xffffffff


	//   ....[83]....
        /*0608*/ 	.word	0xffffffff


	//   ....[84]....
        /*060c*/ 	.word	0xffffffff


	//   ....[85]....
        /*0610*/ 	.word	0xffffffff


	//   ....[86]....
        /*0614*/ 	.word	0xffffffff


	//   ....[87]....
        /*0618*/ 	.word	0xffffffff


	//   ....[88]....
        /*061c*/ 	.word	0xffffffff


	//   ....[89]....
        /*0620*/ 	.word	0xffffffff


	//   ....[90]....
        /*0624*/ 	.word	0xffffffff


	//   ....[91]....
        /*0628*/ 	.word	0xffffffff


	//   ....[92]....
        /*062c*/ 	.word	0xffffffff


	//   ....[93]....
        /*0630*/ 	.word	0xffffffff


	//   ....[94]....
        /*0634*/ 	.word	0xffffffff


	//   ....[95]....
        /*0638*/ 	.word	0xffffffff


	//   ....[96]....
        /*063c*/ 	.word	0xffffffff


	//   ....[97]....
        /*0640*/ 	.word	0xffffffff


	//   ....[98]....
        /*0644*/ 	.word	0xffffffff


	//   ....[99]....
        /*0648*/ 	.word	0xffffffff


	//   ....[100]....
        /*064c*/ 	.word	0xffffffff


	//   ....[101]....
        /*0650*/ 	.word	0xffffffff


	//   ....[102]....
        /*0654*/ 	.word	0xffffffff


	//   ....[103]....
        /*0658*/ 	.word	0xffffffff


	//   ....[104]....
        /*065c*/ 	.word	0xffffffff


	//   ....[105]....
        /*0660*/ 	.word	0xffffffff


	//   ....[106]....
        /*0664*/ 	.word	0xffffffff


	//   ....[107]....
        /*0668*/ 	.word	0xffffffff


	//   ....[108]....
        /*066c*/ 	.word	0xffffffff


	//   ....[109]....
        /*0670*/ 	.word	0xffffffff


	//   ....[110]....
        /*0674*/ 	.word	0xffffffff


	//   ....[111]....
        /*0678*/ 	.word	0x0500000f


	//   ....[112]....
        /*067c*/ 	.word	0x0500000f


	//   ....[113]....
        /*0680*/ 	.word	0x0500000f


	//   ....[114]....
        /*0684*/ 	.word	0x0500000f


	//   ....[115]....
        /*0688*/ 	.word	0x0500000f


	//   ....[116]....
        /*068c*/ 	.word	0x0500000f


	//   ....[117]....
        /*0690*/ 	.word	0x0500000f


	//   ....[118]....
        /*0694*/ 	.word	0x0500000f


	//   ....[119]....
        /*0698*/ 	.word	0x0500000f


	//   ....[120]....
        /*069c*/ 	.word	0x0500000f


	//   ....[121]....
        /*06a0*/ 	.word	0x0500000f


	//   ....[122]....
        /*06a4*/ 	.word	0x0500000f


	//   ....[123]....
        /*06a8*/ 	.word	0x0500000f


	//   ....[124]....
        /*06ac*/ 	.word	0x0500000f


	//   ....[125]....
        /*06b0*/ 	.word	0x0500000f


	//   ....[126]....
        /*06b4*/ 	.word	0x0500000f


	//   ....[127]....
        /*06b8*/ 	.word	0x0500000f


	//   ....[128]....
        /*06bc*/ 	.word	0x0500000f


	//   ....[129]....
        /*06c0*/ 	.word	0x0500000f


	//   ....[130]....
        /*06c4*/ 	.word	0x0500000f


	//   ....[131]....
        /*06c8*/ 	.word	0x0500000f


	//   ....[132]....
        /*06cc*/ 	.word	0x0500000f


	//   ....[133]....
        /*06d0*/ 	.word	0x0500000f


	//   ....[134]....
        /*06d4*/ 	.word	0x0500000f


	//   ....[135]....
        /*06d8*/ 	.word	0x0500000f


	//   ....[136]....
        /*06dc*/ 	.word	0x0500000f


	//   ....[137]....
        /*06e0*/ 	.word	0x0500000f


	//   ....[138]....
        /*06e4*/ 	.word	0x0500000f


	//   ....[139]....
        /*06e8*/ 	.word	0x0500000f


	//   ....[140]....
        /*06ec*/ 	.word	0x0500000f


	//   ....[141]....
        /*06f0*/ 	.word	0x0500000f


	//   ....[142]....
        /*06f4*/ 	.word	0x0500000f


	//   ....[143]....
        /*06f8*/ 	.word	0x0500000f


	//   ....[144]....
        /*06fc*/ 	.word	0x0500000f


	//   ....[145]....
        /*0700*/ 	.word	0x0500000f


	//   ....[146]....
        /*0704*/ 	.word	0x0500000f


	//----- nvinfo : EIATTR_COOP_GROUP_INSTR_OFFSETS
	.align		4
.L_204:
        /*0708*/ 	.byte	0x04, 0x28
        /*070a*/ 	.short	(.L_206 - .L_205)


	//   ....[0]....
.L_205:
        /*070c*/ 	.word	0x00000070


	//   ....[1]....
        /*0710*/ 	.word	0x00000140


	//   ....[2]....
        /*0714*/ 	.word	0x00000190


	//   ....[3]....
        /*0718*/ 	.word	0x000003c0


	//   ....[4]....
        /*071c*/ 	.word	0x00000520


	//   ....[5]....
        /*0720*/ 	.word	0x00000640


	//   ....[6]....
        /*0724*/ 	.word	0x000007a0


	//   ....[7]....
        /*0728*/ 	.word	0x00001e70


	//   ....[8]....
        /*072c*/ 	.word	0x00002580


	//   ....[9]....
        /*0730*/ 	.word	0x00002920


	//   ....[10]....
        /*0734*/ 	.word	0x00003a20


	//   ....[11]....
        /*0738*/ 	.word	0x00003e40


	//   ....[12]....
        /*073c*/ 	.word	0x00004440


	//   ....[13]....
        /*0740*/ 	.word	0x000044a0


	//   ....[14]....
        /*0744*/ 	.word	0x00005c10


	//   ....[15]....
        /*0748*/ 	.word	0x00005e40


	//   ....[16]....
        /*074c*/ 	.word	0x00006a30


	//   ....[17]....
        /*0750*/ 	.word	0x00006b30


	//   ....[18]....
        /*0754*/ 	.word	0x00007380


	//   ....[19]....
        /*0758*/ 	.word	0x00007420


	//   ....[20]....
        /*075c*/ 	.word	0x00008ef0


	//   ....[21]....
        /*0760*/ 	.word	0x00008f20


	//   ....[22]....
        /*0764*/ 	.word	0x000091a0


	//   ....[23]....
        /*0768*/ 	.word	0x000091e0


	//   ....[24]....
        /*076c*/ 	.word	0x0000b000


	//   ....[25]....
        /*0770*/ 	.word	0x0000b230


	//   ....[26]....
        /*0774*/ 	.word	0x0000be10


	//   ....[27]....
        /*0778*/ 	.word	0x0000bf10


	//   ....[28]....
        /*077c*/ 	.word	0x0000c750


	//   ....[29]....
        /*0780*/ 	.word	0x0000c7d0


	//   ....[30]....
        /*0784*/ 	.word	0x0000d900


	//   ....[31]....
        /*0788*/ 	.word	0x0000d940


	//   ....[32]....
        /*078c*/ 	.word	0x0000da50


	//   ....[33]....
        /*0790*/ 	.word	0x0000da60


	//   ....[34]....
        /*0794*/ 	.word	0x0000ed80


	//   ....[35]....
        /*0798*/ 	.word	0x0000edc0


	//   ....[36]....
        /*079c*/ 	.word	0x0000ede0


	//   ....[37]....
        /*07a0*/ 	.word	0x0000ee10


	//   ....[38]....
        /*07a4*/ 	.word	0x0000f4e0


	//   ....[39]....
        /*07a8*/ 	.word	0x0000f510


	//   ....[40]....
        /*07ac*/ 	.word	0x0000f5d0


	//   ....[41]....
        /*07b0*/ 	.word	0x0000f5f0


	//   ....[42]....
        /*07b4*/ 	.word	0x0000f6b0


	//   ....[43]....
        /*07b8*/ 	.word	0x0000f6d0


	//   ....[44]....
        /*07bc*/ 	.word	0x0000f7a0


	//   ....[45]....
        /*07c0*/ 	.word	0x0000f7c0


	//   ....[46]....
        /*07c4*/ 	.word	0x0000fb60


	//   ....[47]....
        /*07c8*/ 	.word	0x0000fb90


	//   ....[48]....
        /*07cc*/ 	.word	0x0000ffe0


	//   ....[49]....
        /*07d0*/ 	.word	0x0000fff0


	//   ....[50]....
        /*07d4*/ 	.word	0x00010d20


	//   ....[51]....
        /*07d8*/ 	.word	0x00010d40


	//   ....[52]....
        /*07dc*/ 	.word	0x00010e00


	//   ....[53]....
        /*07e0*/ 	.word	0x00010e20


	//   ....[54]....
        /*07e4*/ 	.word	0x00010ee0


	//   ....[55]....
        /*07e8*/ 	.word	0x00010f00


	//   ....[56]....
        /*07ec*/ 	.word	0x00010fd0


	//   ....[57]....
        /*07f0*/ 	.word	0x00010ff0


	//   ....[58]....
        /*07f4*/ 	.word	0x00011150


	//   ....[59]....
        /*07f8*/ 	.word	0x00011380


	//   ....[60]....
        /*07fc*/ 	.word	0x000113b0


	//   ....[61]....
        /*0800*/ 	.word	0x000113e0


	//   ....[62]....
        /*0804*/ 	.word	0x00011410


	//   ....[63]....
        /*0808*/ 	.word	0x00011440


	//   ....[64]....
        /*080c*/ 	.word	0x00011470


	//   ....[65]....
        /*0810*/ 	.word	0x00011610


	//   ....[66]....
        /*0814*/ 	.word	0x00011640


	//   ....[67]....
        /*0818*/ 	.word	0x00011670


	//   ....[68]....
        /*081c*/ 	.word	0x000116a0


	//   ....[69]....
        /*0820*/ 	.word	0x000116d0


	//   ....[70]....
        /*0824*/ 	.word	0x00011700


	//   ....[71]....
        /*0828*/ 	.word	0x000117a0


	//   ....[72]....
        /*082c*/ 	.word	0x000117d0


	//   ....[73]....
        /*0830*/ 	.word	0x000117e0


	//   ....[74]....
        /*0834*/ 	.word	0x00011810


	//   ....[75]....
        /*0838*/ 	.word	0x00013530


	//   ....[76]....
        /*083c*/ 	.word	0x000140b0


	//   ....[77]....
        /*0840*/ 	.word	0x000140c0


	//   ....[78]....
        /*0844*/ 	.word	0x000140f0


	//   ....[79]....
        /*0848*/ 	.word	0x00014100


	//   ....[80]....
        /*084c*/ 	.word	0x00014210


	//   ....[81]....
        /*0850*/ 	.word	0x00014220


	//   ....[82]....
        /*0854*/ 	.word	0x000142b0


	//   ....[83]....
        /*0858*/ 	.word	0x000142c0


	//   ....[84]....
        /*085c*/ 	.word	0x00014350


	//   ....[85]....
        /*0860*/ 	.word	0x00014360


	//   ....[86]....
        /*0864*/ 	.word	0x000143f0


	//   ....[87]....
        /*0868*/ 	.word	0x00014400


	//   ....[88]....
        /*086c*/ 	.word	0x00014490


	//   ....[89]....
        /*0870*/ 	.word	0x000144a0


	//   ....[90]....
        /*0874*/ 	.word	0x000144f0


	//   ....[91]....
        /*0878*/ 	.word	0x00014520


	//   ....[92]....
        /*087c*/ 	.word	0x00016dc0


	//   ....[93]....
        /*0880*/ 	.word	0x00016e40


	//   ....[94]....
        /*0884*/ 	.word	0x00016e70


	//   ....[95]....
        /*0888*/ 	.word	0x00016e80


	//   ....[96]....
        /*088c*/ 	.word	0x00016eb0


	//   ....[97]....
        /*0890*/ 	.word	0x00016ee0


	//   ....[98]....
        /*0894*/ 	.word	0x00016f10


	//   ....[99]....
        /*0898*/ 	.word	0x00016f40


	//   ....[100]....
        /*089c*/ 	.word	0x00017100


	//   ....[101]....
        /*08a0*/ 	.word	0x00017130


	//   ....[102]....
        /*08a4*/ 	.word	0x00017160


	//   ....[103]....
        /*08a8*/ 	.word	0x00017190


	//   ....[104]....
        /*08ac*/ 	.word	0x000171c0


	//   ....[105]....
        /*08b0*/ 	.word	0x000171f0


	//   ....[106]....
        /*08b4*/ 	.word	0x000172c0


	//   ....[107]....
        /*08b8*/ 	.word	0x000172e0


	//   ....[108]....
        /*08bc*/ 	.word	0x000172f0


	//   ....[109]....
        /*08c0*/ 	.word	0x00017370


	//   ....[110]....
        /*08c4*/ 	.word	0x00017ea0


	//   ....[111]....
        /*08c8*/ 	.word	0x00018510


	//   ....[112]....
        /*08cc*/ 	.word	0x000186f0


	//   ....[113]....
        /*08d0*/ 	.word	0x00018740


	//   ....[114]....
        /*08d4*/ 	.word	0x000187a0


	//   ....[115]....
        /*08d8*/ 	.word	0x00018840


	//   ....[116]....
        /*08dc*/ 	.word	0x00018900


	//   ....[117]....
        /*08e0*/ 	.word	0x00018a10


	//   ....[118]....
        /*08e4*/ 	.word	0x00018a70


	//   ....[119]....
        /*08e8*/ 	.word	0x00018b70


	//   ....[120]....
        /*08ec*/ 	.word	0x00018bd0


	//   ....[121]....
        /*08f0*/ 	.word	0x00018cd0


	//   ....[122]....
        /*08f4*/ 	.word	0x00018d30


	//   ....[123]....
        /*08f8*/ 	.word	0x00018e30


	//   ....[124]....
        /*08fc*/ 	.word	0x00018e90


	//   ....[125]....
        /*0900*/ 	.word	0x00018f70


	//   ....[126]....
        /*0904*/ 	.word	0x00018ff0


	//   ....[127]....
        /*0908*/ 	.word	0x000190d0


	//   ....[128]....
        /*090c*/ 	.word	0x00019400


	//   ....[129]....
        /*0910*/ 	.word	0x000194a0


	//   ....[130]....
        /*0914*/ 	.word	0x00019630


	//   ....[131]....
        /*0918*/ 	.word	0x000196a0


	//   ....[132]....
        /*091c*/ 	.word	0x00019710


	//   ....[133]....
        /*0920*/ 	.word	0x00019780


	//   ....[134]....
        /*0924*/ 	.word	0x000197f0


	//   ....[135]....
        /*0928*/ 	.word	0x00019870


	//   ....[136]....
        /*092c*/ 	.word	0x00019910


	//   ....[137]....
        /*0930*/ 	.word	0x000199b0


	//   ....[138]....
        /*0934*/ 	.word	0x00019a20


	//   ....[139]....
        /*0938*/ 	.word	0x00019a90


	//   ....[140]....
        /*093c*/ 	.word	0x00019b00


	//   ....[141]....
        /*0940*/ 	.word	0x00019b80


	//   ....[142]....
        /*0944*/ 	.word	0x00019c00


	//   ....[143]....
        /*0948*/ 	.word	0x00019cb0


	//   ....[144]....
        /*094c*/ 	.word	0x00019d00


	//   ....[145]....
        /*0950*/ 	.word	0x00019dc0


	//   ....[146]....
        /*0954*/ 	.word	0x00019ef0


	//----- nvinfo : EIATTR_REG_RECONFIG
	.align		4
.L_206:
        /*0958*/ 	.byte	0x01, 0x54
	.zero		2


	//----- nvinfo : EIATTR_SYSCALL_OFFSETS
	.align		4
        /*095c*/ 	.byte	0x04, 0x46
        /*095e*/ 	.short	(.L_208 - .L_207)


	//   ....[0]....
.L_207:
        /*0960*/ 	.word	0x00002050


	//   ....[1]....
        /*0964*/ 	.word	0x00013160


	//   ....[2]....
        /*0968*/ 	.word	0x000132b0


	//   ....[3]....
        /*096c*/ 	.word	0x000133a0


	//   ....[4]....
        /*0970*/ 	.word	0x00013c20


	//----- nvinfo : EIATTR_MBARRIER_INSTR_OFFSETS
	.align		4
.L_208:
        /*0974*/ 	.byte	0x04, 0x39
        /*0976*/ 	.short	(.L_210 - .L_209)


	//   ....[0]....
.L_209:
        /*0978*/ 	.word	0x00000270
        /*097c*/ 	.word	0x000000ff
        /*0980*/ 	.word	0x00028800
        /*0984*/ 	.short	0x0100
        /*0986*/ 	.byte	0x08
	.zero		1


	//   ....[1]....
        /*0988*/ 	.word	0x00000280
        /*098c*/ 	.word	0x000000ff
        /*0990*/ 	.word	0x00028820
        /*0994*/ 	.short	0x0100
        /*0996*/ 	.byte	0x08
	.zero		1


	//   ....[2]....
        /*0998*/ 	.word	0x00000370
        /*099c*/ 	.word	0x000000ff
        /*09a0*/ 	.word	0x00028830
        /*09a4*/ 	.short	0x0100
        /*09a6*/ 	.byte	0x08
	.zero		1


	//   ....[3]....
        /*09a8*/ 	.word	0x00000380
        /*09ac*/ 	.word	0x000000ff
        /*09b0*/ 	.word	0x00028840
        /*09b4*/ 	.short	0x0100
        /*09b6*/ 	.byte	0x08
	.zero		1


	//   ....[4]....
        /*09b8*/ 	.word	0x00000390
        /*09bc*/ 	.word	0x000000ff
        /*09c0*/ 	.word	0x00028838
        /*09c4*/ 	.short	0x0100
        /*09c6*/ 	.byte	0x08
	.zero		1


	//   ....[5]....
        /*09c8*/ 	.word	0x000003a0
        /*09cc*/ 	.word	0x000000ff
        /*09d0*/ 	.word	0x00028848
        /*09d4*/ 	.short	0x0100
        /*09d6*/ 	.byte	0x08
	.zero		1


	//   ....[6]....
        /*09d8*/ 	.word	0x000004d0
        /*09dc*/ 	.word	0x000000ff
        /*09e0*/ 	.word	0x00028850
        /*09e4*/ 	.short	0x0100
        /*09e6*/ 	.byte	0x08
	.zero		1


	//   ....[7]....
        /*09e8*/ 	.word	0x000004e0
        /*09ec*/ 	.word	0x000000ff
        /*09f0*/ 	.word	0x00028860
        /*09f4*/ 	.short	0x0100
        /*09f6*/ 	.byte	0x08
	.zero		1


	//   ....[8]....
        /*09f8*/ 	.word	0x000004f0
        /*09fc*/ 	.word	0x000000ff
        /*0a00*/ 	.word	0x00028858
        /*0a04*/ 	.short	0x0100
        /*0a06*/ 	.byte	0x08
	.zero		1


	//   ....[9]....
        /*0a08*/ 	.word	0x00000500
        /*0a0c*/ 	.word	0x000000ff
        /*0a10*/ 	.word	0x00028868
        /*0a14*/ 	.short	0x0100
        /*0a16*/ 	.byte	0x08
	.zero		1


	//   ....[10]....
        /*0a18*/ 	.word	0x000005f0
        /*0a1c*/ 	.word	0x000000ff
        /*0a20*/ 	.word	0x00028870
        /*0a24*/ 	.short	0x0100
        /*0a26*/ 	.byte	0x06
	.zero		1


	//   ....[11]....
        /*0a28*/ 	.word	0x00000600
        /*0a2c*/ 	.word	0x000000ff
        /*0a30*/ 	.word	0x00028880
        /*0a34*/ 	.short	0x0100
        /*0a36*/ 	.byte	0x06
	.zero		1


	//   ....[12]....
        /*0a38*/ 	.word	0x00000610
        /*0a3c*/ 	.word	0x000000ff
        /*0a40*/ 	.word	0x00028878
        /*0a44*/ 	.short	0x0100
        /*0a46*/ 	.byte	0x06
	.zero		1


	//   ....[13]....
        /*0a48*/ 	.word	0x00000620
        /*0a4c*/ 	.word	0x000000ff
        /*0a50*/ 	.word	0x00028888
        /*0a54*/ 	.short	0x0100
        /*0a56*/ 	.byte	0x06
	.zero		1


	//   ....[14]....
        /*0a58*/ 	.word	0x00000750
        /*0a5c*/ 	.word	0x000000ff
        /*0a60*/ 	.word	0x00028890
        /*0a64*/ 	.short	0x0100
        /*0a66*/ 	.byte	0x08
	.zero		1


	//   ....[15]....
        /*0a68*/ 	.word	0x00000760
        /*0a6c*/ 	.word	0x000000ff
        /*0a70*/ 	.word	0x000288a0
        /*0a74*/ 	.short	0x0100
        /*0a76*/ 	.byte	0x08
	.zero		1


	//   ....[16]....
        /*0a78*/ 	.word	0x00000770
        /*0a7c*/ 	.word	0x000000ff
        /*0a80*/ 	.word	0x00028898
        /*0a84*/ 	.short	0x0100
        /*0a86*/ 	.byte	0x08
	.zero		1


	//   ....[17]....
        /*0a88*/ 	.word	0x00000780
        /*0a8c*/ 	.word	0x000000ff
        /*0a90*/ 	.word	0x000288a8
        /*0a94*/ 	.short	0x0100
        /*0a96*/ 	.byte	0x08
	.zero		1


	//   ....[18]....
        /*0a98*/ 	.word	0x000008b0
        /*0a9c*/ 	.word	0x000000ff
        /*0aa0*/ 	.word	0x000288b0
        /*0aa4*/ 	.short	0x0100
        /*0aa6*/ 	.byte	0x08
	.zero		1


	//   ....[19]....
        /*0aa8*/ 	.word	0x000008c0
        /*0aac*/ 	.word	0x000000ff
        /*0ab0*/ 	.word	0x000288c0
        /*0ab4*/ 	.short	0x0100
        /*0ab6*/ 	.byte	0x08
	.zero		1


	//   ....[20]....
        /*0ab8*/ 	.word	0x000008d0
        /*0abc*/ 	.word	0x000000ff
        /*0ac0*/ 	.word	0x000288b8
        /*0ac4*/ 	.short	0x0100
        /*0ac6*/ 	.byte	0x08
	.zero		1


	//   ....[21]....
        /*0ac8*/ 	.word	0x000008e0
        /*0acc*/ 	.word	0x000000ff
        /*0ad0*/ 	.word	0x000288c8
        /*0ad4*/ 	.short	0x0100
        /*0ad6*/ 	.byte	0x08
	.zero		1


	//   ....[22]....
        /*0ad8*/ 	.word	0x000020d0
        /*0adc*/ 	.word	0x000000ff
        /*0ae0*/ 	.word	0x00028800
        /*0ae4*/ 	.short	0x010a
        /*0ae6*/ 	.byte	0x29
	.zero		1


	//   ....[23]....
        /*0ae8*/ 	.word	0x00002150
        /*0aec*/ 	.word	0x00000005
        /*0af0*/ 	.word	0x00028830
        /*0af4*/ 	.short	0x010a
        /*0af6*/ 	.byte	0x3f
	.zero		1


	//   ....[24]....
        /*0af8*/ 	.word	0x000021c0
        /*0afc*/ 	.word	0x00000005
        /*0b00*/ 	.word	0x00028830
        /*0b04*/ 	.short	0x010a
        /*0b06*/ 	.byte	0x3f
	.zero		1


	//   ....[25]....
        /*0b08*/ 	.word	0x00002720
        /*0b0c*/ 	.word	0x00000000
        /*0b10*/ 	.word	0x00000000
        /*0b14*/ 	.short	0x0101
        /*0b16*/ 	.byte	0x3f
	.zero		1


	//   ....[26]....
        /*0b18*/ 	.word	0x00005450
        /*0b1c*/ 	.word	0x000000ff
        /*0b20*/ 	.word	0x00028830
        /*0b24*/ 	.short	0x010a
        /*0b26*/ 	.byte	0x06
	.zero		1


	//   ....[27]....
        /*0b28*/ 	.word	0x00005490
        /*0b2c*/ 	.word	0x000000ff
        /*0b30*/ 	.word	0x00028830
        /*0b34*/ 	.short	0x010a
        /*0b36*/ 	.byte	0x06
	.zero		1


	//   ....[28]....
        /*0b38*/ 	.word	0x000057d0
        /*0b3c*/ 	.word	0x000000ff
        /*0b40*/ 	.word	0x00028850
        /*0b44*/ 	.short	0x010a
        /*0b46*/ 	.byte	0x06
	.zero		1


	//   ....[29]....
        /*0b48*/ 	.word	0x00005810
        /*0b4c*/ 	.word	0x000000ff
        /*0b50*/ 	.word	0x00028850
        /*0b54*/ 	.short	0x010a
        /*0b56*/ 	.byte	0x06
	.zero		1


	//   ....[30]....
        /*0b58*/ 	.word	0x00005c40
        /*0b5c*/ 	.word	0x00000007
        /*0b60*/ 	.word	0x00000000
        /*0b64*/ 	.short	0x0101
        /*0b66*/ 	.byte	0x3f
	.zero		1


	//   ....[31]....
        /*0b68*/ 	.word	0x00007b40
        /*0b6c*/ 	.word	0x0000001b
        /*0b70*/ 	.word	0x00000000
        /*0b74*/ 	.short	0x0101
        /*0b76*/ 	.byte	0x3f
	.zero		1


	//   ....[32]....
        /*0b78*/ 	.word	0x000087f0
        /*0b7c*/ 	.word	0x000000ff
        /*0b80*/ 	.word	0x00028830
        /*0b84*/ 	.short	0x010a
        /*0b86*/ 	.byte	0x06
	.zero		1


	//   ....[33]....
        /*0b88*/ 	.word	0x00008830
        /*0b8c*/ 	.word	0x000000ff
        /*0b90*/ 	.word	0x00028830
        /*0b94*/ 	.short	0x010a
        /*0b96*/ 	.byte	0x06
	.zero		1


	//   ....[34]....
        /*0b98*/ 	.word	0x00008b70
        /*0b9c*/ 	.word	0x000000ff
        /*0ba0*/ 	.word	0x00028850
        /*0ba4*/ 	.short	0x010a
        /*0ba6*/ 	.byte	0x06
	.zero		1


	//   ....[35]....
        /*0ba8*/ 	.word	0x00008bb0
        /*0bac*/ 	.word	0x000000ff
        /*0bb0*/ 	.word	0x00028850
        /*0bb4*/ 	.short	0x010a
        /*0bb6*/ 	.byte	0x06
	.zero		1


	//   ....[36]....
        /*0bb8*/ 	.word	0x00009de0
        /*0bbc*/ 	.word	0x0000001b
        /*0bc0*/ 	.word	0x00000000
        /*0bc4*/ 	.short	0x0101
        /*0bc6*/ 	.byte	0x3f
	.zero		1


	//   ....[37]....
        /*0bc8*/ 	.word	0x00009f90
        /*0bcc*/ 	.word	0x0000001f
        /*0bd0*/ 	.word	0x00000000
        /*0bd4*/ 	.short	0x0101
        /*0bd6*/ 	.byte	0x3f
	.zero		1


	//   ....[38]....
        /*0bd8*/ 	.word	0x0000a860
        /*0bdc*/ 	.word	0x000000ff
        /*0be0*/ 	.word	0x00028830
        /*0be4*/ 	.short	0x010a
        /*0be6*/ 	.byte	0x06
	.zero		1


	//   ....[39]....
        /*0be8*/ 	.word	0x0000a8a0
        /*0bec*/ 	.word	0x000000ff
        /*0bf0*/ 	.word	0x00028830
        /*0bf4*/ 	.short	0x010a
        /*0bf6*/ 	.byte	0x06
	.zero		1


	//   ....[40]....
        /*0bf8*/ 	.word	0x0000abe0
        /*0bfc*/ 	.word	0x000000ff
        /*0c00*/ 	.word	0x00028850
        /*0c04*/ 	.short	0x010a
        /*0c06*/ 	.byte	0x06
	.zero		1


	//   ....[41]....
        /*0c08*/ 	.word	0x0000ac20
        /*0c0c*/ 	.word	0x000000ff
        /*0c10*/ 	.word	0x00028850
        /*0c14*/ 	.short	0x010a
        /*0c16*/ 	.byte	0x06
	.zero		1


	//   ....[42]....
        /*0c18*/ 	.word	0x0000b030
        /*0c1c*/ 	.word	0x00000005
        /*0c20*/ 	.word	0x00000000
        /*0c24*/ 	.short	0x0101
        /*0c26*/ 	.byte	0x3f
	.zero		1


	//   ....[43]....
        /*0c28*/ 	.word	0x0000cf30
        /*0c2c*/ 	.word	0x0000001b
        /*0c30*/ 	.word	0x00000000
        /*0c34*/ 	.short	0x0101
        /*0c36*/ 	.byte	0x3f
	.zero		1


	//   ....[44]....
        /*0c38*/ 	.word	0x0000d870
        /*0c3c*/ 	.word	0x000000ff
        /*0c40*/ 	.word	0x00028850
        /*0c44*/ 	.short	0x010a
        /*0c46*/ 	.byte	0x05
	.zero		1


	//   ....[45]....
        /*0c48*/ 	.word	0x0000d8b0
        /*0c4c*/ 	.word	0x000000ff
        /*0c50*/ 	.word	0x00028850
        /*0c54*/ 	.short	0x010a
        /*0c56*/ 	.byte	0x05
	.zero		1


	//   ....[46]....
        /*0c58*/ 	.word	0x0000ddf0
        /*0c5c*/ 	.word	0x00000006
        /*0c60*/ 	.word	0x00000000
        /*0c64*/ 	.short	0x0101
        /*0c66*/ 	.byte	0x3f
	.zero		1


	//   ....[47]....
        /*0c68*/ 	.word	0x0000f4d0
        /*0c6c*/ 	.word	0x00000000
        /*0c70*/ 	.word	0x00000000
        /*0c74*/ 	.short	0x0101
        /*0c76*/ 	.byte	0x3f
	.zero		1


	//   ....[48]....
        /*0c78*/ 	.word	0x0000fb80
        /*0c7c*/ 	.word	0x00000006
        /*0c80*/ 	.word	0x00000000
        /*0c84*/ 	.short	0x0101
        /*0c86*/ 	.byte	0x3f
	.zero		1


	//   ....[49]....
        /*0c88*/ 	.word	0x000137a0
        /*0c8c*/ 	.word	0x00000000
        /*0c90*/ 	.word	0x00028840
        /*0c94*/ 	.short	0x010a
        /*0c96*/ 	.byte	0x3f
	.zero		1


	//   ....[50]....
        /*0c98*/ 	.word	0x000145f0
        /*0c9c*/ 	.word	0x00000012
        /*0ca0*/ 	.word	0x00028800
        /*0ca4*/ 	.short	0x0107
        /*0ca6*/ 	.byte	0x3f
	.zero		1


	//   ....[51]....
        /*0ca8*/ 	.word	0x00014700
        /*0cac*/ 	.word	0x00000012
        /*0cb0*/ 	.word	0x00028800
        /*0cb4*/ 	.short	0x0101
        /*0cb6*/ 	.byte	0x3f
	.zero		1


	//   ....[52]....
        /*0cb8*/ 	.word	0x00014720
        /*0cbc*/ 	.word	0x00000012
        /*0cc0*/ 	.word	0x00028820
        /*0cc4*/ 	.short	0x010a
        /*0cc6*/ 	.byte	0x3f
	.zero		1


	//   ....[53]....
        /*0cc8*/ 	.word	0x00014b40
        /*0ccc*/ 	.word	0x00000003
        /*0cd0*/ 	.word	0x00028840
        /*0cd4*/ 	.short	0x010a
        /*0cd6*/ 	.byte	0x3f
	.zero		1


	//   ....[54]....
        /*0cd8*/ 	.word	0x00014ee0
        /*0cdc*/ 	.word	0x00000003
        /*0ce0*/ 	.word	0x00000060
        /*0ce4*/ 	.short	0x010a
        /*0ce6*/ 	.byte	0x3f
	.zero		1


	//   ....[55]....
        /*0ce8*/ 	.word	0x00015560
        /*0cec*/ 	.word	0x00000003
        /*0cf0*/ 	.word	0x00028840
        /*0cf4*/ 	.short	0x010a
        /*0cf6*/ 	.byte	0x3f
	.zero		1


	//   ....[56]....
        /*0cf8*/ 	.word	0x00015900
        /*0cfc*/ 	.word	0x00000002
        /*0d00*/ 	.word	0x00000060
        /*0d04*/ 	.short	0x010a
        /*0d06*/ 	.byte	0x3f
	.zero		1


	//   ....[57]....
        /*0d08*/ 	.word	0x00015ed0
        /*0d0c*/ 	.word	0x00000002
        /*0d10*/ 	.word	0x00028840
        /*0d14*/ 	.short	0x010a
        /*0d16*/ 	.byte	0x3f
	.zero		1


	//   ....[58]....
        /*0d18*/ 	.word	0x00016270
        /*0d1c*/ 	.word	0x00000002
        /*0d20*/ 	.word	0x00000060
        /*0d24*/ 	.short	0x010a
        /*0d26*/ 	.byte	0x3f
	.zero		1


	//   ....[59]....
        /*0d28*/ 	.word	0x000167f0
        /*0d2c*/ 	.word	0x00000000
        /*0d30*/ 	.word	0x00028860
        /*0d34*/ 	.short	0x010a
        /*0d36*/ 	.byte	0x3f
	.zero		1


	//   ....[60]....
        /*0d38*/ 	.word	0x00017e20
        /*0d3c*/ 	.word	0x00000000
        /*0d40*/ 	.word	0x00028820
        /*0d44*/ 	.short	0x010a
        /*0d46*/ 	.byte	0x3f
	.zero		1


	//   ....[61]....
        /*0d48*/ 	.word	0x00018010
        /*0d4c*/ 	.word	0x00000006
        /*0d50*/ 	.word	0x00000000
        /*0d54*/ 	.short	0x010a
        /*0d56*/ 	.byte	0x3f
	.zero		1


	//   ....[62]....
        /*0d58*/ 	.word	0x00018040
        /*0d5c*/ 	.word	0x00000007
        /*0d60*/ 	.word	0x00000000
        /*0d64*/ 	.short	0x010a
        /*0d66*/ 	.byte	0x3f
	.zero		1


	//   ....[63]....
        /*0d68*/ 	.word	0x000180a0
        /*0d6c*/ 	.word	0x00000004
        /*0d70*/ 	.word	0x00000000
        /*0d74*/ 	.short	0x010a
        /*0d76*/ 	.byte	0x3f
	.zero		1


	//   ....[64]....
        /*0d78*/ 	.word	0x000180d0
        /*0d7c*/ 	.word	0x00000003
        /*0d80*/ 	.word	0x00000000
        /*0d84*/ 	.short	0x010a
        /*0d86*/ 	.byte	0x3f
	.zero		1


	//   ....[65]....
        /*0d88*/ 	.word	0x00018140
        /*0d8c*/ 	.word	0x00000003
        /*0d90*/ 	.word	0x00028800
        /*0d94*/ 	.short	0x010a
        /*0d96*/ 	.byte	0x3f
	.zero		1


	//   ....[66]....
        /*0d98*/ 	.word	0x00018190
        /*0d9c*/ 	.word	0x00000005
        /*0da0*/ 	.word	0x00028830
        /*0da4*/ 	.short	0x010a
        /*0da6*/ 	.byte	0x3f
	.zero		1


	//   ....[67]....
        /*0da8*/ 	.word	0x000181f0
        /*0dac*/ 	.word	0x00000007
        /*0db0*/ 	.word	0x00028830
        /*0db4*/ 	.short	0x010a
        /*0db6*/ 	.byte	0x3f
	.zero		1


	//   ....[68]....
        /*0db8*/ 	.word	0x00018250
        /*0dbc*/ 	.word	0x00000007
        /*0dc0*/ 	.word	0x00028850
        /*0dc4*/ 	.short	0x010a
        /*0dc6*/ 	.byte	0x3f
	.zero		1


	//   ....[69]....
        /*0dc8*/ 	.word	0x000182b0
        /*0dcc*/ 	.word	0x00000005
        /*0dd0*/ 	.word	0x00028830
        /*0dd4*/ 	.short	0x010a
        /*0dd6*/ 	.byte	0x3f
	.zero		1


	//   ....[70]....
        /*0dd8*/ 	.word	0x00018310
        /*0ddc*/ 	.word	0x00000005
        /*0de0*/ 	.word	0x00028850
        /*0de4*/ 	.short	0x010a
        /*0de6*/ 	.byte	0x3f
	.zero		1


	//   ....[71]....
        /*0de8*/ 	.word	0x00018370
        /*0dec*/ 	.word	0x00000005
        /*0df0*/ 	.word	0x00028830
        /*0df4*/ 	.short	0x010a
        /*0df6*/ 	.byte	0x3f
	.zero		1


	//   ....[72]....
        /*0df8*/ 	.word	0x000183d0
        /*0dfc*/ 	.word	0x00000005
        /*0e00*/ 	.word	0x00028850
        /*0e04*/ 	.short	0x010a
        /*0e06*/ 	.byte	0x3f
	.zero		1


	//   ....[73]....
        /*0e08*/ 	.word	0x00018430
        /*0e0c*/ 	.word	0x00000007
        /*0e10*/ 	.word	0x00028850
        /*0e14*/ 	.short	0x010a
        /*0e16*/ 	.byte	0x3f
	.zero		1


	//   ....[74]....
        /*0e18*/ 	.word	0x000185d0
        /*0e1c*/ 	.word	0x00000000
        /*0e20*/ 	.word	0x00028840
        /*0e24*/ 	.short	0x010a
        /*0e26*/ 	.byte	0x3f
	.zero		1


	//   ....[75]....
        /*0e28*/ 	.word	0x00019110
        /*0e2c*/ 	.word	0x00000012
        /*0e30*/ 	.word	0x00028820
        /*0e34*/ 	.short	0x010a
        /*0e36*/ 	.byte	0x3f
	.zero		1


	//   ....[76]....
        /*0e38*/ 	.word	0x00019160
        /*0e3c*/ 	.word	0x00000003
        /*0e40*/ 	.word	0x00028840
        /*0e44*/ 	.short	0x010a
        /*0e46*/ 	.byte	0x3f
	.zero		1


	//   ....[77]....
        /*0e48*/ 	.word	0x000191b0
        /*0e4c*/ 	.word	0x00000003
        /*0e50*/ 	.word	0x00000060
        /*0e54*/ 	.short	0x010a
        /*0e56*/ 	.byte	0x3f
	.zero		1


	//   ....[78]....
        /*0e58*/ 	.word	0x00019200
        /*0e5c*/ 	.word	0x00000003
        /*0e60*/ 	.word	0x00028840
        /*0e64*/ 	.short	0x010a
        /*0e66*/ 	.byte	0x3f
	.zero		1


	//   ....[79]....
        /*0e68*/ 	.word	0x00019250
        /*0e6c*/ 	.word	0x00000002
        /*0e70*/ 	.word	0x00000060
        /*0e74*/ 	.short	0x010a
        /*0e76*/ 	.byte	0x3f
	.zero		1


	//   ....[80]....
        /*0e78*/ 	.word	0x000192a0
        /*0e7c*/ 	.word	0x00000002
        /*0e80*/ 	.word	0x00028840
        /*0e84*/ 	.short	0x010a
        /*0e86*/ 	.byte	0x3f
	.zero		1


	//   ....[81]....
        /*0e88*/ 	.word	0x000192f0
        /*0e8c*/ 	.word	0x00000002
        /*0e90*/ 	.word	0x00000060
        /*0e94*/ 	.short	0x010a
        /*0e96*/ 	.byte	0x3f
	.zero		1


	//   ....[82]....
        /*0e98*/ 	.word	0x00019340
        /*0e9c*/ 	.word	0x00000000
        /*0ea0*/ 	.word	0x00028860
        /*0ea4*/ 	.short	0x010a
        /*0ea6*/ 	.byte	0x3f
	.zero		1


	//   ....[83]....
        /*0ea8*/ 	.word	0x00019e10
        /*0eac*/ 	.word	0x00000000
        /*0eb0*/ 	.word	0x00028820
        /*0eb4*/ 	.short	0x010a
        /*0eb6*/ 	.byte	0x3f
	.zero		1


	//   ....[84]....
        /*0eb8*/ 	.word	0x00019fb0
        /*0ebc*/ 	.word	0x00000006
        /*0ec0*/ 	.word	0x00000000
        /*0ec4*/ 	.short	0x010a
        /*0ec6*/ 	.byte	0x3f
	.zero		1


	//   ....[85]....
        /*0ec8*/ 	.word	0x0001a000
        /*0ecc*/ 	.word	0x00000007
        /*0ed0*/ 	.word	0x00000000
        /*0ed4*/ 	.short	0x010a
        /*0ed6*/ 	.byte	0x3f
	.zero		1


	//   ....[86]....
        /*0ed8*/ 	.word	0x0001a050
        /*0edc*/ 	.word	0x00000004
        /*0ee0*/ 	.word	0x00000000
        /*0ee4*/ 	.short	0x010a
        /*0ee6*/ 	.byte	0x3f
	.zero		1


	//----- nvinfo : EIATTR_NUM_MBARRIERS
	.align		4
.L_210:
        /*0ee8*/ 	.byte	0x03, 0x38
        /*0eea*/ 	.short	0x0016


	//----- nvinfo : EIATTR_EXIT_INSTR_OFFSETS
	.align		4
        /*0eec*/ 	.byte	0x04, 0x1c
        /*0eee*/ 	.short	(.L_212 - .L_211)


	//   ....[0]....
.L_211:
        /*0ef0*/ 	.word	0x00000a70


	//   ....[1]....
        /*0ef4*/ 	.word	0x000110f0


	//   ....[2]....
        /*0ef8*/ 	.word	0x00018120


	//----- nvinfo : EIATTR_MAX_THREADS
	.align		4
.L_212:
        /*0efc*/ 	.byte	0x04, 0x05
        /*0efe*/ 	.short	(.L_214 - .L_213)
.L_213:
        /*0f00*/ 	.word	0x00000180
        /*0f04*/ 	.word	0x00000001
        /*0f08*/ 	.word	0x00000001


	//----- nvinfo : EIATTR_CRS_STACK_SIZE
	.align		4
.L_214:
        /*0f0c*/ 	.byte	0x04, 0x1e
        /*0f0e*/ 	.short	(.L_216 - .L_215)
.L_215:
        /*0f10*/ 	.word	0x00000000


	//----- nvinfo : EIATTR_CBANK_PARAM_SIZE
	.align		4
.L_216:
        /*0f14*/ 	.byte	0x03, 0x19
        /*0f16*/ 	.short	0x0af0


	//----- nvinfo : EIATTR_PARAM_CBANK
	.align		4
        /*0f18*/ 	.byte	0x04, 0x0a
        /*0f1a*/ 	.short	(.L_218 - .L_217)
	.align		4
.L_217:
        /*0f1c*/ 	.word	index@(.nv.constant0._ZN7cutlass13device_kernelIN5flash11enable_sm90INS1_16FlashAttnFwdSm90INS1_25CollectiveMainloopFwdSm90ILi2EN4cute5tupleIJNS5_1CILi1EEES8_S8_EEENS6_IJNS7_ILi128EEESA_SA_EEELi128ENS_6half_tEfNS_4arch4Sm90ELb0ELb1ELb0ELb1ELb0ELb0ELb0ELb1ELb1ELb1ELb1ELb0EEENS1_21CollectiveEpilogueFwdISB_S9_SC_SE_Li256ELb1ELb1ELb1ELb0EEENS1_36VarlenDynamicPersistentTileSchedulerILi128ELi128ELi256ELi128ELb1ELb1ELb1ELb1ELb0ELb1EEEEEEEEEvNT_6ParamsE)
        /*0f20*/ 	.short	0x0210
        /*0f22*/ 	.short	0x0af0


	//----- nvinfo : EIATTR_SW_WAR
	.align		4
.L_218:
        /*0f24*/ 	.byte	0x04, 0x36
        /*0f26*/ 	.short	(.L_220 - .L_219)
.L_219:
        /*0f28*/ 	.word	0x00000008
.L_220:


//--------------------- .nv.info._ZN7cutlass13device_kernelIN5flash11enable_sm90INS1_16FlashAttnFwdSm90INS1_25CollectiveMainloopFwdSm90ILi2EN4cute5tupleIJNS5_1CILi1EEES8_S8_EEENS6_IJNS7_ILi128EEESA_SA_EEELi128ENS_6half_tEfNS_4arch4Sm90ELb0ELb1ELb0ELb1ELb0ELb1ELb0ELb1ELb1ELb1ELb1ELb0EEENS1_21CollectiveEpilogueFwdISB_S9_SC_SE_Li256ELb1ELb1ELb1ELb0EEENS1_36VarlenDynamicPersistentTileSchedulerILi128ELi128ELi256ELi128ELb1ELb1ELb1ELb1ELb0ELb1EEEEEEEEEvNT_6ParamsE --------------------------
	.section	.nv.info._ZN7cutlass13device_kernelIN5flash11enable_sm90INS1_16FlashAttnFwdSm90INS1_25CollectiveMainloopFwdSm90ILi2EN4cute5tupleIJNS5_1CILi1EEES8_S8_EEENS6_IJNS7_ILi128EEESA_SA_EEELi128ENS_6half_tEfNS_4arch4Sm90ELb0ELb1ELb0ELb1ELb0ELb1ELb0ELb1ELb1ELb1ELb1ELb0EEENS1_21CollectiveEpilogueFwdISB_S9_SC_SE_Li256ELb1ELb1ELb1ELb0EEENS1_36VarlenDynamicPersistentTileSchedulerILi128ELi128ELi256ELi128ELb1ELb1ELb1ELb1ELb0ELb1EEEEEEEEEvNT_6ParamsE,"",@"SHT_CUDA_INFO"
	.sectionflags	@""
	.align	4


	//----- nvinfo : EIATTR_CUDA_API_VERSION
	.align		4
        /*0000*/ 	.byte	0x04, 0x37
        /*0002*/ 	.short	(.L_222 - .L_221)
.L_221:
        /*0004*/ 	.word	0x00000082


	//----- nvinfo : EIATTR_KPARAM_INFO
	.align		4
.L_222:
        /*0008*/ 	.byte	0x04, 0x17
        /*000a*/ 	.short	(.L_224 - .L_223)
.L_223:
        /*000c*/ 	.word	0x00000000
        /*0010*/ 	.short	0x0000
        /*0012*/ 	.short	0x0070
        /*0014*/ 	.byte	0x00, 0xf0, 0x01, 0x2a


	//----- nvinfo : EIATTR_SPARSE_MMA_MASK
	.align		4
.L_224:
        /*0018*/ 	.byte	0x03, 0x50
        /*001a*/ 	.short	0x0000


	//----- nvinfo : EIATTR_MAXREG_COUNT
	.align		4
        /*001c*/ 	.byte	0x03, 0x1b
        /*001e*/ 	.short	0x00a8


	//----- nvinfo : EIATTR_NUM_BARRIERS
	.align		4
        /*0020*/ 	.byte	0x02, 0x4c
        /*0022*/ 	.byte	0x10
	.zero		1


	//----- nvinfo : EIATTR_EXTERNS
	.align		4
        /*0024*/ 	.byte	0x04, 0x0f
        /*0026*/ 	.short	(.L_226 - .L_225)


	//   ....[0]....
	.align		4
.L_225:
        /*0028*/ 	.word	index@(__assertfail)


	//----- nvinfo : EIATTR_ANNOTATIONS
	.align		4
.L_226:
        /*002c*/ 	.byte	0x04, 0x55
        /*002e*/ 	.short	(.L_228 - .L_227)


	//   ....[0]....
.L_227:
        /* <DEDUP_REMOVED lines=92> */


	//----- nvinfo : EIATTR_MERCURY_ISA_VERSION
	.align		4
.L_228:
        /*05d8*/ 	.byte	0x03, 0x5f
        /*05da*/ 	.short	0x0101


	//----- nvinfo : EIATTR_UNUSED_LOAD_BYTE_OFFSET
	.align		4
        /*05dc*/ 	.byte	0x04, 0x44
        /*05de*/ 	.short	(.L_230 - .L_229)


	//   ....[0]....
.L_229:
        /*05e0*/ 	.word	0x00000ad0
        /*05e4*/ 	.word	0x0000fff0


	//   ....[1]....
        /*05e8*/ 	.word	0x0001b0c0
        /*05ec*/ 	.word	0x0000fff0


	//----- nvinfo : EIATTR_INT_WARP_WIDE_INSTR_OFFSETS
	.align		4
.L_230:
        /*05f0*/ 	.byte	0x04, 0x31
        /*05f2*/ 	.short	(.L_232 - .L_231)


	//   ....[0]....
.L_231:
        /*05f4*/ 	.word	0x00000190


	//   ....[1]....
        /*05f8*/ 	.word	0x000001d0


	//   ....[2]....
        /*05fc*/ 	.word	0x00000240


	//   ....[3]....
        /*0600*/ 	.word	0x00021860


	//   ....[4]....
        /*0604*/ 	.word	0x000218f0


	//   ....[5]....
        /*0608*/ 	.word	0x00024f90


	//   ....[6]....
        /*060c*/ 	.word	0x00024ff0


	//----- nvinfo : EIATTR_COOP_GROUP_MASK_REGIDS
	.align		4
.L_232:
        /*0610*/ 	.byte	0x04, 0x29
        /*0612*/ 	.short	(.L_234 - .L_233)


	//   ....[0]....
.L_233:
        /*0614*/ 	.word	0xffffffff


	//   ....[1]....
        /*0618*/ 	.word	0xffffffff


	//   ....[2]....
        /*061c*/ 	.word	0xffffffff


	//   ....[3]....
        /*0620*/ 	.word	0xffffffff


	//   ....[4]....
        /*0624*/ 	.word	0xffffffff


	//   ....[5]....
        /*0628*/ 	.word	0xffffffff


	//   ....[6]....
        /*062c*/ 	.word	0xffffffff


	//   ....[7]....
        /*0630*/ 	.word	0xffffffff


	//   ....[8]....
        /*0634*/ 	.word	0xffffffff


	//   ....[9]....
        /*0638*/ 	.word	0xffffffff


	//   ....[10]....
        /*063c*/ 	.word	0xffffffff


	//   ....[11]....
        /*0640*/ 	.word	0xffffffff


	//   ....[12]....
        /*0644*/ 	.word	0xffffffff


	//   ....[13]....
        /*0648*/ 	.word	0xffffffff


	//   ....[14]....
        /*064c*/ 	.word	0xffffffff


	//   ....[15]....
        /*0650*/ 	.word	0xffffffff


	//   ....[16]....
        /*0654*/ 	.word	0xffffffff


	//   ....[17]....
        /*0658*/ 	.word	0xffffffff


	//   ....[18]....
        /*065c*/ 	.word	0xffffffff


	//   ....[19]....
        /*0660*/ 	.word	0xffffffff


	//   ....[20]....
        /*0664*/ 	.word	0xffffffff


	//   ....[21]....
        /*0668*/ 	.word	0xffffffff


	//   ....[22]....
        /*066c*/ 	.word	0xffffffff


	//   ....[23]....
        /*0670*/ 	.word	0xffffffff


	//   ....[24]....
        /*0674*/ 	.word	0xffffffff


	//   ....[25]....
        /*0678*/ 	.word	0xffffffff


	//   ....[26]....
        /*067c*/ 	.word	0xffffffff


	//   ....[27]....
        /*0680*/ 	.word	0xffffffff


	//   ....[28]....
        /*0684*/ 	.word	0xffffffff


	//   ....[29]....
        /*0688*/ 	.word	0xffffffff


	//   ....[30]....
        /*068c*/ 	.word	0xffffffff


	//   ....[31]....
        /*0690*/ 	.word	0xffffffff


	//   ....[32]....
        /*0694*/ 	.word	0xffffffff


	//   ....[33]....
        /*0698*/ 	.word	0xffffffff


	//   ....[34]....
        /*069c*/ 	.word	0xffffffff


	//   ....[35]....
        /*06a0*/ 	.word	0xffffffff


	//   ....[36]....
        /*06a4*/ 	.word	0xffffffff


	//   ....[37]....
        /*06a8*/ 	.word	0xffffffff


	//   ....[38]....
        /*06ac*/ 	.word	0xffffffff


	//   ....[39]....
        /*06b0*/ 	.word	0xffffffff


	//   ....[40]....
        /*06b4*/ 	.word	0xffffffff


	//   ....[41]....
        /*06b8*/ 	.word	0xffffffff


	//   ....[42]....
        /*06bc*/ 	.word	0xffffffff


	//   ....[43]....
        /*06c0*/ 	.word	0xffffffff


	//   ....[44]....
        /*06c4*/ 	.word	0xffffffff


	//   ....[45]....
        /*06c8*/ 	.word	0xffffffff


	//   ....[46]....
        /*06cc*/ 	.word	0xffffffff


	//   ....[47]....
        /*06d0*/ 	.word	0xffffffff


	//   ....[48]....
        /*06d4*/ 	.word	0xffffffff


	//   ....[49]....
        /*06d8*/ 	.word	0xffffffff


	//   ....[50]....
        /*06dc*/ 	.word	0xffffffff


	//   ....[51]....
        /*06e0*/ 	.word	0xffffffff


	//   ....[52]....
        /*06e4*/ 	.word	0xffffffff


	//   ....[53]....
        /*06e8*/ 	.word	0xffffffff


	//   ....[54]....
        /*06ec*/ 	.word	0xffffffff


	//   ....[55]....
        /*06f0*/ 	.word	0xffffffff


	//   ....[56]....
        /*06f4*/ 	.word	0xffffffff


	//   ....[57]....
        /*06f8*/ 	.word	0xffffffff


	//   ....[58]....
        /*06fc*/ 	.word	0xffffffff


	//   ....[59]....
        /*0700*/ 	.word	0xffffffff


	//   ....[60]....
        /*0704*/ 	.word	0xffffffff


	//   ....[61]....
        /*0708*/ 	.word	0xffffffff


	//   ....[62]....
        /*070c*/ 	.word	0xffffffff


	//   ....[63]....
        /*0710*/ 	.word	0xffffffff


	//   ....[64]....
        /*0714*/ 	.word	0xffffffff


	//   ....[65]....
        /*0718*/ 	.word	0xffffffff


	//   ....[66]....
        /*071c*/ 	.word	0xffffffff


	//   ....[67]....
        /*0720*/ 	.word	0xffffffff


	//   ....[68]....
        /*0724*/ 	.word	0xffffffff


	//   ....[69]....
        /*0728*/ 	.word	0xffffffff


	//   ....[70]....
        /*072c*/ 	.word	0xffffffff


	//   ....[71]....
        /*0730*/ 	.word	0xffffffff


	//   ....[72]....
        /*0734*/ 	.word	0xffffffff


	//   ....[73]....
        /*0738*/ 	.word	0xffffffff


	//   ....[74]....
        /*073c*/ 	.word	0xffffffff


	//   ....[75]....
        /*0740*/ 	.word	0xffffffff


	//   ....[76]....
        /*0744*/ 	.word	0xffffffff


	//   ....[77]....
        /*0748*/ 	.word	0xffffffff


	//   ....[78]....
        /*074c*/ 	.word	0xffffffff


	//   ....[79]....
        /*0750*/ 	.word	0xffffffff


	//   ....[80]....
        /*0754*/ 	.word	0xffffffff


	//   ....[81]....
        /*0758*/ 	.word	0xffffffff


	//   ....[82]....
        /*075c*/ 	.word	0xffffffff


	//   ....[83]....
        /*0760*/ 	.word	0xffffffff


	//   ....[84]....
        /*0764*/ 	.word	0xffffffff


	//   ....[85]....
        /*0768*/ 	.word	0xffffffff


	//   ....[86]....
        /*076c*/ 	.word	0xffffffff


	//   ....[87]....
        /*0770*/ 	.word	0xffffffff


	//   ....[88]....
        /*0774*/ 	.word	0xffffffff


	//   ....[89]....
        /*0778*/ 	.word	0xffffffff


	//   ....[90]....
        /*077c*/ 	.word	0xffffffff


	//   ....[91]....
        /*0780*/ 	.word	0xffffffff


	//   ....[92]....
        /*0784*/ 	.word	0xffffffff


	//   ....[93]....
        /*0788*/ 	.word	0xffffffff


	//   ....[94]....
        /*078c*/ 	.word	0xffffffff


	//   ....[95]....
        /*0790*/ 	.word	0xffffffff


	//   ....[96]....
        /*0794*/ 	.word	0xffffffff


	//   ....[97]....
        /*0798*/ 	.word	0xffffffff


	//   ....[98]....
        /*079c*/ 	.word	0xffffffff


	//   ....[99]....
        /*07a0*/ 	.word	0xffffffff


	//   ....[100]....
        /*07a4*/ 	.word	0xffffffff


	//   ....[101]....
        /*07a8*/ 	.word	0xffffffff


	//   ....[102]....
        /*07ac*/ 	.word	0xffffffff


	//   ....[103]....
        /*07b0*/ 	.word	0xffffffff


	//   ....[104]....
        /*07b4*/ 	.word	0xffffffff


	//   ....[105]....
        /*07b8*/ 	.word	0xffffffff


	//   ....[106]....
        /*07bc*/ 	.word	0xffffffff


	//   ....[107]....
        /*07c0*/ 	.word	0xffffffff


	//   ....[108]....
        /*07c4*/ 	.word	0xffffffff


	//   ....[109]....
        /*07c8*/ 	.word	0xffffffff


	//   ....[110]....
        /*07cc*/ 	.word	0xffffffff


	//   ....[111]....
        /*07d0*/ 	.word	0xffffffff


	//   ....[112]....
        /*07d4*/ 	.word	0xffffffff


	//   ....[113]....
        /*07d8*/ 	.word	0xffffffff


	//   ....[114]....
        /*07dc*/ 	.word	0xffffffff


	//   ....[115]....
        /*07e0*/ 	.word	0xffffffff


	//   ....[116]....
        /*07e4*/ 	.word	0xffffffff


	//   ....[117]....
        /*07e8*/ 	.word	0xffffffff


	//   ....[118]....
        /*07ec*/ 	.word	0xffffffff


	//   ....[119]....
        /*07f0*/ 	.word	0xffffffff


	//   ....[120]....
        /*07f4*/ 	.word	0xffffffff


	//   ....[121]....
        /*07f8*/ 	.word	0xffffffff


	//   ....[122]....
        /*07fc*/ 	.word	0xffffffff


	//   ....[123]....
        /*0800*/ 	.word	0xffffffff


	//   ....[124]....
        /*0804*/ 	.word	0xffffffff


	//   ....[125]....
        /*0808*/ 	.word	0xffffffff


	//   ....[126]....
        /*080c*/ 	.word	0xffffffff


	//   ....[127]....
        /*0810*/ 	.word	0xffffffff


	//   ....[128]....
        /*0814*/ 	.word	0xffffffff


	//   ....[129]....
        /*0818*/ 	.word	0xffffffff


	//   ....[130]....
        /*081c*/ 	.word	0xffffffff


	//   ....[131]....
        /*0820*/ 	.word	0xffffffff


	//   ....[132]....
        /*0824*/ 	.word	0xffffffff


	//   ....[133]....
        /*0828*/ 	.word	0xffffffff


	//   ....[134]....
        /*082c*/ 	.word	0xffffffff


	//   ....[135]....
        /*0830*/ 	.word	0xffffffff


	//   ....[136]....
        /*0834*/ 	.word	0xffffffff


	//   ....[137]....
        /*0838*/ 	.word	0xffffffff


	//   ....[138]....
        /*083c*/ 	.word	0xffffffff


	//   ....[139]....
        /*0840*/ 	.word	0xffffffff


	//   ....[140]....
        /*0844*/ 	.word	0xffffffff


	//   ....[141]....
        /*0848*/ 	.word	0xffffffff


	//   ....[142]....
        /*084c*/ 	.word	0xffffffff


	//   ....[143]....
        /*0850*/ 	.word	0xffffffff


	//   ....[144]....
        /*0854*/ 	.word	0x0500000f


	//   ....[145]....
        /*0858*/ 	.word	0x0500000f


	//   ....[146]....
        /*085c*/ 	.word	0x0500000f


	//   ....[147]....
        /*0860*/ 	.word	0x0500000f


	//   ....[148]....
        /*0864*/ 	.word	0x0500000f


	//   ....[149]....
        /*0868*/ 	.word	0x0500000f


	//   ....[150]....
        /*086c*/ 	.word	0x0500000f


	//   ....[151]....
        /*0870*/ 	.word	0x0500000f


	//   ....[152]....
        /*0874*/ 	.word	0x0500000f


	//   ....[153]....
        /*0878*/ 	.word	0x0500000f


	//   ....[154]....
        /*087c*/ 	.word	0x0500000f


	//   ....[155]....
        /*0880*/ 	.word	0x0500000f


	//   ....[156]....
        /*0884*/ 	.word	0x0500000f


	//   ....[157]....
        /*0888*/ 	.word	0x0500000f


	//   ....[158]....
        /*088c*/ 	.word	0x0500000f


	//   ....[159]....
        /*0890*/ 	.word	0x0500000f


	//   ....[160]....
        /*0894*/ 	.word	0x0500000f


	//   ....[161]....
        /*0898*/ 	.word	0x0500000f


	//   ....[162]....
        /*089c*/ 	.word	0x0500000f


	//   ....[163]....
        /*08a0*/ 	.word	0x0500000f


	//   ....[164]....
        /*08a4*/ 	.word	0x0500000f


	//   ....[165]....
        /*08a8*/ 	.word	0x0500000f


	//   ....[166]....
        /*08ac*/ 	.word	0x0500000f


	//   ....[167]....
        /*08b0*/ 	.word	0x0500000f


	//   ....[168]....
        /*08b4*/ 	.word	0x0500000f


	//   ....[169]....
        /*08b8*/ 	.word	0x0500000f


	//   ....[170]....
        /*08bc*/ 	.word	0x0500000f


	//   ....[171]....
        /*08c0*/ 	.word	0x0500000f


	//   ....[172]....
        /*08c4*/ 	.word	0x0500000f


	//   ....[173]....
        /*08c8*/ 	.word	0x0500000f


	//   ....[174]....
        /*08cc*/ 	.word	0x0500000f


	//   ....[175]....
        /*08d0*/ 	.word	0x0500000f


	//   ....[176]....
        /*08d4*/ 	.word	0x0500000f


	//   ....[177]....
        /*08d8*/ 	.word	0x0500000f


	//   ....[178]....
        /*08dc*/ 	.word	0x0500000f


	//   ....[179]....
        /*08e0*/ 	.word	0x0500000f


	//   ....[180]....
        /*08e4*/ 	.word	0x0500000f


	//   ....[181]....
        /*08e8*/ 	.word	0x0500000f


	//   ....[182]....
        /*08ec*/ 	.word	0x0500000f


	//   ....[183]....
        /*08f0*/ 	.word	0x0500000f


	//   ....[184]....
        /*08f4*/ 	.word	0x0500000f


	//   ....[185]....
        /*08f8*/ 	.word	0x0500000f


	//   ....[186]....
        /*08fc*/ 	.word	0x0500000f


	//   ....[187]....
        /*0900*/ 	.word	0x0500000f


	//   ....[188]....
        /*0904*/ 	.word	0x0500000f


	//   ....[189]....
        /*0908*/ 	.word	0x0500000f


	//   ....[190]....
        /*090c*/ 	.word	0x0500000f


	//   ....[191]....
        /*0910*/ 	.word	0x0500000f


	//   ....[192]....
        /*0914*/ 	.word	0x0500000f


	//   ....[193]....
        /*0918*/ 	.word	0x0500000f


	//   ....[194]....
        /*091c*/ 	.word	0x0500000f


	//   ....[195]....
        /*0920*/ 	.word	0x0500000f


	//   ....[196]....
        /*0924*/ 	.word	0x0500000f


	//   ....[197]....
        /*0928*/ 	.word	0x0500000f


	//   ....[198]....
        /*092c*/ 	.word	0x0500000f


	//   ....[199]....
        /*0930*/ 	.word	0x0500000f


	//   ....[200]....
        /*0934*/ 	.word	0x0500000f


	//   ....[201]....
        /*0938*/ 	.word	0x0500000f


	//   ....[202]....
        /*093c*/ 	.word	0x0500000f


	//   ....[203]....
        /*0940*/ 	.word	0x0500000f


	//   ....[204]....
        /*0944*/ 	.word	0x0500000f


	//   ....[205]....
        /*0948*/ 	.word	0x0500000f


	//   ....[206]....
        /*094c*/ 	.word	0x0500000f


	//   ....[207]....
        /*0950*/ 	.word	0x0500000f


	//   ....[208]....
        /*0954*/ 	.word	0x0500000f


	//   ....[209]....
        /*0958*/ 	.word	0x0500000f


	//   ....[210]....
        /*095c*/ 	.word	0x0500000f


	//   ....[211]....
        /*0960*/ 	.word	0x0500000f


	//   ....[212]....
        /*0964*/ 	.word	0x0500000f


	//   ....[213]....
        /*0968*/ 	.word	0x0500000f


	//   ....[214]....
        /*096c*/ 	.word	0x0500000f


	//   ....[215]....
        /*0970*/ 	.word	0x0500000f


	//   ....[216]....
        /*0974*/ 	.word	0x0500000f


	//   ....[217]....
        /*0978*/ 	.word	0x0500000f


	//   ....[218]....
        /*097c*/ 	.word	0x0500000f


	//   ....[219]....
        /*0980*/ 	.word	0x0500000f


	//   ....[220]....
        /*0984*/ 	.word	0x0500000f


	//   ....[221]....
        /*0988*/ 	.word	0x0500000f


	//   ....[222]....
        /*098c*/ 	.word	0x0500000f


	//   ....[223]....
        /*0990*/ 	.word	0x0500000f


	//   ....[224]....
        /*0994*/ 	.word	0x0500000f


	//   ....[225]....
        /*0998*/ 	.word	0x0500000f


	//   ....[226]....
        /*099c*/ 	.word	0x0500000f


	//   ....[227]....
        /*09a0*/ 	.word	0x0500000f


	//   ....[228]....
        /*09a4*/ 	.word	0x0500000f


	//   ....[229]....
        /*09a8*/ 	.word	0x0500000f


	//   ....[230]....
        /*09ac*/ 	.word	0x0500000f


	//   ....[231]....
        /*09b0*/ 	.word	0x0500000f


	//   ....[232]....
        /*09b4*/ 	.word	0x0500000f


	//   ....[233]....
        /*09b8*/ 	.word	0x0500000f


	//----- nvinfo : EIATTR_COOP_GROUP_INSTR_OFFSETS
	.align		4
.L_234:
        /*09bc*/ 	.byte	0x04, 0x28
        /*09be*/ 	.short	(.L_236 - .L_235)


	//   ....[0]....
.L_235:
        /*09c0*/ 	.word	0x00000070


	//   ....[1]....
        /*09c4*/ 	.word	0x000001a0


	//   ....[2]....
        /*09c8*/ 	.word	0x000001f0


	//   ....[3]....
        /*09cc*/ 	.word	0x00000420


	//   ....[4]....
        /*09d0*/ 	.word	0x00000580


	//   ....[5]....
        /*09d4*/ 	.word	0x000006a0


	//   ....[6]....
        /*09d8*/ 	.word	0x00000800


	//   ....[7]....
        /*09dc*/ 	.word	0x00009820


	//   ....[8]....
        /*09e0*/ 	.word	0x00009ef0


	//   ....[9]....
        /*09e4*/ 	.word	0x00009f00


	//   ....[10]....
        /*09e8*/ 	.word	0x00009f10


	//   ....[11]....
        /*09ec*/ 	.word	0x00009f20


	//   ....[12]....
        /*09f0*/ 	.word	0x0000a260


	//   ....[13]....
        /*09f4*/ 	.word	0x0000a270


	//   ....[14]....
        /*09f8*/ 	.word	0x0000a280


	//   ....[15]....
        /*09fc*/ 	.word	0x0000a290


	//   ....[16]....
        /*0a00*/ 	.word	0x0000a570


	//   ....[17]....
        /*0a04*/ 	.word	0x0000a580


	//   ....[18]....
        /*0a08*/ 	.word	0x0000a590


	//   ....[19]....
        /*0a0c*/ 	.word	0x0000a5a0


	//   ....[20]....
        /*0a10*/ 	.word	0x0000a8a0


	//   ....[21]....
        /*0a14*/ 	.word	0x0000a8b0


	//   ....[22]....
        /*0a18*/ 	.word	0x0000a8c0


	//   ....[23]....
        /*0a1c*/ 	.word	0x0000a8d0


	//   ....[24]....
        /*0a20*/ 	.word	0x0000c590


	//   ....[25]....
        /*0a24*/ 	.word	0x0000c5b0


	//   ....[26]....
        /*0a28*/ 	.word	0x0000c5c0


	//   ....[27]....
        /*0a2c*/ 	.word	0x0000c5d0


	//   ....[28]....
        /*0a30*/ 	.word	0x0000c6e0


	//   ....[29]....
        /*0a34*/ 	.word	0x0000c730


	//   ....[30]....
        /*0a38*/ 	.word	0x0000c760


	//   ....[31]....
        /*0a3c*/ 	.word	0x0000c7a0


	//   ....[32]....
        /*0a40*/ 	.word	0x0000cac0


	//   ....[33]....
        /*0a44*/ 	.word	0x0000cae0


	//   ....[34]....
        /*0a48*/ 	.word	0x0000cb00


	//   ....[35]....
        /*0a4c*/ 	.word	0x0000cb10


	//   ....[36]....
        /*0a50*/ 	.word	0x0000cbd0


	//   ....[37]....
        /*0a54*/ 	.word	0x0000cbf0


	//   ....[38]....
        /*0a58*/ 	.word	0x0000cc00


	//   ....[39]....
        /*0a5c*/ 	.word	0x0000cc90


	//   ....[40]....
        /*0a60*/ 	.word	0x0000eeb0


	//   ....[41]....
        /*0a64*/ 	.word	0x0000f240


	//   ....[42]....
        /*0a68*/ 	.word	0x00010290


	//   ....[43]....
        /*0a6c*/ 	.word	0x00010350


	//   ....[44]....
        /*0a70*/ 	.word	0x00010cc0


	//   ....[45]....
        /*0a74*/ 	.word	0x00010d20


	//   ....[46]....
        /*0a78*/ 	.word	0x000126f0


	//   ....[47]....
        /*0a7c*/ 	.word	0x00012910


	//   ....[48]....
        /*0a80*/ 	.word	0x000135e0


	//   ....[49]....
        /*0a84*/ 	.word	0x00013690


	//   ....[50]....
        /*0a88*/ 	.word	0x00013e00


	//   ....[51]....
        /*0a8c*/ 	.word	0x00013e50


	//   ....[52]....
        /*0a90*/ 	.word	0x00015b20


	//   ....[53]....
        /*0a94*/ 	.word	0x00015b60


	//   ....[54]....
        /*0a98*/ 	.word	0x00016250


	//   ....[55]....
        /*0a9c*/ 	.word	0x000162e0


	//   ....[56]....
        /*0aa0*/ 	.word	0x00017df0


	//   ....[57]....
        /*0aa4*/ 	.word	0x00017fc0


	//   ....[58]....
        /*0aa8*/ 	.word	0x00018ca0


	//   ....[59]....
        /*0aac*/ 	.word	0x00018d50


	//   ....[60]....
        /*0ab0*/ 	.word	0x000194c0


	//   ....[61]....
        /*0ab4*/ 	.word	0x00019520


	//   ....[62]....
        /*0ab8*/ 	.word	0x0001a6e0


	//   ....[63]....
        /*0abc*/ 	.word	0x0001a720


	//   ....[64]....
        /*0ac0*/ 	.word	0x0001a820


	//   ....[65]....
        /*0ac4*/ 	.word	0x0001ab40


	//   ....[66]....
        /*0ac8*/ 	.word	0x0001bb60


	//   ....[67]....
        /*0acc*/ 	.word	0x0001bb80


	//   ....[68]....
        /*0ad0*/ 	.word	0x0001bba0


	//   ....[69]....
        /*0ad4*/ 	.word	0x0001bbb0


	//   ....[70]....
        /*0ad8*/ 	.word	0x0001c270


	//   ....[71]....
        /*0adc*/ 	.word	0x0001c280


	//   ....[72]....
        /*0ae0*/ 	.word	0x0001c380


	//   ....[73]....
        /*0ae4*/ 	.word	0x0001c390


	//   ....[74]....
        /*0ae8*/ 	.word	0x0001c4a0


	//   ....[75]....
        /*0aec*/ 	.word	0x0001c4b0


	//   ....[76]....
        /*0af0*/ 	.word	0x0001c5c0


	//   ....[77]....
        /*0af4*/ 	.word	0x0001c5d0


	//   ....[78]....
        /*0af8*/ 	.word	0x0001c980


	//   ....[79]....
        /*0afc*/ 	.word	0x0001c990


	//   ....[80]....
        /*0b00*/ 	.word	0x0001ced0


	//   ....[81]....
        /*0b04*/ 	.word	0x0001cee0


	//   ....[82]....
        /*0b08*/ 	.word	0x0001dbd0


	//   ....[83]....
        /*0b0c*/ 	.word	0x0001dbe0


	//   ....[84]....
        /*0b10*/ 	.word	0x0001dcf0


	//   ....[85]....
        /*0b14*/ 	.word	0x0001dd00


	//   ....[86]....
        /*0b18*/ 	.word	0x0001de10


	//   ....[87]....
        /*0b1c*/ 	.word	0x0001de20


	//   ....[88]....
        /*0b20*/ 	.word	0x0001df30


	//   ....[89]....
        /*0b24*/ 	.word	0x0001df40


	//   ....[90]....
        /*0b28*/ 	.word	0x0001e0b0


	//   ....[91]....
        /*0b2c*/ 	.word	0x0001e2e0


	//   ....[92]....
        /*0b30*/ 	.word	0x0001e310


	//   ....[93]....
        /*0b34*/ 	.word	0x0001e340


	//   ....[94]....
        /*0b38*/ 	.word	0x0001e370


	//   ....[95]....
        /*0b3c*/ 	.word	0x0001e3a0


	//   ....[96]....
        /*0b40*/ 	.word	0x0001e3d0


	//   ....[97]....
        /*0b44*/ 	.word	0x0001e570


	//   ....[98]....
        /*0b48*/ 	.word	0x0001e5a0


	//   ....[99]....
        /*0b4c*/ 	.word	0x0001e5d0


	//   ....[100]....
        /*0b50*/ 	.word	0x0001e600


	//   ....[101]....
        /*0b54*/ 	.word	0x0001e630


	//   ....[102]....
        /*0b58*/ 	.word	0x0001e660


	//   ....[103]....
        /*0b5c*/ 	.word	0x0001e700


	//   ....[104]....
        /*0b60*/ 	.word	0x0001e730


	//   ....[105]....
        /*0b64*/ 	.word	0x0001e740


	//   ....[106]....
        /*0b68*/ 	.word	0x0001e770


	//   ....[107]....
        /*0b6c*/ 	.word	0x00020010


	//   ....[108]....
        /*0b70*/ 	.word	0x00021e30


	//   ....[109]....
        /*0b74*/ 	.word	0x000229b0


	//   ....[110]....
        /*0b78*/ 	.word	0x000229c0


	//   ....[111]....
        /*0b7c*/ 	.word	0x000229f0


	//   ....[112]....
        /*0b80*/ 	.word	0x00022a00


	//   ....[113]....
        /*0b84*/ 	.word	0x00022b10


	//   ....[114]....
        /*0b88*/ 	.word	0x00022b20


	//   ....[115]....
        /*0b8c*/ 	.word	0x00022bb0


	//   ....[116]....
        /*0b90*/ 	.word	0x00022bc0


	//   ....[117]....
        /*0b94*/ 	.word	0x00022c50


	//   ....[118]....
        /*0b98*/ 	.word	0x00022c60


	//   ....[119]....
        /*0b9c*/ 	.word	0x00022cf0


	//   ....[120]....
        /*0ba0*/ 	.word	0x00022d00


	//   ....[121]....
        /*0ba4*/ 	.word	0x00022d90


	//   ....[122]....
        /*0ba8*/ 	.word	0x00022da0


	//   ....[123]....
        /*0bac*/ 	.word	0x00022df0


	//   ....[124]....
        /*0bb0*/ 	.word	0x00022e20


	//   ....[125]....
        /*0bb4*/ 	.word	0x000256d0


	//   ....[126]....
        /*0bb8*/ 	.word	0x00025750


	//   ....[127]....
        /*0bbc*/ 	.word	0x00025780


	//   ....[128]....
        /*0bc0*/ 	.word	0x00025790


	//   ....[129]....
        /*0bc4*/ 	.word	0x000257c0


	//   ....[130]....
        /*0bc8*/ 	.word	0x000257f0


	//   ....[131]....
        /*0bcc*/ 	.word	0x00025820


	//   ....[132]....
        /*0bd0*/ 	.word	0x00025850


	//   ....[133]....
        /*0bd4*/ 	.word	0x00025a10


	//   ....[134]....
        /*0bd8*/ 	.word	0x00025a40


	//   ....[135]....
        /*0bdc*/ 	.word	0x00025a70


	//   ....[136]....
        /*0be0*/ 	.word	0x00025aa0


	//   ....[137]....
        /*0be4*/ 	.word	0x00025ad0


	//   ....[138]....
        /*0be8*/ 	.word	0x00025b00


	//   ....[139]....
        /*0bec*/ 	.word	0x00025bd0


	//   ....[140]....
        /*0bf0*/ 	.word	0x00025bf0


	//   ....[141]....
        /*0bf4*/ 	.word	0x00025c00


	//   ....[142]....
        /*0bf8*/ 	.word	0x00025c80


	//   ....[143]....
        /*0bfc*/ 	.word	0x000267c0


	//   ....[144]....
        /*0c00*/ 	.word	0x00026c30


	//   ....[145]....
        /*0c04*/ 	.word	0x00026ce0


	//   ....[146]....
        /*0c08*/ 	.word	0x00026d70


	//   ....[147]....
        /*0c0c*/ 	.word	0x00026dc0


	//   ....[148]....
        /*0c10*/ 	.word	0x00026e10


	//   ....[149]....
        /*0c14*/ 	.word	0x00026ea0


	//   ....[150]....
        /*0c18*/ 	.word	0x00026f30


	//   ....[151]....
        /*0c1c*/ 	.word	0x00026f80


	//   ....[152]....
        /*0c20*/ 	.word	0x00026fd0


	//   ....[153]....
        /*0c24*/ 	.word	0x00027060


	//   ....[154]....
        /*0c28*/ 	.word	0x000270f0


	//   ....[155]....
        /*0c2c*/ 	.word	0x00027140


	//   ....[156]....
        /*0c30*/ 	.word	0x00027190


	//   ....[157]....
        /*0c34*/ 	.word	0x00027220


	//   ....[158]....
        /*0c38*/ 	.word	0x000272b0


	//   ....[159]....
        /*0c3c*/ 	.word	0x00027300


	//   ....[160]....
        /*0c40*/ 	.word	0x00027350


	//   ....[161]....
        /*0c44*/ 	.word	0x00027450


	//   ....[162]....
        /*0c48*/ 	.word	0x00027500


	//   ....[163]....
        /*0c4c*/ 	.word	0x00027580


	//   ....[164]....
        /*0c50*/ 	.word	0x00027610


	//   ....[165]....
        /*0c54*/ 	.word	0x00027780


	//   ....[166]....
        /*0c58*/ 	.word	0x000278b0


	//   ....[167]....
        /*0c5c*/ 	.word	0x00027910


	//   ....[168]....
        /*0c60*/ 	.word	0x00027960


	//   ....[169]....
        /*0c64*/ 	.word	0x000279f0


	//   ....[170]....
        /*0c68*/ 	.word	0x00027a90


	//   ....[171]....
        /*0c6c*/ 	.word	0x00027b10


	//   ....[172]....
        /*0c70*/ 	.word	0x00027b80


	//   ....[173]....
        /*0c74*/ 	.word	0x00027ce0


	//   ....[174]....
        /*0c78*/ 	.word	0x00027de0


	//   ....[175]....
        /*0c7c*/ 	.word	0x00027e30


	//   ....[176]....
        /*0c80*/ 	.word	0x00027e80


	//   ....[177]....
        /*0c84*/ 	.word	0x00028200


	//   ....[178]....
        /*0c88*/ 	.word	0x00028250


	//   ....[179]....
        /*0c8c*/ 	.word	0x000282e0


	//   ....[180]....
        /*0c90*/ 	.word	0x00028370


	//   ....[181]....
        /*0c94*/ 	.word	0x00028400


	//   ....[182]....
        /*0c98*/ 	.word	0x00028490


	//   ....[183]....
        /*0c9c*/ 	.word	0x00028520


	//   ....[184]....
        /*0ca0*/ 	.word	0x000285b0


	//   ....[185]....
        /*0ca4*/ 	.word	0x00028630


	//   ....[186]....
        /*0ca8*/ 	.word	0x00028680


	//   ....[187]....
        /*0cac*/ 	.word	0x00028710


	//   ....[188]....
        /*0cb0*/ 	.word	0x000287a0


	//   ....[189]....
        /*0cb4*/ 	.word	0x00028820


	//   ....[190]....
        /*0cb8*/ 	.word	0x00028870


	//   ....[191]....
        /*0cbc*/ 	.word	0x00028900


	//   ....[192]....
        /*0cc0*/ 	.word	0x00028990


	//   ....[193]....
        /*0cc4*/ 	.word	0x00028a20


	//   ....[194]....
        /*0cc8*/ 	.word	0x00028ab0


	//   ....[195]....
        /*0ccc*/ 	.word	0x00028b40


	//   ....[196]....
        /*0cd0*/ 	.word	0x00028bd0


	//   ....[197]....
        /*0cd4*/ 	.word	0x00028c90


	//   ....[198]....
        /*0cd8*/ 	.word	0x00028f70


	//   ....[199]....
        /*0cdc*/ 	.word	0x00029150


	//   ....[200]....
        /*0ce0*/ 	.word	0x000291a0


	//   ....[201]....
        /*0ce4*/ 	.word	0x00029200


	//   ....[202]....
        /*0ce8*/ 	.word	0x000292a0


	//   ....[203]....
        /*0cec*/ 	.word	0x00029360


	//   ....[204]....
        /*0cf0*/ 	.word	0x00029470


	//   ....[205]....
        /*0cf4*/ 	.word	0x000294d0


	//   ....[206]....
        /*0cf8*/ 	.word	0x000295d0


	//   ....[207]....
        /*0cfc*/ 	.word	0x00029630


	//   ....[208]....
        /*0d00*/ 	.word	0x00029730


	//   ....[209]....
        /*0d04*/ 	.word	0x00029790


	//   ....[210]....
        /*0d08*/ 	.word	0x00029890


	//   ....[211]....
        /*0d0c*/ 	.word	0x000298f0


	//   ....[212]....
        /*0d10*/ 	.word	0x000299d0


	//   ....[213]....
        /*0d14*/ 	.word	0x00029a50


	//   ....[214]....
        /*0d18*/ 	.word	0x00029b30


	//   ....[215]....
        /*0d1c*/ 	.word	0x00029e60


	//   ....[216]....
        /*0d20*/ 	.word	0x00029f00


	//   ....[217]....
        /*0d24*/ 	.word	0x0002a0a0


	//   ....[218]....
        /*0d28*/ 	.word	0x0002a120


	//   ....[219]....
        /*0d2c*/ 	.word	0x0002a1a0


	//   ....[220]....
        /*0d30*/ 	.word	0x0002a220


	//   ....[221]....
        /*0d34*/ 	.word	0x0002a2a0


	//   ....[222]....
        /*0d38*/ 	.word	0x0002a330


	//   ....[223]....
        /*0d3c*/ 	.word	0x0002a3d0


	//   ....[224]....
        /*0d40*/ 	.word	0x0002a480


	//   ....[225]....
        /*0d44*/ 	.word	0x0002a500


	//   ....[226]....
        /*0d48*/ 	.word	0x0002a580


	//   ....[227]....
        /*0d4c*/ 	.word	0x0002a600


	//   ....[228]....
        /*0d50*/ 	.word	0x0002a690


	//   ....[229]....
        /*0d54*/ 	.word	0x0002a710


	//   ....[230]....
        /*0d58*/ 	.word	0x0002a7c0


	//   ....[231]....
        /*0d5c*/ 	.word	0x0002a810


	//   ....[232]....
        /*0d60*/ 	.word	0x0002a8d0


	//   ....[233]....
        /*0d64*/ 	.word	0x0002aa00


	//----- nvinfo : EIATTR_REG_RECONFIG
	.align		4
.L_236:
        /*0d68*/ 	.byte	0x01, 0x54
	.zero		2


	//----- nvinfo : EIATTR_SYSCALL_OFFSETS
	.align		4
        /*0d6c*/ 	.byte	0x04, 0x46
        /*0d6e*/ 	.short	(.L_238 - .L_237)


	//   ....[0]....
.L_237:
        /*0d70*/ 	.word	0x00002210


	//   ....[1]....
        /*0d74*/ 	.word	0x00002360


	//   ....[2]....
        /*0d78*/ 	.word	0x000099c0


	//   ....[3]....
        /*0d7c*/ 	.word	0x00009cb0


	//   ....[4]....
        /*0d80*/ 	.word	0x00021a60


	//   ....[5]....
        /*0d84*/ 	.word	0x00021bb0


	//   ....[6]....
        /*0d88*/ 	.word	0x00021ca0


	//   ....[7]....
        /*0d8c*/ 	.word	0x00022520


	//----- nvinfo : EIATTR_MBARRIER_INSTR_OFFSETS
	.align		4
.L_238:
        /*0d90*/ 	.byte	0x04, 0x39
        /*0d92*/ 	.short	(.L_240 - .L_239)


	//   ....[0]....
.L_239:
        /*0d94*/ 	.word	0x000002d0
        /*0d98*/ 	.word	0x000000ff
        /*0d9c*/ 	.word	0x00028800
        /*0da0*/ 	.short	0x0100
        /*0da2*/ 	.byte	0x08
	.zero		1


	//   ....[1]....
        /*0da4*/ 	.word	0x000002e0
        /*0da8*/ 	.word	0x000000ff
        /*0dac*/ 	.word	0x00028820
        /*0db0*/ 	.short	0x0100
        /*0db2*/ 	.byte	0x08
	.zero		1


	//   ....[2]....
        /*0db4*/ 	.word	0x000003d0
        /*0db8*/ 	.word	0x000000ff
        /*0dbc*/ 	.word	0x00028830
        /*0dc0*/ 	.short	0x0100
        /*0dc2*/ 	.byte	0x08
	.zero		1


	//   ....[3]....
        /*0dc4*/ 	.word	0x000003e0
        /*0dc8*/ 	.word	0x000000ff
        /*0dcc*/ 	.word	0x00028840
        /*0dd0*/ 	.short	0x0100
        /*0dd2*/ 	.byte	0x08
	.zero		1


	//   ....[4]....
        /*0dd4*/ 	.word	0x000003f0
        /*0dd8*/ 	.word	0x000000ff
        /*0ddc*/ 	.word	0x00028838
        /*0de0*/ 	.short	0x0100
        /*0de2*/ 	.byte	0x08
	.zero		1


	//   ....[5]....
        /*0de4*/ 	.word	0x00000400
        /*0de8*/ 	.word	0x000000ff
        /*0dec*/ 	.word	0x00028848
        /*0df0*/ 	.short	0x0100
        /*0df2*/ 	.byte	0x08
	.zero		1


	//   ....[6]....
        /*0df4*/ 	.word	0x00000530
        /*0df8*/ 	.word	0x000000ff
        /*0dfc*/ 	.word	0x00028850
        /*0e00*/ 	.short	0x0100
        /*0e02*/ 	.byte	0x08
	.zero		1


	//   ....[7]....
        /*0e04*/ 	.word	0x00000540
        /*0e08*/ 	.word	0x000000ff
        /*0e0c*/ 	.word	0x00028860
        /*0e10*/ 	.short	0x0100
        /*0e12*/ 	.byte	0x08
	.zero		1


	//   ....[8]....
        /*0e14*/ 	.word	0x00000550
        /*0e18*/ 	.word	0x000000ff
        /*0e1c*/ 	.word	0x00028858
        /*0e20*/ 	.short	0x0100
        /*0e22*/ 	.byte	0x08
	.zero		1


	//   ....[9]....
        /*0e24*/ 	.word	0x00000560
        /*0e28*/ 	.word	0x000000ff
        /*0e2c*/ 	.word	0x00028868
        /*0e30*/ 	.short	0x0100
        /*0e32*/ 	.byte	0x08
	.zero		1


	//   ....[10]....
        /*0e34*/ 	.word	0x00000650
        /*0e38*/ 	.word	0x000000ff
        /*0e3c*/ 	.word	0x00028870
        /*0e40*/ 	.short	0x0100
        /*0e42*/ 	.byte	0x06
	.zero		1


	//   ....[11]....
        /*0e44*/ 	.word	0x00000660
        /*0e48*/ 	.word	0x000000ff
        /*0e4c*/ 	.word	0x00028880
        /*0e50*/ 	.short	0x0100
        /*0e52*/ 	.byte	0x06
	.zero		1


	//   ....[12]....
        /*0e54*/ 	.word	0x00000670
        /*0e58*/ 	.word	0x000000ff
        /*0e5c*/ 	.word	0x00028878
        /*0e60*/ 	.short	0x0100
        /*0e62*/ 	.byte	0x06
	.zero		1


	//   ....[13]....
        /*0e64*/ 	.word	0x00000680
        /*0e68*/ 	.word	0x000000ff
        /*0e6c*/ 	.word	0x00028888
        /*0e70*/ 	.short	0x0100
        /*0e72*/ 	.byte	0x06
	.zero		1


	//   ....[14]....
        /*0e74*/ 	.word	0x000007b0
        /*0e78*/ 	.word	0x000000ff
        /*0e7c*/ 	.word	0x00028890
        /*0e80*/ 	.short	0x0100
        /*0e82*/ 	.byte	0x08
	.zero		1


	//   ....[15]....
        /*0e84*/ 	.word	0x000007c0
        /*0e88*/ 	.word	0x000000ff
        /*0e8c*/ 	.word	0x000288a0
        /*0e90*/ 	.short	0x0100
        /*0e92*/ 	.byte	0x08
	.zero		1


	//   ....[16]....
        /*0e94*/ 	.word	0x000007d0
        /*0e98*/ 	.word	0x000000ff
        /*0e9c*/ 	.word	0x00028898
        /*0ea0*/ 	.short	0x0100
        /*0ea2*/ 	.byte	0x08
	.zero		1


	//   ....[17]....
        /*0ea4*/ 	.word	0x000007e0
        /*0ea8*/ 	.word	0x000000ff
        /*0eac*/ 	.word	0x000288a8
        /*0eb0*/ 	.short	0x0100
        /*0eb2*/ 	.byte	0x08
	.zero		1


	//   ....[18]....
        /*0eb4*/ 	.word	0x00000910
        /*0eb8*/ 	.word	0x000000ff
        /*0ebc*/ 	.word	0x000288b0
        /*0ec0*/ 	.short	0x0100
        /*0ec2*/ 	.byte	0x08
	.zero		1


	//   ....[19]....
        /*0ec4*/ 	.word	0x00000920
        /*0ec8*/ 	.word	0x000000ff
        /*0ecc*/ 	.word	0x000288c0
        /*0ed0*/ 	.short	0x0100
        /*0ed2*/ 	.byte	0x08
	.zero		1


	//   ....[20]....
        /*0ed4*/ 	.word	0x00000930
        /*0ed8*/ 	.word	0x000000ff
        /*0edc*/ 	.word	0x000288b8
        /*0ee0*/ 	.short	0x0100
        /*0ee2*/ 	.byte	0x08
	.zero		1


	//   ....[21]....
        /*0ee4*/ 	.word	0x00000940
        /*0ee8*/ 	.word	0x000000ff
        /*0eec*/ 	.word	0x000288c8
        /*0ef0*/ 	.short	0x0100
        /*0ef2*/ 	.byte	0x08
	.zero		1


	//   ....[22]....
        /*0ef4*/ 	.word	0x00003990
        /*0ef8*/ 	.word	0x0000006b
        /*0efc*/ 	.word	0x00028890
        /*0f00*/ 	.short	0x010a
        /*0f02*/ 	.byte	0x3f
	.zero		1


	//   ....[23]....
        /*0f04*/ 	.word	0x00005f90
        /*0f08*/ 	.word	0x0000006b
        /*0f0c*/ 	.word	0x00028890
        /*0f10*/ 	.short	0x010a
        /*0f12*/ 	.byte	0x3f
	.zero		1


	//   ....[24]....
        /*0f14*/ 	.word	0x00008130
        /*0f18*/ 	.word	0x0000006b
        /*0f1c*/ 	.word	0x00028890
        /*0f20*/ 	.short	0x010a
        /*0f22*/ 	.byte	0x3f
	.zero		1


	//   ....[25]....
        /*0f24*/ 	.word	0x00008790
        /*0f28*/ 	.word	0x0000002c
        /*0f2c*/ 	.word	0x00000000
        /*0f30*/ 	.short	0x0101
        /*0f32*/ 	.byte	0x3f
	.zero		1


	//   ....[26]....
        /*0f34*/ 	.word	0x000087d0
        /*0f38*/ 	.word	0x0000006b
        /*0f3c*/ 	.word	0x000288b0
        /*0f40*/ 	.short	0x010a
        /*0f42*/ 	.byte	0x3f
	.zero		1


	//   ....[27]....
        /*0f44*/ 	.word	0x00008e00
        /*0f48*/ 	.word	0x0000006b
        /*0f4c*/ 	.word	0x00000000
        /*0f50*/ 	.short	0x0101
        /*0f52*/ 	.byte	0x3f
	.zero		1


	//   ....[28]....
        /*0f54*/ 	.word	0x00009a40
        /*0f58*/ 	.word	0x00000002
        /*0f5c*/ 	.word	0x00028800
        /*0f60*/ 	.short	0x010a
        /*0f62*/ 	.byte	0x3f
	.zero		1


	//   ....[29]....
        /*0f64*/ 	.word	0x00009a90
        /*0f68*/ 	.word	0x00000002
        /*0f6c*/ 	.word	0x00028800
        /*0f70*/ 	.short	0x010a
        /*0f72*/ 	.byte	0x3f
	.zero		1


	//   ....[30]....
        /*0f74*/ 	.word	0x0000ab10
        /*0f78*/ 	.word	0x00000002
        /*0f7c*/ 	.word	0x00028800
        /*0f80*/ 	.short	0x010a
        /*0f82*/ 	.byte	0x3f
	.zero		1


	//   ....[31]....
        /*0f84*/ 	.word	0x0000cef0
        /*0f88*/ 	.word	0x00000002
        /*0f8c*/ 	.word	0x00028800
        /*0f90*/ 	.short	0x010a
        /*0f92*/ 	.byte	0x3f
	.zero		1


	//   ....[32]....
        /*0f94*/ 	.word	0x0000e9d0
        /*0f98*/ 	.word	0x00000003
        /*0f9c*/ 	.word	0x00028830
        /*0fa0*/ 	.short	0x010a
        /*0fa2*/ 	.byte	0x3f
	.zero		1


	//   ....[33]....
        /*0fa4*/ 	.word	0x0000ea40
        /*0fa8*/ 	.word	0x00000003
        /*0fac*/ 	.word	0x00028830
        /*0fb0*/ 	.short	0x010a
        /*0fb2*/ 	.byte	0x3f
	.zero		1


	//   ....[34]....
        /*0fb4*/ 	.word	0x0000f060
        /*0fb8*/ 	.word	0x00000000
        /*0fbc*/ 	.word	0x00000000
        /*0fc0*/ 	.short	0x0101
        /*0fc2*/ 	.byte	0x3f
	.zero		1


	//   ....[35]....
        /*0fc4*/ 	.word	0x00011d90
        /*0fc8*/ 	.word	0x0000000b
        /*0fcc*/ 	.word	0x00028830
        /*0fd0*/ 	.short	0x010a
        /*0fd2*/ 	.byte	0x3f
	.zero		1


	//   ....[36]....
        /*0fd4*/ 	.word	0x00011de0
        /*0fd8*/ 	.word	0x0000000b
        /*0fdc*/ 	.word	0x00028830
        /*0fe0*/ 	.short	0x010a
        /*0fe2*/ 	.byte	0x3f
	.zero		1


	//   ....[37]....
        /*0fe4*/ 	.word	0x000121f0
        /*0fe8*/ 	.word	0x0000000a
        /*0fec*/ 	.word	0x00028850
        /*0ff0*/ 	.short	0x010a
        /*0ff2*/ 	.byte	0x3f
	.zero		1


	//   ....[38]....
        /*0ff4*/ 	.word	0x00012230
        /*0ff8*/ 	.word	0x0000000a
        /*0ffc*/ 	.word	0x00028850
        /*1000*/ 	.short	0x010a
        /*1002*/ 	.byte	0x3f
	.zero		1


	//   ....[39]....
        /*1004*/ 	.word	0x00012720
        /*1008*/ 	.word	0x00000006
        /*100c*/ 	.word	0x00000000
        /*1010*/ 	.short	0x0101
        /*1012*/ 	.byte	0x3f
	.zero		1


	//   ....[40]....
        /*1014*/ 	.word	0x00014070
        /*1018*/ 	.word	0x0000001f
        /*101c*/ 	.word	0x00000000
        /*1020*/ 	.short	0x0101
        /*1022*/ 	.byte	0x3f
	.zero		1


	//   ....[41]....
        /*1024*/ 	.word	0x00015260
        /*1028*/ 	.word	0x00000000
        /*102c*/ 	.word	0x00028830
        /*1030*/ 	.short	0x010a
        /*1032*/ 	.byte	0x3f
	.zero		1


	//   ....[42]....
        /*1034*/ 	.word	0x000152b0
        /*1038*/ 	.word	0x00000000
        /*103c*/ 	.word	0x00028830
        /*1040*/ 	.short	0x010a
        /*1042*/ 	.byte	0x3f
	.zero		1


	//   ....[43]....
        /*1044*/ 	.word	0x000156c0
        /*1048*/ 	.word	0x00000008
        /*104c*/ 	.word	0x00028850
        /*1050*/ 	.short	0x010a
        /*1052*/ 	.byte	0x3f
	.zero		1


	//   ....[44]....
        /*1054*/ 	.word	0x00015700
        /*1058*/ 	.word	0x00000008
        /*105c*/ 	.word	0x00028850
        /*1060*/ 	.short	0x010a
        /*1062*/ 	.byte	0x3f
	.zero		1


	//   ....[45]....
        /*1064*/ 	.word	0x000168c0
        /*1068*/ 	.word	0x00000027
        /*106c*/ 	.word	0x00000000
        /*1070*/ 	.short	0x0101
        /*1072*/ 	.byte	0x3f
	.zero		1


	//   ....[46]....
        /*1074*/ 	.word	0x00016a10
        /*1078*/ 	.word	0x00000027
        /*107c*/ 	.word	0x00000000
        /*1080*/ 	.short	0x0101
        /*1082*/ 	.byte	0x3f
	.zero		1


	//   ....[47]....
        /*1084*/ 	.word	0x00017450
        /*1088*/ 	.word	0x00000000
        /*108c*/ 	.word	0x00028830
        /*1090*/ 	.short	0x010a
        /*1092*/ 	.byte	0x3f
	.zero		1


	//   ....[48]....
        /*1094*/ 	.word	0x000174a0
        /*1098*/ 	.word	0x00000000
        /*109c*/ 	.word	0x00028830
        /*10a0*/ 	.short	0x010a
        /*10a2*/ 	.byte	0x3f
	.zero		1


	//   ....[49]....
        /*10a4*/ 	.word	0x000178b0
        /*10a8*/ 	.word	0x00000008
        /*10ac*/ 	.word	0x00028850
        /*10b0*/ 	.short	0x010a
        /*10b2*/ 	.byte	0x3f
	.zero		1


	//   ....[50]....
        /*10b4*/ 	.word	0x000178f0
        /*10b8*/ 	.word	0x00000008
        /*10bc*/ 	.word	0x00028850
        /*10c0*/ 	.short	0x010a
        /*10c2*/ 	.byte	0x3f
	.zero		1


	//   ....[51]....
        /*10c4*/ 	.word	0x00017e10
        /*10c8*/ 	.word	0x0000000a
        /*10cc*/ 	.word	0x00000000
        /*10d0*/ 	.short	0x0101
        /*10d2*/ 	.byte	0x3f
	.zero		1


	//   ....[52]....
        /*10d4*/ 	.word	0x000196d0
        /*10d8*/ 	.word	0x00000022
        /*10dc*/ 	.word	0x00000000
        /*10e0*/ 	.short	0x0101
        /*10e2*/ 	.byte	0x3f
	.zero		1


	//   ....[53]....
        /*10e4*/ 	.word	0x0001a5e0
        /*10e8*/ 	.word	0x0000000d
        /*10ec*/ 	.word	0x00028850
        /*10f0*/ 	.short	0x010a
        /*10f2*/ 	.byte	0x3f
	.zero		1


	//   ....[54]....
        /*10f4*/ 	.word	0x0001a660
        /*10f8*/ 	.word	0x0000000d
        /*10fc*/ 	.word	0x00028850
        /*1100*/ 	.short	0x010a
        /*1102*/ 	.byte	0x3f
	.zero		1


	//   ....[55]....
        /*1104*/ 	.word	0x0001ac40
        /*1108*/ 	.word	0x00000004
        /*110c*/ 	.word	0x00000000
        /*1110*/ 	.short	0x0101
        /*1112*/ 	.byte	0x3f
	.zero		1


	//   ....[56]....
        /*1114*/ 	.word	0x0001c1e0
        /*1118*/ 	.word	0x00000003
        /*111c*/ 	.word	0x00000000
        /*1120*/ 	.short	0x0101
        /*1122*/ 	.byte	0x3f
	.zero		1


	//   ....[57]....
        /*1124*/ 	.word	0x0001c8a0
        /*1128*/ 	.word	0x00000000
        /*112c*/ 	.word	0x00000000
        /*1130*/ 	.short	0x0101
        /*1132*/ 	.byte	0x3f
	.zero		1


	//   ....[58]....
        /*1134*/ 	.word	0x000200f0
        /*1138*/ 	.word	0x00000012
        /*113c*/ 	.word	0x00028820
        /*1140*/ 	.short	0x010a
        /*1142*/ 	.byte	0x3f
	.zero		1


	//   ....[59]....
        /*1144*/ 	.word	0x000201c0
        /*1148*/ 	.word	0x00000007
        /*114c*/ 	.word	0x000288a0
        /*1150*/ 	.short	0x010a
        /*1152*/ 	.byte	0x3f
	.zero		1


	//   ....[60]....
        /*1154*/ 	.word	0x00020510
        /*1158*/ 	.word	0x00000007
        /*115c*/ 	.word	0x000288c0
        /*1160*/ 	.short	0x010a
        /*1162*/ 	.byte	0x3f
	.zero		1


	//   ....[61]....
        /*1164*/ 	.word	0x000209c0
        /*1168*/ 	.word	0x00000009
        /*116c*/ 	.word	0x000288a0
        /*1170*/ 	.short	0x010a
        /*1172*/ 	.byte	0x3f
	.zero		1


	//   ....[62]....
        /*1174*/ 	.word	0x00020cf0
        /*1178*/ 	.word	0x00000009
        /*117c*/ 	.word	0x000288c0
        /*1180*/ 	.short	0x010a
        /*1182*/ 	.byte	0x3f
	.zero		1


	//   ....[63]....
        /*1184*/ 	.word	0x000220a0
        /*1188*/ 	.word	0x00000000
        /*118c*/ 	.word	0x00028840
        /*1190*/ 	.short	0x010a
        /*1192*/ 	.byte	0x3f
	.zero		1


	//   ....[64]....
        /*1194*/ 	.word	0x00022ef0
        /*1198*/ 	.word	0x00000012
        /*119c*/ 	.word	0x00028800
        /*11a0*/ 	.short	0x0107
        /*11a2*/ 	.byte	0x3f
	.zero		1


	//   ....[65]....
        /*11a4*/ 	.word	0x00023000
        /*11a8*/ 	.word	0x00000012
        /*11ac*/ 	.word	0x00028800
        /*11b0*/ 	.short	0x0101
        /*11b2*/ 	.byte	0x3f
	.zero		1


	//   ....[66]....
        /*11b4*/ 	.word	0x00023020
        /*11b8*/ 	.word	0x00000012
        /*11bc*/ 	.word	0x00028820
        /*11c0*/ 	.short	0x010a
        /*11c2*/ 	.byte	0x3f
	.zero		1


	//   ....[67]....
        /*11c4*/ 	.word	0x00023440
        /*11c8*/ 	.word	0x00000003
        /*11cc*/ 	.word	0x00028840
        /*11d0*/ 	.short	0x010a
        /*11d2*/ 	.byte	0x3f
	.zero		1


	//   ....[68]....
        /*11d4*/ 	.word	0x000237e0
        /*11d8*/ 	.word	0x00000003
        /*11dc*/ 	.word	0x00000060
        /*11e0*/ 	.short	0x010a
        /*11e2*/ 	.byte	0x3f
	.zero		1


	//   ....[69]....
        /*11e4*/ 	.word	0x00023e60
        /*11e8*/ 	.word	0x00000003
        /*11ec*/ 	.word	0x00028840
        /*11f0*/ 	.short	0x010a
        /*11f2*/ 	.byte	0x3f
	.zero		1


	//   ....[70]....
        /*11f4*/ 	.word	0x00024200
        /*11f8*/ 	.word	0x00000002
        /*11fc*/ 	.word	0x00000060
        /*1200*/ 	.short	0x010a
        /*1202*/ 	.byte	0x3f
	.zero		1


	//   ....[71]....
        /*1204*/ 	.word	0x000247d0
        /*1208*/ 	.word	0x00000002
        /*120c*/ 	.word	0x00028840
        /*1210*/ 	.short	0x010a
        /*1212*/ 	.byte	0x3f
	.zero		1


	//   ....[72]....
        /*1214*/ 	.word	0x00024b70
        /*1218*/ 	.word	0x00000002
        /*121c*/ 	.word	0x00000060
        /*1220*/ 	.short	0x010a
        /*1222*/ 	.byte	0x3f
	.zero		1


	//   ....[73]....
        /*1224*/ 	.word	0x000250f0
        /*1228*/ 	.word	0x00000000
        /*122c*/ 	.word	0x00028860
        /*1230*/ 	.short	0x010a
        /*1232*/ 	.byte	0x3f
	.zero		1


	//   ....[74]....
        /*1234*/ 	.word	0x00026740
        /*1238*/ 	.word	0x00000000
        /*123c*/ 	.word	0x00028820
        /*1240*/ 	.short	0x010a
        /*1242*/ 	.byte	0x3f
	.zero		1


	//   ....[75]....
        /*1244*/ 	.word	0x00026920
        /*1248*/ 	.word	0x00000006
        /*124c*/ 	.word	0x00000000
        /*1250*/ 	.short	0x010a
        /*1252*/ 	.byte	0x3f
	.zero		1


	//   ....[76]....
        /*1254*/ 	.word	0x00026950
        /*1258*/ 	.word	0x00000007
        /*125c*/ 	.word	0x00000000
        /*1260*/ 	.short	0x010a
        /*1262*/ 	.byte	0x3f
	.zero		1


	//   ....[77]....
        /*1264*/ 	.word	0x000269b0
        /*1268*/ 	.word	0x00000004
        /*126c*/ 	.word	0x00000000
        /*1270*/ 	.short	0x010a
        /*1272*/ 	.byte	0x3f
	.zero		1


	//   ....[78]....
        /*1274*/ 	.word	0x000269e0
        /*1278*/ 	.word	0x00000003
        /*127c*/ 	.word	0x00000000
        /*1280*/ 	.short	0x010a
        /*1282*/ 	.byte	0x3f
	.zero		1


	//   ....[79]....
        /*1284*/ 	.word	0x00026a40
        /*1288*/ 	.word	0x0000006b
        /*128c*/ 	.word	0x00028890
        /*1290*/ 	.short	0x010a
        /*1292*/ 	.byte	0x3f
	.zero		1


	//   ....[80]....
        /*1294*/ 	.word	0x00026a90
        /*1298*/ 	.word	0x0000006b
        /*129c*/ 	.word	0x00028890
        /*12a0*/ 	.short	0x010a
        /*12a2*/ 	.byte	0x3f
	.zero		1


	//   ....[81]....
        /*12a4*/ 	.word	0x00026ae0
        /*12a8*/ 	.word	0x0000006b
        /*12ac*/ 	.word	0x00028890
        /*12b0*/ 	.short	0x010a
        /*12b2*/ 	.byte	0x3f
	.zero		1


	//   ....[82]....
        /*12b4*/ 	.word	0x00026b30
        /*12b8*/ 	.word	0x0000006b
        /*12bc*/ 	.word	0x000288b0
        /*12c0*/ 	.short	0x010a
        /*12c2*/ 	.byte	0x3f
	.zero		1


	//   ....[83]....
        /*12c4*/ 	.word	0x00027390
        /*12c8*/ 	.word	0x00000002
        /*12cc*/ 	.word	0x00028800
        /*12d0*/ 	.short	0x010a
        /*12d2*/ 	.byte	0x3f
	.zero		1


	//   ....[84]....
        /*12d4*/ 	.word	0x00027ee0
        /*12d8*/ 	.word	0x00000002
        /*12dc*/ 	.word	0x00028800
        /*12e0*/ 	.short	0x010a
        /*12e2*/ 	.byte	0x3f
	.zero		1


	//   ....[85]....
        /*12e4*/ 	.word	0x00027f30
        /*12e8*/ 	.word	0x00000003
        /*12ec*/ 	.word	0x00028830
        /*12f0*/ 	.short	0x010a
        /*12f2*/ 	.byte	0x3f
	.zero		1


	//   ....[86]....
        /*12f4*/ 	.word	0x00027f80
        /*12f8*/ 	.word	0x0000000b
        /*12fc*/ 	.word	0x00028830
        /*1300*/ 	.short	0x010a
        /*1302*/ 	.byte	0x3f
	.zero		1


	//   ....[87]....
        /*1304*/ 	.word	0x00027fd0
        /*1308*/ 	.word	0x0000000a
        /*130c*/ 	.word	0x00028850
        /*1310*/ 	.short	0x010a
        /*1312*/ 	.byte	0x3f
	.zero		1


	//   ....[88]....
        /*1314*/ 	.word	0x00028020
        /*1318*/ 	.word	0x00000000
        /*131c*/ 	.word	0x00028830
        /*1320*/ 	.short	0x010a
        /*1322*/ 	.byte	0x3f
	.zero		1


	//   ....[89]....
        /*1324*/ 	.word	0x00028070
        /*1328*/ 	.word	0x00000008
        /*132c*/ 	.word	0x00028850
        /*1330*/ 	.short	0x010a
        /*1332*/ 	.byte	0x3f
	.zero		1


	//   ....[90]....
        /*1334*/ 	.word	0x000280c0
        /*1338*/ 	.word	0x00000000
        /*133c*/ 	.word	0x00028830
        /*1340*/ 	.short	0x010a
        /*1342*/ 	.byte	0x3f
	.zero		1


	//   ....[91]....
        /*1344*/ 	.word	0x00028110
        /*1348*/ 	.word	0x00000008
        /*134c*/ 	.word	0x00028850
        /*1350*/ 	.short	0x010a
        /*1352*/ 	.byte	0x3f
	.zero		1


	//   ....[92]....
        /*1354*/ 	.word	0x00028160
        /*1358*/ 	.word	0x0000000d
        /*135c*/ 	.word	0x00028850
        /*1360*/ 	.short	0x010a
        /*1362*/ 	.byte	0x3f
	.zero		1


	//   ....[93]....
        /*1364*/ 	.word	0x00028d50
        /*1368*/ 	.word	0x00000012
        /*136c*/ 	.word	0x00028820
        /*1370*/ 	.short	0x010a
        /*1372*/ 	.byte	0x3f
	.zero		1


	//   ....[94]....
        /*1374*/ 	.word	0x00028da0
        /*1378*/ 	.word	0x00000007
        /*137c*/ 	.word	0x000288a0
        /*1380*/ 	.short	0x010a
        /*1382*/ 	.byte	0x3f
	.zero		1


	//   ....[95]....
        /*1384*/ 	.word	0x00028df0
        /*1388*/ 	.word	0x00000007
        /*138c*/ 	.word	0x000288c0
        /*1390*/ 	.short	0x010a
        /*1392*/ 	.byte	0x3f
	.zero		1


	//   ....[96]....
        /*1394*/ 	.word	0x00028e40
        /*1398*/ 	.word	0x00000009
        /*139c*/ 	.word	0x000288a0
        /*13a0*/ 	.short	0x010a
        /*13a2*/ 	.byte	0x3f
	.zero		1


	//   ....[97]....
        /*13a4*/ 	.word	0x00028e90
        /*13a8*/ 	.word	0x00000009
        /*13ac*/ 	.word	0x000288c0
        /*13b0*/ 	.short	0x010a
        /*13b2*/ 	.byte	0x3f
	.zero		1


	//   ....[98]....
        /*13b4*/ 	.word	0x00029030
        /*13b8*/ 	.word	0x00000000
        /*13bc*/ 	.word	0x00028840
        /*13c0*/ 	.short	0x010a
        /*13c2*/ 	.byte	0x3f
	.zero		1


	//   ....[99]....
        /*13c4*/ 	.word	0x00029b70
        /*13c8*/ 	.word	0x00000012
        /*13cc*/ 	.word	0x00028820
        /*13d0*/ 	.short	0x010a
        /*13d2*/ 	.byte	0x3f
	.zero		1


	//   ....[100]....
        /*13d4*/ 	.word	0x00029bc0
        /*13d8*/ 	.word	0x00000003
        /*13dc*/ 	.word	0x00028840
        /*13e0*/ 	.short	0x010a
        /*13e2*/ 	.byte	0x3f
	.zero		1


	//   ....[101]....
        /*13e4*/ 	.word	0x00029c10
        /*13e8*/ 	.word	0x00000003
        /*13ec*/ 	.word	0x00000060
        /*13f0*/ 	.short	0x010a
        /*13f2*/ 	.byte	0x3f
	.zero		1


	//   ....[102]....
        /*13f4*/ 	.word	0x00029c60
        /*13f8*/ 	.word	0x00000003
        /*13fc*/ 	.word	0x00028840
        /*1400*/ 	.short	0x010a
        /*1402*/ 	.byte	0x3f
	.zero		1


	//   ....[103]....
        /*1404*/ 	.word	0x00029cb0
        /*1408*/ 	.word	0x00000002
        /*140c*/ 	.word	0x00000060
        /*1410*/ 	.short	0x010a
        /*1412*/ 	.byte	0x3f
	.zero		1


	//   ....[104]....
        /*1414*/ 	.word	0x00029d00
        /*1418*/ 	.word	0x00000002
        /*141c*/ 	.word	0x00028840
        /*1420*/ 	.short	0x010a
        /*1422*/ 	.byte	0x3f
	.zero		1


	//   ....[105]....
        /*1424*/ 	.word	0x00029d50
        /*1428*/ 	.word	0x00000002
        /*142c*/ 	.word	0x00000060
        /*1430*/ 	.short	0x010a
        /*1432*/ 	.byte	0x3f
	.zero		1


	//   ....[106]....
        /*1434*/ 	.word	0x00029da0
        /*1438*/ 	.word	0x00000000
        /*143c*/ 	.word	0x00028860
        /*1440*/ 	.short	0x010a
        /*1442*/ 	.byte	0x3f
	.zero		1


	//   ....[107]....
        /*1444*/ 	.word	0x0002a920
        /*1448*/ 	.word	0x00000000
        /*144c*/ 	.word	0x00028820
        /*1450*/ 	.short	0x010a
        /*1452*/ 	.byte	0x3f
	.zero		1


	//   ....[108]....
        /*1454*/ 	.word	0x0002aac0
        /*1458*/ 	.word	0x00000006
        /*145c*/ 	.word	0x00000000
        /*1460*/ 	.short	0x010a
        /*1462*/ 	.byte	0x3f
	.zero		1


	//   ....[109]....
        /*1464*/ 	.word	0x0002ab10
        /*1468*/ 	.word	0x00000007
        /*146c*/ 	.word	0x00000000
        /*1470*/ 	.short	0x010a
        /*1472*/ 	.byte	0x3f
	.zero		1


	//   ....[110]....
        /*1474*/ 	.word	0x0002ab60
        /*1478*/ 	.word	0x00000004
        /*147c*/ 	.word	0x00000000
        /*1480*/ 	.short	0x010a
        /*1482*/ 	.byte	0x3f
	.zero		1


	//----- nvinfo : EIATTR_NUM_MBARRIERS
	.align		4
.L_240:
        /*1484*/ 	.byte	0x03, 0x38
        /*1486*/ 	.short	0x0016


	//----- nvinfo : EIATTR_EXIT_INSTR_OFFSETS
	.align		4
        /*1488*/ 	.byte	0x04, 0x1c
        /*148a*/ 	.short	(.L_242 - .L_241)


	//   ....[0]....
.L_241:
        /*148c*/ 	.word	0x00026a30


	//----- nvinfo : EIATTR_MAX_THREADS
	.align		4
.L_242:
        /*1490*/ 	.byte	0x04, 0x05
        /*1492*/ 	.short	(.L_244 - .L_243)
.L_243:
        /*1494*/ 	.word	0x00000180
        /*1498*/ 	.word	0x00000001
        /*149c*/ 	.word	0x00000001


	//----- nvinfo : EIATTR_CRS_STACK_SIZE
	.align		4
.L_244:
        /*14a0*/ 	.byte	0x04, 0x1e
        /*14a2*/ 	.short	(.L_246 - .L_245)
.L_245:
        /*14a4*/ 	.word	0x00000000


	//----- nvinfo : EIATTR_CBANK_PARAM_SIZE
	.align		4
.L_246:
        /*14a8*/ 	.byte	0x03, 0x19
        /*14aa*/ 	.short	0x0af0


	//----- nvinfo : EIATTR_PARAM_CBANK
	.align		4
        /*14ac*/ 	.byte	0x04, 0x0a
        /*14ae*/ 	.short	(.L_248 - .L_247)
	.align		4
.L_247:
        /*14b0*/ 	.word	index@(.nv.constant0._ZN7cutlass13device_kernelIN5flash11enable_sm90INS1_16FlashAttnFwdSm90INS1_25CollectiveMainloopFwdSm90ILi2EN4cute5tupleIJNS5_1CILi1EEES8_S8_EEENS6_IJNS7_ILi128EEESA_SA_EEELi128ENS_6half_tEfNS_4arch4Sm90ELb0ELb1ELb0ELb1ELb0ELb1ELb0ELb1ELb1ELb1ELb1ELb0EEENS1_21CollectiveEpilogueFwdISB_S9_SC_SE_Li256ELb1ELb1ELb1ELb0EEENS1_36VarlenDynamicPersistentTileSchedulerILi128ELi128ELi256ELi128ELb1ELb1ELb1ELb1ELb0ELb1EEEEEEEEEvNT_6ParamsE)
        /*14b4*/ 	.short	0x0210
        /*14b6*/ 	.short	0x0af0


	//----- nvinfo : EIATTR_SW_WAR
	.align		4
.L_248:
        /*14b8*/ 	.byte	0x04, 0x36
        /*14ba*/ 	.short	(.L_250 - .L_249)
.L_249:
        /*14bc*/ 	.word	0x00000008
.L_250:


//--------------------- .nv.info._ZN7cutlass13device_kernelIN5flash11enable_sm90INS1_16FlashAttnFwdSm90INS1_25CollectiveMainloopFwdSm90ILi2EN4cute5tupleIJNS5_1CILi1EEES8_S8_EEENS6_IJNS7_ILi128EEESA_SA_EEELi128ENS_6half_tEfNS_4arch4Sm90ELb1ELb0ELb0ELb0ELb0ELb0ELb0ELb1ELb1ELb1ELb1ELb0EEENS1_21CollectiveEpilogueFwdISB_S9_SC_SE_Li256ELb0ELb1ELb1ELb0EEENS1_19SingleTileSchedulerILb0ELb1ELb1ELi128EEEEEEEEEvNT_6ParamsE --------------------------
	.section	.nv.info._ZN7cutlass13device_kernelIN5flash11enable_sm90INS1_16FlashAttnFwdSm90INS1_25CollectiveMainloopFwdSm90ILi2EN4cute5tupleIJNS5_1CILi1EEES8_S8_EEENS6_IJNS7_ILi128EEESA_SA_EEELi128ENS_6half_tEfNS_4arch4Sm90ELb1ELb0ELb0ELb0ELb0ELb0ELb0ELb1ELb1ELb1ELb1ELb0EEENS1_21CollectiveEpilogueFwdISB_S9_SC_SE_Li256ELb0ELb1ELb1ELb0EEENS1_19SingleTileSchedulerILb0ELb1ELb1ELi128EEEEEEEEEvNT_6ParamsE,"",@"SHT_CUDA_INFO"
	.sectionflags	@""
	.align	4


	//----- nvinfo : EIATTR_CUDA_API_VERSION
	.align		4
        /*0000*/ 	.byte	0x04, 0x37
        /*0002*/ 	.short	(.L_252 - .L_251)
.L_251:
        /*0004*/ 	.word	0x00000082


	//----- nvinfo : EIATTR_KPARAM_INFO
	.align		4
.L_252:
        /*0008*/ 	.byte	0x04, 0x17
        /*000a*/ 	.short	(.L_254 - .L_253)
.L_253:
        /*000c*/ 	.word	0x00000000
        /*0010*/ 	.short	0x0000
        /*0012*/ 	.short	0x0070
        /*0014*/ 	.byte	0x00, 0xf0, 0x01, 0x28


	//----- nvinfo : EIATTR_SPARSE_MMA_MASK
	.align		4
.L_254:
        /*0018*/ 	.byte	0x03, 0x50
        /*001a*/ 	.short	0x0000


	//----- nvinfo : EIATTR_MAXREG_COUNT
	.align		4
        /*001c*/ 	.byte	0x03, 0x1b
        /*001e*/ 	.short	0x00a8


	//----- nvinfo : EIATTR_NUM_BARRIERS
	.align		4
        /*0020*/ 	.byte	0x02, 0x4c
        /*0022*/ 	.byte	0x10
	.zero		1


	//----- nvinfo : EIATTR_EXTERNS
	.align		4
        /*0024*/ 	.byte	0x04, 0x0f
        /*0026*/ 	.short	(.L_256 - .L_255)


	//   ....[0]....
	.align		4
.L_255:
        /*0028*/ 	.word	index@(__assertfail)


	//----- nvinfo : EIATTR_ANNOTATIONS
	.align		4
.L_256:
        /*002c*/ 	.byte	0x04, 0x55
        /*002e*/ 	.short	(.L_258 - .L_257)


	//   ....[0]....
.L_257:
        /* <DEDUP_REMOVED lines=12> */


	//----- nvinfo : EIATTR_MERCURY_ISA_VERSION
	.align		4
.L_258:
        /*00e0*/ 	.byte	0x03, 0x5f
        /*00e2*/ 	.short	0x0101


	//----- nvinfo : EIATTR_INT_WARP_WIDE_INSTR_OFFSETS
	.align		4
        /*00e4*/ 	.byte	0x04, 0x31
        /*00e6*/ 	.short	(.L_260 - .L_259)


	//   ....[0]....
.L_259:
        /*00e8*/ 	.word	0x00000120


	//   ....[1]....
        /*00ec*/ 	.word	0x000001c0


	//   ....[2]....
        /*00f0*/ 	.word	0x00000230


	//----- nvinfo : EIATTR_COOP_GROUP_MASK_REGIDS
	.align		4
.L_260:
        /*00f4*/ 	.byte	0x04, 0x29
        /*00f6*/ 	.short	(.L_262 - .L_261)


	//   ....[0]....
.L_261:
        /*00f8*/ 	.word	0xffffffff


	//   ....[1]....
        /*00fc*/ 	.word	0xffffffff


	//   ....[2]....
        /*0100*/ 	.word	0xffffffff


	//   ....[3]....
        /*0104*/ 	.word	0xffffffff


	//   ....[4]....
        /*0108*/ 	.word	0xffffffff


	//   ....[5]....
        /*010c*/ 	.word	0xffffffff


	//   ....[6]....
        /*0110*/ 	.word	0xffffffff


	//   ....[7]....
        /*0114*/ 	.word	0xffffffff


	//   ....[8]....
        /*0118*/ 	.word	0xffffffff


	//   ....[9]....
        /*011c*/ 	.word	0xffffffff


	//   ....[10]....
        /*0120*/ 	.word	0xffffffff


	//   ....[11]....
        /*0124*/ 	.word	0xffffffff


	//   ....[12]....
        /*0128*/ 	.word	0xffffffff


	//   ....[13]....
        /*012c*/ 	.word	0xffffffff


	//   ....[14]....
        /*0130*/ 	.word	0xffffffff


	//   ....[15]....
        /*0134*/ 	.word	0xffffffff


	//   ....[16]....
        /*0138*/ 	.word	0xffffffff


	//   ....[17]....
        /*013c*/ 	.word	0xffffffff


	//   ....[18]....
        /*0140*/ 	.word	0xffffffff


	//   ....[19]....
        /*0144*/ 	.word	0xffffffff


	//   ....[20]....
        /*0148*/ 	.word	0xffffffff


	//   ....[21]....
        /*014c*/ 	.word	0xffffffff


	//   ....[22]....
        /*0150*/ 	.word	0xffffffff


	//   ....[23]....
        /*0154*/ 	.word	0xffffffff


	//   ....[24]....
        /*0158*/ 	.word	0xffffffff


	//   ....[25]....
        /*015c*/ 	.word	0xffffffff


	//   ....[26]....
        /*0160*/ 	.word	0xffffffff


	//   ....[27]....
        /*0164*/ 	.word	0xffffffff


	//   ....[28]....
        /*0168*/ 	.word	0xffffffff


	//   ....[29]....
        /*016c*/ 	.word	0xffffffff


	//   ....[30]....
        /*0170*/ 	.word	0xffffffff


	//   ....[31]....
        /*0174*/ 	.word	0xffffffff


	//   ....[32]....
        /*0178*/ 	.word	0xffffffff


	//   ....[33]....
        /*017c*/ 	.word	0xffffffff


	//   ....[34]....
        /*0180*/ 	.word	0xffffffff


	//   ....[35]....
        /*0184*/ 	.word	0xffffffff


	//   ....[36]....
        /*0188*/ 	.word	0xffffffff


	//   ....[37]....
        /*018c*/ 	.word	0xffffffff


	//   ....[38]....
        /*0190*/ 	.word	0xffffffff


	//   ....[39]....
        /*0194*/ 	.word	0xffffffff


	//   ....[40]....
        /*0198*/ 	.word	0xffffffff


	//   ....[41]....
        /*019c*/ 	.word	0xffffffff


	//   ....[42]....
        /*01a0*/ 	.word	0xffffffff


	//   ....[43]....
        /*01a4*/ 	.word	0xffffffff


	//   ....[44]....
        /*01a8*/ 	.word	0xffffffff


	//   ....[45]....
        /*01ac*/ 	.word	0xffffffff


	//   ....[46]....
        /*01b0*/ 	.word	0xffffffff


	//   ....[47]....
        /*01b4*/ 	.word	0xffffffff


	//   ....[48]....
        /*01b8*/ 	.word	0xffffffff


	//   ....[49]....
        /*01bc*/ 	.word	0xffffffff


	//   ....[50]....
        /*01c0*/ 	.word	0xffffffff


	//   ....[51]....
        /*01c4*/ 	.word	0xffffffff


	//   ....[52]....
        /*01c8*/ 	.word	0xffffffff


	//   ....[53]....
        /*01cc*/ 	.word	0xffffffff


	//   ....[54]....
        /*01d0*/ 	.word	0xffffffff


	//   ....[55]....
        /*01d4*/ 	.word	0x0500000f


	//   ....[56]....
        /*01d8*/ 	.word	0x0500000f


	//   ....[57]....
        /*01dc*/ 	.word	0x0500000f


	//   ....[58]....
        /*01e0*/ 	.word	0x0500000f


	//   ....[59]....
        /*01e4*/ 	.word	0x0500000f


	//   ....[60]....
        /*01e8*/ 	.word	0x0500000f


	//   ....[61]....
        /*01ec*/ 	.word	0x0500000f


	//   ....[62]....
        /*01f0*/ 	.word	0x0500000f


	//   ....[63]....
        /*01f4*/ 	.word	0x0500000f


	//   ....[64]....
        /*01f8*/ 	.word	0x0500000f


	//   ....[65]....
        /*01fc*/ 	.word	0x0500000f


	//   ....[66]....
        /*0200*/ 	.word	0x0500000f


	//   ....[67]....
        /*0204*/ 	.word	0x0500000f


	//   ....[68]....
        /*0208*/ 	.word	0x0500000f


	//   ....[69]....
        /*020c*/ 	.word	0x0500000f


	//   ....[70]....
        /*0210*/ 	.word	0x0500000f


	//   ....[71]....
        /*0214*/ 	.word	0x0500000f


	//   ....[72]....
        /*0218*/ 	.word	0x0500000f


	//----- nvinfo : EIATTR_COOP_GROUP_INSTR_OFFSETS
	.align		4
.L_262:
        /*021c*/ 	.byte	0x04, 0x28
        /*021e*/ 	.short	(.L_264 - .L_263)


	//   ....[0]....
.L_263:
        /*0220*/ 	.word	0x00000060


	//   ....[1]....
        /*0224*/ 	.word	0x00000130


	//   ....[2]....
        /*0228*/ 	.word	0x000001e0


	//   ....[3]....
        /*022c*/ 	.word	0x000003a0


	//   ....[4]....
        /*0230*/ 	.word	0x00000500


	//   ....[5]....
        /*0234*/ 	.word	0x00000620


	//   ....[6]....
        /*0238*/ 	.word	0x00000780


	//   ....[7]....
        /*023c*/ 	.word	0x00001170


	//   ....[8]....
        /*0240*/ 	.word	0x00001a00


	//   ....[9]....
        /*0244*/ 	.word	0x00001a40


	//   ....[10]....
        /*0248*/ 	.word	0x00002280


	//   ....[11]....
        /*024c*/ 	.word	0x00002340


	//   ....[12]....
        /*0250*/ 	.word	0x00002c00


	//   ....[13]....
        /*0254*/ 	.word	0x00002c50


	//   ....[14]....
        /*0258*/ 	.word	0x00003f40


	//   ....[15]....
        /*025c*/ 	.word	0x000046d0


	//   ....[16]....
        /*0260*/ 	.word	0x00004710


	//   ....[17]....
        /*0264*/ 	.word	0x00004730


	//   ....[18]....
        /*0268*/ 	.word	0x00004e10


	//   ....[19]....
        /*026c*/ 	.word	0x00004fe0


	//   ....[20]....
        /*0270*/ 	.word	0x00006a20


	//   ....[21]....
        /*0274*/ 	.word	0x00006a50


	//   ....[22]....
        /*0278*/ 	.word	0x00006d10


	//   ....[23]....
        /*027c*/ 	.word	0x00006d60


	//   ....[24]....
        /*0280*/ 	.word	0x00008320


	//   ....[25]....
        /*0284*/ 	.word	0x00008350


	//   ....[26]....
        /*0288*/ 	.word	0x00008420


	//   ....[27]....
        /*028c*/ 	.word	0x00008430


	//   ....[28]....
        /*0290*/ 	.word	0x00009310


	//   ....[29]....
        /*0294*/ 	.word	0x00009350


	//   ....[30]....
        /*0298*/ 	.word	0x00009380


	//   ....[31]....
        /*029c*/ 	.word	0x000093b0


	//   ....[32]....
        /*02a0*/ 	.word	0x000093c0


	//   ....[33]....
        /*02a4*/ 	.word	0x000093f0


	//   ....[34]....
        /*02a8*/ 	.word	0x00009a50


	//   ....[35]....
        /*02ac*/ 	.word	0x00009a60


	//   ....[36]....
        /*02b0*/ 	.word	0x0000a460


	//   ....[37]....
        /*02b4*/ 	.word	0x0000af70


	//   ....[38]....
        /*02b8*/ 	.word	0x0000b890


	//   ....[39]....
        /*02bc*/ 	.word	0x0000b8c0


	//   ....[40]....
        /*02c0*/ 	.word	0x0000b8f0


	//   ....[41]....
        /*02c4*/ 	.word	0x0000b9a0


	//   ....[42]....
        /*02c8*/ 	.word	0x0000b9c0


	//   ....[43]....
        /*02cc*/ 	.word	0x0000b9f0


	//   ....[44]....
        /*02d0*/ 	.word	0x0000ba70


	//   ....[45]....
        /*02d4*/ 	.word	0x0000baa0


	//   ....[46]....
        /*02d8*/ 	.word	0x0000bb00


	//   ....[47]....
        /*02dc*/ 	.word	0x0000bb30


	//   ....[48]....
        /*02e0*/ 	.word	0x0000bba0


	//   ....[49]....
        /*02e4*/ 	.word	0x0000bbd0


	//   ....[50]....
        /*02e8*/ 	.word	0x0000bc40


	//   ....[51]....
        /*02ec*/ 	.word	0x0000bc70


	//   ....[52]....
        /*02f0*/ 	.word	0x0000bcf0


	//   ....[53]....
        /*02f4*/ 	.word	0x0000bd30


	//   ....[54]....
        /*02f8*/ 	.word	0x0000dce0


	//   ....[55]....
        /*02fc*/ 	.word	0x0000e240


	//   ....[56]....
        /*0300*/ 	.word	0x0000e3b0


	//   ....[57]....
        /*0304*/ 	.word	0x0000e410


	//   ....[58]....
        /*0308*/ 	.word	0x0000e4b0


	//   ....[59]....
        /*030c*/ 	.word	0x0000e5a0


	//   ....[60]....
        /*0310*/ 	.word	0x0000e630


	//   ....[61]....
        /*0314*/ 	.word	0x0000e710


	//   ....[62]....
        /*0318*/ 	.word	0x0000e780


	//   ....[63]....
        /*031c*/ 	.word	0x0000e860


	//   ....[64]....
        /*0320*/ 	.word	0x0000e8d0


	//   ....[65]....
        /*0324*/ 	.word	0x0000e9b0


	//   ....[66]....
        /*0328*/ 	.word	0x0000ea20


	//   ....[67]....
        /*032c*/ 	.word	0x0000eb00


	//   ....[68]....
        /*0330*/ 	.word	0x0000eb70


	//   ....[69]....
        /*0334*/ 	.word	0x0000ec40


	//   ....[70]....
        /*0338*/ 	.word	0x0000ecb0


	//   ....[71]....
        /*033c*/ 	.word	0x0000ed60


	//   ....[72]....
        /*0340*/ 	.word	0x0000f160


	//----- nvinfo : EIATTR_REG_RECONFIG
	.align		4
.L_264:
        /*0344*/ 	.byte	0x01, 0x54
	.zero		2


	//----- nvinfo : EIATTR_SYSCALL_OFFSETS
	.align		4
        /*0348*/ 	.byte	0x04, 0x46
        /*034a*/ 	.short	(.L_266 - .L_265)


	//   ....[0]....
.L_265:
        /*034c*/ 	.word	0x00001330


	//   ....[1]....
        /*0350*/ 	.word	0x0000ac00


	//   ....[2]....
        /*0354*/ 	.word	0x0000ad40


	//   ....[3]....
        /*0358*/ 	.word	0x0000ae30


	//   ....[4]....
        /*035c*/ 	.word	0x0000b4f0


	//----- nvinfo : EIATTR_MBARRIER_INSTR_OFFSETS
	.align		4
.L_266:
        /*0360*/ 	.byte	0x04, 0x39
        /*0362*/ 	.short	(.L_268 - .L_267)


	//   ....[0]....
.L_267:
        /*0364*/ 	.word	0x00000250
        /*0368*/ 	.word	0x000000ff
        /*036c*/ 	.word	0x00028800
        /*0370*/ 	.short	0x0100
        /*0372*/ 	.byte	0x08
	.zero		1


	//   ....[1]....
        /*0374*/ 	.word	0x00000260
        /*0378*/ 	.word	0x000000ff
        /*037c*/ 	.word	0x00028820
        /*0380*/ 	.short	0x0100
        /*0382*/ 	.byte	0x08
	.zero		1


	//   ....[2]....
        /*0384*/ 	.word	0x00000350
        /*0388*/ 	.word	0x000000ff
        /*038c*/ 	.word	0x00028830
        /*0390*/ 	.short	0x0100
        /*0392*/ 	.byte	0x08
	.zero		1


	//   ....[3]....
        /*0394*/ 	.word	0x00000360
        /*0398*/ 	.word	0x000000ff
        /*039c*/ 	.word	0x00028840
        /*03a0*/ 	.short	0x0100
        /*03a2*/ 	.byte	0x08
	.zero		1


	//   ....[4]....
        /*03a4*/ 	.word	0x00000370
        /*03a8*/ 	.word	0x000000ff
        /*03ac*/ 	.word	0x00028838
        /*03b0*/ 	.short	0x0100
        /*03b2*/ 	.byte	0x08
	.zero		1


	//   ....[5]....
        /*03b4*/ 	.word	0x00000380
        /*03b8*/ 	.word	0x000000ff
        /*03bc*/ 	.word	0x00028848
        /*03c0*/ 	.short	0x0100
        /*03c2*/ 	.byte	0x08
	.zero		1


	//   ....[6]....
        /*03c4*/ 	.word	0x000004b0
        /*03c8*/ 	.word	0x000000ff
        /*03cc*/ 	.word	0x00028850
        /*03d0*/ 	.short	0x0100
        /*03d2*/ 	.byte	0x08
	.zero		1


	//   ....[7]....
        /*03d4*/ 	.word	0x000004c0
        /*03d8*/ 	.word	0x000000ff
        /*03dc*/ 	.word	0x00028860
        /*03e0*/ 	.short	0x0100
        /*03e2*/ 	.byte	0x08
	.zero		1


	//   ....[8]....
        /*03e4*/ 	.word	0x000004d0
        /*03e8*/ 	.word	0x000000ff
        /*03ec*/ 	.word	0x00028858
        /*03f0*/ 	.short	0x0100
        /*03f2*/ 	.byte	0x08
	.zero		1


	//   ....[9]....
        /*03f4*/ 	.word	0x000004e0
        /*03f8*/ 	.word	0x000000ff
        /*03fc*/ 	.word	0x00028868
        /*0400*/ 	.short	0x0100
        /*0402*/ 	.byte	0x08
	.zero		1


	//   ....[10]....
        /*0404*/ 	.word	0x000005d0
        /*0408*/ 	.word	0x000000ff
        /*040c*/ 	.word	0x00028870
        /*0410*/ 	.short	0x0100
        /*0412*/ 	.byte	0x06
	.zero		1


	//   ....[11]....
        /*0414*/ 	.word	0x000005e0
        /*0418*/ 	.word	0x000000ff
        /*041c*/ 	.word	0x00028880
        /*0420*/ 	.short	0x0100
        /*0422*/ 	.byte	0x06
	.zero		1


	//   ....[12]....
        /*0424*/ 	.word	0x000005f0
        /*0428*/ 	.word	0x000000ff
        /*042c*/ 	.word	0x00028878
        /*0430*/ 	.short	0x0100
        /*0432*/ 	.byte	0x06
	.zero		1


	//   ....[13]....
        /*0434*/ 	.word	0x00000600
        /*0438*/ 	.word	0x000000ff
        /*043c*/ 	.word	0x00028888
        /*0440*/ 	.short	0x0100
        /*0442*/ 	.byte	0x06
	.zero		1


	//   ....[14]....
        /*0444*/ 	.word	0x00000730
        /*0448*/ 	.word	0x000000ff
        /*044c*/ 	.word	0x00028890
        /*0450*/ 	.short	0x0100
        /*0452*/ 	.byte	0x08
	.zero		1


	//   ....[15]....
        /*0454*/ 	.word	0x00000740
        /*0458*/ 	.word	0x000000ff
        /*045c*/ 	.word	0x000288a0
        /*0460*/ 	.short	0x0100
        /*0462*/ 	.byte	0x08
	.zero		1


	//   ....[16]....
        /*0464*/ 	.word	0x00000750
        /*0468*/ 	.word	0x000000ff
        /*046c*/ 	.word	0x00028898
        /*0470*/ 	.short	0x0100
        /*0472*/ 	.byte	0x08
	.zero		1


	//   ....[17]....
        /*0474*/ 	.word	0x00000760
        /*0478*/ 	.word	0x000000ff
        /*047c*/ 	.word	0x000288a8
        /*0480*/ 	.short	0x0100
        /*0482*/ 	.byte	0x08
	.zero		1


	//   ....[18]....
        /*0484*/ 	.word	0x00000890
        /*0488*/ 	.word	0x000000ff
        /*048c*/ 	.word	0x000288b0
        /*0490*/ 	.short	0x0100
        /*0492*/ 	.byte	0x08
	.zero		1


	//   ....[19]....
        /*0494*/ 	.word	0x000008a0
        /*0498*/ 	.word	0x000000ff
        /*049c*/ 	.word	0x000288c0
        /*04a0*/ 	.short	0x0100
        /*04a2*/ 	.byte	0x08
	.zero		1


	//   ....[20]....
        /*04a4*/ 	.word	0x000008b0
        /*04a8*/ 	.word	0x000000ff
        /*04ac*/ 	.word	0x000288b8
        /*04b0*/ 	.short	0x0100
        /*04b2*/ 	.byte	0x08
	.zero		1


	//   ....[21]....
        /*04b4*/ 	.word	0x000008c0
        /*04b8*/ 	.word	0x000000ff
        /*04bc*/ 	.word	0x000288c8
        /*04c0*/ 	.short	0x0100
        /*04c2*/ 	.byte	0x08
	.zero		1


	//   ....[22]....
        /*04c4*/ 	.word	0x00001360
        /*04c8*/ 	.word	0x000000ff
        /*04cc*/ 	.word	0x00028800
        /*04d0*/ 	.short	0x010a
        /*04d2*/ 	.byte	0x24
	.zero		1


	//   ....[23]....
        /*04d4*/ 	.word	0x000013c0
        /*04d8*/ 	.word	0x000000ff
        /*04dc*/ 	.word	0x00028830
        /*04e0*/ 	.short	0x010a
        /*04e2*/ 	.byte	0x24
	.zero		1


	//   ....[24]....
        /*04e4*/ 	.word	0x00001450
        /*04e8*/ 	.word	0x000000ff
        /*04ec*/ 	.word	0x00028830
        /*04f0*/ 	.short	0x010a
        /*04f2*/ 	.byte	0x24
	.zero		1


	//   ....[25]....
        /*04f4*/ 	.word	0x00002fa0
        /*04f8*/ 	.word	0x00000006
        /*04fc*/ 	.word	0x00000000
        /*0500*/ 	.short	0x0101
        /*0502*/ 	.byte	0x3f
	.zero		1


	//   ....[26]....
        /*0504*/ 	.word	0x00003a60
        /*0508*/ 	.word	0x000000ff
        /*050c*/ 	.word	0x00028830
        /*0510*/ 	.short	0x010a
        /*0512*/ 	.byte	0x07
	.zero		1


	//   ....[27]....
        /*0514*/ 	.word	0x00003aa0
        /*0518*/ 	.word	0x000000ff
        /*051c*/ 	.word	0x00028830
        /*0520*/ 	.short	0x010a
        /*0522*/ 	.byte	0x07
	.zero		1


	//   ....[28]....
        /*0524*/ 	.word	0x00003dd0
        /*0528*/ 	.word	0x000000ff
        /*052c*/ 	.word	0x00028850
        /*0530*/ 	.short	0x010a
        /*0532*/ 	.byte	0x07
	.zero		1


	//   ....[29]....
        /*0534*/ 	.word	0x00003e10
        /*0538*/ 	.word	0x000000ff
        /*053c*/ 	.word	0x00028850
        /*0540*/ 	.short	0x010a
        /*0542*/ 	.byte	0x07
	.zero		1


	//   ....[30]....
        /*0544*/ 	.word	0x00005550
        /*0548*/ 	.word	0x0000002b
        /*054c*/ 	.word	0x00000000
        /*0550*/ 	.short	0x0101
        /*0552*/ 	.byte	0x3f
	.zero		1


	//   ....[31]....
        /*0554*/ 	.word	0x000056c0
        /*0558*/ 	.word	0x0000002d
        /*055c*/ 	.word	0x00000000
        /*0560*/ 	.short	0x0101
        /*0562*/ 	.byte	0x3f
	.zero		1


	//   ....[32]....
        /*0564*/ 	.word	0x00006390
        /*0568*/ 	.word	0x000000ff
        /*056c*/ 	.word	0x00028830
        /*0570*/ 	.short	0x010a
        /*0572*/ 	.byte	0x07
	.zero		1


	//   ....[33]....
        /*0574*/ 	.word	0x000063d0
        /*0578*/ 	.word	0x000000ff
        /*057c*/ 	.word	0x00028830
        /*0580*/ 	.short	0x010a
        /*0582*/ 	.byte	0x07
	.zero		1


	//   ....[34]....
        /*0584*/ 	.word	0x000066f0
        /*0588*/ 	.word	0x000000ff
        /*058c*/ 	.word	0x00028850
        /*0590*/ 	.short	0x010a
        /*0592*/ 	.byte	0x07
	.zero		1


	//   ....[35]....
        /*0594*/ 	.word	0x00006730
        /*0598*/ 	.word	0x000000ff
        /*059c*/ 	.word	0x00028850
        /*05a0*/ 	.short	0x010a
        /*05a2*/ 	.byte	0x07
	.zero		1


	//   ....[36]....
        /*05a4*/ 	.word	0x00007890
        /*05a8*/ 	.word	0x0000001b
        /*05ac*/ 	.word	0x00000000
        /*05b0*/ 	.short	0x0101
        /*05b2*/ 	.byte	0x3f
	.zero		1


	//   ....[37]....
        /*05b4*/ 	.word	0x00007930
        /*05b8*/ 	.word	0x0000001f
        /*05bc*/ 	.word	0x00000000
        /*05c0*/ 	.short	0x0101
        /*05c2*/ 	.byte	0x3f
	.zero		1


	//   ....[38]....
        /*05c4*/ 	.word	0x00008290
        /*05c8*/ 	.word	0x000000ff
        /*05cc*/ 	.word	0x00028850
        /*05d0*/ 	.short	0x010a
        /*05d2*/ 	.byte	0x05
	.zero		1


	//   ....[39]....
        /*05d4*/ 	.word	0x000082d0
        /*05d8*/ 	.word	0x000000ff
        /*05dc*/ 	.word	0x00028850
        /*05e0*/ 	.short	0x010a
        /*05e2*/ 	.byte	0x05
	.zero		1


	//   ....[40]....
        /*05e4*/ 	.word	0x00008790
        /*05e8*/ 	.word	0x0000000c
        /*05ec*/ 	.word	0x00000000
        /*05f0*/ 	.short	0x0101
        /*05f2*/ 	.byte	0x3f
	.zero		1


	//   ....[41]....
        /*05f4*/ 	.word	0x000093d0
        /*05f8*/ 	.word	0x000000ff
        /*05fc*/ 	.word	0x00000000
        /*0600*/ 	.short	0x0101
        /*0602*/ 	.byte	0x04
	.zero		1


	//   ....[42]....
        /*0604*/ 	.word	0x0000b180
        /*0608*/ 	.word	0x000000ff
        /*060c*/ 	.word	0x00028840
        /*0610*/ 	.short	0x010a
        /*0612*/ 	.byte	0x26
	.zero		1


	//   ....[43]....
        /*0614*/ 	.word	0x0000be20
        /*0618*/ 	.word	0x000000ff
        /*061c*/ 	.word	0x00028800
        /*0620*/ 	.short	0x0107
        /*0622*/ 	.byte	0x26
	.zero		1


	//   ....[44]....
        /*0624*/ 	.word	0x0000be90
        /*0628*/ 	.word	0x000000ff
        /*062c*/ 	.word	0x00028800
        /*0630*/ 	.short	0x0101
        /*0632*/ 	.byte	0x26
	.zero		1


	//   ....[45]....
        /*0634*/ 	.word	0x0000beb0
        /*0638*/ 	.word	0x000000ff
        /*063c*/ 	.word	0x00028820
        /*0640*/ 	.short	0x010a
        /*0642*/ 	.byte	0x26
	.zero		1


	//   ....[46]....
        /*0644*/ 	.word	0x0000c290
        /*0648*/ 	.word	0x000000ff
        /*064c*/ 	.word	0x00028848
        /*0650*/ 	.short	0x010a
        /*0652*/ 	.byte	0x26
	.zero		1


	//   ....[47]....
        /*0654*/ 	.word	0x0000c550
        /*0658*/ 	.word	0x000000ff
        /*065c*/ 	.word	0x00028860
        /*0660*/ 	.short	0x010a
        /*0662*/ 	.byte	0x26
	.zero		1


	//   ....[48]....
        /*0664*/ 	.word	0x0000ca50
        /*0668*/ 	.word	0x000000ff
        /*066c*/ 	.word	0x00028840
        /*0670*/ 	.short	0x010a
        /*0672*/ 	.byte	0x26
	.zero		1


	//   ....[49]....
        /*0674*/ 	.word	0x0000cd30
        /*0678*/ 	.word	0x000000ff
        /*067c*/ 	.word	0x00028868
        /*0680*/ 	.short	0x010a
        /*0682*/ 	.byte	0x26
	.zero		1


	//   ....[50]....
        /*0684*/ 	.word	0x0000d280
        /*0688*/ 	.word	0x000000ff
        /*068c*/ 	.word	0x00028848
        /*0690*/ 	.short	0x010a
        /*0692*/ 	.byte	0x26
	.zero		1


	//   ....[51]....
        /*0694*/ 	.word	0x0000d540
        /*0698*/ 	.word	0x000000ff
        /*069c*/ 	.word	0x00028860
        /*06a0*/ 	.short	0x010a
        /*06a2*/ 	.byte	0x26
	.zero		1


	//   ....[52]....
        /*06a4*/ 	.word	0x0000d8e0
        /*06a8*/ 	.word	0x00000003
        /*06ac*/ 	.word	0x00028860
        /*06b0*/ 	.short	0x010a
        /*06b2*/ 	.byte	0x3f
	.zero		1


	//   ....[53]....
        /*06b4*/ 	.word	0x0000dc70
        /*06b8*/ 	.word	0x00000002
        /*06bc*/ 	.word	0x00028820
        /*06c0*/ 	.short	0x010a
        /*06c2*/ 	.byte	0x3f
	.zero		1


	//   ....[54]....
        /*06c4*/ 	.word	0x0000ddf0
        /*06c8*/ 	.word	0x00000006
        /*06cc*/ 	.word	0x00000000
        /*06d0*/ 	.short	0x010a
        /*06d2*/ 	.byte	0x3f
	.zero		1


	//   ....[55]....
        /*06d4*/ 	.word	0x0000de60
        /*06d8*/ 	.word	0x00000003
        /*06dc*/ 	.word	0x00000000
        /*06e0*/ 	.short	0x010a
        /*06e2*/ 	.byte	0x3f
	.zero		1


	//   ....[56]....
        /*06e4*/ 	.word	0x0000dec0
        /*06e8*/ 	.word	0x00000000
        /*06ec*/ 	.word	0x00000000
        /*06f0*/ 	.short	0x010a
        /*06f2*/ 	.byte	0x3f
	.zero		1


	//   ....[57]....
        /*06f4*/ 	.word	0x0000def0
        /*06f8*/ 	.word	0x00000003
        /*06fc*/ 	.word	0x00000000
        /*0700*/ 	.short	0x010a
        /*0702*/ 	.byte	0x3f
	.zero		1


	//   ....[58]....
        /*0704*/ 	.word	0x0000df60
        /*0708*/ 	.word	0x00000000
        /*070c*/ 	.word	0x00028800
        /*0710*/ 	.short	0x010a
        /*0712*/ 	.byte	0x3f
	.zero		1


	//   ....[59]....
        /*0714*/ 	.word	0x0000dfc0
        /*0718*/ 	.word	0x00000000
        /*071c*/ 	.word	0x00028830
        /*0720*/ 	.short	0x010a
        /*0722*/ 	.byte	0x3f
	.zero		1


	//   ....[60]....
        /*0724*/ 	.word	0x0000e020
        /*0728*/ 	.word	0x00000009
        /*072c*/ 	.word	0x00028830
        /*0730*/ 	.short	0x010a
        /*0732*/ 	.byte	0x3f
	.zero		1


	//   ....[61]....
        /*0734*/ 	.word	0x0000e080
        /*0738*/ 	.word	0x00000009
        /*073c*/ 	.word	0x00028850
        /*0740*/ 	.short	0x010a
        /*0742*/ 	.byte	0x3f
	.zero		1


	//   ....[62]....
        /*0744*/ 	.word	0x0000e0e0
        /*0748*/ 	.word	0x00000009
        /*074c*/ 	.word	0x00028830
        /*0750*/ 	.short	0x010a
        /*0752*/ 	.byte	0x3f
	.zero		1


	//   ....[63]....
        /*0754*/ 	.word	0x0000e140
        /*0758*/ 	.word	0x00000009
        /*075c*/ 	.word	0x00028850
        /*0760*/ 	.short	0x010a
        /*0762*/ 	.byte	0x3f
	.zero		1


	//   ....[64]....
        /*0764*/ 	.word	0x0000e1a0
        /*0768*/ 	.word	0x00000003
        /*076c*/ 	.word	0x00028850
        /*0770*/ 	.short	0x010a
        /*0772*/ 	.byte	0x3f
	.zero		1


	//   ....[65]....
        /*0774*/ 	.word	0x0000e300
        /*0778*/ 	.word	0x00000003
        /*077c*/ 	.word	0x00028840
        /*0780*/ 	.short	0x010a
        /*0782*/ 	.byte	0x3f
	.zero		1


	//   ....[66]....
        /*0784*/ 	.word	0x0000eda0
        /*0788*/ 	.word	0x00000003
        /*078c*/ 	.word	0x00028820
        /*0790*/ 	.short	0x010a
        /*0792*/ 	.byte	0x3f
	.zero		1


	//   ....[67]....
        /*0794*/ 	.word	0x0000ee00
        /*0798*/ 	.word	0x00000003
        /*079c*/ 	.word	0x00028848
        /*07a0*/ 	.short	0x010a
        /*07a2*/ 	.byte	0x3f
	.zero		1


	//   ....[68]....
        /*07a4*/ 	.word	0x0000ee60
        /*07a8*/ 	.word	0x00000003
        /*07ac*/ 	.word	0x00028860
        /*07b0*/ 	.short	0x010a
        /*07b2*/ 	.byte	0x3f
	.zero		1


	//   ....[69]....
        /*07b4*/ 	.word	0x0000eec0
        /*07b8*/ 	.word	0x00000003
        /*07bc*/ 	.word	0x00028840
        /*07c0*/ 	.short	0x010a
        /*07c2*/ 	.byte	0x3f
	.zero		1


	//   ....[70]....
        /*07c4*/ 	.word	0x0000ef20
        /*07c8*/ 	.word	0x00000003
        /*07cc*/ 	.word	0x00028868
        /*07d0*/ 	.short	0x010a
        /*07d2*/ 	.byte	0x3f
	.zero		1


	//   ....[71]....
        /*07d4*/ 	.word	0x0000ef80
        /*07d8*/ 	.word	0x00000003
        /*07dc*/ 	.word	0x00028848
        /*07e0*/ 	.short	0x010a
        /*07e2*/ 	.byte	0x3f
	.zero		1


	//   ....[72]....
        /*07e4*/ 	.word	0x0000efe0
        /*07e8*/ 	.word	0x00000003
        /*07ec*/ 	.word	0x00028860
        /*07f0*/ 	.short	0x010a
        /*07f2*/ 	.byte	0x3f
	.zero		1


	//   ....[73]....
        /*07f4*/ 	.word	0x0000f030
        /*07f8*/ 	.word	0x00000003
        /*07fc*/ 	.word	0x00028860
        /*0800*/ 	.short	0x010a
        /*0802*/ 	.byte	0x3f
	.zero		1


	//   ....[74]....
        /*0804*/ 	.word	0x0000f080
        /*0808*/ 	.word	0x00000002
        /*080c*/ 	.word	0x00028820
        /*0810*/ 	.short	0x010a
        /*0812*/ 	.byte	0x3f
	.zero		1


	//   ....[75]....
        /*0814*/ 	.word	0x0000f220
        /*0818*/ 	.word	0x00000006
        /*081c*/ 	.word	0x00000000
        /*0820*/ 	.short	0x010a
        /*0822*/ 	.byte	0x3f
	.zero		1


	//   ....[76]....
        /*0824*/ 	.word	0x0000f270
        /*0828*/ 	.word	0x00000003
        /*082c*/ 	.word	0x00000000
        /*0830*/ 	.short	0x010a
        /*0832*/ 	.byte	0x3f
	.zero		1


	//   ....[77]....
        /*0834*/ 	.word	0x0000f2c0
        /*0838*/ 	.word	0x00000000
        /*083c*/ 	.word	0x00000000
        /*0840*/ 	.short	0x010a
        /*0842*/ 	.byte	0x3f
	.zero		1


	//----- nvinfo : EIATTR_NUM_MBARRIERS
	.align		4
.L_268:
        /*0844*/ 	.byte	0x03, 0x38
        /*0846*/ 	.short	0x0016


	//----- nvinfo : EIATTR_EXIT_INSTR_OFFSETS
	.align		4
        /*0848*/ 	.byte	0x04, 0x1c
        /*084a*/ 	.short	(.L_270 - .L_269)


	//   ....[0]....
.L_269:
        /*084c*/ 	.word	0x0000df40


	//----- nvinfo : EIATTR_MAX_THREADS
	.align		4
.L_270:
        /*0850*/ 	.byte	0x04, 0x05
        /*0852*/ 	.short	(.L_272 - .L_271)
.L_271:
        /*0854*/ 	.word	0x00000180
        /*0858*/ 	.word	0x00000001
        /*085c*/ 	.word	0x00000001


	//----- nvinfo : EIATTR_CRS_STACK_SIZE
	.align		4
.L_272:
        /*0860*/ 	.byte	0x04, 0x1e
        /*0862*/ 	.short	(.L_274 - .L_273)
.L_273:
        /*0864*/ 	.word	0x00000000


	//----- nvinfo : EIATTR_CBANK_PARAM_SIZE
	.align		4
.L_274:
        /*0868*/ 	.byte	0x03, 0x19
        /*086a*/ 	.short	0x0a70


	//----- nvinfo : EIATTR_PARAM_CBANK
	.align		4
        /*086c*/ 	.byte	0x04, 0x0a
        /*086e*/ 	.short	(.L_276 - .L_275)
	.align		4
.L_275:
        /*0870*/ 	.word	index@(.nv.constant0._ZN7cutlass13device_kernelIN5flash11enable_sm90INS1_16FlashAttnFwdSm90INS1_25CollectiveMainloopFwdSm90ILi2EN4cute5tupleIJNS5_1CILi1EEES8_S8_EEENS6_IJNS7_ILi128EEESA_SA_EEELi128ENS_6half_tEfNS_4arch4Sm90ELb1ELb0ELb0ELb0ELb0ELb0ELb0ELb1ELb1ELb1ELb1ELb0EEENS1_21CollectiveEpilogueFwdISB_S9_SC_SE_Li256ELb0ELb1ELb1ELb0EEENS1_19SingleTileSchedulerILb0ELb1ELb1ELi128EEEEEEEEEvNT_6ParamsE)
        /*0874*/ 	.short	0x0210
        /*0876*/ 	.short	0x0a70


	//----- nvinfo : EIATTR_SW_WAR
	.align		4
.L_276:
        /*0878*/ 	.byte	0x04, 0x36
        /*087a*/ 	.short	(.L_278 - .L_277)
.L_277:
        /*087c*/ 	.word	0x00000008
.L_278:


//--------------------- .nv.info._ZN7cutlass13device_kernelIN5flash11enable_sm90INS1_16FlashAttnFwdSm90INS1_25CollectiveMainloopFwdSm90ILi2EN4cute5tupleIJNS5_1CILi1EEES8_S8_EEENS6_IJNS7_ILi128EEESA_SA_EEELi128ENS_6half_tEfNS_4arch4Sm90ELb1ELb0ELb0ELb1ELb0ELb0ELb0ELb1ELb1ELb1ELb1ELb0EEENS1_21CollectiveEpilogueFwdISB_S9_SC_SE_Li256ELb1ELb1ELb1ELb0EEENS1_36VarlenDynamicPersistentTileSchedulerILi128ELi128ELi256ELi128ELb1ELb1ELb1ELb1ELb1ELb1EEEEEEEEEvNT_6ParamsE --------------------------
	.section	.nv.info._ZN7cutlass13device_kernelIN5flash11enable_sm90INS1_16FlashAttnFwdSm90INS1_25CollectiveMainloopFwdSm90ILi2EN4cute5tupleIJNS5_1CILi1EEES8_S8_EEENS6_IJNS7_ILi128EEESA_SA_EEELi128ENS_6half_tEfNS_4arch4Sm90ELb1ELb0ELb0ELb1ELb0ELb0ELb0ELb1ELb1ELb1ELb1ELb0EEENS1_21CollectiveEpilogueFwdISB_S9_SC_SE_Li256ELb1ELb1ELb1ELb0EEENS1_36VarlenDynamicPersistentTileSchedulerILi128ELi128ELi256ELi128ELb1ELb1ELb1ELb1ELb1ELb1EEEEEEEEEvNT_6ParamsE,"",@"SHT_CUDA_INFO"
	.sectionflags	@""
	.align	4


	//----- nvinfo : EIATTR_CUDA_API_VERSION
	.align		4
        /*0000*/ 	.byte	0x04, 0x37
        /*0002*/ 	.short	(.L_280 - .L_279)
.L_279:
        /*0004*/ 	.word	0x00000082


	//----- nvinfo : EIATTR_KPARAM_INFO
	.align		4
.L_280:
        /*0008*/ 	.byte	0x04, 0x17
        /*000a*/ 	.short	(.L_282 - .L_281)
.L_281:
        /*000c*/ 	.word	0x00000000
        /*0010*/ 	.short	0x0000
        /*0012*/ 	.short	0x0070
        /*0014*/ 	.byte	0x00, 0xf0, 0x01, 0x2a


	//----- nvinfo : EIATTR_SPARSE_MMA_MASK
	.align		4
.L_282:
        /*0018*/ 	.byte	0x03, 0x50
        /*001a*/ 	.short	0x0000


	//----- nvinfo : EIATTR_MAXREG_COUNT
	.align		4
        /*001c*/ 	.byte	0x03, 0x1b
        /*001e*/ 	.short	0x00a8


	//----- nvinfo : EIATTR_NUM_BARRIERS
	.align		4
        /*0020*/ 	.byte	0x02, 0x4c
        /*0022*/ 	.byte	0x10
	.zero		1


	//----- nvinfo : EIATTR_EXTERNS
	.align		4
        /*0024*/ 	.byte	0x04, 0x0f
        /*0026*/ 	.short	(.L_284 - .L_283)


	//   ....[0]....
	.align		4
.L_283:
        /*0028*/ 	.word	index@(__assertfail)


	//----- nvinfo : EIATTR_ANNOTATIONS
	.align		4
.L_284:
        /*002c*/ 	.byte	0x04, 0x55
        /*002e*/ 	.short	(.L_286 - .L_285)


	//   ....[0]....
.L_285:
        /* <DEDUP_REMOVED lines=71> */


	//----- nvinfo : EIATTR_MERCURY_ISA_VERSION
	.align		4
.L_286:
        /*0490*/ 	.byte	0x03, 0x5f
        /*0492*/ 	.short	0x0101


	//----- nvinfo : EIATTR_UNUSED_LOAD_BYTE_OFFSET
	.align		4
        /*0494*/ 	.byte	0x04, 0x44
        /*0496*/ 	.short	(.L_288 - .L_287)


	//   ....[0]....
.L_287:
        /*0498*/ 	.word	0x00000a40
        /*049c*/ 	.word	0x0000fff0


	//   ....[1]....
        /*04a0*/ 	.word	0x000095a0
        /*04a4*/ 	.word	0x0000fff0


	//----- nvinfo : EIATTR_INT_WARP_WIDE_INSTR_OFFSETS
	.align		4
.L_288:
        /*04a8*/ 	.byte	0x04, 0x31
        /*04aa*/ 	.short	(.L_290 - .L_289)


	//   ....[0]....
.L_289:
        /*04ac*/ 	.word	0x00000130


	//   ....[1]....
        /*04b0*/ 	.word	0x00000170


	//   ....[2]....
        /*04b4*/ 	.word	0x000001e0


	//   ....[3]....
        /*04b8*/ 	.word	0x0000df90


	//   ....[4]....
        /*04bc*/ 	.word	0x0000e020


	//   ....[5]....
        /*04c0*/ 	.word	0x00011680


	//   ....[6]....
        /*04c4*/ 	.word	0x00011710


	//----- nvinfo : EIATTR_COOP_GROUP_MASK_REGIDS
	.align		4
.L_290:
        /*04c8*/ 	.byte	0x04, 0x29
        /*04ca*/ 	.short	(.L_292 - .L_291)


	//   ....[0]....
.L_291:
        /*04cc*/ 	.word	0xffffffff


	//   ....[1]....
        /*04d0*/ 	.word	0xffffffff


	//   ....[2]....
        /*04d4*/ 	.word	0xffffffff


	//   ....[3]....
        /*04d8*/ 	.word	0xffffffff


	//   ....[4]....
        /*04dc*/ 	.word	0xffffffff


	//   ....[5]....
        /*04e0*/ 	.word	0xffffffff


	//   ....[6]....
        /*04e4*/ 	.word	0xffffffff


	//   ....[7]....
        /*04e8*/ 	.word	0xffffffff


	//   ....[8]....
        /*04ec*/ 	.word	0xffffffff


	//   ....[9]....
        /*04f0*/ 	.word	0xffffffff


	//   ....[10]....
        /*04f4*/ 	.word	0xffffffff


	//   ....[11]....
        /*04f8*/ 	.word	0xffffffff


	//   ....[12]....
        /*04fc*/ 	.word	0xffffffff


	//   ....[13]....
        /*0500*/ 	.word	0xffffffff


	//   ....[14]....
        /*0504*/ 	.word	0xffffffff


	//   ....[15]....
        /*0508*/ 	.word	0xffffffff


	//   ....[16]....
        /*050c*/ 	.word	0xffffffff


	//   ....[17]....
        /*0510*/ 	.word	0xffffffff


	//   ....[18]....
        /*0514*/ 	.word	0xffffffff


	//   ....[19]....
        /*0518*/ 	.word	0xffffffff


	//   ....[20]....
        /*051c*/ 	.word	0xffffffff


	//   ....[21]....
        /*0520*/ 	.word	0xffffffff


	//   ....[22]....
        /*0524*/ 	.word	0xffffffff


	//   ....[23]....
        /*0528*/ 	.word	0xffffffff


	//   ....[24]....
        /*052c*/ 	.word	0xffffffff


	//   ....[25]....
        /*0530*/ 	.word	0xffffffff


	//   ....[26]....
        /*0534*/ 	.word	0xffffffff


	//   ....[27]....
        /*0538*/ 	.word	0xffffffff


	//   ....[28]....
        /*053c*/ 	.word	0xffffffff


	//   ....[29]....
        /*0540*/ 	.word	0xffffffff


	//   ....[30]....
        /*0544*/ 	.word	0xffffffff


	//   ....[31]....
        /*0548*/ 	.word	0xffffffff


	//   ....[32]....
        /*054c*/ 	.word	0xffffffff


	//   ....[33]....
        /*0550*/ 	.word	0xffffffff


	//   ....[34]....
        /*0554*/ 	.word	0xffffffff


	//   ....[35]....
        /*0558*/ 	.word	0xffffffff


	//   ....[36]....
        /*055c*/ 	.word	0xffffffff


	//   ....[37]....
        /*0560*/ 	.word	0xffffffff


	//   ....[38]....
        /*0564*/ 	.word	0xffffffff


	//   ....[39]....
        /*0568*/ 	.word	0xffffffff


	//   ....[40]....
        /*056c*/ 	.word	0xffffffff


	//   ....[41]....
        /*0570*/ 	.word	0xffffffff


	//   ....[42]....
        /*0574*/ 	.word	0xffffffff


	//   ....[43]....
        /*0578*/ 	.word	0xffffffff


	//   ....[44]....
        /*057c*/ 	.word	0xffffffff


	//   ....[45]....
        /*0580*/ 	.word	0xffffffff


	//   ....[46]....
        /*0584*/ 	.word	0xffffffff


	//   ....[47]....
        /*0588*/ 	.word	0xffffffff


	//   ....[48]....
        /*058c*/ 	.word	0xffffffff


	//   ....[49]....
        /*0590*/ 	.word	0xffffffff


	//   ....[50]....
        /*0594*/ 	.word	0xffffffff


	//   ....[51]....
        /*0598*/ 	.word	0xffffffff


	//   ....[52]....
        /*059c*/ 	.word	0xffffffff


	//   ....[53]....
        /*05a0*/ 	.word	0xffffffff


	//   ....[54]....
        /*05a4*/ 	.word	0xffffffff


	//   ....[55]....
        /*05a8*/ 	.word	0xffffffff


	//   ....[56]....
        /*05ac*/ 	.word	0xffffffff


	//   ....[57]....
        /*05b0*/ 	.word	0xffffffff


	//   ....[58]....
        /*05b4*/ 	.word	0xffffffff


	//   ....[59]....
        /*05b8*/ 	.word	0xffffffff


	//   ....[60]....
        /*05bc*/ 	.word	0xffffffff


	//   ....[61]....
        /*05c0*/ 	.word	0xffffffff


	//   ....[62]....
        /*05c4*/ 	.word	0xffffffff


	//   ....[63]....
        /*05c8*/ 	.word	0xffffffff


	//   ....[64]....
        /*05cc*/ 	.word	0xffffffff


	//   ....[65]....
        /*05d0*/ 	.word	0xffffffff


	//   ....[66]....
        /*05d4*/ 	.word	0xffffffff


	//   ....[67]....
        /*05d8*/ 	.word	0xffffffff


	//   ....[68]....
        /*05dc*/ 	.word	0xffffffff


	//   ....[69]....
        /*05e0*/ 	.word	0xffffffff


	//   ....[70]....
        /*05e4*/ 	.word	0xffffffff


	//   ....[71]....
        /*05e8*/ 	.word	0xffffffff


	//   ....[72]....
        /*05ec*/ 	.word	0xffffffff


	//   ....[73]....
        /*05f0*/ 	.word	0xffffffff


	//   ....[74]....
        /*05f4*/ 	.word	0xffffffff


	//   ....[75]....
        /*05f8*/ 	.word	0xffffffff


	//   ....[76]....
        /*05fc*/ 	.word	0xffffffff


	//   ....[77]....
        /*0600*/ 	.word	0xffffffff


	//   ....[78]....
        /*0604*/ 	.word	0xffffffff


	//   ....[79]....
        /*0608*/ 	.word	0xffffffff


	//   ....[80]....
        /*060c*/ 	.word	0xffffffff


	//   ....[81]....
        /*0610*/ 	.word	0xffffffff


	//   ....[82]....
        /*0614*/ 	.word	0xffffffff


	//   ....[83]....
        /*0618*/ 	.word	0xffffffff


	//   ....[84]....
        /*061c*/ 	.word	0xffffffff


	//   ....[85]....
        /*0620*/ 	.word	0xffffffff


	//   ....[86]....
        /*0624*/ 	.word	0xffffffff


	//   ....[87]....
        /*0628*/ 	.word	0xffffffff


	//   ....[88]....
        /*062c*/ 	.word	0xffffffff


	//   ....[89]....
        /*0630*/ 	.word	0xffffffff


	//   ....[90]....
        /*0634*/ 	.word	0xffffffff


	//   ....[91]....
        /*0638*/ 	.word	0xffffffff


	//   ....[92]....
        /*063c*/ 	.word	0xffffffff


	//   ....[93]....
        /*0640*/ 	.word	0xffffffff


	//   ....[94]....
        /*0644*/ 	.word	0xffffffff


	//   ....[95]....
        /*0648*/ 	.word	0xffffffff


	//   ....[96]....
        /*064c*/ 	.word	0xffffffff


	//   ....[97]....
        /*0650*/ 	.word	0xffffffff


	//   ....[98]....
        /*0654*/ 	.word	0xffffffff


	//   ....[99]....
        /*0658*/ 	.word	0xffffffff


	//   ....[100]....
        /*065c*/ 	.word	0xffffffff


	//   ....[101]....
        /*0660*/ 	.word	0xffffffff


	//   ....[102]....
        /*0664*/ 	.word	0xffffffff


	//   ....[103]....
        /*0668*/ 	.word	0xffffffff


	//   ....[104]....
        /*066c*/ 	.word	0xffffffff


	//   ....[105]....
        /*0670*/ 	.word	0x0500000f


	//   ....[106]....
        /*0674*/ 	.word	0x0500000f


	//   ....[107]....
        /*0678*/ 	.word	0x0500000f


	//   ....[108]....
        /*067c*/ 	.word	0x0500000f


	//   ....[109]....
        /*0680*/ 	.word	0x0500000f


	//   ....[110]....
        /*0684*/ 	.word	0x0500000f


	//   ....[111]....
        /*0688*/ 	.word	0x0500000f


	//   ....[112]....
        /*068c*/ 	.word	0x0500000f


	//   ....[113]....
        /*0690*/ 	.word	0x0500000f


	//   ....[114]....
        /*0694*/ 	.word	0x0500000f


	//   ....[115]....
        /*0698*/ 	.word	0x0500000f


	//   ....[116]....
        /*069c*/ 	.word	0x0500000f


	//   ....[117]....
        /*06a0*/ 	.word	0x0500000f


	//   ....[118]....
        /*06a4*/ 	.word	0x0500000f


	//   ....[119]....
        /*06a8*/ 	.word	0x0500000f


	//   ....[120]....
        /*06ac*/ 	.word	0x0500000f


	//   ....[121]....
        /*06b0*/ 	.word	0x0500000f


	//   ....[122]....
        /*06b4*/ 	.word	0x0500000f


	//   ....[123]....
        /*06b8*/ 	.word	0x0500000f


	//   ....[124]....
        /*06bc*/ 	.word	0x0500000f


	//   ....[125]....
        /*06c0*/ 	.word	0x0500000f


	//   ....[126]....
        /*06c4*/ 	.word	0x0500000f


	//   ....[127]....
        /*06c8*/ 	.word	0x0500000f


	//   ....[128]....
        /*06cc*/ 	.word	0x0500000f


	//   ....[129]....
        /*06d0*/ 	.word	0x0500000f


	//   ....[130]....
        /*06d4*/ 	.word	0x0500000f


	//   ....[131]....
        /*06d8*/ 	.word	0x0500000f


	//   ....[132]....
        /*06dc*/ 	.word	0x0500000f


	//   ....[133]....
        /*06e0*/ 	.word	0x0500000f


	//   ....[134]....
        /*06e4*/ 	.word	0x0500000f


	//   ....[135]....
        /*06e8*/ 	.word	0x0500000f


	//   ....[136]....
        /*06ec*/ 	.word	0x0500000f


	//   ....[137]....
        /*06f0*/ 	.word	0x0500000f


	//   ....[138]....
        /*06f4*/ 	.word	0x0500000f


	//   ....[139]....
        /*06f8*/ 	.word	0x0500000f


	//   ....[140]....
        /*06fc*/ 	.word	0x0500000f


	//----- nvinfo : EIATTR_COOP_GROUP_INSTR_OFFSETS
	.align		4
.L_292:
        /*0700*/ 	.byte	0x04, 0x28
        /*0702*/ 	.short	(.L_294 - .L_293)


	//   ....[0]....
.L_293:
        /*0704*/ 	.word	0x00000070


	//   ....[1]....
        /*0708*/ 	.word	0x00000140


	//   ....[2]....
        /*070c*/ 	.word	0x00000190


	//   ....[3]....
        /*0710*/ 	.word	0x000003c0


	//   ....[4]....
        /*0714*/ 	.word	0x00000520


	//   ....[5]....
        /*0718*/ 	.word	0x00000640


	//   ....[6]....
        /*071c*/ 	.word	0x000007a0


	//   ....[7]....
        /*0720*/ 	.word	0x00001b50


	//   ....[8]....
        /*0724*/ 	.word	0x000023e0


	//   ....[9]....
        /*0728*/ 	.word	0x00002410


	//   ....[10]....
        /*072c*/ 	.word	0x00002ca0


	//   ....[11]....
        /*0730*/ 	.word	0x00002d20


	//   ....[12]....
        /*0734*/ 	.word	0x00003640


	//   ....[13]....
        /*0738*/ 	.word	0x000036c0


	//   ....[14]....
        /*073c*/ 	.word	0x00004830


	//   ....[15]....
        /*0740*/ 	.word	0x00004870


	//   ....[16]....
        /*0744*/ 	.word	0x00004f40


	//   ....[17]....
        /*0748*/ 	.word	0x00005040


	//   ....[18]....
        /*074c*/ 	.word	0x00005860


	//   ....[19]....
        /*0750*/ 	.word	0x00005a30


	//   ....[20]....
        /*0754*/ 	.word	0x00007340


	//   ....[21]....
        /*0758*/ 	.word	0x00007370


	//   ....[22]....
        /*075c*/ 	.word	0x00007820


	//   ....[23]....
        /*0760*/ 	.word	0x000078a0


	//   ....[24]....
        /*0764*/ 	.word	0x00008c50


	//   ....[25]....
        /*0768*/ 	.word	0x00008c90


	//   ....[26]....
        /*076c*/ 	.word	0x00008d80


	//   ....[27]....
        /*0770*/ 	.word	0x00008da0


	//   ....[28]....
        /*0774*/ 	.word	0x0000a0d0


	//   ....[29]....
        /*0778*/ 	.word	0x0000a110


	//   ....[30]....
        /*077c*/ 	.word	0x0000a130


	//   ....[31]....
        /*0780*/ 	.word	0x0000a160


	//   ....[32]....
        /*0784*/ 	.word	0x0000a820


	//   ....[33]....
        /*0788*/ 	.word	0x0000a840


	//   ....[34]....
        /*078c*/ 	.word	0x0000a910


	//   ....[35]....
        /*0790*/ 	.word	0x0000a930


	//   ....[36]....
        /*0794*/ 	.word	0x0000a9f0


	//   ....[37]....
        /*0798*/ 	.word	0x0000aa10


	//   ....[38]....
        /*079c*/ 	.word	0x0000aae0


	//   ....[39]....
        /*07a0*/ 	.word	0x0000ab00


	//   ....[40]....
        /*07a4*/ 	.word	0x0000aed0


	//   ....[41]....
        /*07a8*/ 	.word	0x0000aee0


	//   ....[42]....
        /*07ac*/ 	.word	0x0000b320


	//   ....[43]....
        /*07b0*/ 	.word	0x0000b330


	//   ....[44]....
        /*07b4*/ 	.word	0x0000c020


	//   ....[45]....
        /*07b8*/ 	.word	0x0000c050


	//   ....[46]....
        /*07bc*/ 	.word	0x0000c120


	//   ....[47]....
        /*07c0*/ 	.word	0x0000c140


	//   ....[48]....
        /*07c4*/ 	.word	0x0000c200


	//   ....[49]....
        /*07c8*/ 	.word	0x0000c220


	//   ....[50]....
        /*07cc*/ 	.word	0x0000c2f0


	//   ....[51]....
        /*07d0*/ 	.word	0x0000c310


	//   ....[52]....
        /*07d4*/ 	.word	0x0000c450


	//   ....[53]....
        /*07d8*/ 	.word	0x0000c680


	//   ....[54]....
        /*07dc*/ 	.word	0x0000c6b0


	//   ....[55]....
        /*07e0*/ 	.word	0x0000c6e0


	//   ....[56]....
        /*07e4*/ 	.word	0x0000c710


	//   ....[57]....
        /*07e8*/ 	.word	0x0000c740


	//   ....[58]....
        /*07ec*/ 	.word	0x0000c770


	//   ....[59]....
        /*07f0*/ 	.word	0x0000c910


	//   ....[60]....
        /*07f4*/ 	.word	0x0000c940


	//   ....[61]....
        /*07f8*/ 	.word	0x0000c970


	//   ....[62]....
        /*07fc*/ 	.word	0x0000c9a0


	//   ....[63]....
        /*0800*/ 	.word	0x0000c9d0


	//   ....[64]....
        /*0804*/ 	.word	0x0000ca00


	//   ....[65]....
        /*0808*/ 	.word	0x0000caa0


	//   ....[66]....
        /*080c*/ 	.word	0x0000cad0


	//   ....[67]....
        /*0810*/ 	.word	0x0000cae0


	//   ....[68]....
        /*0814*/ 	.word	0x0000cb10


	//   ....[69]....
        /*0818*/ 	.word	0x0000e570


	//   ....[70]....
        /*081c*/ 	.word	0x0000f0f0


	//   ....[71]....
        /*0820*/ 	.word	0x0000f100


	//   ....[72]....
        /*0824*/ 	.word	0x0000f130


	//   ....[73]....
        /*0828*/ 	.word	0x0000f140


	//   ....[74]....
        /*082c*/ 	.word	0x0000f250


	//   ....[75]....
        /*0830*/ 	.word	0x0000f260


	//   ....[76]....
        /*0834*/ 	.word	0x0000f2f0


	//   ....[77]....
        /*0838*/ 	.word	0x0000f300


	//   ....[78]....
        /*083c*/ 	.word	0x0000f390


	//   ....[79]....
        /*0840*/ 	.word	0x0000f3a0


	//   ....[80]....
        /*0844*/ 	.word	0x0000f430


	//   ....[81]....
        /*0848*/ 	.word	0x0000f440


	//   ....[82]....
        /*084c*/ 	.word	0x0000f4d0


	//   ....[83]....
        /*0850*/ 	.word	0x0000f4e0


	//   ....[84]....
        /*0854*/ 	.word	0x0000f530


	//   ....[85]....
        /*0858*/ 	.word	0x0000f560


	//   ....[86]....
        /*085c*/ 	.word	0x00011db0


	//   ....[87]....
        /*0860*/ 	.word	0x00011de0


	//   ....[88]....
        /*0864*/ 	.word	0x00011e30


	//   ....[89]....
        /*0868*/ 	.word	0x00011e70


	//   ....[90]....
        /*086c*/ 	.word	0x00011ea0


	//   ....[91]....
        /*0870*/ 	.word	0x00011ed0


	//   ....[92]....
        /*0874*/ 	.word	0x00011f00


	//   ....[93]....
        /*0878*/ 	.word	0x00011f30


	//   ....[94]....
        /*087c*/ 	.word	0x000120f0


	//   ....[95]....
        /*0880*/ 	.word	0x00012120


	//   ....[96]....
        /*0884*/ 	.word	0x00012150


	//   ....[97]....
        /*0888*/ 	.word	0x00012180


	//   ....[98]....
        /*088c*/ 	.word	0x000121b0


	//   ....[99]....
        /*0890*/ 	.word	0x000121e0


	//   ....[100]....
        /*0894*/ 	.word	0x000122b0


	//   ....[101]....
        /*0898*/ 	.word	0x000122d0


	//   ....[102]....
        /*089c*/ 	.word	0x000122e0


	//   ....[103]....
        /*08a0*/ 	.word	0x00012360


	//   ....[104]....
        /*08a4*/ 	.word	0x00012e90


	//   ....[105]....
        /*08a8*/ 	.word	0x00013440


	//   ....[106]....
        /*08ac*/ 	.word	0x00013610


	//   ....[107]....
        /*08b0*/ 	.word	0x00013660


	//   ....[108]....
        /*08b4*/ 	.word	0x000136c0


	//   ....[109]....
        /*08b8*/ 	.word	0x00013760


	//   ....[110]....
        /*08bc*/ 	.word	0x00013820


	//   ....[111]....
        /*08c0*/ 	.word	0x00013930


	//   ....[112]....
        /*08c4*/ 	.word	0x00013990


	//   ....[113]....
        /*08c8*/ 	.word	0x00013a90


	//   ....[114]....
        /*08cc*/ 	.word	0x00013af0


	//   ....[115]....
        /*08d0*/ 	.word	0x00013bf0


	//   ....[116]....
        /*08d4*/ 	.word	0x00013c50


	//   ....[117]....
        /*08d8*/ 	.word	0x00013d50


	//   ....[118]....
        /*08dc*/ 	.word	0x00013db0


	//   ....[119]....
        /*08e0*/ 	.word	0x00013e90


	//   ....[120]....
        /*08e4*/ 	.word	0x00013f10


	//   ....[121]....
        /*08e8*/ 	.word	0x00013ff0


	//   ....[122]....
        /*08ec*/ 	.word	0x00014320


	//   ....[123]....
        /*08f0*/ 	.word	0x000143c0


	//   ....[124]....
        /*08f4*/ 	.word	0x00014550


	//   ....[125]....
        /*08f8*/ 	.word	0x000145c0


	//   ....[126]....
        /*08fc*/ 	.word	0x00014630


	//   ....[127]....
        /*0900*/ 	.word	0x000146a0


	//   ....[128]....
        /*0904*/ 	.word	0x00014710


	//   ....[129]....
        /*0908*/ 	.word	0x00014790


	//   ....[130]....
        /*090c*/ 	.word	0x00014830


	//   ....[131]....
        /*0910*/ 	.word	0x000148d0


	//   ....[132]....
        /*0914*/ 	.word	0x00014940


	//   ....[133]....
        /*0918*/ 	.word	0x000149b0


	//   ....[134]....
        /*091c*/ 	.word	0x00014a20


	//   ....[135]....
        /*0920*/ 	.word	0x00014aa0


	//   ....[136]....
        /*0924*/ 	.word	0x00014b20


	//   ....[137]....
        /*0928*/ 	.word	0x00014bd0


	//   ....[138]....
        /*092c*/ 	.word	0x00014c20


	//   ....[139]....
        /*0930*/ 	.word	0x00014ce0


	//   ....[140]....
        /*0934*/ 	.word	0x00014e10


	//----- nvinfo : EIATTR_REG_RECONFIG
	.align		4
.L_294:
        /*0938*/ 	.byte	0x01, 0x54
	.zero		2


	//----- nvinfo : EIATTR_SYSCALL_OFFSETS
	.align		4
        /*093c*/ 	.byte	0x04, 0x46
        /*093e*/ 	.short	(.L_296 - .L_295)


	//   ....[0]....
.L_295:
        /*0940*/ 	.word	0x00001d30


	//   ....[1]....
        /*0944*/ 	.word	0x0000e190


	//   ....[2]....
        /*0948*/ 	.word	0x0000e2e0


	//   ....[3]....
        /*094c*/ 	.word	0x0000e3e0


	//   ....[4]....
        /*0950*/ 	.word	0x0000ecb0


	//----- nvinfo : EIATTR_MBARRIER_INSTR_OFFSETS
	.align		4
.L_296:
        /*0954*/ 	.byte	0x04, 0x39
        /*0956*/ 	.short	(.L_298 - .L_297)


	//   ....[0]....
.L_297:
        /*0958*/ 	.word	0x00000270
        /*095c*/ 	.word	0x000000ff
        /*0960*/ 	.word	0x00028800
        /*0964*/ 	.short	0x0100
        /*0966*/ 	.byte	0x08
	.zero		1


	//   ....[1]....
        /*0968*/ 	.word	0x00000280
        /*096c*/ 	.word	0x000000ff
        /*0970*/ 	.word	0x00028820
        /*0974*/ 	.short	0x0100
        /*0976*/ 	.byte	0x08
	.zero		1


	//   ....[2]....
        /*0978*/ 	.word	0x00000370
        /*097c*/ 	.word	0x000000ff
        /*0980*/ 	.word	0x00028830
        /*0984*/ 	.short	0x0100
        /*0986*/ 	.byte	0x08
	.zero		1


	//   ....[3]....
        /*0988*/ 	.word	0x00000380
        /*098c*/ 	.word	0x000000ff
        /*0990*/ 	.word	0x00028840
        /*0994*/ 	.short	0x0100
        /*0996*/ 	.byte	0x08
	.zero		1


	//   ....[4]....
        /*0998*/ 	.word	0x00000390
        /*099c*/ 	.word	0x000000ff
        /*09a0*/ 	.word	0x00028838
        /*09a4*/ 	.short	0x0100
        /*09a6*/ 	.byte	0x08
	.zero		1


	//   ....[5]....
        /*09a8*/ 	.word	0x000003a0
        /*09ac*/ 	.word	0x000000ff
        /*09b0*/ 	.word	0x00028848
        /*09b4*/ 	.short	0x0100
        /*09b6*/ 	.byte	0x08
	.zero		1


	//   ....[6]....
        /*09b8*/ 	.word	0x000004d0
        /*09bc*/ 	.word	0x000000ff
        /*09c0*/ 	.word	0x00028850
        /*09c4*/ 	.short	0x0100
        /*09c6*/ 	.byte	0x08
	.zero		1


	//   ....[7]....
        /*09c8*/ 	.word	0x000004e0
        /*09cc*/ 	.word	0x000000ff
        /*09d0*/ 	.word	0x00028860
        /*09d4*/ 	.short	0x0100
        /*09d6*/ 	.byte	0x08
	.zero		1


	//   ....[8]....
        /*09d8*/ 	.word	0x000004f0
        /*09dc*/ 	.word	0x000000ff
        /*09e0*/ 	.word	0x00028858
        /*09e4*/ 	.short	0x0100
        /*09e6*/ 	.byte	0x08
	.zero		1


	//   ....[9]....
        /*09e8*/ 	.word	0x00000500
        /*09ec*/ 	.word	0x000000ff
        /*09f0*/ 	.word	0x00028868
        /*09f4*/ 	.short	0x0100
        /*09f6*/ 	.byte	0x08
	.zero		1


	//   ....[10]....
        /*09f8*/ 	.word	0x000005f0
        /*09fc*/ 	.word	0x000000ff
        /*0a00*/ 	.word	0x00028870
        /*0a04*/ 	.short	0x0100
        /*0a06*/ 	.byte	0x06
	.zero		1


	//   ....[11]....
        /*0a08*/ 	.word	0x00000600
        /*0a0c*/ 	.word	0x000000ff
        /*0a10*/ 	.word	0x00028880
        /*0a14*/ 	.short	0x0100
        /*0a16*/ 	.byte	0x06
	.zero		1


	//   ....[12]....
        /*0a18*/ 	.word	0x00000610
        /*0a1c*/ 	.word	0x000000ff
        /*0a20*/ 	.word	0x00028878
        /*0a24*/ 	.short	0x0100
        /*0a26*/ 	.byte	0x06
	.zero		1


	//   ....[13]....
        /*0a28*/ 	.word	0x00000620
        /*0a2c*/ 	.word	0x000000ff
        /*0a30*/ 	.word	0x00028888
        /*0a34*/ 	.short	0x0100
        /*0a36*/ 	.byte	0x06
	.zero		1


	//   ....[14]....
        /*0a38*/ 	.word	0x00000750
        /*0a3c*/ 	.word	0x000000ff
        /*0a40*/ 	.word	0x00028890
        /*0a44*/ 	.short	0x0100
        /*0a46*/ 	.byte	0x08
	.zero		1


	//   ....[15]....
        /*0a48*/ 	.word	0x00000760
        /*0a4c*/ 	.word	0x000000ff
        /*0a50*/ 	.word	0x000288a0
        /*0a54*/ 	.short	0x0100
        /*0a56*/ 	.byte	0x08
	.zero		1


	//   ....[16]....
        /*0a58*/ 	.word	0x00000770
        /*0a5c*/ 	.word	0x000000ff
        /*0a60*/ 	.word	0x00028898
        /*0a64*/ 	.short	0x0100
        /*0a66*/ 	.byte	0x08
	.zero		1


	//   ....[17]....
        /*0a68*/ 	.word	0x00000780
        /*0a6c*/ 	.word	0x000000ff
        /*0a70*/ 	.word	0x000288a8
        /*0a74*/ 	.short	0x0100
        /*0a76*/ 	.byte	0x08
	.zero		1


	//   ....[18]....
        /*0a78*/ 	.word	0x000008b0
        /*0a7c*/ 	.word	0x000000ff
        /*0a80*/ 	.word	0x000288b0
        /*0a84*/ 	.short	0x0100
        /*0a86*/ 	.byte	0x08
	.zero		1


	//   ....[19]....
        /*0a88*/ 	.word	0x000008c0
        /*0a8c*/ 	.word	0x000000ff
        /*0a90*/ 	.word	0x000288c0
        /*0a94*/ 	.short	0x0100
        /*0a96*/ 	.byte	0x08
	.zero		1


	//   ....[20]....
        /*0a98*/ 	.word	0x000008d0
        /*0a9c*/ 	.word	0x000000ff
        /*0aa0*/ 	.word	0x000288b8
        /*0aa4*/ 	.short	0x0100
        /*0aa6*/ 	.byte	0x08
	.zero		1


	//   ....[21]....
        /*0aa8*/ 	.word	0x000008e0
        /*0aac*/ 	.word	0x000000ff
        /*0ab0*/ 	.word	0x000288c8
        /*0ab4*/ 	.short	0x0100
        /*0ab6*/ 	.byte	0x08
	.zero		1


	//   ....[22]....
        /*0ab8*/ 	.word	0x00001db0
        /*0abc*/ 	.word	0x000000ff
        /*0ac0*/ 	.word	0x00028800
        /*0ac4*/ 	.short	0x010a
        /*0ac6*/ 	.byte	0x29
	.zero		1


	//   ....[23]....
        /*0ac8*/ 	.word	0x00001e30
        /*0acc*/ 	.word	0x00000000
        /*0ad0*/ 	.word	0x00028830
        /*0ad4*/ 	.short	0x010a
        /*0ad6*/ 	.byte	0x3f
	.zero		1


	//   ....[24]....
        /*0ad8*/ 	.word	0x00001e90
        /*0adc*/ 	.word	0x00000000
        /*0ae0*/ 	.word	0x00028830
        /*0ae4*/ 	.short	0x010a
        /*0ae6*/ 	.byte	0x3f
	.zero		1


	//   ....[25]....
        /*0ae8*/ 	.word	0x000026b0
        /*0aec*/ 	.word	0x00000000
        /*0af0*/ 	.word	0x00000000
        /*0af4*/ 	.short	0x0101
        /*0af6*/ 	.byte	0x3f
	.zero		1


	//   ....[26]....
        /*0af8*/ 	.word	0x000042a0
        /*0afc*/ 	.word	0x000000ff
        /*0b00*/ 	.word	0x00028830
        /*0b04*/ 	.short	0x010a
        /*0b06*/ 	.byte	0x06
	.zero		1


	//   ....[27]....
        /*0b08*/ 	.word	0x000042e0
        /*0b0c*/ 	.word	0x000000ff
        /*0b10*/ 	.word	0x00028830
        /*0b14*/ 	.short	0x010a
        /*0b16*/ 	.byte	0x06
	.zero		1


	//   ....[28]....
        /*0b18*/ 	.word	0x00004620
        /*0b1c*/ 	.word	0x000000ff
        /*0b20*/ 	.word	0x00028850
        /*0b24*/ 	.short	0x010a
        /*0b26*/ 	.byte	0x06
	.zero		1


	//   ....[29]....
        /*0b28*/ 	.word	0x00004660
        /*0b2c*/ 	.word	0x000000ff
        /*0b30*/ 	.word	0x00028850
        /*0b34*/ 	.short	0x010a
        /*0b36*/ 	.byte	0x06
	.zero		1


	//   ....[30]....
        /*0b38*/ 	.word	0x000060a0
        /*0b3c*/ 	.word	0x0000001c
        /*0b40*/ 	.word	0x00000000
        /*0b44*/ 	.short	0x0101
        /*0b46*/ 	.byte	0x3f
	.zero		1


	//   ....[31]....
        /*0b48*/ 	.word	0x00006240
        /*0b4c*/ 	.word	0x0000001c
        /*0b50*/ 	.word	0x00000000
        /*0b54*/ 	.short	0x0101
        /*0b56*/ 	.byte	0x3f
	.zero		1


	//   ....[32]....
        /*0b58*/ 	.word	0x00006c40
        /*0b5c*/ 	.word	0x000000ff
        /*0b60*/ 	.word	0x00028830
        /*0b64*/ 	.short	0x010a
        /*0b66*/ 	.byte	0x06
	.zero		1


	//   ....[33]....
        /*0b68*/ 	.word	0x00006c80
        /*0b6c*/ 	.word	0x000000ff
        /*0b70*/ 	.word	0x00028830
        /*0b74*/ 	.short	0x010a
        /*0b76*/ 	.byte	0x06
	.zero		1


	//   ....[34]....
        /*0b78*/ 	.word	0x00006fc0
        /*0b7c*/ 	.word	0x000000ff
        /*0b80*/ 	.word	0x00028850
        /*0b84*/ 	.short	0x010a
        /*0b86*/ 	.byte	0x06
	.zero		1


	//   ....[35]....
        /*0b88*/ 	.word	0x00007000
        /*0b8c*/ 	.word	0x000000ff
        /*0b90*/ 	.word	0x00028850
        /*0b94*/ 	.short	0x010a
        /*0b96*/ 	.byte	0x06
	.zero		1


	//   ....[36]....
        /*0b98*/ 	.word	0x00008240
        /*0b9c*/ 	.word	0x0000001f
        /*0ba0*/ 	.word	0x00000000
        /*0ba4*/ 	.short	0x0101
        /*0ba6*/ 	.byte	0x3f
	.zero		1


	//   ....[37]....
        /*0ba8*/ 	.word	0x000083f0
        /*0bac*/ 	.word	0x0000001f
        /*0bb0*/ 	.word	0x00000000
        /*0bb4*/ 	.short	0x0101
        /*0bb6*/ 	.byte	0x3f
	.zero		1


	//   ....[38]....
        /*0bb8*/ 	.word	0x00008bc0
        /*0bbc*/ 	.word	0x000000ff
        /*0bc0*/ 	.word	0x00028850
        /*0bc4*/ 	.short	0x010a
        /*0bc6*/ 	.byte	0x05
	.zero		1


	//   ....[39]....
        /*0bc8*/ 	.word	0x00008c00
        /*0bcc*/ 	.word	0x000000ff
        /*0bd0*/ 	.word	0x00028850
        /*0bd4*/ 	.short	0x010a
        /*0bd6*/ 	.byte	0x05
	.zero		1


	//   ....[40]....
        /*0bd8*/ 	.word	0x00009140
        /*0bdc*/ 	.word	0x00000008
        /*0be0*/ 	.word	0x00000000
        /*0be4*/ 	.short	0x0101
        /*0be6*/ 	.byte	0x3f
	.zero		1


	//   ....[41]....
        /*0be8*/ 	.word	0x0000a810
        /*0bec*/ 	.word	0x00000014
        /*0bf0*/ 	.word	0x00000000
        /*0bf4*/ 	.short	0x0101
        /*0bf6*/ 	.byte	0x3f
	.zero		1


	//   ....[42]....
        /*0bf8*/ 	.word	0x0000acc0
        /*0bfc*/ 	.word	0x00000014
        /*0c00*/ 	.word	0x00000000
        /*0c04*/ 	.short	0x0101
        /*0c06*/ 	.byte	0x3f
	.zero		1


	//   ....[43]....
        /*0c08*/ 	.word	0x0000e7c0
        /*0c0c*/ 	.word	0x00000000
        /*0c10*/ 	.word	0x00028840
        /*0c14*/ 	.short	0x010a
        /*0c16*/ 	.byte	0x3f
	.zero		1


	//   ....[44]....
        /*0c18*/ 	.word	0x0000f630
        /*0c1c*/ 	.word	0x00000012
        /*0c20*/ 	.word	0x00028800
        /*0c24*/ 	.short	0x0107
        /*0c26*/ 	.byte	0x3f
	.zero		1


	//   ....[45]....
        /*0c28*/ 	.word	0x0000f740
        /*0c2c*/ 	.word	0x00000012
        /*0c30*/ 	.word	0x00028800
        /*0c34*/ 	.short	0x0101
        /*0c36*/ 	.byte	0x3f
	.zero		1


	//   ....[46]....
        /*0c38*/ 	.word	0x0000f760
        /*0c3c*/ 	.word	0x00000012
        /*0c40*/ 	.word	0x00028820
        /*0c44*/ 	.short	0x010a
        /*0c46*/ 	.byte	0x3f
	.zero		1


	//   ....[47]....
        /*0c48*/ 	.word	0x0000fb20
        /*0c4c*/ 	.word	0x00000003
        /*0c50*/ 	.word	0x00028840
        /*0c54*/ 	.short	0x010a
        /*0c56*/ 	.byte	0x3f
	.zero		1


	//   ....[48]....
        /*0c58*/ 	.word	0x0000fec0
        /*0c5c*/ 	.word	0x00000003
        /*0c60*/ 	.word	0x00000060
        /*0c64*/ 	.short	0x010a
        /*0c66*/ 	.byte	0x3f
	.zero		1


	//   ....[49]....
        /*0c68*/ 	.word	0x00010550
        /*0c6c*/ 	.word	0x00000003
        /*0c70*/ 	.word	0x00028840
        /*0c74*/ 	.short	0x010a
        /*0c76*/ 	.byte	0x3f
	.zero		1


	//   ....[50]....
        /*0c78*/ 	.word	0x000108f0
        /*0c7c*/ 	.word	0x00000002
        /*0c80*/ 	.word	0x00000060
        /*0c84*/ 	.short	0x010a
        /*0c86*/ 	.byte	0x3f
	.zero		1


	//   ....[51]....
        /*0c88*/ 	.word	0x00010ec0
        /*0c8c*/ 	.word	0x00000002
        /*0c90*/ 	.word	0x00028840
        /*0c94*/ 	.short	0x010a
        /*0c96*/ 	.byte	0x3f
	.zero		1


	//   ....[52]....
        /*0c98*/ 	.word	0x00011260
        /*0c9c*/ 	.word	0x00000002
        /*0ca0*/ 	.word	0x00000060
        /*0ca4*/ 	.short	0x010a
        /*0ca6*/ 	.byte	0x3f
	.zero		1


	//   ....[53]....
        /*0ca8*/ 	.word	0x000117e0
        /*0cac*/ 	.word	0x00000000
        /*0cb0*/ 	.word	0x00028860
        /*0cb4*/ 	.short	0x010a
        /*0cb6*/ 	.byte	0x3f
	.zero		1


	//   ....[54]....
        /*0cb8*/ 	.word	0x00012e10
        /*0cbc*/ 	.word	0x00000000
        /*0cc0*/ 	.word	0x00028820
        /*0cc4*/ 	.short	0x010a
        /*0cc6*/ 	.byte	0x3f
	.zero		1


	//   ....[55]....
        /*0cc8*/ 	.word	0x00013000
        /*0ccc*/ 	.word	0x00000006
        /*0cd0*/ 	.word	0x00000000
        /*0cd4*/ 	.short	0x010a
        /*0cd6*/ 	.byte	0x3f
	.zero		1


	//   ....[56]....
        /*0cd8*/ 	.word	0x00013030
        /*0cdc*/ 	.word	0x00000007
        /*0ce0*/ 	.word	0x00000000
        /*0ce4*/ 	.short	0x010a
        /*0ce6*/ 	.byte	0x3f
	.zero		1


	//   ....[57]....
        /*0ce8*/ 	.word	0x00013090
        /*0cec*/ 	.word	0x00000004
        /*0cf0*/ 	.word	0x00000000
        /*0cf4*/ 	.short	0x010a
        /*0cf6*/ 	.byte	0x3f
	.zero		1


	//   ....[58]....
        /*0cf8*/ 	.word	0x000130c0
        /*0cfc*/ 	.word	0x00000003
        /*0d00*/ 	.word	0x00000000
        /*0d04*/ 	.short	0x010a
        /*0d06*/ 	.byte	0x3f
	.zero		1


	//   ....[59]....
        /*0d08*/ 	.word	0x00013130
        /*0d0c*/ 	.word	0x00000003
        /*0d10*/ 	.word	0x00028800
        /*0d14*/ 	.short	0x010a
        /*0d16*/ 	.byte	0x3f
	.zero		1


	//   ....[60]....
        /*0d18*/ 	.word	0x00013180
        /*0d1c*/ 	.word	0x00000000
        /*0d20*/ 	.word	0x00028830
        /*0d24*/ 	.short	0x010a
        /*0d26*/ 	.byte	0x3f
	.zero		1


	//   ....[61]....
        /*0d28*/ 	.word	0x000131e0
        /*0d2c*/ 	.word	0x00000007
        /*0d30*/ 	.word	0x00028830
        /*0d34*/ 	.short	0x010a
        /*0d36*/ 	.byte	0x3f
	.zero		1


	//   ....[62]....
        /*0d38*/ 	.word	0x00013240
        /*0d3c*/ 	.word	0x00000007
        /*0d40*/ 	.word	0x00028850
        /*0d44*/ 	.short	0x010a
        /*0d46*/ 	.byte	0x3f
	.zero		1


	//   ....[63]....
        /*0d48*/ 	.word	0x000132a0
        /*0d4c*/ 	.word	0x00000007
        /*0d50*/ 	.word	0x00028830
        /*0d54*/ 	.short	0x010a
        /*0d56*/ 	.byte	0x3f
	.zero		1


	//   ....[64]....
        /*0d58*/ 	.word	0x00013300
        /*0d5c*/ 	.word	0x00000007
        /*0d60*/ 	.word	0x00028850
        /*0d64*/ 	.short	0x010a
        /*0d66*/ 	.byte	0x3f
	.zero		1


	//   ....[65]....
        /*0d68*/ 	.word	0x00013360
        /*0d6c*/ 	.word	0x00000006
        /*0d70*/ 	.word	0x00028850
        /*0d74*/ 	.short	0x010a
        /*0d76*/ 	.byte	0x3f
	.zero		1


	//   ....[66]....
        /*0d78*/ 	.word	0x00013500
        /*0d7c*/ 	.word	0x00000000
        /*0d80*/ 	.word	0x00028840
        /*0d84*/ 	.short	0x010a
        /*0d86*/ 	.byte	0x3f
	.zero		1


	//   ....[67]....
        /*0d88*/ 	.word	0x00014030
        /*0d8c*/ 	.word	0x00000012
        /*0d90*/ 	.word	0x00028820
        /*0d94*/ 	.short	0x010a
        /*0d96*/ 	.byte	0x3f
	.zero		1


	//   ....[68]....
        /*0d98*/ 	.word	0x00014080
        /*0d9c*/ 	.word	0x00000003
        /*0da0*/ 	.word	0x00028840
        /*0da4*/ 	.short	0x010a
        /*0da6*/ 	.byte	0x3f
	.zero		1


	//   ....[69]....
        /*0da8*/ 	.word	0x000140d0
        /*0dac*/ 	.word	0x00000003
        /*0db0*/ 	.word	0x00000060
        /*0db4*/ 	.short	0x010a
        /*0db6*/ 	.byte	0x3f
	.zero		1


	//   ....[70]....
        /*0db8*/ 	.word	0x00014120
        /*0dbc*/ 	.word	0x00000003
        /*0dc0*/ 	.word	0x00028840
        /*0dc4*/ 	.short	0x010a
        /*0dc6*/ 	.byte	0x3f
	.zero		1


	//   ....[71]....
        /*0dc8*/ 	.word	0x00014170
        /*0dcc*/ 	.word	0x00000002
        /*0dd0*/ 	.word	0x00000060
        /*0dd4*/ 	.short	0x010a
        /*0dd6*/ 	.byte	0x3f
	.zero		1


	//   ....[72]....
        /*0dd8*/ 	.word	0x000141c0
        /*0ddc*/ 	.word	0x00000002
        /*0de0*/ 	.word	0x00028840
        /*0de4*/ 	.short	0x010a
        /*0de6*/ 	.byte	0x3f
	.zero		1


	//   ....[73]....
        /*0de8*/ 	.word	0x00014210
        /*0dec*/ 	.word	0x00000002
        /*0df0*/ 	.word	0x00000060
        /*0df4*/ 	.short	0x010a
        /*0df6*/ 	.byte	0x3f
	.zero		1


	//   ....[74]....
        /*0df8*/ 	.word	0x00014260
        /*0dfc*/ 	.word	0x00000000
        /*0e00*/ 	.word	0x00028860
        /*0e04*/ 	.short	0x010a
        /*0e06*/ 	.byte	0x3f
	.zero		1


	//   ....[75]....
        /*0e08*/ 	.word	0x00014d30
        /*0e0c*/ 	.word	0x00000000
        /*0e10*/ 	.word	0x00028820
        /*0e14*/ 	.short	0x010a
        /*0e16*/ 	.byte	0x3f
	.zero		1


	//   ....[76]....
        /*0e18*/ 	.word	0x00014ed0
        /*0e1c*/ 	.word	0x00000006
        /*0e20*/ 	.word	0x00000000
        /*0e24*/ 	.short	0x010a
        /*0e26*/ 	.byte	0x3f
	.zero		1


	//   ....[77]....
        /*0e28*/ 	.word	0x00014f20
        /*0e2c*/ 	.word	0x00000007
        /*0e30*/ 	.word	0x00000000
        /*0e34*/ 	.short	0x010a
        /*0e36*/ 	.byte	0x3f
	.zero		1


	//   ....[78]....
        /*0e38*/ 	.word	0x00014f70
        /*0e3c*/ 	.word	0x00000004
        /*0e40*/ 	.word	0x00000000
        /*0e44*/ 	.short	0x010a
        /*0e46*/ 	.byte	0x3f
	.zero		1


	//----- nvinfo : EIATTR_NUM_MBARRIERS
	.align		4
.L_298:
        /*0e48*/ 	.byte	0x03, 0x38
        /*0e4a*/ 	.short	0x0016


	//----- nvinfo : EIATTR_EXIT_INSTR_OFFSETS
	.align		4
        /*0e4c*/ 	.byte	0x04, 0x1c
        /*0e4e*/ 	.short	(.L_300 - .L_299)


	//   ....[0]....
.L_299:
        /*0e50*/ 	.word	0x00000a80


	//   ....[1]....
        /*0e54*/ 	.word	0x0000c400


	//   ....[2]....
        /*0e58*/ 	.word	0x00013110


	//----- nvinfo : EIATTR_MAX_THREADS
	.align		4
.L_300:
        /*0e5c*/ 	.byte	0x04, 0x05
        /*0e5e*/ 	.short	(.L_302 - .L_301)
.L_301:
        /*0e60*/ 	.word	0x00000180
        /*0e64*/ 	.word	0x00000001
        /*0e68*/ 	.word	0x00000001


	//----- nvinfo : EIATTR_CRS_STACK_SIZE
	.align		4
.L_302:
        /*0e6c*/ 	.byte	0x04, 0x1e
        /*0e6e*/ 	.short	(.L_304 - .L_303)
.L_303:
        /*0e70*/ 	.word	0x00000000


	//----- nvinfo : EIATTR_CBANK_PARAM_SIZE
	.align		4
.L_304:
        /*0e74*/ 	.byte	0x03, 0x19
        /*0e76*/ 	.short	0x0af0


	//----- nvinfo : EIATTR_PARAM_CBANK
	.align		4
        /*0e78*/ 	.byte	0x04, 0x0a
        /*0e7a*/ 	.short	(.L_306 - .L_305)
	.align		4
.L_305:
        /*0e7c*/ 	.word	index@(.nv.constant0._ZN7cutlass13device_kernelIN5flash11enable_sm90INS1_16FlashAttnFwdSm90INS1_25CollectiveMainloopFwdSm90ILi2EN4cute5tupleIJNS5_1CILi1EEES8_S8_EEENS6_IJNS7_ILi128EEESA_SA_EEELi128ENS_6half_tEfNS_4arch4Sm90ELb1ELb0ELb0ELb1ELb0ELb0ELb0ELb1ELb1ELb1ELb1ELb0EEENS1_21CollectiveEpilogueFwdISB_S9_SC_SE_Li256ELb1ELb1ELb1ELb0EEENS1_36VarlenDynamicPersistentTileSchedulerILi128ELi128ELi256ELi128ELb1ELb1ELb1ELb1ELb1ELb1EEEEEEEEEvNT_6ParamsE)
        /*0e80*/ 	.short	0x0210
        /*0e82*/ 	.short	0x0af0


	//----- nvinfo : EIATTR_SW_WAR
	.align		4
.L_306:
        /*0e84*/ 	.byte	0x04, 0x36
        /*0e86*/ 	.short	(.L_308 - .L_307)
.L_307:
        /*0e88*/ 	.word	0x00000008
.L_308:


//--------------------- .nv.info._ZN7cutlass13device_kernelIN5flash11enable_sm90INS1_16FlashAttnFwdSm90INS1_25CollectiveMainloopFwdSm90ILi2EN4cute5tupleIJNS5_1CILi1EEES8_S8_EEENS6_IJNS7_ILi128EEESA_SA_EEELi128ENS_6half_tEfNS_4arch4Sm90ELb1ELb0ELb0ELb1ELb0ELb1ELb0ELb1ELb1ELb1ELb1ELb0EEENS1_21CollectiveEpilogueFwdISB_S9_SC_SE_Li256ELb1ELb1ELb1ELb0EEENS1_36VarlenDynamicPersistentTileSchedulerILi128ELi128ELi256ELi128ELb1ELb1ELb1ELb1ELb1ELb1EEEEEEEEEvNT_6ParamsE --------------------------
	.section	.nv.info._ZN7cutlass13device_kernelIN5flash11enable_sm90INS1_16FlashAttnFwdSm90INS1_25CollectiveMainloopFwdSm90ILi2EN4cute5tupleIJNS5_1CILi1EEES8_S8_EEENS6_IJNS7_ILi128EEESA_SA_EEELi128ENS_6half_tEfNS_4arch4Sm90ELb1ELb0ELb0ELb1ELb0ELb1ELb0ELb1ELb1ELb1ELb1ELb0EEENS1_21CollectiveEpilogueFwdISB_S9_SC_SE_Li256ELb1ELb1ELb1ELb0EEENS1_36VarlenDynamicPersistentTileSchedulerILi128ELi128ELi256ELi128ELb1ELb1ELb1ELb1ELb1ELb1EEEEEEEEEvNT_6ParamsE,"",@"SHT_CUDA_INFO"
	.sectionflags	@""
	.align	4


	//----- nvinfo : EIATTR_CUDA_API_VERSION
	.align		4
        /*0000*/ 	.byte	0x04, 0x37
        /*0002*/ 	.short	(.L_310 - .L_309)
.L_309:
        /*0004*/ 	.word	0x00000082


	//----- nvinfo : EIATTR_KPARAM_INFO
	.align		4
.L_310:
        /*0008*/ 	.byte	0x04, 0x17
        /*000a*/ 	.short	(.L_312 - .L_311)
.L_311:
        /*000c*/ 	.word	0x00000000
        /*0010*/ 	.short	0x0000
        /*0012*/ 	.short	0x0070
        /*0014*/ 	.byte	0x00, 0xf0, 0x01, 0x2a


	//----- nvinfo : EIATTR_SPARSE_MMA_MASK
	.align		4
.L_312:
        /*0018*/ 	.byte	0x03, 0x50
        /*001a*/ 	.short	0x0000


	//----- nvinfo : EIATTR_MAXREG_COUNT
	.align		4
        /*001c*/ 	.byte	0x03, 0x1b
        /*001e*/ 	.short	0x00a8


	//----- nvinfo : EIATTR_NUM_BARRIERS
	.align		4
        /*0020*/ 	.byte	0x02, 0x4c
        /*0022*/ 	.byte	0x10
	.zero		1


	//----- nvinfo : EIATTR_EXTERNS
	.align		4
        /*0024*/ 	.byte	0x04, 0x0f
        /*0026*/ 	.short	(.L_314 - .L_313)


	//   ....[0]....
	.align		4
.L_313:
        /*0028*/ 	.word	index@(__assertfail)


	//----- nvinfo : EIATTR_ANNOTATIONS
	.align		4
.L_314:
        /*002c*/ 	.byte	0x04, 0x55
        /*002e*/ 	.short	(.L_316 - .L_315)


	//   ....[0]....
.L_315:
        /* <DEDUP_REMOVED lines=95> */


	//----- nvinfo : EIATTR_MERCURY_ISA_VERSION
	.align		4
.L_316:
        /*0610*/ 	.byte	0x03, 0x5f
        /*0612*/ 	.short	0x0101


	//----- nvinfo : EIATTR_UNUSED_LOAD_BYTE_OFFSET
	.align		4
        /*0614*/ 	.byte	0x04, 0x44
        /*0616*/ 	.short	(.L_318 - .L_317)


	//   ....[0]....
.L_317:
        /*0618*/ 	.word	0x00000ad0
        /*061c*/ 	.word	0x0000fff0


	//   ....[1]....
        /*0620*/ 	.word	0x00015f70
        /*0624*/ 	.word	0x0000fff0


	//----- nvinfo : EIATTR_INT_WARP_WIDE_INSTR_OFFSETS
	.align		4
.L_318:
        /*0628*/ 	.byte	0x04, 0x31
        /*062a*/ 	.short	(.L_320 - .L_319)


	//   ....[0]....
.L_319:
        /*062c*/ 	.word	0x00000190


	//   ....[1]....
        /*0630*/ 	.word	0x000001d0


	//   ....[2]....
        /*0634*/ 	.word	0x00000240


	//   ....[3]....
        /*0638*/ 	.word	0x0001c0c0


	//   ....[4]....
        /*063c*/ 	.word	0x0001c150


	//   ....[5]....
        /*0640*/ 	.word	0x0001f7f0


	//   ....[6]....
        /*0644*/ 	.word	0x0001f850


	//----- nvinfo : EIATTR_COOP_GROUP_MASK_REGIDS
	.align		4
.L_320:
        /*0648*/ 	.byte	0x04, 0x29
        /*064a*/ 	.short	(.L_322 - .L_321)


	//   ....[0]....
.L_321:
        /*064c*/ 	.word	0xffffffff


	//   ....[1]....
        /*0650*/ 	.word	0xffffffff


	//   ....[2]....
        /*0654*/ 	.word	0xffffffff


	//   ....[3]....
        /*0658*/ 	.word	0xffffffff


	//   ....[4]....
        /*065c*/ 	.word	0xffffffff


	//   ....[5]....
        /*0660*/ 	.word	0xffffffff


	//   ....[6]....
        /*0664*/ 	.word	0xffffffff


	//   ....[7]....
        /*0668*/ 	.word	0xffffffff


	//   ....[8]....
        /*066c*/ 	.word	0xffffffff


	//   ....[9]....
        /*0670*/ 	.word	0xffffffff


	//   ....[10]....
        /*0674*/ 	.word	0xffffffff


	//   ....[11]....
        /*0678*/ 	.word	0xffffffff


	//   ....[12]....
        /*067c*/ 	.word	0xffffffff


	//   ....[13]....
        /*0680*/ 	.word	0xffffffff


	//   ....[14]....
        /*0684*/ 	.word	0xffffffff


	//   ....[15]....
        /*0688*/ 	.word	0xffffffff


	//   ....[16]....
        /*068c*/ 	.word	0xffffffff


	//   ....[17]....
        /*0690*/ 	.word	0xffffffff


	//   ....[18]....
        /*0694*/ 	.word	0xffffffff


	//   ....[19]....
        /*0698*/ 	.word	0xffffffff


	//   ....[20]....
        /*069c*/ 	.word	0xffffffff


	//   ....[21]....
        /*06a0*/ 	.word	0xffffffff


	//   ....[22]....
        /*06a4*/ 	.word	0xffffffff


	//   ....[23]....
        /*06a8*/ 	.word	0xffffffff


	//   ....[24]....
        /*06ac*/ 	.word	0xffffffff


	//   ....[25]....
        /*06b0*/ 	.word	0xffffffff


	//   ....[26]....
        /*06b4*/ 	.word	0xffffffff


	//   ....[27]....
        /*06b8*/ 	.word	0xffffffff


	//   ....[28]....
        /*06bc*/ 	.word	0xffffffff


	//   ....[29]....
        /*06c0*/ 	.word	0xffffffff


	//   ....[30]....
        /*06c4*/ 	.word	0xffffffff


	//   ....[31]....
        /*06c8*/ 	.word	0xffffffff


	//   ....[32]....
        /*06cc*/ 	.word	0xffffffff


	//   ....[33]....
        /*06d0*/ 	.word	0xffffffff


	//   ....[34]....
        /*06d4*/ 	.word	0xffffffff


	//   ....[35]....
        /*06d8*/ 	.word	0xffffffff


	//   ....[36]....
        /*06dc*/ 	.word	0xffffffff


	//   ....[37]....
        /*06e0*/ 	.word	0xffffffff


	//   ....[38]....
        /*06e4*/ 	.word	0xffffffff


	//   ....[39]....
        /*06e8*/ 	.word	0xffffffff


	//   ....[40]....
        /*06ec*/ 	.word	0xffffffff


	//   ....[41]....
        /*06f0*/ 	.word	0xffffffff


	//   ....[42]....
        /*06f4*/ 	.word	0xffffffff


	//   ....[43]....
        /*06f8*/ 	.word	0xffffffff


	//   ....[44]....
        /*06fc*/ 	.word	0xffffffff


	//   ....[45]....
        /*0700*/ 	.word	0xffffffff


	//   ....[46]....
        /*0704*/ 	.word	0xffffffff


	//   ....[47]....
        /*0708*/ 	.word	0xffffffff


	//   ....[48]....
        /*070c*/ 	.word	0xffffffff


	//   ....[49]....
        /*0710*/ 	.word	0xffffffff


	//   ....[50]....
        /*0714*/ 	.word	0xffffffff


	//   ....[51]....
        /*0718*/ 	.word	0xffffffff


	//   ....[52]....
        /*071c*/ 	.word	0xffffffff


	//   ....[53]....
        /*0720*/ 	.word	0xffffffff


	//   ....[54]....
        /*0724*/ 	.word	0xffffffff


	//   ....[55]....
        /*0728*/ 	.word	0xffffffff


	//   ....[56]....
        /*072c*/ 	.word	0xffffffff


	//   ....[57]....
        /*0730*/ 	.word	0xffffffff


	//   ....[58]....
        /*0734*/ 	.word	0xffffffff


	//   ....[59]....
        /*0738*/ 	.word	0xffffffff


	//   ....[60]....
        /*073c*/ 	.word	0xffffffff


	//   ....[61]....
        /*0740*/ 	.word	0xffffffff


	//   ....[62]....
        /*0744*/ 	.word	0xffffffff


	//   ....[63]....
        /*0748*/ 	.word	0xffffffff


	//   ....[64]....
        /*074c*/ 	.word	0xffffffff


	//   ....[65]....
        /*0750*/ 	.word	0xffffffff


	//   ....[66]....
        /*0754*/ 	.word	0xffffffff


	//   ....[67]....
        /*0758*/ 	.word	0xffffffff


	//   ....[68]....
        /*075c*/ 	.word	0xffffffff


	//   ....[69]....
        /*0760*/ 	.word	0xffffffff


	//   ....[70]....
        /*0764*/ 	.word	0xffffffff


	//   ....[71]....
        /*0768*/ 	.word	0xffffffff


	//   ....[72]....
        /*076c*/ 	.word	0xffffffff


	//   ....[73]....
        /*0770*/ 	.word	0xffffffff


	//   ....[74]....
        /*0774*/ 	.word	0xffffffff


	//   ....[75]....
        /*0778*/ 	.word	0xffffffff


	//   ....[76]....
        /*077c*/ 	.word	0xffffffff


	//   ....[77]....
        /*0780*/ 	.word	0xffffffff


	//   ....[78]....
        /*0784*/ 	.word	0xffffffff


	//   ....[79]....
        /*0788*/ 	.word	0xffffffff


	//   ....[80]....
        /*078c*/ 	.word	0xffffffff


	//   ....[81]....
        /*0790*/ 	.word	0xffffffff


	//   ....[82]....
        /*0794*/ 	.word	0xffffffff


	//   ....[83]....
        /*0798*/ 	.word	0xffffffff


	//   ....[84]....
        /*079c*/ 	.word	0xffffffff


	//   ....[85]....
        /*07a0*/ 	.word	0xffffffff


	//   ....[86]....
        /*07a4*/ 	.word	0xffffffff


	//   ....[87]....
        /*07a8*/ 	.word	0xffffffff


	//   ....[88]....
        /*07ac*/ 	.word	0xffffffff


	//   ....[89]....
        /*07b0*/ 	.word	0xffffffff


	//   ....[90]....
        /*07b4*/ 	.word	0xffffffff


	//   ....[91]....
        /*07b8*/ 	.word	0xffffffff


	//   ....[92]....
        /*07bc*/ 	.word	0xffffffff


	//   ....[93]....
        /*07c0*/ 	.word	0xffffffff


	//   ....[94]....
        /*07c4*/ 	.word	0xffffffff


	//   ....[95]....
        /*07c8*/ 	.word	0xffffffff


	//   ....[96]....
        /*07cc*/ 	.word	0xffffffff


	//   ....[97]....
        /*07d0*/ 	.word	0xffffffff


	//   ....[98]....
        /*07d4*/ 	.word	0xffffffff


	//   ....[99]....
        /*07d8*/ 	.word	0xffffffff


	//   ....[100]....
        /*07dc*/ 	.word	0xffffffff


	//   ....[101]....
        /*07e0*/ 	.word	0xffffffff


	//   ....[102]....
        /*07e4*/ 	.word	0xffffffff


	//   ....[103]....
        /*07e8*/ 	.word	0xffffffff


	//   ....[104]....
        /*07ec*/ 	.word	0xffffffff


	//   ....[105]....
        /*07f0*/ 	.word	0xffffffff


	//   ....[106]....
        /*07f4*/ 	.word	0xffffffff


	//   ....[107]....
        /*07f8*/ 	.word	0xffffffff


	//   ....[108]....
        /*07fc*/ 	.word	0xffffffff


	//   ....[109]....
        /*0800*/ 	.word	0xffffffff


	//   ....[110]....
        /*0804*/ 	.word	0xffffffff


	//   ....[111]....
        /*0808*/ 	.word	0xffffffff


	//   ....[112]....
        /*080c*/ 	.word	0xffffffff


	//   ....[113]....
        /*0810*/ 	.word	0xffffffff


	//   ....[114]....
        /*0814*/ 	.word	0xffffffff


	//   ....[115]....
        /*0818*/ 	.word	0xffffffff


	//   ....[116]....
        /*081c*/ 	.word	0xffffffff


	//   ....[117]....
        /*0820*/ 	.word	0xffffffff


	//   ....[118]....
        /*0824*/ 	.word	0xffffffff


	//   ....[119]....
        /*0828*/ 	.word	0xffffffff


	//   ....[120]....
        /*082c*/ 	.word	0xffffffff


	//   ....[121]....
        /*0830*/ 	.word	0xffffffff


	//   ....[122]....
        /*0834*/ 	.word	0xffffffff


	//   ....[123]....
        /*0838*/ 	.word	0xffffffff


	//   ....[124]....
        /*083c*/ 	.word	0xffffffff


	//   ....[125]....
        /*0840*/ 	.word	0xffffffff


	//   ....[126]....
        /*0844*/ 	.word	0xffffffff


	//   ....[127]....
        /*0848*/ 	.word	0xffffffff


	//   ....[128]....
        /*084c*/ 	.word	0xffffffff


	//   ....[129]....
        /*0850*/ 	.word	0xffffffff


	//   ....[130]....
        /*0854*/ 	.word	0xffffffff


	//   ....[131]....
        /*0858*/ 	.word	0xffffffff


	//   ....[132]....
        /*085c*/ 	.word	0xffffffff


	//   ....[133]....
        /*0860*/ 	.word	0xffffffff


	//   ....[134]....
        /*0864*/ 	.word	0xffffffff


	//   ....[135]....
        /*0868*/ 	.word	0xffffffff


	//   ....[136]....
        /*086c*/ 	.word	0xffffffff


	//   ....[137]....
        /*0870*/ 	.word	0xffffffff


	//   ....[138]....
        /*0874*/ 	.word	0x0500000f


	//   ....[139]....
        /*0878*/ 	.word	0x0500000f


	//   ....[140]....
        /*087c*/ 	.word	0x0500000f


	//   ....[141]....
        /*0880*/ 	.word	0x0500000f


	//   ....[142]....
        /*0884*/ 	.word	0x0500000f


	//   ....[143]....
        /*0888*/ 	.word	0x0500000f


	//   ....[144]....
        /*088c*/ 	.word	0x0500000f


	//   ....[145]....
        /*0890*/ 	.word	0x0500000f


	//   ....[146]....
        /*0894*/ 	.word	0x0500000f


	//   ....[147]....
        /*0898*/ 	.word	0x0500000f


	//   ....[148]....
        /*089c*/ 	.word	0x0500000f


	//   ....[149]....
        /*08a0*/ 	.word	0x0500000f


	//   ....[150]....
        /*08a4*/ 	.word	0x0500000f


	//   ....[151]....
        /*08a8*/ 	.word	0x0500000f


	//   ....[152]....
        /*08ac*/ 	.word	0x0500000f


	//   ....[153]....
        /*08b0*/ 	.word	0x0500000f


	//   ....[154]....
        /*08b4*/ 	.word	0x0500000f


	//   ....[155]....
        /*08b8*/ 	.word	0x0500000f


	//   ....[156]....
        /*08bc*/ 	.word	0x0500000f


	//   ....[157]....
        /*08c0*/ 	.word	0x0500000f


	//   ....[158]....
        /*08c4*/ 	.word	0x0500000f


	//   ....[159]....
        /*08c8*/ 	.word	0x0500000f


	//   ....[160]....
        /*08cc*/ 	.word	0x0500000f


	//   ....[161]....
        /*08d0*/ 	.word	0x0500000f


	//   ....[162]....
        /*08d4*/ 	.word	0x0500000f


	//   ....[163]....
        /*08d8*/ 	.word	0x0500000f


	//   ....[164]....
        /*08dc*/ 	.word	0x0500000f


	//   ....[165]....
        /*08e0*/ 	.word	0x0500000f


	//   ....[166]....
        /*08e4*/ 	.word	0x0500000f


	//   ....[167]....
        /*08e8*/ 	.word	0x0500000f


	//   ....[168]....
        /*08ec*/ 	.word	0x0500000f


	//   ....[169]....
        /*08f0*/ 	.word	0x0500000f


	//   ....[170]....
        /*08f4*/ 	.word	0x0500000f


	//   ....[171]....
        /*08f8*/ 	.word	0x0500000f


	//   ....[172]....
        /*08fc*/ 	.word	0x0500000f


	//   ....[173]....
        /*0900*/ 	.word	0x0500000f


	//   ....[174]....
        /*0904*/ 	.word	0x0500000f


	//   ....[175]....
        /*0908*/ 	.word	0x0500000f


	//   ....[176]....
        /*090c*/ 	.word	0x0500000f


	//   ....[177]....
        /*0910*/ 	.word	0x0500000f


	//   ....[178]....
        /*0914*/ 	.word	0x0500000f


	//   ....[179]....
        /*0918*/ 	.word	0x0500000f


	//   ....[180]....
        /*091c*/ 	.word	0x0500000f


	//   ....[181]....
        /*0920*/ 	.word	0x0500000f


	//   ....[182]....
        /*0924*/ 	.word	0x0500000f


	//   ....[183]....
        /*0928*/ 	.word	0x0500000f


	//   ....[184]....
        /*092c*/ 	.word	0x0500000f


	//   ....[185]....
        /*0930*/ 	.word	0x0500000f


	//   ....[186]....
        /*0934*/ 	.word	0x0500000f


	//   ....[187]....
        /*0938*/ 	.word	0x0500000f


	//   ....[188]....
        /*093c*/ 	.word	0x0500000f


	//   ....[189]....
        /*0940*/ 	.word	0x0500000f


	//   ....[190]....
        /*0944*/ 	.word	0x0500000f


	//   ....[191]....
        /*0948*/ 	.word	0x0500000f


	//   ....[192]....
        /*094c*/ 	.word	0x0500000f


	//   ....[193]....
        /*0950*/ 	.word	0x0500000f


	//   ....[194]....
        /*0954*/ 	.word	0x0500000f


	//   ....[195]....
        /*0958*/ 	.word	0x0500000f


	//   ....[196]....
        /*095c*/ 	.word	0x0500000f


	//   ....[197]....
        /*0960*/ 	.word	0x0500000f


	//   ....[198]....
        /*0964*/ 	.word	0x0500000f


	//   ....[199]....
        /*0968*/ 	.word	0x0500000f


	//   ....[200]....
        /*096c*/ 	.word	0x0500000f


	//   ....[201]....
        /*0970*/ 	.word	0x0500000f


	//   ....[202]....
        /*0974*/ 	.word	0x0500000f


	//   ....[203]....
        /*0978*/ 	.word	0x0500000f


	//   ....[204]....
        /*097c*/ 	.word	0x0500000f


	//   ....[205]....
        /*0980*/ 	.word	0x0500000f


	//   ....[206]....
        /*0984*/ 	.word	0x0500000f


	//   ....[207]....
        /*0988*/ 	.word	0x0500000f


	//   ....[208]....
        /*098c*/ 	.word	0x0500000f


	//   ....[209]....
        /*0990*/ 	.word	0x0500000f


	//   ....[210]....
        /*0994*/ 	.word	0x0500000f


	//   ....[211]....
        /*0998*/ 	.word	0x0500000f


	//   ....[212]....
        /*099c*/ 	.word	0x0500000f


	//   ....[213]....
        /*09a0*/ 	.word	0x0500000f


	//   ....[214]....
        /*09a4*/ 	.word	0x0500000f


	//   ....[215]....
        /*09a8*/ 	.word	0x0500000f


	//   ....[216]....
        /*09ac*/ 	.word	0x0500000f


	//   ....[217]....
        /*09b0*/ 	.word	0x0500000f


	//   ....[218]....
        /*09b4*/ 	.word	0x0500000f


	//   ....[219]....
        /*09b8*/ 	.word	0x0500000f


	//   ....[220]....
        /*09bc*/ 	.word	0x0500000f


	//   ....[221]....
        /*09c0*/ 	.word	0x0500000f


	//   ....[222]....
        /*09c4*/ 	.word	0x0500000f


	//   ....[223]....
        /*09c8*/ 	.word	0x0500000f


	//   ....[224]....
        /*09cc*/ 	.word	0x0500000f


	//   ....[225]....
        /*09d0*/ 	.word	0x0500000f


	//   ....[226]....
        /*09d4*/ 	.word	0x0500000f


	//   ....[227]....
        /*09d8*/ 	.word	0x0500000f


	//----- nvinfo : EIATTR_COOP_GROUP_INSTR_OFFSETS
	.align		4
.L_322:
        /*09dc*/ 	.byte	0x04, 0x28
        /*09de*/ 	.short	(.L_324 - .L_323)


	//   ....[0]....
.L_323:
        /*09e0*/ 	.word	0x00000070


	//   ....[1]....
        /*09e4*/ 	.word	0x000001a0


	//   ....[2]....
        /*09e8*/ 	.word	0x000001f0


	//   ....[3]....
        /*09ec*/ 	.word	0x00000420


	//   ....[4]....
        /*09f0*/ 	.word	0x00000580


	//   ....[5]....
        /*09f4*/ 	.word	0x000006a0


	//   ....[6]....
        /*09f8*/ 	.word	0x00000800


	//   ....[7]....
        /*09fc*/ 	.word	0x00009130


	//   ....[8]....
        /*0a00*/ 	.word	0x00009810


	//   ....[9]....
        /*0a04*/ 	.word	0x00009820


	//   ....[10]....
        /*0a08*/ 	.word	0x00009830


	//   ....[11]....
        /*0a0c*/ 	.word	0x00009840


	//   ....[12]....
        /*0a10*/ 	.word	0x00009b80


	//   ....[13]....
        /*0a14*/ 	.word	0x00009b90


	//   ....[14]....
        /*0a18*/ 	.word	0x00009ba0


	//   ....[15]....
        /*0a1c*/ 	.word	0x00009bb0


	//   ....[16]....
        /*0a20*/ 	.word	0x00009e90


	//   ....[17]....
        /*0a24*/ 	.word	0x00009ea0


	//   ....[18]....
        /*0a28*/ 	.word	0x00009eb0


	//   ....[19]....
        /*0a2c*/ 	.word	0x00009ec0


	//   ....[20]....
        /*0a30*/ 	.word	0x0000a1c0


	//   ....[21]....
        /*0a34*/ 	.word	0x0000a1d0


	//   ....[22]....
        /*0a38*/ 	.word	0x0000a1e0


	//   ....[23]....
        /*0a3c*/ 	.word	0x0000a1f0


	//   ....[24]....
        /*0a40*/ 	.word	0x0000beb0


	//   ....[25]....
        /*0a44*/ 	.word	0x0000bed0


	//   ....[26]....
        /*0a48*/ 	.word	0x0000bee0


	//   ....[27]....
        /*0a4c*/ 	.word	0x0000bef0


	//   ....[28]....
        /*0a50*/ 	.word	0x0000c000


	//   ....[29]....
        /*0a54*/ 	.word	0x0000c050


	//   ....[30]....
        /*0a58*/ 	.word	0x0000c080


	//   ....[31]....
        /*0a5c*/ 	.word	0x0000c0c0


	//   ....[32]....
        /*0a60*/ 	.word	0x0000c3e0


	//   ....[33]....
        /*0a64*/ 	.word	0x0000c400


	//   ....[34]....
        /*0a68*/ 	.word	0x0000c420


	//   ....[35]....
        /*0a6c*/ 	.word	0x0000c430


	//   ....[36]....
        /*0a70*/ 	.word	0x0000c4f0


	//   ....[37]....
        /*0a74*/ 	.word	0x0000c510


	//   ....[38]....
        /*0a78*/ 	.word	0x0000c520


	//   ....[39]....
        /*0a7c*/ 	.word	0x0000c5b0


	//   ....[40]....
        /*0a80*/ 	.word	0x0000e910


	//   ....[41]....
        /*0a84*/ 	.word	0x0000ebc0


	//   ....[42]....
        /*0a88*/ 	.word	0x0000f130


	//   ....[43]....
        /*0a8c*/ 	.word	0x0000f160


	//   ....[44]....
        /*0a90*/ 	.word	0x0000fac0


	//   ....[45]....
        /*0a94*/ 	.word	0x0000fb40


	//   ....[46]....
        /*0a98*/ 	.word	0x00011000


	//   ....[47]....
        /*0a9c*/ 	.word	0x00011690


	//   ....[48]....
        /*0aa0*/ 	.word	0x000116c0


	//   ....[49]....
        /*0aa4*/ 	.word	0x000116e0


	//   ....[50]....
        /*0aa8*/ 	.word	0x00011de0


	//   ....[51]....
        /*0aac*/ 	.word	0x00011fb0


	//   ....[52]....
        /*0ab0*/ 	.word	0x00013bb0


	//   ....[53]....
        /*0ab4*/ 	.word	0x00013c40


	//   ....[54]....
        /*0ab8*/ 	.word	0x000142c0


	//   ....[55]....
        /*0abc*/ 	.word	0x000143b0


	//   ....[56]....
        /*0ac0*/ 	.word	0x000155b0


	//   ....[57]....
        /*0ac4*/ 	.word	0x000155f0


	//   ....[58]....
        /*0ac8*/ 	.word	0x000156d0


	//   ....[59]....
        /*0acc*/ 	.word	0x000156f0


	//   ....[60]....
        /*0ad0*/ 	.word	0x00016a00


	//   ....[61]....
        /*0ad4*/ 	.word	0x00016a20


	//   ....[62]....
        /*0ad8*/ 	.word	0x00016a40


	//   ....[63]....
        /*0adc*/ 	.word	0x00016a50


	//   ....[64]....
        /*0ae0*/ 	.word	0x00017110


	//   ....[65]....
        /*0ae4*/ 	.word	0x00017120


	//   ....[66]....
        /*0ae8*/ 	.word	0x00017220


	//   ....[67]....
        /*0aec*/ 	.word	0x00017230


	//   ....[68]....
        /*0af0*/ 	.word	0x00017340


	//   ....[69]....
        /*0af4*/ 	.word	0x00017350


	//   ....[70]....
        /*0af8*/ 	.word	0x00017460


	//   ....[71]....
        /*0afc*/ 	.word	0x00017470


	//   ....[72]....
        /*0b00*/ 	.word	0x00017820


	//   ....[73]....
        /*0b04*/ 	.word	0x00017830


	//   ....[74]....
        /*0b08*/ 	.word	0x00017d80


	//   ....[75]....
        /*0b0c*/ 	.word	0x00017d90


	//   ....[76]....
        /*0b10*/ 	.word	0x00018a80


	//   ....[77]....
        /*0b14*/ 	.word	0x00018a90


	//   ....[78]....
        /*0b18*/ 	.word	0x00018ba0


	//   ....[79]....
        /*0b1c*/ 	.word	0x00018bb0


	//   ....[80]....
        /*0b20*/ 	.word	0x00018cc0


	//   ....[81]....
        /*0b24*/ 	.word	0x00018cd0


	//   ....[82]....
        /*0b28*/ 	.word	0x00018de0


	//   ....[83]....
        /*0b2c*/ 	.word	0x00018df0


	//   ....[84]....
        /*0b30*/ 	.word	0x00018f60


	//   ....[85]....
        /*0b34*/ 	.word	0x00019190


	//   ....[86]....
        /*0b38*/ 	.word	0x000191c0


	//   ....[87]....
        /*0b3c*/ 	.word	0x000191f0


	//   ....[88]....
        /*0b40*/ 	.word	0x00019220


	//   ....[89]....
        /*0b44*/ 	.word	0x00019250


	//   ....[90]....
        /*0b48*/ 	.word	0x00019280


	//   ....[91]....
        /*0b4c*/ 	.word	0x00019420


	//   ....[92]....
        /*0b50*/ 	.word	0x00019450


	//   ....[93]....
        /*0b54*/ 	.word	0x00019480


	//   ....[94]....
        /*0b58*/ 	.word	0x000194b0


	//   ....[95]....
        /*0b5c*/ 	.word	0x000194e0


	//   ....[96]....
        /*0b60*/ 	.word	0x00019510


	//   ....[97]....
        /*0b64*/ 	.word	0x000195b0


	//   ....[98]....
        /*0b68*/ 	.word	0x000195e0


	//   ....[99]....
        /*0b6c*/ 	.word	0x000195f0


	//   ....[100]....
        /*0b70*/ 	.word	0x00019620


	//   ....[101]....
        /*0b74*/ 	.word	0x0001abf0


	//   ....[102]....
        /*0b78*/ 	.word	0x0001c6a0


	//   ....[103]....
        /*0b7c*/ 	.word	0x0001d260


	//   ....[104]....
        /*0b80*/ 	.word	0x0001d270


	//   ....[105]....
        /*0b84*/ 	.word	0x0001d2a0


	//   ....[106]....
        /*0b88*/ 	.word	0x0001d2b0


	//   ....[107]....
        /*0b8c*/ 	.word	0x0001d3c0


	//   ....[108]....
        /*0b90*/ 	.word	0x0001d3d0


	//   ....[109]....
        /*0b94*/ 	.word	0x0001d460


	//   ....[110]....
        /*0b98*/ 	.word	0x0001d470


	//   ....[111]....
        /*0b9c*/ 	.word	0x0001d500


	//   ....[112]....
        /*0ba0*/ 	.word	0x0001d510


	//   ....[113]....
        /*0ba4*/ 	.word	0x0001d5a0


	//   ....[114]....
        /*0ba8*/ 	.word	0x0001d5b0


	//   ....[115]....
        /*0bac*/ 	.word	0x0001d640


	//   ....[116]....
        /*0bb0*/ 	.word	0x0001d650


	//   ....[117]....
        /*0bb4*/ 	.word	0x0001d6a0


	//   ....[118]....
        /*0bb8*/ 	.word	0x0001d6d0


	//   ....[119]....
        /*0bbc*/ 	.word	0x0001ff30


	//   ....[120]....
        /*0bc0*/ 	.word	0x0001ffb0


	//   ....[121]....
        /*0bc4*/ 	.word	0x0001ffe0


	//   ....[122]....
        /*0bc8*/ 	.word	0x0001fff0


	//   ....[123]....
        /*0bcc*/ 	.word	0x00020020


	//   ....[124]....
        /*0bd0*/ 	.word	0x00020050


	//   ....[125]....
        /*0bd4*/ 	.word	0x00020080


	//   ....[126]....
        /*0bd8*/ 	.word	0x000200b0


	//   ....[127]....
        /*0bdc*/ 	.word	0x00020270


	//   ....[128]....
        /*0be0*/ 	.word	0x000202a0


	//   ....[129]....
        /*0be4*/ 	.word	0x000202d0


	//   ....[130]....
        /*0be8*/ 	.word	0x00020300


	//   ....[131]....
        /*0bec*/ 	.word	0x00020330


	//   ....[132]....
        /*0bf0*/ 	.word	0x00020360


	//   ....[133]....
        /*0bf4*/ 	.word	0x00020430


	//   ....[134]....
        /*0bf8*/ 	.word	0x00020450


	//   ....[135]....
        /*0bfc*/ 	.word	0x00020460


	//   ....[136]....
        /*0c00*/ 	.word	0x000204e0


	//   ....[137]....
        /*0c04*/ 	.word	0x00021020


	//   ....[138]....
        /*0c08*/ 	.word	0x00021490


	//   ....[139]....
        /*0c0c*/ 	.word	0x00021540


	//   ....[140]....
        /*0c10*/ 	.word	0x000215d0


	//   ....[141]....
        /*0c14*/ 	.word	0x00021620


	//   ....[142]....
        /*0c18*/ 	.word	0x00021670


	//   ....[143]....
        /*0c1c*/ 	.word	0x00021700


	//   ....[144]....
        /*0c20*/ 	.word	0x00021790


	//   ....[145]....
        /*0c24*/ 	.word	0x000217e0


	//   ....[146]....
        /*0c28*/ 	.word	0x00021830


	//   ....[147]....
        /*0c2c*/ 	.word	0x000218c0


	//   ....[148]....
        /*0c30*/ 	.word	0x00021950


	//   ....[149]....
        /*0c34*/ 	.word	0x000219a0


	//   ....[150]....
        /*0c38*/ 	.word	0x000219f0


	//   ....[151]....
        /*0c3c*/ 	.word	0x00021a80


	//   ....[152]....
        /*0c40*/ 	.word	0x00021b10


	//   ....[153]....
        /*0c44*/ 	.word	0x00021b60


	//   ....[154]....
        /*0c48*/ 	.word	0x00021bb0


	//   ....[155]....
        /*0c4c*/ 	.word	0x00021cb0


	//   ....[156]....
        /*0c50*/ 	.word	0x00021d60


	//   ....[157]....
        /*0c54*/ 	.word	0x00021de0


	//   ....[158]....
        /*0c58*/ 	.word	0x00021e70


	//   ....[159]....
        /*0c5c*/ 	.word	0x00021fe0


	//   ....[160]....
        /*0c60*/ 	.word	0x00022110


	//   ....[161]....
        /*0c64*/ 	.word	0x00022170


	//   ....[162]....
        /*0c68*/ 	.word	0x000221c0


	//   ....[163]....
        /*0c6c*/ 	.word	0x00022250


	//   ....[164]....
        /*0c70*/ 	.word	0x000222f0


	//   ....[165]....
        /*0c74*/ 	.word	0x00022370


	//   ....[166]....
        /*0c78*/ 	.word	0x000223e0


	//   ....[167]....
        /*0c7c*/ 	.word	0x00022540


	//   ....[168]....
        /*0c80*/ 	.word	0x00022640


	//   ....[169]....
        /*0c84*/ 	.word	0x00022690


	//   ....[170]....
        /*0c88*/ 	.word	0x000226e0


	//   ....[171]....
        /*0c8c*/ 	.word	0x000229c0


	//   ....[172]....
        /*0c90*/ 	.word	0x00022a10


	//   ....[173]....
        /*0c94*/ 	.word	0x00022aa0


	//   ....[174]....
        /*0c98*/ 	.word	0x00022b30


	//   ....[175]....
        /*0c9c*/ 	.word	0x00022bc0


	//   ....[176]....
        /*0ca0*/ 	.word	0x00022c50


	//   ....[177]....
        /*0ca4*/ 	.word	0x00022ce0


	//   ....[178]....
        /*0ca8*/ 	.word	0x00022d70


	//   ....[179]....
        /*0cac*/ 	.word	0x00022df0


	//   ....[180]....
        /*0cb0*/ 	.word	0x00022e40


	//   ....[181]....
        /*0cb4*/ 	.word	0x00022ed0


	//   ....[182]....
        /*0cb8*/ 	.word	0x00022f60


	//   ....[183]....
        /*0cbc*/ 	.word	0x00022fe0


	//   ....[184]....
        /*0cc0*/ 	.word	0x00023030


	//   ....[185]....
        /*0cc4*/ 	.word	0x000230c0


	//   ....[186]....
        /*0cc8*/ 	.word	0x00023150


	//   ....[187]....
        /*0ccc*/ 	.word	0x000231e0


	//   ....[188]....
        /*0cd0*/ 	.word	0x00023270


	//   ....[189]....
        /*0cd4*/ 	.word	0x00023300


	//   ....[190]....
        /*0cd8*/ 	.word	0x00023390


	//   ....[191]....
        /*0cdc*/ 	.word	0x00023450


	//   ....[192]....
        /*0ce0*/ 	.word	0x00023730


	//   ....[193]....
        /*0ce4*/ 	.word	0x00023910


	//   ....[194]....
        /*0ce8*/ 	.word	0x00023960


	//   ....[195]....
        /*0cec*/ 	.word	0x000239c0


	//   ....[196]....
        /*0cf0*/ 	.word	0x00023aa0


	//   ....[197]....
        /*0cf4*/ 	.word	0x00023b50


	//   ....[198]....
        /*0cf8*/ 	.word	0x00023c60


	//   ....[199]....
        /*0cfc*/ 	.word	0x00023cc0


	//   ....[200]....
        /*0d00*/ 	.word	0x00023dc0


	//   ....[201]....
        /*0d04*/ 	.word	0x00023e20


	//   ....[202]....
        /*0d08*/ 	.word	0x00023f20


	//   ....[203]....
        /*0d0c*/ 	.word	0x00023f80


	//   ....[204]....
        /*0d10*/ 	.word	0x00024080


	//   ....[205]....
        /*0d14*/ 	.word	0x000240e0


	//   ....[206]....
        /*0d18*/ 	.word	0x000241d0


	//   ....[207]....
        /*0d1c*/ 	.word	0x00024240


	//   ....[208]....
        /*0d20*/ 	.word	0x00024320


	//   ....[209]....
        /*0d24*/ 	.word	0x00024650


	//   ....[210]....
        /*0d28*/ 	.word	0x000246f0


	//   ....[211]....
        /*0d2c*/ 	.word	0x00024890


	//   ....[212]....
        /*0d30*/ 	.word	0x00024910


	//   ....[213]....
        /*0d34*/ 	.word	0x00024990


	//   ....[214]....
        /*0d38*/ 	.word	0x00024a10


	//   ....[215]....
        /*0d3c*/ 	.word	0x00024a90


	//   ....[216]....
        /*0d40*/ 	.word	0x00024b20


	//   ....[217]....
        /*0d44*/ 	.word	0x00024bc0


	//   ....[218]....
        /*0d48*/ 	.word	0x00024c70


	//   ....[219]....
        /*0d4c*/ 	.word	0x00024cf0


	//   ....[220]....
        /*0d50*/ 	.word	0x00024d70


	//   ....[221]....
        /*0d54*/ 	.word	0x00024df0


	//   ....[222]....
        /*0d58*/ 	.word	0x00024e80


	//   ....[223]....
        /*0d5c*/ 	.word	0x00024f00


	//   ....[224]....
        /*0d60*/ 	.word	0x00024fb0


	//   ....[225]....
        /*0d64*/ 	.word	0x00025000


	//   ....[226]....
        /*0d68*/ 	.word	0x000250c0


	//   ....[227]....
        /*0d6c*/ 	.word	0x000251f0


	//----- nvinfo : EIATTR_REG_RECONFIG
	.align		4
.L_324:
        /*0d70*/ 	.byte	0x01, 0x54
	.zero		2


	//----- nvinfo : EIATTR_SYSCALL_OFFSETS
	.align		4
        /*0d74*/ 	.byte	0x04, 0x46
        /*0d76*/ 	.short	(.L_326 - .L_325)


	//   ....[0]....
.L_325:
        /*0d78*/ 	.word	0x00001ee0


	//   ....[1]....
        /*0d7c*/ 	.word	0x00002030


	//   ....[2]....
        /*0d80*/ 	.word	0x000092d0


	//   ....[3]....
        /*0d84*/ 	.word	0x000095c0


	//   ....[4]....
        /*0d88*/ 	.word	0x0001c2c0


	//   ....[5]....
        /*0d8c*/ 	.word	0x0001c410


	//   ....[6]....
        /*0d90*/ 	.word	0x0001c500


	//   ....[7]....
        /*0d94*/ 	.word	0x0001ce20


	//----- nvinfo : EIATTR_MBARRIER_INSTR_OFFSETS
	.align		4
.L_326:
        /*0d98*/ 	.byte	0x04, 0x39
        /*0d9a*/ 	.short	(.L_328 - .L_327)


	//   ....[0]....
.L_327:
        /*0d9c*/ 	.word	0x000002d0
        /*0da0*/ 	.word	0x000000ff
        /*0da4*/ 	.word	0x00028800
        /*0da8*/ 	.short	0x0100
        /*0daa*/ 	.byte	0x08
	.zero		1


	//   ....[1]....
        /*0dac*/ 	.word	0x000002e0
        /*0db0*/ 	.word	0x000000ff
        /*0db4*/ 	.word	0x00028820
        /*0db8*/ 	.short	0x0100
        /*0dba*/ 	.byte	0x08
	.zero		1


	//   ....[2]....
        /*0dbc*/ 	.word	0x000003d0
        /*0dc0*/ 	.word	0x000000ff
        /*0dc4*/ 	.word	0x00028830
        /*0dc8*/ 	.short	0x0100
        /*0dca*/ 	.byte	0x08
	.zero		1


	//   ....[3]....
        /*0dcc*/ 	.word	0x000003e0
        /*0dd0*/ 	.word	0x000000ff
        /*0dd4*/ 	.word	0x00028840
        /*0dd8*/ 	.short	0x0100
        /*0dda*/ 	.byte	0x08
	.zero		1


	//   ....[4]....
        /*0ddc*/ 	.word	0x000003f0
        /*0de0*/ 	.word	0x000000ff
        /*0de4*/ 	.word	0x00028838
        /*0de8*/ 	.short	0x0100
        /*0dea*/ 	.byte	0x08
	.zero		1


	//   ....[5]....
        /*0dec*/ 	.word	0x00000400
        /*0df0*/ 	.word	0x000000ff
        /*0df4*/ 	.word	0x00028848
        /*0df8*/ 	.short	0x0100
        /*0dfa*/ 	.byte	0x08
	.zero		1


	//   ....[6]....
        /*0dfc*/ 	.word	0x00000530
        /*0e00*/ 	.word	0x000000ff
        /*0e04*/ 	.word	0x00028850
        /*0e08*/ 	.short	0x0100
        /*0e0a*/ 	.byte	0x08
	.zero		1


	//   ....[7]....
        /*0e0c*/ 	.word	0x00000540
        /*0e10*/ 	.word	0x000000ff
        /*0e14*/ 	.word	0x00028860
        /*0e18*/ 	.short	0x0100
        /*0e1a*/ 	.byte	0x08
	.zero		1


	//   ....[8]....
        /*0e1c*/ 	.word	0x00000550
        /*0e20*/ 	.word	0x000000ff
        /*0e24*/ 	.word	0x00028858
        /*0e28*/ 	.short	0x0100
        /*0e2a*/ 	.byte	0x08
	.zero		1


	//   ....[9]....
        /*0e2c*/ 	.word	0x00000560
        /*0e30*/ 	.word	0x000000ff
        /*0e34*/ 	.word	0x00028868
        /*0e38*/ 	.short	0x0100
        /*0e3a*/ 	.byte	0x08
	.zero		1


	//   ....[10]....
        /*0e3c*/ 	.word	0x00000650
        /*0e40*/ 	.word	0x000000ff
        /*0e44*/ 	.word	0x00028870
        /*0e48*/ 	.short	0x0100
        /*0e4a*/ 	.byte	0x06
	.zero		1


	//   ....[11]....
        /*0e4c*/ 	.word	0x00000660
        /*0e50*/ 	.word	0x000000ff
        /*0e54*/ 	.word	0x00028880
        /*0e58*/ 	.short	0x0100
        /*0e5a*/ 	.byte	0x06
	.zero		1


	//   ....[12]....
        /*0e5c*/ 	.word	0x00000670
        /*0e60*/ 	.word	0x000000ff
        /*0e64*/ 	.word	0x00028878
        /*0e68*/ 	.short	0x0100
        /*0e6a*/ 	.byte	0x06
	.zero		1


	//   ....[13]....
        /*0e6c*/ 	.word	0x00000680
        /*0e70*/ 	.word	0x000000ff
        /*0e74*/ 	.word	0x00028888
        /*0e78*/ 	.short	0x0100
        /*0e7a*/ 	.byte	0x06
	.zero		1


	//   ....[14]....
        /*0e7c*/ 	.word	0x000007b0
        /*0e80*/ 	.word	0x000000ff
        /*0e84*/ 	.word	0x00028890
        /*0e88*/ 	.short	0x0100
        /*0e8a*/ 	.byte	0x08
	.zero		1


	//   ....[15]....
        /*0e8c*/ 	.word	0x000007c0
        /*0e90*/ 	.word	0x000000ff
        /*0e94*/ 	.word	0x000288a0
        /*0e98*/ 	.short	0x0100
        /*0e9a*/ 	.byte	0x08
	.zero		1


	//   ....[16]....
        /*0e9c*/ 	.word	0x000007d0
        /*0ea0*/ 	.word	0x000000ff
        /*0ea4*/ 	.word	0x00028898
        /*0ea8*/ 	.short	0x0100
        /*0eaa*/ 	.byte	0x08
	.zero		1


	//   ....[17]....
        /*0eac*/ 	.word	0x000007e0
        /*0eb0*/ 	.word	0x000000ff
        /*0eb4*/ 	.word	0x000288a8
        /*0eb8*/ 	.short	0x0100
        /*0eba*/ 	.byte	0x08
	.zero		1


	//   ....[18]....
        /*0ebc*/ 	.word	0x00000910
        /*0ec0*/ 	.word	0x000000ff
        /*0ec4*/ 	.word	0x000288b0
        /*0ec8*/ 	.short	0x0100
        /*0eca*/ 	.byte	0x08
	.zero		1


	//   ....[19]....
        /*0ecc*/ 	.word	0x00000920
        /*0ed0*/ 	.word	0x000000ff
        /*0ed4*/ 	.word	0x000288c0
        /*0ed8*/ 	.short	0x0100
        /*0eda*/ 	.byte	0x08
	.zero		1


	//   ....[20]....
        /*0edc*/ 	.word	0x00000930
        /*0ee0*/ 	.word	0x000000ff
        /*0ee4*/ 	.word	0x000288b8
        /*0ee8*/ 	.short	0x0100
        /*0eea*/ 	.byte	0x08
	.zero		1


	//   ....[21]....
        /*0eec*/ 	.word	0x00000940
        /*0ef0*/ 	.word	0x000000ff
        /*0ef4*/ 	.word	0x000288c8
        /*0ef8*/ 	.short	0x0100
        /*0efa*/ 	.byte	0x08
	.zero		1


	//   ....[22]....
        /*0efc*/ 	.word	0x00003640
        /*0f00*/ 	.word	0x0000006e
        /*0f04*/ 	.word	0x00028890
        /*0f08*/ 	.short	0x010a
        /*0f0a*/ 	.byte	0x3f
	.zero		1


	//   ....[23]....
        /*0f0c*/ 	.word	0x00005c40
        /*0f10*/ 	.word	0x0000006e
        /*0f14*/ 	.word	0x00028890
        /*0f18*/ 	.short	0x010a
        /*0f1a*/ 	.byte	0x3f
	.zero		1


	//   ....[24]....
        /*0f1c*/ 	.word	0x00007dc0
        /*0f20*/ 	.word	0x0000006e
        /*0f24*/ 	.word	0x00028890
        /*0f28*/ 	.short	0x010a
        /*0f2a*/ 	.byte	0x3f
	.zero		1


	//   ....[25]....
        /*0f2c*/ 	.word	0x00008420
        /*0f30*/ 	.word	0x00000030
        /*0f34*/ 	.word	0x00000000
        /*0f38*/ 	.short	0x0101
        /*0f3a*/ 	.byte	0x3f
	.zero		1


	//   ....[26]....
        /*0f3c*/ 	.word	0x00008460
        /*0f40*/ 	.word	0x0000006e
        /*0f44*/ 	.word	0x000288b0
        /*0f48*/ 	.short	0x010a
        /*0f4a*/ 	.byte	0x3f
	.zero		1


	//   ....[27]....
        /*0f4c*/ 	.word	0x00008ab0
        /*0f50*/ 	.word	0x0000006e
        /*0f54*/ 	.word	0x00000000
        /*0f58*/ 	.short	0x0101
        /*0f5a*/ 	.byte	0x3f
	.zero		1


	//   ....[28]....
        /*0f5c*/ 	.word	0x00009350
        /*0f60*/ 	.word	0x00000002
        /*0f64*/ 	.word	0x00028800
        /*0f68*/ 	.short	0x010a
        /*0f6a*/ 	.byte	0x3f
	.zero		1


	//   ....[29]....
        /*0f6c*/ 	.word	0x000093a0
        /*0f70*/ 	.word	0x00000002
        /*0f74*/ 	.word	0x00028800
        /*0f78*/ 	.short	0x010a
        /*0f7a*/ 	.byte	0x3f
	.zero		1


	//   ....[30]....
        /*0f7c*/ 	.word	0x0000a430
        /*0f80*/ 	.word	0x00000002
        /*0f84*/ 	.word	0x00028800
        /*0f88*/ 	.short	0x010a
        /*0f8a*/ 	.byte	0x3f
	.zero		1


	//   ....[31]....
        /*0f8c*/ 	.word	0x0000c810
        /*0f90*/ 	.word	0x00000002
        /*0f94*/ 	.word	0x00028800
        /*0f98*/ 	.short	0x010a
        /*0f9a*/ 	.byte	0x3f
	.zero		1


	//   ....[32]....
        /*0f9c*/ 	.word	0x0000e2f0
        /*0fa0*/ 	.word	0x00000003
        /*0fa4*/ 	.word	0x00028830
        /*0fa8*/ 	.short	0x010a
        /*0faa*/ 	.byte	0x3f
	.zero		1


	//   ....[33]....
        /*0fac*/ 	.word	0x0000e360
        /*0fb0*/ 	.word	0x00000003
        /*0fb4*/ 	.word	0x00028830
        /*0fb8*/ 	.short	0x010a
        /*0fba*/ 	.byte	0x3f
	.zero		1


	//   ....[34]....
        /*0fbc*/ 	.word	0x0000eb10
        /*0fc0*/ 	.word	0x00000003
        /*0fc4*/ 	.word	0x00000000
        /*0fc8*/ 	.short	0x0101
        /*0fca*/ 	.byte	0x3f
	.zero		1


	//   ....[35]....
        /*0fcc*/ 	.word	0x00010850
        /*0fd0*/ 	.word	0x00000000
        /*0fd4*/ 	.word	0x00028830
        /*0fd8*/ 	.short	0x010a
        /*0fda*/ 	.byte	0x3f
	.zero		1


	//   ....[36]....
        /*0fdc*/ 	.word	0x000108a0
        /*0fe0*/ 	.word	0x00000000
        /*0fe4*/ 	.word	0x00028830
        /*0fe8*/ 	.short	0x010a
        /*0fea*/ 	.byte	0x3f
	.zero		1


	//   ....[37]....
        /*0fec*/ 	.word	0x00010cb0
        /*0ff0*/ 	.word	0x00000006
        /*0ff4*/ 	.word	0x00028850
        /*0ff8*/ 	.short	0x010a
        /*0ffa*/ 	.byte	0x3f
	.zero		1


	//   ....[38]....
        /*0ffc*/ 	.word	0x00010cf0
        /*1000*/ 	.word	0x00000006
        /*1004*/ 	.word	0x00028850
        /*1008*/ 	.short	0x010a
        /*100a*/ 	.byte	0x3f
	.zero		1


	//   ....[39]....
        /*100c*/ 	.word	0x00012690
        /*1010*/ 	.word	0x00000015
        /*1014*/ 	.word	0x00000000
        /*1018*/ 	.short	0x0101
        /*101a*/ 	.byte	0x3f
	.zero		1


	//   ....[40]....
        /*101c*/ 	.word	0x00012730
        /*1020*/ 	.word	0x0000000e
        /*1024*/ 	.word	0x00000000
        /*1028*/ 	.short	0x0101
        /*102a*/ 	.byte	0x3f
	.zero		1


	//   ....[41]....
        /*102c*/ 	.word	0x00013380
        /*1030*/ 	.word	0x00000000
        /*1034*/ 	.word	0x00028830
        /*1038*/ 	.short	0x010a
        /*103a*/ 	.byte	0x3f
	.zero		1


	//   ....[42]....
        /*103c*/ 	.word	0x000133d0
        /*1040*/ 	.word	0x00000000
        /*1044*/ 	.word	0x00028830
        /*1048*/ 	.short	0x010a
        /*104a*/ 	.byte	0x3f
	.zero		1


	//   ....[43]....
        /*104c*/ 	.word	0x000137e0
        /*1050*/ 	.word	0x00000006
        /*1054*/ 	.word	0x00028850
        /*1058*/ 	.short	0x010a
        /*105a*/ 	.byte	0x3f
	.zero		1


	//   ....[44]....
        /*105c*/ 	.word	0x00013820
        /*1060*/ 	.word	0x00000006
        /*1064*/ 	.word	0x00028850
        /*1068*/ 	.short	0x010a
        /*106a*/ 	.byte	0x3f
	.zero		1


	//   ....[45]....
        /*106c*/ 	.word	0x00014990
        /*1070*/ 	.word	0x00000027
        /*1074*/ 	.word	0x00000000
        /*1078*/ 	.short	0x0101
        /*107a*/ 	.byte	0x3f
	.zero		1


	//   ....[46]....
        /*107c*/ 	.word	0x00014ae0
        /*1080*/ 	.word	0x00000027
        /*1084*/ 	.word	0x00000000
        /*1088*/ 	.short	0x0101
        /*108a*/ 	.byte	0x3f
	.zero		1


	//   ....[47]....
        /*108c*/ 	.word	0x000154b0
        /*1090*/ 	.word	0x0000000e
        /*1094*/ 	.word	0x00028850
        /*1098*/ 	.short	0x010a
        /*109a*/ 	.byte	0x3f
	.zero		1


	//   ....[48]....
        /*109c*/ 	.word	0x00015530
        /*10a0*/ 	.word	0x0000000e
        /*10a4*/ 	.word	0x00028850
        /*10a8*/ 	.short	0x010a
        /*10aa*/ 	.byte	0x3f
	.zero		1


	//   ....[49]....
        /*10ac*/ 	.word	0x00015af0
        /*10b0*/ 	.word	0x00000006
        /*10b4*/ 	.word	0x00000000
        /*10b8*/ 	.short	0x0101
        /*10ba*/ 	.byte	0x3f
	.zero		1


	//   ....[50]....
        /*10bc*/ 	.word	0x00017070
        /*10c0*/ 	.word	0x00000003
        /*10c4*/ 	.word	0x00000000
        /*10c8*/ 	.short	0x0101
        /*10ca*/ 	.byte	0x3f
	.zero		1


	//   ....[51]....
        /*10cc*/ 	.word	0x00017720
        /*10d0*/ 	.word	0x0000000a
        /*10d4*/ 	.word	0x00000000
        /*10d8*/ 	.short	0x0101
        /*10da*/ 	.byte	0x3f
	.zero		1


	//   ....[52]....
        /*10dc*/ 	.word	0x0001acd0
        /*10e0*/ 	.word	0x00000012
        /*10e4*/ 	.word	0x00028820
        /*10e8*/ 	.short	0x010a
        /*10ea*/ 	.byte	0x3f
	.zero		1


	//   ....[53]....
        /*10ec*/ 	.word	0x0001ada0
        /*10f0*/ 	.word	0x00000005
        /*10f4*/ 	.word	0x000288a0
        /*10f8*/ 	.short	0x010a
        /*10fa*/ 	.byte	0x3f
	.zero		1


	//   ....[54]....
        /*10fc*/ 	.word	0x0001b0f0
        /*1100*/ 	.word	0x00000005
        /*1104*/ 	.word	0x000288c0
        /*1108*/ 	.short	0x010a
        /*110a*/ 	.byte	0x3f
	.zero		1


	//   ....[55]....
        /*110c*/ 	.word	0x0001b5a0
        /*1110*/ 	.word	0x00000007
        /*1114*/ 	.word	0x000288a0
        /*1118*/ 	.short	0x010a
        /*111a*/ 	.byte	0x3f
	.zero		1


	//   ....[56]....
        /*111c*/ 	.word	0x0001b8d0
        /*1120*/ 	.word	0x00000007
        /*1124*/ 	.word	0x000288c0
        /*1128*/ 	.short	0x010a
        /*112a*/ 	.byte	0x3f
	.zero		1


	//   ....[57]....
        /*112c*/ 	.word	0x0001c910
        /*1130*/ 	.word	0x00000000
        /*1134*/ 	.word	0x00028840
        /*1138*/ 	.short	0x010a
        /*113a*/ 	.byte	0x3f
	.zero		1


	//   ....[58]....
        /*113c*/ 	.word	0x0001d7a0
        /*1140*/ 	.word	0x00000012
        /*1144*/ 	.word	0x00028800
        /*1148*/ 	.short	0x0107
        /*114a*/ 	.byte	0x3f
	.zero		1


	//   ....[59]....
        /*114c*/ 	.word	0x0001d8b0
        /*1150*/ 	.word	0x00000012
        /*1154*/ 	.word	0x00028800
        /*1158*/ 	.short	0x0101
        /*115a*/ 	.byte	0x3f
	.zero		1


	//   ....[60]....
        /*115c*/ 	.word	0x0001d8d0
        /*1160*/ 	.word	0x00000012
        /*1164*/ 	.word	0x00028820
        /*1168*/ 	.short	0x010a
        /*116a*/ 	.byte	0x3f
	.zero		1


	//   ....[61]....
        /*116c*/ 	.word	0x0001dc90
        /*1170*/ 	.word	0x00000003
        /*1174*/ 	.word	0x00028840
        /*1178*/ 	.short	0x010a
        /*117a*/ 	.byte	0x3f
	.zero		1


	//   ....[62]....
        /*117c*/ 	.word	0x0001e030
        /*1180*/ 	.word	0x00000003
        /*1184*/ 	.word	0x00000060
        /*1188*/ 	.short	0x010a
        /*118a*/ 	.byte	0x3f
	.zero		1


	//   ....[63]....
        /*118c*/ 	.word	0x0001e6c0
        /*1190*/ 	.word	0x00000003
        /*1194*/ 	.word	0x00028840
        /*1198*/ 	.short	0x010a
        /*119a*/ 	.byte	0x3f
	.zero		1


	//   ....[64]....
        /*119c*/ 	.word	0x0001ea60
        /*11a0*/ 	.word	0x00000002
        /*11a4*/ 	.word	0x00000060
        /*11a8*/ 	.short	0x010a
        /*11aa*/ 	.byte	0x3f
	.zero		1


	//   ....[65]....
        /*11ac*/ 	.word	0x0001f030
        /*11b0*/ 	.word	0x00000002
        /*11b4*/ 	.word	0x00028840
        /*11b8*/ 	.short	0x010a
        /*11ba*/ 	.byte	0x3f
	.zero		1


	//   ....[66]....
        /*11bc*/ 	.word	0x0001f3d0
        /*11c0*/ 	.word	0x00000002
        /*11c4*/ 	.word	0x00000060
        /*11c8*/ 	.short	0x010a
        /*11ca*/ 	.byte	0x3f
	.zero		1


	//   ....[67]....
        /*11cc*/ 	.word	0x0001f950
        /*11d0*/ 	.word	0x00000000
        /*11d4*/ 	.word	0x00028860
        /*11d8*/ 	.short	0x010a
        /*11da*/ 	.byte	0x3f
	.zero		1


	//   ....[68]....
        /*11dc*/ 	.word	0x00020fa0
        /*11e0*/ 	.word	0x00000000
        /*11e4*/ 	.word	0x00028820
        /*11e8*/ 	.short	0x010a
        /*11ea*/ 	.byte	0x3f
	.zero		1


	//   ....[69]....
        /*11ec*/ 	.word	0x00021180
        /*11f0*/ 	.word	0x00000006
        /*11f4*/ 	.word	0x00000000
        /*11f8*/ 	.short	0x010a
        /*11fa*/ 	.byte	0x3f
	.zero		1


	//   ....[70]....
        /*11fc*/ 	.word	0x000211b0
        /*1200*/ 	.word	0x00000007
        /*1204*/ 	.word	0x00000000
        /*1208*/ 	.short	0x010a
        /*120a*/ 	.byte	0x3f
	.zero		1


	//   ....[71]....
        /*120c*/ 	.word	0x00021210
        /*1210*/ 	.word	0x00000004
        /*1214*/ 	.word	0x00000000
        /*1218*/ 	.short	0x010a
        /*121a*/ 	.byte	0x3f
	.zero		1


	//   ....[72]....
        /*121c*/ 	.word	0x00021240
        /*1220*/ 	.word	0x00000003
        /*1224*/ 	.word	0x00000000
        /*1228*/ 	.short	0x010a
        /*122a*/ 	.byte	0x3f
	.zero		1


	//   ....[73]....
        /*122c*/ 	.word	0x000212a0
        /*1230*/ 	.word	0x0000006e
        /*1234*/ 	.word	0x00028890
        /*1238*/ 	.short	0x010a
        /*123a*/ 	.byte	0x3f
	.zero		1


	//   ....[74]....
        /*123c*/ 	.word	0x000212f0
        /*1240*/ 	.word	0x0000006e
        /*1244*/ 	.word	0x00028890
        /*1248*/ 	.short	0x010a
        /*124a*/ 	.byte	0x3f
	.zero		1


	//   ....[75]....
        /*124c*/ 	.word	0x00021340
        /*1250*/ 	.word	0x0000006e
        /*1254*/ 	.word	0x00028890
        /*1258*/ 	.short	0x010a
        /*125a*/ 	.byte	0x3f
	.zero		1


	//   ....[76]....
        /*125c*/ 	.word	0x00021390
        /*1260*/ 	.word	0x0000006e
        /*1264*/ 	.word	0x000288b0
        /*1268*/ 	.short	0x010a
        /*126a*/ 	.byte	0x3f
	.zero		1


	//   ....[77]....
        /*126c*/ 	.word	0x00021bf0
        /*1270*/ 	.word	0x00000002
        /*1274*/ 	.word	0x00028800
        /*1278*/ 	.short	0x010a
        /*127a*/ 	.byte	0x3f
	.zero		1


	//   ....[78]....
        /*127c*/ 	.word	0x00022740
        /*1280*/ 	.word	0x00000002
        /*1284*/ 	.word	0x00028800
        /*1288*/ 	.short	0x010a
        /*128a*/ 	.byte	0x3f
	.zero		1


	//   ....[79]....
        /*128c*/ 	.word	0x00022790
        /*1290*/ 	.word	0x00000003
        /*1294*/ 	.word	0x00028830
        /*1298*/ 	.short	0x010a
        /*129a*/ 	.byte	0x3f
	.zero		1


	//   ....[80]....
        /*129c*/ 	.word	0x000227e0
        /*12a0*/ 	.word	0x00000000
        /*12a4*/ 	.word	0x00028830
        /*12a8*/ 	.short	0x010a
        /*12aa*/ 	.byte	0x3f
	.zero		1


	//   ....[81]....
        /*12ac*/ 	.word	0x00022830
        /*12b0*/ 	.word	0x00000006
        /*12b4*/ 	.word	0x00028850
        /*12b8*/ 	.short	0x010a
        /*12ba*/ 	.byte	0x3f
	.zero		1


	//   ....[82]....
        /*12bc*/ 	.word	0x00022880
        /*12c0*/ 	.word	0x00000000
        /*12c4*/ 	.word	0x00028830
        /*12c8*/ 	.short	0x010a
        /*12ca*/ 	.byte	0x3f
	.zero		1


	//   ....[83]....
        /*12cc*/ 	.word	0x000228d0
        /*12d0*/ 	.word	0x00000006
        /*12d4*/ 	.word	0x00028850
        /*12d8*/ 	.short	0x010a
        /*12da*/ 	.byte	0x3f
	.zero		1


	//   ....[84]....
        /*12dc*/ 	.word	0x00022920
        /*12e0*/ 	.word	0x0000000e
        /*12e4*/ 	.word	0x00028850
        /*12e8*/ 	.short	0x010a
        /*12ea*/ 	.byte	0x3f
	.zero		1


	//   ....[85]....
        /*12ec*/ 	.word	0x00023510
        /*12f0*/ 	.word	0x00000012
        /*12f4*/ 	.word	0x00028820
        /*12f8*/ 	.short	0x010a
        /*12fa*/ 	.byte	0x3f
	.zero		1


	//   ....[86]....
        /*12fc*/ 	.word	0x00023560
        /*1300*/ 	.word	0x00000005
        /*1304*/ 	.word	0x000288a0
        /*1308*/ 	.short	0x010a
        /*130a*/ 	.byte	0x3f
	.zero		1


	//   ....[87]....
        /*130c*/ 	.word	0x000235b0
        /*1310*/ 	.word	0x00000005
        /*1314*/ 	.word	0x000288c0
        /*1318*/ 	.short	0x010a
        /*131a*/ 	.byte	0x3f
	.zero		1


	//   ....[88]....
        /*131c*/ 	.word	0x00023600
        /*1320*/ 	.word	0x00000007
        /*1324*/ 	.word	0x000288a0
        /*1328*/ 	.short	0x010a
        /*132a*/ 	.byte	0x3f
	.zero		1


	//   ....[89]....
        /*132c*/ 	.word	0x00023650
        /*1330*/ 	.word	0x00000007
        /*1334*/ 	.word	0x000288c0
        /*1338*/ 	.short	0x010a
        /*133a*/ 	.byte	0x3f
	.zero		1


	//   ....[90]....
        /*133c*/ 	.word	0x000237f0
        /*1340*/ 	.word	0x00000000
        /*1344*/ 	.word	0x00028840
        /*1348*/ 	.short	0x010a
        /*134a*/ 	.byte	0x3f
	.zero		1


	//   ....[91]....
        /*134c*/ 	.word	0x00024360
        /*1350*/ 	.word	0x00000012
        /*1354*/ 	.word	0x00028820
        /*1358*/ 	.short	0x010a
        /*135a*/ 	.byte	0x3f
	.zero		1


	//   ....[92]....
        /*135c*/ 	.word	0x000243b0
        /*1360*/ 	.word	0x00000003
        /*1364*/ 	.word	0x00028840
        /*1368*/ 	.short	0x010a
        /*136a*/ 	.byte	0x3f
	.zero		1


	//   ....[93]....
        /*136c*/ 	.word	0x00024400
        /*1370*/ 	.word	0x00000003
        /*1374*/ 	.word	0x00000060
        /*1378*/ 	.short	0x010a
        /*137a*/ 	.byte	0x3f
	.zero		1


	//   ....[94]....
        /*137c*/ 	.word	0x00024450
        /*1380*/ 	.word	0x00000003
        /*1384*/ 	.word	0x00028840
        /*1388*/ 	.short	0x010a
        /*138a*/ 	.byte	0x3f
	.zero		1


	//   ....[95]....
        /*138c*/ 	.word	0x000244a0
        /*1390*/ 	.word	0x00000002
        /*1394*/ 	.word	0x00000060
        /*1398*/ 	.short	0x010a
        /*139a*/ 	.byte	0x3f
	.zero		1


	//   ....[96]....
        /*139c*/ 	.word	0x000244f0
        /*13a0*/ 	.word	0x00000002
        /*13a4*/ 	.word	0x00028840
        /*13a8*/ 	.short	0x010a
        /*13aa*/ 	.byte	0x3f
	.zero		1


	//   ....[97]....
        /*13ac*/ 	.word	0x00024540
        /*13b0*/ 	.word	0x00000002
        /*13b4*/ 	.word	0x00000060
        /*13b8*/ 	.short	0x010a
        /*13ba*/ 	.byte	0x3f
	.zero		1


	//   ....[98]....
        /*13bc*/ 	.word	0x00024590
        /*13c0*/ 	.word	0x00000000
        /*13c4*/ 	.word	0x00028860
        /*13c8*/ 	.short	0x010a
        /*13ca*/ 	.byte	0x3f
	.zero		1


	//   ....[99]....
        /*13cc*/ 	.word	0x00025110
        /*13d0*/ 	.word	0x00000000
        /*13d4*/ 	.word	0x00028820
        /*13d8*/ 	.short	0x010a
        /*13da*/ 	.byte	0x3f
	.zero		1


	//   ....[100]....
        /*13dc*/ 	.word	0x000252b0
        /*13e0*/ 	.word	0x00000006
        /*13e4*/ 	.word	0x00000000
        /*13e8*/ 	.short	0x010a
        /*13ea*/ 	.byte	0x3f
	.zero		1


	//   ....[101]....
        /*13ec*/ 	.word	0x00025300
        /*13f0*/ 	.word	0x00000007
        /*13f4*/ 	.word	0x00000000
        /*13f8*/ 	.short	0x010a
        /*13fa*/ 	.byte	0x3f
	.zero		1


	//   ....[102]....
        /*13fc*/ 	.word	0x00025350
        /*1400*/ 	.word	0x00000004
        /*1404*/ 	.word	0x00000000
        /*1408*/ 	.short	0x010a
        /*140a*/ 	.byte	0x3f
	.zero		1


	//----- nvinfo : EIATTR_NUM_MBARRIERS
	.align		4
.L_328:
        /*140c*/ 	.byte	0x03, 0x38
        /*140e*/ 	.short	0x0016


	//----- nvinfo : EIATTR_EXIT_INSTR_OFFSETS
	.align		4
        /*1410*/ 	.byte	0x04, 0x1c
        /*1412*/ 	.short	(.L_330 - .L_329)


	//   ....[0]....
.L_329:
        /*1414*/ 	.word	0x00021290


	//----- nvinfo : EIATTR_MAX_THREADS
	.align		4
.L_330:
        /*1418*/ 	.byte	0x04, 0x05
        /*141a*/ 	.short	(.L_332 - .L_331)
.L_331:
        /*141c*/ 	.word	0x00000180
        /*1420*/ 	.word	0x00000001
        /*1424*/ 	.word	0x00000001


	//----- nvinfo : EIATTR_CRS_STACK_SIZE
	.align		4
.L_332:
        /*1428*/ 	.byte	0x04, 0x1e
        /*142a*/ 	.short	(.L_334 - .L_333)
.L_333:
        /*142c*/ 	.word	0x00000000


	//----- nvinfo : EIATTR_CBANK_PARAM_SIZE
	.align		4
.L_334:
        /*1430*/ 	.byte	0x03, 0x19
        /*1432*/ 	.short	0x0af0


	//----- nvinfo : EIATTR_PARAM_CBANK
	.align		4
        /*1434*/ 	.byte	0x04, 0x0a
        /*1436*/ 	.short	(.L_336 - .L_335)
	.align		4
.L_335:
        /*1438*/ 	.word	index@(.nv.constant0._ZN7cutlass13device_kernelIN5flash11enable_sm90INS1_16FlashAttnFwdSm90INS1_25CollectiveMainloopFwdSm90ILi2EN4cute5tupleIJNS5_1CILi1EEES8_S8_EEENS6_IJNS7_ILi128EEESA_SA_EEELi128ENS_6half_tEfNS_4arch4Sm90ELb1ELb0ELb0ELb1ELb0ELb1ELb0ELb1ELb1ELb1ELb1ELb0EEENS1_21CollectiveEpilogueFwdISB_S9_SC_SE_Li256ELb1ELb1ELb1ELb0EEENS1_36VarlenDynamicPersistentTileSchedulerILi128ELi128ELi256ELi128ELb1ELb1ELb1ELb1ELb1ELb1EEEEEEEEEvNT_6ParamsE)
        /*143c*/ 	.short	0x0210
        /*143e*/ 	.short	0x0af0


	//----- nvinfo : EIATTR_SW_WAR
	.align		4
.L_336:
        /*1440*/ 	.byte	0x04, 0x36
        /*1442*/ 	.short	(.L_338 - .L_337)
.L_337:
        /*1444*/ 	.word	0x00000008
.L_338:


//--------------------- .nv.callgraph             --------------------------
	.section	.nv.callgraph,"",@"SHT_CUDA_CALLGRAPH"
	.align	4
	.sectionentsize	8
	.align		4
        /*0000*/ 	.word	0x00000000
	.align		4
        /*0004*/ 	.word	0xffffffff
	.align		4
        /*0008*/ 	.word	index@(_ZN7cutlass13device_kernelIN5flash11enable_sm90INS1_16FlashAttnFwdSm90INS1_25CollectiveMainloopFwdSm90ILi2EN4cute5tupleIJNS5_1CILi1EEES8_S8_EEENS6_IJNS7_ILi128EEENS7_ILi176EEESA_EEELi128ENS_6half_tEfNS_4arch4Sm90ELb0ELb0ELb0ELb0ELb0ELb0ELb0ELb1ELb1ELb1ELb1ELb0EEENS1_21CollectiveEpilogueFwdINS6_IJSA_SA_SB_EEES9_SD_SF_Li256ELb0ELb1ELb1ELb0EEENS1_19SingleTileSchedulerILb0ELb1ELb1ELi128EEEEEEEEEvNT_6ParamsE)
	.align		4
        /*000c*/ 	.word	index@(__assertfail)
	.align		4
        /*0010*/ 	.word	index@(_ZN7cutlass13device_kernelIN5flash11enable_sm90INS1_16FlashAttnFwdSm90INS1_25CollectiveMainloopFwdSm90ILi2EN4cute5tupleIJNS5_1CILi1EEES8_S8_EEENS6_IJNS7_ILi128EEENS7_ILi176EEESA_EEELi128ENS_6half_tEfNS_4arch4Sm90ELb0ELb0ELb0ELb1ELb0ELb0ELb0ELb1ELb1ELb1ELb1ELb0EEENS1_21CollectiveEpilogueFwdINS6_IJSA_SA_SB_EEES9_SD_SF_Li256ELb1ELb1ELb1ELb0EEENS1_36VarlenDynamicPersistentTileSchedulerILi128ELi176ELi256ELi128ELb1ELb1ELb1ELb0ELb1ELb1EEEEEEEEEvNT_6ParamsE)
	.align		4
        /*0014*/ 	.word	index@(__assertfail)
	.align		4
        /*0018*/ 	.word	index@(_ZN7cutlass13device_kernelIN5flash11enable_sm90INS1_16FlashAttnFwdSm90INS1_25CollectiveMainloopFwdSm90ILi2EN4cute5tupleIJNS5_1CILi1EEES8_S8_EEENS6_IJNS7_ILi128EEENS7_ILi176EEESA_EEELi128ENS_6half_tEfNS_4arch4Sm90ELb0ELb0ELb0ELb1ELb0ELb1ELb0ELb1ELb1ELb1ELb1ELb0EEENS1_21CollectiveEpilogueFwdINS6_IJSA_SA_SB_EEES9_SD_SF_Li256ELb1ELb1ELb1ELb0EEENS1_36VarlenDynamicPersistentTileSchedulerILi128ELi176ELi256ELi128ELb1ELb1ELb1ELb0ELb1ELb1EEEEEEEEEvNT_6ParamsE)
	.align		4
        /*001c*/ 	.word	index@(__assertfail)
	.align		4
        /*0020*/ 	.word	index@(_ZN7cutlass13device_kernelIN5flash11enable_sm90INS1_16FlashAttnFwdSm90INS1_25CollectiveMainloopFwdSm90ILi2EN4cute5tupleIJNS5_1CILi1EEES8_S8_EEENS6_IJNS7_ILi128EEESA_SA_EEELi128ENS_6half_tEfNS_4arch4Sm90ELb0ELb1ELb0ELb0ELb0ELb0ELb0ELb1ELb1ELb1ELb1ELb0EEENS1_21CollectiveEpilogueFwdISB_S9_SC_SE_Li256ELb0ELb1ELb1ELb0EEENS1_19SingleTileSchedulerILb0ELb1ELb1ELi128EEEEEEEEEvNT_6ParamsE)
	.align		4
        /*0024*/ 	.word	index@(__assertfail)
	.align		4
        /*0028*/ 	.word	index@(_ZN7cutlass13device_kernelIN5flash11enable_sm90INS1_16FlashAttnFwdSm90INS1_25CollectiveMainloopFwdSm90ILi2EN4cute5tupleIJNS5_1CILi1EEES8_S8_EEENS6_IJNS7_ILi128EEESA_SA_EEELi128ENS_6half_tEfNS_4arch4Sm90ELb0ELb1ELb0ELb1ELb0ELb0ELb0ELb1ELb1ELb1ELb1ELb0EEENS1_21CollectiveEpilogueFwdISB_S9_SC_SE_Li256ELb1ELb1ELb1ELb0EEENS1_36VarlenDynamicPersistentTileSchedulerILi128ELi128ELi256ELi128ELb1ELb1ELb1ELb1ELb0ELb1EEEEEEEEEvNT_6ParamsE)
	.align		4
        /*002c*/ 	.word	index@(__assertfail)
	.align		4
        /*0030*/ 	.word	index@(_ZN7cutlass13device_kernelIN5flash11enable_sm90INS1_16FlashAttnFwdSm90INS1_25CollectiveMainloopFwdSm90ILi2EN4cute5tupleIJNS5_1CILi1EEES8_S8_EEENS6_IJNS7_ILi128EEESA_SA_EEELi128ENS_6half_tEfNS_4arch4Sm90ELb0ELb1ELb0ELb1ELb0ELb1ELb0ELb1ELb1ELb1ELb1ELb0EEENS1_21CollectiveEpilogueFwdISB_S9_SC_SE_Li256ELb1ELb1ELb1ELb0EEENS1_36VarlenDynamicPersistentTileSchedulerILi128ELi128ELi256ELi128ELb1ELb1ELb1ELb1ELb0ELb1EEEEEEEEEvNT_6ParamsE)
	.align		4
        /*0034*/ 	.word	index@(__assertfail)
	.align		4
        /*0038*/ 	.word	index@(_ZN7cutlass13device_kernelIN5flash11enable_sm90INS1_16FlashAttnFwdSm90INS1_25CollectiveMainloopFwdSm90ILi2EN4cute5tupleIJNS5_1CILi1EEES8_S8_EEENS6_IJNS7_ILi128EEESA_SA_EEELi128ENS_6half_tEfNS_4arch4Sm90ELb1ELb0ELb0ELb0ELb0ELb0ELb0ELb1ELb1ELb1ELb1ELb0EEENS1_21CollectiveEpilogueFwdISB_S9_SC_SE_Li256ELb0ELb1ELb1ELb0EEENS1_19SingleTileSchedulerILb0ELb1ELb1ELi128EEEEEEEEEvNT_6ParamsE)
	.align		4
        /*003c*/ 	.word	index@(__assertfail)
	.align		4
        /*0040*/ 	.word	index@(_ZN7cutlass13device_kernelIN5flash11enable_sm90INS1_16FlashAttnFwdSm90INS1_25CollectiveMainloopFwdSm90ILi2EN4cute5tupleIJNS5_1CILi1EEES8_S8_EEENS6_IJNS7_ILi128EEESA_SA_EEELi128ENS_6half_tEfNS_4arch4Sm90ELb1ELb0ELb0ELb1ELb0ELb0ELb0ELb1ELb1ELb1ELb1ELb0EEENS1_21CollectiveEpilogueFwdISB_S9_SC_SE_Li256ELb1ELb1ELb1ELb0EEENS1_36VarlenDynamicPersistentTileSchedulerILi128ELi128ELi256ELi128ELb1ELb1ELb1ELb1ELb1ELb1EEEEEEEEEvNT_6ParamsE)
	.align		4
        /*0044*/ 	.word	index@(__assertfail)
	.align		4
        /*0048*/ 	.word	index@(_ZN7cutlass13device_kernelIN5flash11enable_sm90INS1_16FlashAttnFwdSm90INS1_25CollectiveMainloopFwdSm90ILi2EN4cute5tupleIJNS5_1CILi1EEES8_S8_EEENS6_IJNS7_ILi128EEESA_SA_EEELi128ENS_6half_tEfNS_4arch4Sm90ELb1ELb0ELb0ELb1ELb0ELb1ELb0ELb1ELb1ELb1ELb1ELb0EEENS1_21CollectiveEpilogueFwdISB_S9_SC_SE_Li256ELb1ELb1ELb1ELb0EEENS1_36VarlenDynamicPersistentTileSchedulerILi128ELi128ELi256ELi128ELb1ELb1ELb1ELb1ELb1ELb1EEEEEEEEEvNT_6ParamsE)
	.align		4
        /*004c*/ 	.word	index@(__assertfail)
	.align		4
        /*0050*/ 	.word	0x00000000
	.align		4
        /*0054*/ 	.word	0xfffffffe
	.align		4
        /*0058*/ 	.word	0x00000000
	.align		4
        /*005c*/ 	.word	0xfffffffd
	.align		4
        /*0060*/ 	.word	0x00000000
	.align		4
        /*0064*/ 	.word	0xfffffffc


//--------------------- .nv.constant4             --------------------------
	.section	.nv.constant4,"a",@progbits
	.align	8
	.align		8
.nv.constant4:
        /*0000*/ 	.dword	__assertfail
	.align		8
        /*0008*/ 	.dword	__unnamed_1
	.align		8
        /*0010*/ 	.dword	__unnamed_2
	.align		8
        /*0018*/ 	.dword	__unnamed_3
	.align		8
        /*0020*/ 	.dword	__unnamed_4
	.align		8
        /*0028*/ 	.dword	__unnamed_5
	.align		8
        /*0030*/ 	.dword	__unnamed_6
	.align		8
        /*0038*/ 	.dword	__unnamed_7
	.align		8
        /*0040*/ 	.dword	__unnamed_8
	.align		8
        /*0048*/ 	.dword	_ZN72_INTERNAL_8a80ef28_36_flash_fwd_hdim128_fp16_split_sm90_cu_1f2e7571_37654cuda3std3__45__cpo5beginE
	.align		8
        /*0050*/ 	.dword	_ZN72_INTERNAL_8a80ef28_36_flash_fwd_hdim128_fp16_split_sm90_cu_1f2e7571_37654cuda3std3__45__cpo3endE
	.align		8
        /*0058*/ 	.dword	_ZN72_INTERNAL_8a80ef28_36_flash_fwd_hdim128_fp16_split_sm90_cu_1f2e7571_37654cuda3std3__45__cpo6cbeginE
	.align		8
        /*0060*/ 	.dword	_ZN72_INTERNAL_8a80ef28_36_flash_fwd_hdim128_fp16_split_sm90_cu_1f2e7571_37654cuda3std3__45__cpo4cendE
	.align		8
        /*0068*/ 	.dword	_ZN72_INTERNAL_8a80ef28_36_flash_fwd_hdim128_fp16_split_sm90_cu_1f2e7571_37654cuda3std3__474_GLOBAL__N__8a80ef28_36_flash_fwd_hdim128_fp16_split_sm90_cu_1f2e7571_37656ignoreE
	.align		8
        /*0070*/ 	.dword	_ZN72_INTERNAL_8a80ef28_36_flash_fwd_hdim128_fp16_split_sm90_cu_1f2e7571_37654cuda3std3__419piecewise_constructE
	.align		8
        /*0078*/ 	.dword	_ZN72_INTERNAL_8a80ef28_36_flash_fwd_hdim128_fp16_split_sm90_cu_1f2e7571_37654cuda3std3__48in_placeE
	.align		8
        /*0080*/ 	.dword	_ZN72_INTERNAL_8a80ef28_36_flash_fwd_hdim128_fp16_split_sm90_cu_1f2e7571_37654cuda3std6ranges3__45__cpo4swapE
	.align		8
        /*0088*/ 	.dword	_ZN72_INTERNAL_8a80ef28_36_flash_fwd_hdim128_fp16_split_sm90_cu_1f2e7571_37654cuda3std6ranges3__45__cpo9iter_moveE
	.align		8
        /*0090*/ 	.dword	_ZN72_INTERNAL_8a80ef28_36_flash_fwd_hdim128_fp16_split_sm90_cu_1f2e7571_37654cute7productE
	.align		8
        /*0098*/ 	.dword	_ZN72_INTERNAL_8a80ef28_36_flash_fwd_hdim128_fp16_split_sm90_cu_1f2e7571_37654cute1_E
	.align		8
        /*00a0*/ 	.dword	$str$20
	.align		8
        /*00a8*/ 	.dword	$str$21


//--------------------- .text._ZN7cutlass13device_kernelIN5flash11enable_sm90INS1_16FlashAttnFwdSm90INS1_25CollectiveMainloopFwdSm90ILi2EN4cute5tupleIJNS5_1CILi1EEES8_S8_EEENS6_IJNS7_ILi128EEENS7_ILi176EEESA_EEELi128ENS_6half_tEfNS_4arch4Sm90ELb0ELb0ELb0ELb0ELb0ELb0ELb0ELb1ELb1ELb1ELb1ELb0EEENS1_21CollectiveEpilogueFwdINS6_IJSA_SA_SB_EEES9_SD_SF_Li256ELb0ELb1ELb1ELb0EEENS1_19SingleTileSchedulerILb0ELb1ELb1ELi128EEEEEEEEEvNT_6ParamsE --------------------------
	.section	.text._ZN7cutlass13device_kernelIN5flash11enable_sm90INS1_16FlashAttnFwdSm90INS1_25CollectiveMainloopFwdSm90ILi2EN4cute5tupleIJNS5_1CILi1EEES8_S8_EEENS6_IJNS7_ILi128EEENS7_ILi176EEESA_EEELi128ENS_6half_tEfNS_4arch4Sm90ELb0ELb0ELb0ELb0ELb0ELb0ELb0ELb1ELb1ELb1ELb1ELb0EEENS1_21CollectiveEpilogueFwdINS6_IJSA_SA_SB_EEES9_SD_SF_Li256ELb0ELb1ELb1ELb0EEENS1_19SingleTileSchedulerILb0ELb1ELb1ELi128EEEEEEEEEvNT_6ParamsE,"ax",@progbits
	.align	128
.text._ZN7cutlass13device_kernelIN5flash11enable_sm90INS1_16FlashAttnFwdSm90INS1_25CollectiveMainloopFwdSm90ILi2EN4cute5tupleIJNS5_1CILi1EEES8_S8_EEENS6_IJNS7_ILi128EEENS7_ILi176EEESA_EEELi128ENS_6half_tEfNS_4arch4Sm90ELb0ELb0ELb0ELb0ELb0ELb0ELb0ELb1ELb1ELb1ELb1ELb0EEENS1_21CollectiveEpilogueFwdINS6_IJSA_SA_SB_EEES9_SD_SF_Li256ELb0ELb1ELb1ELb0EEENS1_19SingleTileSchedulerILb0ELb1ELb1ELi128EEEEEEEEEvNT_6ParamsE:
        .type           _ZN7cutlass13device_kernelIN5flash11enable_sm90INS1_16FlashAttnFwdSm90INS1_25CollectiveMainloopFwdSm90ILi2EN4cute5tupleIJNS5_1CILi1EEES8_S8_EEENS6_IJNS7_ILi128EEENS7_ILi176EEESA_EEELi128ENS_6half_tEfNS_4arch4Sm90ELb0ELb0ELb0ELb0ELb0ELb0ELb0ELb1ELb1ELb1ELb1ELb0EEENS1_21CollectiveEpilogueFwdINS6_IJSA_SA_SB_EEES9_SD_SF_Li256ELb0ELb1ELb1ELb0EEENS1_19SingleTileSchedulerILb0ELb1ELb1ELi128EEEEEEEEEvNT_6ParamsE,@function
        .size           _ZN7cutlass13device_kernelIN5flash11enable_sm90INS1_16FlashAttnFwdSm90INS1_25CollectiveMainloopFwdSm90ILi2EN4cute5tupleIJNS5_1CILi1EEES8_S8_EEENS6_IJNS7_ILi128EEENS7_ILi176EEESA_EEELi128ENS_6half_tEfNS_4arch4Sm90ELb0ELb0ELb0ELb0ELb0ELb0ELb0ELb1ELb1ELb1ELb1ELb0EEENS1_21CollectiveEpilogueFwdINS6_IJSA_SA_SB_EEES9_SD_SF_Li256ELb0ELb1ELb1ELb0EEENS1_19SingleTileSchedulerILb0ELb1ELb1ELi128EEEEEEEEEvNT_6ParamsE,(.L_x_3091 - _ZN7cutlass13device_kernelIN5flash11enable_sm90INS1_16FlashAttnFwdSm90INS1_25CollectiveMainloopFwdSm90ILi2EN4cute5tupleIJNS5_1CILi1EEES8_S8_EEENS6_IJNS7_ILi128EEENS7_ILi176EEESA_EEELi128ENS_6half_tEfNS_4arch4Sm90ELb0ELb0ELb0ELb0ELb0ELb0ELb0ELb1ELb1ELb1ELb1ELb0EEENS1_21CollectiveEpilogueFwdINS6_IJSA_SA_SB_EEES9_SD_SF_Li256ELb0ELb1ELb1ELb0EEENS1_19SingleTileSchedulerILb0ELb1ELb1ELi128EEEEEEEEEvNT_6ParamsE)
        .other          _ZN7cutlass13device_kernelIN5flash11enable_sm90INS1_16FlashAttnFwdSm90INS1_25CollectiveMainloopFwdSm90ILi2EN4cute5tupleIJNS5_1CILi1EEES8_S8_EEENS6_IJNS7_ILi128EEENS7_ILi176EEESA_EEELi128ENS_6half_tEfNS_4arch4Sm90ELb0ELb0ELb0ELb0ELb0ELb0ELb0ELb1ELb1ELb1ELb1ELb0EEENS1_21CollectiveEpilogueFwdINS6_IJSA_SA_SB_EEES9_SD_SF_Li256ELb0ELb1ELb1ELb0EEENS1_19SingleTileSchedulerILb0ELb1ELb1ELi128EEEEEEEEEvNT_6ParamsE,@"STO_CUDA_ENTRY STV_DEFAULT"
_ZN7cutlass13device_kernelIN5flash11enable_sm90INS1_16FlashAttnFwdSm90INS1_25CollectiveMainloopFwdSm90ILi2EN4cute5tupleIJNS5_1CILi1EEES8_S8_EEENS6_IJNS7_ILi128EEENS7_ILi176EEESA_EEELi128ENS_6half_tEfNS_4arch4Sm90ELb0ELb0ELb0ELb0ELb0ELb0ELb0ELb1ELb1ELb1ELb1ELb0EEENS1_21CollectiveEpilogueFwdINS6_IJSA_SA_SB_EEES9_SD_SF_Li256ELb0ELb1ELb1ELb0EEENS1_19SingleTileSchedulerILb0ELb1ELb1ELi128EEEEEEEEEvNT_6ParamsE:
[----:B------:R-:W0:Y:S02]  /*0000*/  LDC R1, c[0x0][0x28] ;  /* 0x00000a00ff017b82 */ /* 0x000e240000000800 */
[----:B0-----:R-:W-:Y:S01]  /*0010*/  VIADD R1, R1, 0xfffffff0 ;  /* 0xfffffff001017836 */ /* 0x001fe20000000000 */
[----:B------:R-:W0:Y:S01]  /*0020*/  S2R R3, SR_TID.X ;  /* 0x0000000000037919 */ /* 0x000e220000002100 */
[----:B------:R-:W-:Y:S01]  /*0030*/  ELECT P0, URZ, PT ;  /* 0x00000000003f782f */ /* 0x000fe20003800000 */
[----:B------:R-:W-:Y:S01]  /*0040*/  BSSY B0, `(.L_x_0) ;  /* 0x000000e000007945 */ /* 0x000fe20003800000 */
[--C-:B0-----:R-:W-:Y:S02]  /*0050*/  SHF.R.U32.HI R0, RZ, 0x5, R3.reuse ;  /* 0x00000005ff007819 */ /* 0x101fe40000011603 */
[----:B------:R-:W-:-:S03]  /*0060*/  SHF.R.U32.HI R22, RZ, 0x7, R3 ;  /* 0x00000007ff167819 */ /* 0x000fc60000011603 */
[----:B------:R-:W0:Y:S02]  /*0070*/  SHFL.IDX PT, R2, R0, RZ, 0x1f ;  /* 0x00001fff00027589 */ /* 0x000e2400000e0000 */
[----:B0-----:R-:W-:-:S13]  /*0080*/  ISETP.EQ.AND P0, PT, R2, RZ, P0 ;  /* 0x000000ff0200720c */ /* 0x001fda0000702270 */
[----:B------:R-:W-:Y:S05]  /*0090*/  @!P0 BRA `(.L_x_1) ;  /* 0x0000000000208947 */ /* 0x000fea0003800000 */
[----:B------:R-:W-:Y:S02]  /*00a0*/  ULDC.64 UR4, c[0x0][0x198] ;  /* 0x0000660000047ab9 */ /* 0x000fe40000000a00 */
[----:B------:R-:W-:Y:S02]  /*00b0*/  UIADD3 UR6, UP0, UR4, 0x370, URZ ;  /* 0x0000037004067890 */ /* 0x000fe4000ff1e03f */
[----:B------:R-:W-:Y:S02]  /*00c0*/  UIADD3 UR4, UP1, UR4, 0x470, URZ ;  /* 0x0000047004047890 */ /* 0x000fe4000ff3e03f */
[----:B------:R-:W-:Y:S02]  /*00d0*/  UIADD3.X UR7, URZ, UR5, URZ, UP0, !UPT ;  /* 0x000000053f077290 */ /* 0x000fe400087fe43f */
[----:B------:R-:W-:-:S07]  /*00e0*/  UIADD3.X UR5, URZ, UR5, URZ, UP1, !UPT ;  /* 0x000000053f057290 */ /* 0x000fce0008ffe43f */
[----:B------:R0:W-:Y:S02]  /*00f0*/  UTMACCTL.PF [UR6] ;  /* 0x00000000060079b9 */ /* 0x0001e40008040000 */
[----:B------:R0:W-:Y:S02]  /*0100*/  UTMACCTL.PF [UR4] ;  /* 0x00000000040079b9 */ /* 0x0001e40008040000 */
[----:B0-----:R-:W-:Y:S01]  /*0110*/  NOP ;  /* 0x0000000000007918 */ /* 0x001fe20000000000 */
.L_x_1:
[----:B------:R-:W-:Y:S05]  /*0120*/  BSYNC B0 ;  /* 0x0000000000007941 */ /* 0x000fea0003800000 */
.L_x_0:
[----:B------:R-:W-:Y:S01]  /*0130*/  VOTEU.ANY UP0, P0 ;  /* 0x00000000003f7886 */ /* 0x000fe20000000100 */
[----:B------:R-:W0:Y:S01]  /*0140*/  SHFL.IDX PT, R3, R22, RZ, 0x1f ;  /* 0x00001fff16037589 */ /* 0x000e2200000e0000 */
[----:B------:R-:W-:Y:S01]  /*0150*/  UMOV UR4, 0x80 ;  /* 0x0000008000047882 */ /* 0x000fe20000000000 */
[----:B------:R-:W-:Y:S01]  /*0160*/  UMOV UR7, 0x100 ;  /* 0x0000010000077882 */ /* 0x000fe20000000000 */
[----:B------:R-:W-:Y:S01]  /*0170*/  VOTEU.ANY UP1, P0 ;  /* 0x00000000003f7886 */ /* 0x000fe20000020100 */
[----:B------:R-:W1:Y:S01]  /*0180*/  @UP0 S2UR UR8, SR_CgaCtaId ;  /* 0x00000000000809c3 */ /* 0x000e620000008800 */
[----:B------:R-:W2:Y:S01]  /*0190*/  SHFL.IDX PT, R2, R0, RZ, 0x1f ;  /* 0x00001fff00027589 */ /* 0x000ea200000e0000 */
[----:B------:R-:W-:Y:S01]  /*01a0*/  @UP0 UMOV UR6, 0x400 ;  /* 0x0000040000060882 */ /* 0x000fe20000000000 */
[----:B------:R-:W-:-:S04]  /*01b0*/  @UP0 UIADD3 UR4, -UR4, 0x100000, URZ ;  /* 0x0010000004040890 */ /* 0x000fc8000fffe13f */
[----:B------:R-:W-:Y:S02]  /*01c0*/  @UP0 USHF.L.U32 UR5, UR4, 0xb, URZ ;  /* 0x0000000b04050899 */ /* 0x000fe4000800063f */
[----:B------:R-:W-:Y:S01]  /*01d0*/  @UP0 USHF.L.U32 UR4, UR4, 0x1, URZ ;  /* 0x0000000104040899 */ /* 0x000fe2000800063f */
[----:B------:R-:W-:Y:S01]  /*01e0*/  VOTEU.ANY UP2, P0 ;  /* 0x00000000003f7886 */ /* 0x000fe20000040100 */
[----:B0-----:R-:W-:Y:S01]  /*01f0*/  R2UR UR9, R3 ;  /* 0x00000000030972ca */ /* 0x001fe200000e0000 */
[----:B-1----:R-:W-:Y:S01]  /*0200*/  @UP0 ULEA UR8, UR8, UR6, 0x18 ;  /* 0x0000000608080291 */ /* 0x002fe2000f8ec03f */
[----:B--2---:R-:W-:Y:S01]  /*0210*/  ISETP.NE.AND P1, PT, R2, RZ, PT ;  /* 0x000000ff0200720c */ /* 0x004fe20003f25270 */
[----:B------:R-:W-:-:S04]  /*0220*/  @UP0 UIADD3 UR6, -UR7, 0x100000, URZ ;  /* 0x0010000007060890 */ /* 0x000fc8000fffe13f */
[----:B------:R-:W-:Y:S02]  /*0230*/  @UP0 USHF.L.U32 UR7, UR6, 0xb, URZ ;  /* 0x0000000b06070899 */ /* 0x000fe4000800063f */
[----:B------:R-:W-:-:S04]  /*0240*/  @UP0 USHF.L.U32 UR6, UR6, 0x1, URZ ;  /* 0x0000000106060899 */ /* 0x000fc8000800063f */
[----:B------:R-:W-:Y:S01]  /*0250*/  UISETP.NE.AND UP0, UPT, UR9, URZ, UPT ;  /* 0x0000003f0900728c */ /* 0x000fe2000bf05270 */
[----:B------:R-:W0:Y:S02]  /*0260*/  FENCE.VIEW.ASYNC.S ;  /* 0x00000000000073c6 */ /* 0x000e240000000000 */
[----:B0-----:R0:W1:Y:S05]  /*0270*/  @UP1 SYNCS.EXCH.64 URZ, [UR8+0x34800], UR4 ;  /* 0x03480004083f15b2 */ /* 0x00106a0008000100 */
[----:B------:R0:W2:Y:S01]  /*0280*/  @UP2 SYNCS.EXCH.64 URZ, [UR8+0x34820], UR6 ;  /* 0x03482006083f25b2 */ /* 0x0000a20008000100 */
[----:B------:R-:W-:Y:S05]  /*0290*/  @P1 BRA `(.L_x_2) ;  /* 0x0000000000481947 */ /* 0x000fea0003800000 */
[----:B0-----:R-:W0:Y:S01]  /*02a0*/  S2UR UR5, SR_CgaCtaId ;  /* 0x00000000000579c3 */ /* 0x001e220000008800 */
[----:B------:R-:W-:Y:S01]  /*02b0*/  UMOV UR4, 0x400 ;  /* 0x0000040000047882 */ /* 0x000fe20000000000 */
[----:B------:R-:W-:Y:S01]  /*02c0*/  UMOV UR6, 0x1 ;  /* 0x0000000100067882 */ /* 0x000fe20000000000 */
[----:B------:R-:W-:Y:S01]  /*02d0*/  UMOV UR7, 0x2 ;  /* 0x0000000200077882 */ /* 0x000fe20000000000 */
[----:B------:R-:W-:Y:S01]  /*02e0*/  ELECT P0, URZ, PT ;  /* 0x00000000003f782f */ /* 0x000fe20003800000 */
[----:B0-----:R-:W-:Y:S02]  /*02f0*/  ULEA UR8, UR5, UR4, 0x18 ;  /* 0x0000000405087291 */ /* 0x001fe4000f8ec03f */
[----:B------:R-:W-:-:S04]  /*0300*/  UIADD3 UR4, -UR6, 0x100000, URZ ;  /* 0x0010000006047890 */ /* 0x000fc8000fffe13f */
[----:B------:R-:W-:Y:S02]  /*0310*/  USHF.L.U32 UR5, UR4, 0xb, URZ ;  /* 0x0000000b04057899 */ /* 0x000fe4000800063f */
[----:B------:R-:W-:Y:S02]  /*0320*/  USHF.L.U32 UR4, UR4, 0x1, URZ ;  /* 0x0000000104047899 */ /* 0x000fe4000800063f */
[----:B------:R-:W-:-:S04]  /*0330*/  UIADD3 UR6, -UR7, 0x100000, URZ ;  /* 0x0010000007067890 */ /* 0x000fc8000fffe13f */
[----:B------:R-:W-:Y:S02]  /*0340*/  USHF.L.U32 UR7, UR6, 0xb, URZ ;  /* 0x0000000b06077899 */ /* 0x000fe4000800063f */
[----:B------:R-:W-:Y:S01]  /*0350*/  USHF.L.U32 UR6, UR6, 0x1, URZ ;  /* 0x0000000106067899 */ /* 0x000fe2000800063f */
[----:B------:R-:W0:Y:S03]  /*0360*/  FENCE.VIEW.ASYNC.S ;  /* 0x00000000000073c6 */ /* 0x000e260000000000 */
[----:B0-----:R3:W4:Y:S08]  /*0370*/  SYNCS.EXCH.64 URZ, [UR8+0x34830], UR4 ;  /* 0x03483004083f75b2 */ /* 0x0017300008000100 */
[----:B------:R3:W0:Y:S01]  /*0380*/  SYNCS.EXCH.64 URZ, [UR8+0x34840], UR6 ;  /* 0x03484006083f75b2 */ /* 0x0006220008000100 */
[----:B------:R3:W0:Y:S01]  /*0390*/  SYNCS.EXCH.64 URZ, [UR8+0x34838], UR4 ;  /* 0x03483804083f75b2 */ /* 0x0006220008000100 */
[----:B------:R3:W0:Y:S02]  /*03a0*/  SYNCS.EXCH.64 URZ, [UR8+0x34848], UR6 ;  /* 0x03484806083f75b2 */ /* 0x0006240008000100 */
[----:B---3--:R-:W-:Y:S01]  /*03b0*/  NOP ;  /* 0x0000000000007918 */ /* 0x008fe20000000000 */
.L_x_2:
[----:B------:R-:W3:Y:S01]  /*03c0*/  SHFL.IDX PT, R2, R0, RZ, 0x1f ;  /* 0x00001fff00027589 */ /* 0x000ee200000e0000 */
[----:B------:R-:W-:Y:S01]  /*03d0*/  NOP ;  /* 0x0000000000007918 */ /* 0x000fe20000000000 */
[----:B---3--:R-:W-:-:S13]  /*03e0*/  ISETP.NE.AND P0, PT, R2, RZ, PT ;  /* 0x000000ff0200720c */ /* 0x008fda0003f05270 */
        /* <DEDUP_REMOVED lines=14> */
[----:B0-----:R3:W0:Y:S08]  /*04d0*/  SYNCS.EXCH.64 URZ, [UR8+0x34850], UR4 ;  /* 0x03485004083f75b2 */ /* 0x0016300008000100 */
[----:B------:R3:W0:Y:S01]  /*04e0*/  SYNCS.EXCH.64 URZ, [UR8+0x34860], UR6 ;  /* 0x03486006083f75b2 */ /* 0x0006220008000100 */
[----:B------:R3:W0:Y:S01]  /*04f0*/  SYNCS.EXCH.64 URZ, [UR8+0x34858], UR4 ;  /* 0x03485804083f75b2 */ /* 0x0006220008000100 */
[----:B------:R3:W0:Y:S02]  /*0500*/  SYNCS.EXCH.64 URZ, [UR8+0x34868], UR6 ;  /* 0x03486806083f75b2 */ /* 0x0006240008000100 */
[----:B---3--:R-:W-:Y:S01]  /*0510*/  NOP ;  /* 0x0000000000007918 */ /* 0x008fe20000000000 */
.L_x_3:
[----:B------:R-:W3:Y:S01]  /*0520*/  SHFL.IDX PT, R2, R0, RZ, 0x1f ;  /* 0x00001fff00027589 */ /* 0x000ee200000e0000 */
[----:B------:R-:W-:Y:S01]  /*0530*/  NOP ;  /* 0x0000000000007918 */ /* 0x000fe20000000000 */
[----:B---3--:R-:W-:-:S13]  /*0540*/  ISETP.NE.AND P0, PT, R2, RZ, PT ;  /* 0x000000ff0200720c */ /* 0x008fda0003f05270 */
[----:B------:R-:W-:Y:S05]  /*0550*/  @P0 BRA `(.L_x_4) ;  /* 0x0000000000380947 */ /* 0x000fea0003800000 */
[----:B0-----:R-:W0:Y:S01]  /*0560*/  S2UR UR5, SR_CgaCtaId ;  /* 0x00000000000579c3 */ /* 0x001e220000008800 */
[----:B------:R-:W-:Y:S01]  /*0570*/  UMOV UR4, 0x400 ;  /* 0x0000040000047882 */ /* 0x000fe20000000000 */
[----:B------:R-:W-:Y:S01]  /*0580*/  UMOV UR7, 0x1 ;  /* 0x0000000100077882 */ /* 0x000fe20000000000 */
[----:B------:R-:W-:Y:S01]  /*0590*/  ELECT P0, URZ, PT ;  /* 0x00000000003f782f */ /* 0x000fe20003800000 */
[----:B0-----:R-:W-:Y:S02]  /*05a0*/  ULEA UR6, UR5, UR4, 0x18 ;  /* 0x0000000405067291 */ /* 0x001fe4000f8ec03f */
[----:B------:R-:W-:-:S04]  /*05b0*/  UIADD3 UR4, -UR7, 0x100000, URZ ;  /* 0x0010000007047890 */ /* 0x000fc8000fffe13f */
[----:B------:R-:W-:Y:S02]  /*05c0*/  USHF.L.U32 UR5, UR4, 0xb, URZ ;  /* 0x0000000b04057899 */ /* 0x000fe4000800063f */
[----:B------:R-:W-:Y:S01]  /*05d0*/  USHF.L.U32 UR4, UR4, 0x1, URZ ;  /* 0x0000000104047899 */ /* 0x000fe2000800063f */
[----:B------:R-:W0:Y:S11]  /*05e0*/  FENCE.VIEW.ASYNC.S ;  /* 0x00000000000073c6 */ /* 0x000e360000000000 */
[----:B0-----:R3:W0:Y:S01]  /*05f0*/  SYNCS.EXCH.64 URZ, [UR6+0x34870], UR4 ;  /* 0x03487004063f75b2 */ /* 0x0016220008000100 */
[----:B------:R3:W0:Y:S01]  /*0600*/  SYNCS.EXCH.64 URZ, [UR6+0x34880], UR4 ;  /* 0x03488004063f75b2 */ /* 0x0006220008000100 */
[----:B------:R3:W0:Y:S01]  /*0610*/  SYNCS.EXCH.64 URZ, [UR6+0x34878], UR4 ;  /* 0x03487804063f75b2 */ /* 0x0006220008000100 */
[----:B------:R3:W0:Y:S02]  /*0620*/  SYNCS.EXCH.64 URZ, [UR6+0x34888], UR4 ;  /* 0x03488804063f75b2 */ /* 0x0006240008000100 */
[----:B---3--:R-:W-:Y:S01]  /*0630*/  NOP ;  /* 0x0000000000007918 */ /* 0x008fe20000000000 */
.L_x_4:
        /* <DEDUP_REMOVED lines=22> */
.L_x_5:
        /* <DEDUP_REMOVED lines=22> */
.L_x_6:
[----:B0-----:R-:W-:Y:S01]  /*0900*/  UMOV UR4, 0x1 ;  /* 0x0000000100047882 */ /* 0x001fe20000000000 */
[----:B------:R-:W-:Y:S01]  /*0910*/  PLOP3.LUT P0, PT, PT, PT, UP0, 0x80, 0x0 ;  /* 0x000000000000781c */ /* 0x000fe20003f0f008 */
[----:B------:R-:W-:Y:S01]  /*0920*/  USEL UR4, UR4, 0x2, !UP0 ;  /* 0x0000000204047887 */ /* 0x000fe2000c000000 */
[----:B------:R-:W-:Y:S01]  /*0930*/  NOP ;  /* 0x0000000000007918 */ /* 0x000fe20000000000 */
[----:B------:R-:W-:Y:S04]  /*0940*/  BSSY B6, `(.L_x_7) ;  /* 0x0001039000067945 */ /* 0x000fe80003800000 */
[----:B------:R-:W-:-:S05]  /*0950*/  IMAD.U32 R2, RZ, RZ, UR4 ;  /* 0x00000004ff027e24 */ /* 0x000fca000f8e00ff */
[----:B------:R0:W-:Y:S01]  /*0960*/  STL [R1+0x8], R2 ;  /* 0x0000080201007387 */ /* 0x0001e20000100800 */
[----:B-12-4-:R-:W-:Y:S06]  /*0970*/  BAR.SYNC.DEFER_BLOCKING 0x0 ;  /* 0x0000000000007b1d */ /* 0x016fec0000010000 */
[----:B------:R-:W-:Y:S05]  /*0980*/  @!P0 BRA `(.L_x_8) ;  /* 0x000000c800148947 */ /* 0x000fea0003800000 */
.L_x_9:
[----:B------:R-:W-:-:S08]  /*0990*/  NOP ;  /* 0x0000000000007918 */ /* 0x000fd00000000000 */
[----:B------:R-:W1:Y:S02]  /*09a0*/  USETMAXREG.TRY_ALLOC.CTAPOOL UP0, 0xf0 ;  /* 0x000000f0000079c8 */ /* 0x000e640008000600 */
[----:B-1----:R-:W-:-:S13]  /*09b0*/  PLOP3.LUT P0, PT, PT, PT, UP0, 0x80, 0x0 ;  /* 0x000000000000781c */ /* 0x002fda0003f0f008 */
[----:B------:R-:W-:Y:S05]  /*09c0*/  @!P0 BRA `(.L_x_9) ;  /* 0xfffffffc00f08947 */ /* 0x000fea000383ffff */
[----:B------:R-:W1:Y:S01]  /*09d0*/  S2R R6, SR_TID.X ;  /* 0x0000000000067919 */ /* 0x000e620000002100 */
[----:B------:R-:W2:Y:S01]  /*09e0*/  S2UR UR6, SR_CTAID.Y ;  /* 0x00000000000679c3 */ /* 0x000ea20000002600 */
[----:B------:R-:W-:Y:S02]  /*09f0*/  ULDC UR7, c[0x0][0xc50] ;  /* 0x0003140000077ab9 */ /* 0x000fe40000000800 */
[----:B------:R-:W-:-:S05]  /*0a00*/  UISETP.NE.AND UP0, UPT, UR7, 0x1, UPT ;  /* 0x000000010700788c */ /* 0x000fca000bf05270 */
[----:B------:R-:W3:Y:S06]  /*0a10*/  S2UR UR8, SR_CTAID.Z ;  /* 0x00000000000879c3 */ /* 0x000eec0000002700 */
[----:B------:R-:W-:Y:S01]  /*0a20*/  @UP0 ULDC UR4, c[0x0][0xc54] ;  /* 0x0003150000040ab9 */ /* 0x000fe20000000800 */
[----:B------:R-:W-:Y:S01]  /*0a30*/  @UP0 ULDC UR9, c[0x0][0xc58] ;  /* 0x0003160000090ab9 */ /* 0x000fe20000000800 */
[----:B--2---:R-:W-:Y:S02]  /*0a40*/  UIMAD.WIDE.U32 UR4, UR6, UR4, URZ ;  /* 0x00000004060472a5 */ /* 0x004fe4000f8e003f */
[----:B------:R-:W-:-:S02]  /*0a50*/  UMOV UR10, UR6 ;  /* 0x00000006000a7c82 */ /* 0x000fc40008000000 */
[----:B------:R-:W-:Y:S01]  /*0a60*/  @UP0 USHF.R.U32.HI UR10, URZ, UR9, UR5 ;  /* 0x000000093f0a0299 */ /* 0x000fe20008011605 */
[----:B-1----:R-:W-:-:S03]  /*0a70*/  LOP3.LUT R0, R6, 0xffffff80, RZ, 0xc0, !PT ;  /* 0xffffff8006007812 */ /* 0x002fc600078ec0ff */
[----:B------:R-:W-:Y:S02]  /*0a80*/  UIADD3 UR4, -UR10, URZ, URZ ;  /* 0x0000003f0a047290 */ /* 0x000fe4000fffe13f */
[----:B------:R-:W-:Y:S01]  /*0a90*/  IMAD.U32 R19, RZ, RZ, UR10 ;  /* 0x0000000aff137e24 */ /* 0x000fe2000f8e00ff */
[----:B------:R-:W-:Y:S06]  /*0aa0*/  BAR.ARV 0x8, 0x180 ;  /* 0x0206000000007b1d */ /* 0x000fec0000002000 */
[----:B------:R-:W-:Y:S01]  /*0ab0*/  ISETP.NE.AND P0, PT, R0, 0x80, PT ;  /* 0x000000800000780c */ /* 0x000fe20003f05270 */
[----:B------:R-:W-:-:S12]  /*0ac0*/  UIMAD UR7, UR7, UR4, UR6 ;  /* 0x00000004070772a4 */ /* 0x000fd8000f8e0206 */
[----:B------:R-:W-:Y:S06]  /*0ad0*/  @!P0 BAR.ARV 0x9, 0x100 ;  /* 0x0244000000008b1d */ /* 0x000fec0000002000 */
[----:B---3--:R-:W-:-:S13]  /*0ae0*/  ISETP.LE.AND P0, PT, RZ, UR8, PT ;  /* 0x00000008ff007c0c */ /* 0x008fda000bf03270 */
[----:B------:R-:W-:Y:S05]  /*0af0*/  @!P0 BRA `(.L_x_10) ;  /* 0x0000010000748947 */ /* 0x000fea0003800000 */
[----:B------:R-:W-:Y:S01]  /*0b00*/  ULDC.64 UR4, c[0x0][0x418] ;  /* 0x0001060000047ab9 */ /* 0x000fe20000000a00 */
[----:B------:R-:W-:Y:S01]  /*0b10*/  ULDC UR36, c[0x0][0x424] ;  /* 0x0001090000247ab9 */ /* 0x000fe20000000800 */
[----:B------:R-:W-:Y:S02]  /*0b20*/  UISETP.NE.U32.AND UP0, UPT, UR4, URZ, UPT ;  /* 0x0000003f0400728c */ /* 0x000fe4000bf05070 */
[----:B------:R-:W-:Y:S02]  /*0b30*/  ULOP3.LUT UR9, UR7, 0xffff, URZ, 0xc0, !UPT ;  /* 0x0000ffff07097892 */ /* 0x000fe4000f8ec03f */
[----:B------:R-:W-:Y:S01]  /*0b40*/  UISETP.NE.AND.EX UP0, UPT, UR5, URZ, UPT, UP0 ;  /* 0x0000003f0500728c */ /* 0x000fe2000bf05300 */
[----:B------:R-:W-:-:S03]  /*0b50*/  ULDC UR4, c[0x0][0x2f0] ;  /* 0x0000bc0000047ab9 */ /* 0x000fc60000000800 */
[----:B------:R-:W-:-:S04]  /*0b60*/  USEL UR36, UR36, 0x1, UP0 ;  /* 0x0000000124247887 */ /* 0x000fc80008000000 */
[----:B------:R-:W-:-:S04]  /*0b70*/  UIMAD UR36, UR36, UR4, URZ ;  /* 0x00000004242472a4 */ /* 0x000fc8000f8e023f */
[----:B------:R-:W-:Y:S02]  /*0b80*/  UISETP.GE.AND UP0, UPT, UR36, 0x1, UPT ;  /* 0x000000012400788c */ /* 0x000fe4000bf06270 */
[----:B------:R-:W-:-:S04]  /*0b90*/  UIADD3 UR4, UR36, 0xaf, URZ ;  /* 0x000000af24047890 */ /* 0x000fc8000fffe03f */
[----:B------:R-:W-:Y:S01]  /*0ba0*/  PLOP3.LUT P0, PT, PT, PT, UP0, 0x80, 0x0 ;  /* 0x000000000000781c */ /* 0x000fe20003f0f008 */
[----:B------:R-:W-:-:S04]  /*0bb0*/  UIMAD.WIDE UR4, UR4, 0x2e8ba2e9, URZ ;  /* 0x2e8ba2e9040478a5 */ /* 0x000fc8000f8e023f */
[----:B------:R-:W-:-:S03]  /*0bc0*/  USHF.R.U32.HI UR6, URZ, 0x1f, UR5 ;  /* 0x0000001f3f067899 */ /* 0x000fc60008011605 */
[----:B------:R-:W-:Y:S01]  /*0bd0*/  UMOV UR4, URZ ;  /* 0x0000003f00047c82 */ /* 0x000fe20008000000 */
[----:B------:R-:W-:-:S04]  /*0be0*/  ULEA.HI.SX32 UR6, UR5, UR6, 0x1b ;  /* 0x0000000605067291 */ /* 0x000fc8000f8fda3f */
[----:B------:R-:W-:Y:S08]  /*0bf0*/  @!P0 BRA `(.L_x_11) ;  /* 0x0000000000908947 */ /* 0x000ff00003800000 */
[----:B------:R-:W-:Y:S01]  /*0c00*/  USHF.R.U32.HI UR7, URZ, 0x10, UR7 ;  /* 0x000000103f077899 */ /* 0x000fe20008011607 */
[----:B------:R-:W-:-:S03]  /*0c10*/  UMOV UR4, URZ ;  /* 0x0000003f00047c82 */ /* 0x000fc60008000000 */
[----:B------:R-:W-:-:S11]  /*0c20*/  UISETP.NE.AND UP0, UPT, UR7, URZ, UPT ;  /* 0x0000003f0700728c */ /* 0x000fd6000bf05270 */
[----:B------:R-:W-:Y:S02]  /*0c30*/  @!UP0 ULDC UR7, c[0x0][0x9f0] ;  /* 0x00027c0000078ab9 */ /* 0x000fe40000000800 */
[----:B------:R-:W-:Y:S01]  /*0c40*/  IMAD.U32 R3, RZ, RZ, UR7 ;  /* 0x00000007ff037e24 */ /* 0x000fe2000f8e00ff */
[----:B------:R-:W-:-:S04]  /*0c50*/  UIADD3 UR8, UR6, -0x1, UR7 ;  /* 0xffffffff06087890 */ /* 0x000fc8000fffe007 */
[-C--:B------:R-:W-:Y:S02]  /*0c60*/  IABS R0, R3.reuse ;  /* 0x0000000300007213 */ /* 0x080fe40000000000 */
[----:B------:R-:W-:Y:S01]  /*0c70*/  IMAD.U32 R4, RZ, RZ, UR8 ;  /* 0x00000008ff047e24 */ /* 0x000fe2000f8e00ff */
[----:B------:R-:W-:Y:S01]  /*0c80*/  IABS R5, R3 ;  /* 0x0000000300057213 */ /* 0x000fe20000000000 */
[----:B------:R-:W-:Y:S01]  /*0c90*/  ULOP3.LUT UR8, UR8, UR7, URZ, 0x3c, !UPT ;  /* 0x0000000708087292 */ /* 0x000fe2000f8e3c3f */
[----:B------:R-:W-:Y:S02]  /*0ca0*/  R2UR UR12, R0 ;  /* 0x00000000000c72ca */ /* 0x000fe400000e0000 */
[----:B------:R-:W-:-:S05]  /*0cb0*/  IABS R4, R4 ;  /* 0x0000000400047213 */ /* 0x000fca0000000000 */
[----:B------:R-:W-:-:S05]  /*0cc0*/  IMAD.MOV.U32 R3, RZ, RZ, R4 ;  /* 0x000000ffff037224 */ /* 0x000fca00078e0004 */
[----:B------:R-:W-:Y:S01]  /*0cd0*/  R2UR UR11, R3 ;  /* 0x00000000030b72ca */ /* 0x000fe200000e0000 */
[----:B------:R-:W1:Y:S08]  /*0ce0*/  I2F.RP R0, UR12 ;  /* 0x0000000c00007d06 */ /* 0x000e700008209400 */
[----:B-1----:R-:W0:Y:S02]  /*0cf0*/  MUFU.RCP R0, R0 ;  /* 0x0000000000007308 */ /* 0x002e240000001000 */
[----:B0-----:R-:W-:-:S02]  /*0d00*/  VIADD R2, R0, 0xffffffe ;  /* 0x0ffffffe00027836 */ /* 0x001fc40000000000 */
[----:B------:R-:W-:-:S04]  /*0d10*/  IMAD.MOV R0, RZ, RZ, -R5 ;  /* 0x000000ffff007224 */ /* 0x000fc800078e0a05 */
[----:B------:R-:W0:Y:S02]  /*0d20*/  F2I.FTZ.U32.TRUNC.NTZ R2, R2 ;  /* 0x0000000200027305 */ /* 0x000e24000021f000 */
[----:B0-----:R-:W-:-:S13]  /*0d30*/  R2UR UR5, R2 ;  /* 0x00000000020572ca */ /* 0x001fda00000e0000 */
[----:B------:R-:W-:-:S04]  /*0d40*/  UIADD3 UR10, URZ, -UR5, URZ ;  /* 0x800000053f0a7290 */ /* 0x000fc8000fffe03f */
[----:B------:R-:W-:-:S04]  /*0d50*/  UIMAD UR10, UR10, UR12, URZ ;  /* 0x0000000c0a0a72a4 */ /* 0x000fc8000f8e023f */
[----:B------:R-:W-:-:S03]  /*0d60*/  UIMAD.WIDE.U32 UR4, UR5, UR10, UR4 ;  /* 0x0000000a050472a5 */ /* 0x000fc6000f8e0004 */
[----:B------:R-:W-:Y:S01]  /*0d70*/  R2UR UR10, R0 ;  /* 0x00000000000a72ca */ /* 0x000fe200000e0000 */
[----:B------:R-:W-:-:S12]  /*0d80*/  UIMAD.WIDE.U32 UR4, UR5, UR11, URZ ;  /* 0x0000000b050472a5 */ /* 0x000fd8000f8e003f */
[----:B------:R-:W-:-:S04]  /*0d90*/  UIMAD UR4, UR5, UR10, UR11 ;  /* 0x0000000a050472a4 */ /* 0x000fc8000f8e020b */
[----:B------:R-:W-:-:S11]  /*0da0*/  UISETP.GT.U32.AND UP1, UPT, UR12, UR4, UPT ;  /* 0x000000040c00728c */ /* 0x000fd6000bf24070 */
[----:B------:R-:W-:Y:S02]  /*0db0*/  @!UP1 UIADD3 UR4, UR4, -UR12, URZ ;  /* 0x8000000c04049290 */ /* 0x000fe4000fffe03f */
[----:B------:R-:W-:Y:S02]  /*0dc0*/  @!UP1 UIADD3 UR5, UR5, 0x1, URZ ;  /* 0x0000000105059890 */ /* 0x000fe4000fffe03f */
[----:B------:R-:W-:Y:S02]  /*0dd0*/  UISETP.GE.U32.AND UP0, UPT, UR4, UR12, UPT ;  /* 0x0000000c0400728c */ /* 0x000fe4000bf06070 */
[----:B------:R-:W-:-:S09]  /*0de0*/  UISETP.GE.AND UP1, UPT, UR8, URZ, UPT ;  /* 0x0000003f0800728c */ /* 0x000fd2000bf26270 */
[----:B------:R-:W-:Y:S02]  /*0df0*/  @UP0 UIADD3 UR5, UR5, 0x1, URZ ;  /* 0x0000000105050890 */ /* 0x000fe4000fffe03f */
[----:B------:R-:W-:-:S05]  /*0e00*/  UISETP.NE.AND UP0, UPT, UR7, URZ, UPT ;  /* 0x0000003f0700728c */ /* 0x000fca000bf05270 */
[----:B------:R-:W-:Y:S02]  /*0e10*/  UMOV UR4, UR5 ;  /* 0x0000000500047c82 */ /* 0x000fe40008000000 */
[----:B------:R-:W-:-:S04]  /*0e20*/  @!UP1 UIADD3 UR4, -UR4, URZ, URZ ;  /* 0x0000003f04049290 */ /* 0x000fc8000fffe13f */
[----:B------:R-:W-:-:S12]  /*0e30*/  @!UP0 ULOP3.LUT UR4, URZ, UR7, URZ, 0x33, !UPT ;  /* 0x000000073f048292 */ /* 0x000fd8000f8e333f */
.L_x_11:
[----:B------:R-:W-:Y:S01]  /*0e40*/  UIMAD UR5, UR9, UR4, URZ ;  /* 0x00000004090572a4 */ /* 0x000fe2000f8e023f */
[----:B------:R-:W-:Y:S01]  /*0e50*/  IMAD.U32 R0, RZ, RZ, UR6 ;  /* 0x00000006ff007e24 */ /* 0x000fe2000f8e00ff */
[----:B------:R-:W-:Y:S01]  /*0e60*/  PLOP3.LUT P0, PT, PT, PT, PT, 0x80, 0x0 ;  /* 0x000000000000781c */ /* 0x000fe20003f0f070 */
[----:B------:R-:W-:Y:S01]  /*0e70*/  IMAD.U32 R3, RZ, RZ, UR4 ;  /* 0x00000004ff037e24 */ /* 0x000fe2000f8e00ff */
[----:B------:R-:W-:Y:S01]  /*0e80*/  CS2R R86, SRZ ;  /* 0x0000000000567805 */ /* 0x000fe2000001ff00 */
[----:B------:R-:W-:Y:S01]  /*0e90*/  VIADD R23, R6, 0xffffff80 ;  /* 0xffffff8006177836 */ /* 0x000fe20000000000 */
[----:B------:R-:W-:Y:S01]  /*0ea0*/  CS2R R60, SRZ ;  /* 0x00000000003c7805 */ /* 0x000fe2000001ff00 */
[----:B------:R-:W-:Y:S01]  /*0eb0*/  IMAD.U32 R17, RZ, RZ, UR5 ;  /* 0x00000005ff117e24 */ /* 0x000fe2000f8e00ff */
[----:B------:R-:W-:Y:S01]  /*0ec0*/  VIADDMNMX R0, R3, UR5, R0, PT ;  /* 0x0000000503007c46 */ /* 0x000fe2000b800100 */
[----:B------:R-:W-:Y:S01]  /*0ed0*/  IMAD.MOV.U32 R16, RZ, RZ, RZ ;  /* 0x000000ffff107224 */ /* 0x000fe200078e00ff */
[----:B------:R-:W-:-:S02]  /*0ee0*/  CS2R R54, SRZ ;  /* 0x0000000000367805 */ /* 0x000fc4000001ff00 */
[----:B------:R-:W-:Y:S02]  /*0ef0*/  CS2R R48, SRZ ;  /* 0x0000000000307805 */ /* 0x000fe4000001ff00 */
[----:B------:R-:W-:Y:S01]  /*0f00*/  R2UR UR52, R0 ;  /* 0x00000000003472ca */ /* 0x000fe200000e0000 */
[----:B------:R-:W-:Y:S01]  /*0f10*/  IMAD.MOV.U32 R0, RZ, RZ, RZ ;  /* 0x000000ffff007224 */ /* 0x000fe200078e00ff */
[----:B------:R-:W-:Y:S02]  /*0f20*/  CS2R R42, SRZ ;  /* 0x00000000002a7805 */ /* 0x000fe4000001ff00 */
[----:B------:R-:W-:Y:S02]  /*0f30*/  CS2R R24, SRZ ;  /* 0x0000000000187805 */ /* 0x000fe4000001ff00 */
[----:B------:R-:W-:Y:S02]  /*0f40*/  CS2R R26, SRZ ;  /* 0x00000000001a7805 */ /* 0x000fe4000001ff00 */
[----:B------:R-:W-:-:S02]  /*0f50*/  CS2R R12, SRZ ;  /* 0x00000000000c7805 */ /* 0x000fc4000001ff00 */
[----:B------:R-:W-:Y:S02]  /*0f60*/  CS2R R14, SRZ ;  /* 0x00000000000e7805 */ /* 0x000fe4000001ff00 */
[----:B------:R-:W-:Y:S02]  /*0f70*/  CS2R R6, SRZ ;  /* 0x0000000000067805 */ /* 0x000fe4000001ff00 */
[----:B------:R-:W-:Y:S02]  /*0f80*/  CS2R R8, SRZ ;  /* 0x0000000000087805 */ /* 0x000fe4000001ff00 */
[----:B------:R-:W-:Y:S02]  /*0f90*/  CS2R R4, SRZ ;  /* 0x0000000000047805 */ /* 0x000fe4000001ff00 */
[----:B------:R-:W-:Y:S02]  /*0fa0*/  CS2R R50, SRZ ;  /* 0x0000000000327805 */ /* 0x000fe4000001ff00 */
[----:B0-----:R-:W-:-:S02]  /*0fb0*/  CS2R R2, SRZ ;  /* 0x0000000000027805 */ /* 0x001fc4000001ff00 */
[----:B------:R-:W-:Y:S01]  /*0fc0*/  CS2R R38, SRZ ;  /* 0x0000000000267805 */ /* 0x000fe2000001ff00 */
[----:B------:R-:W-:Y:S01]  /*0fd0*/  UISETP.GT.AND UP0, UPT, UR52, UR5, UPT ;  /* 0x000000053400728c */ /* 0x000fe2000bf04270 */
[----:B------:R-:W-:Y:S02]  /*0fe0*/  CS2R R96, SRZ ;  /* 0x0000000000607805 */ /* 0x000fe4000001ff00 */
[----:B------:R-:W-:Y:S02]  /*0ff0*/  CS2R R46, SRZ ;  /* 0x00000000002e7805 */ /* 0x000fe4000001ff00 */
[----:B------:R-:W-:Y:S02]  /*1000*/  CS2R R44, SRZ ;  /* 0x00000000002c7805 */ /* 0x000fe4000001ff00 */
[----:B------:R-:W-:Y:S02]  /*1010*/  CS2R R34, SRZ ;  /* 0x0000000000227805 */ /* 0x000fe4000001ff00 */
[----:B------:R-:W-:-:S02]  /*1020*/  CS2R R28, SRZ ;  /* 0x00000000001c7805 */ /* 0x000fc4000001ff00 */
[----:B------:R-:W-:Y:S02]  /*1030*/  PLOP3.LUT P1, PT, PT, PT, UP0, 0x80, 0x0 ;  /* 0x000000000000781c */ /* 0x000fe40003f2f008 */
[----:B------:R-:W-:Y:S02]  /*1040*/  CS2R R30, SRZ ;  /* 0x00000000001e7805 */ /* 0x000fe4000001ff00 */
        /* <DEDUP_REMOVED lines=9> */
[----:B------:R-:W-:-:S02]  /*10e0*/  CS2R R52, SRZ ;  /* 0x0000000000347805 */ /* 0x000fc4000001ff00 */
[----:B------:R-:W-:Y:S01]  /*10f0*/  CS2R R88, SRZ ;  /* 0x0000000000587805 */ /* 0x000fe2000001ff00 */
[----:B------:R-:W-:Y:S06]  /*1100*/  @!P1 BRA `(.L_x_12) ;  /* 0x000000a400d89947 */ /* 0x000fec0003800000 */
[----:B------:R-:W-:Y:S01]  /*1110*/  SHF.R.S32.HI R0, RZ, 0x1f, R23 ;  /* 0x0000001fff007819 */ /* 0x000fe20000011417 */
[----:B------:R-:W0:Y:S01]  /*1120*/  S2UR UR6, SR_CgaCtaId ;  /* 0x00000000000679c3 */ /* 0x000e220000008800 */
[----:B------:R-:W-:Y:S02]  /*1130*/  UMOV UR5, 0x400 ;  /* 0x0000040000057882 */ /* 0x000fe40000000000 */
[----:B------:R-:W-:-:S04]  /*1140*/  LEA.HI R80, R0, R23, RZ, 0x7 ;  /* 0x0000001700507211 */ /* 0x000fc800078f38ff */
[----:B------:R-:W-:-:S06]  /*1150*/  SHF.R.S32.HI R0, RZ, 0x7, R80 ;  /* 0x00000007ff007819 */ /* 0x000fcc0000011450 */
[----:B------:R-:W1:Y:S01]  /*1160*/  SHFL.IDX PT, R0, R0, RZ, 0x1f ;  /* 0x00001fff00007589 */ /* 0x000e6200000e0000 */
[----:B0-----:R-:W-:-:S04]  /*1170*/  ULEA UR8, UR6, UR5, 0x18 ;  /* 0x0000000506087291 */ /* 0x001fc8000f8ec03f */
[----:B------:R-:W-:Y:S02]  /*1180*/  UIADD3 UR5, UR8, 0x16400, URZ ;  /* 0x0001640008057890 */ /* 0x000fe4000fffe03f */
[----:B------:R-:W-:Y:S02]  /*1190*/  IMAD.U32 R16, RZ, RZ, UR8 ;  /* 0x00000008ff107e24 */ /* 0x000fe4000f8e00ff */
[----:B------:R-:W-:Y:S01]  /*11a0*/  ULOP3.LUT UP0, URZ, UR5, 0x9f, URZ, 0xc0, !UPT ;  /* 0x0000009f053f7892 */ /* 0x000fe2000f80c03f */
[----:B-1----:R-:W-:-:S05]  /*11b0*/  R2UR UR7, R0 ;  /* 0x00000000000772ca */ /* 0x002fca00000e0000 */
[----:B------:R-:W-:-:S08]  /*11c0*/  PLOP3.LUT P0, PT, PT, PT, UP0, 0x80, 0x0 ;  /* 0x000000000000781c */ /* 0x000fd00003f0f008 */
[----:B------:R-:W-:Y:S02]  /*11d0*/  ULEA.HI UR4, UR7, UR7, URZ, 0x1 ;  /* 0x0000000707047291 */ /* 0x000fe4000f8f083f */
[----:B------:R-:W-:Y:S02]  /*11e0*/  IMAD.U32 R18, RZ, RZ, UR7 ;  /* 0x00000007ff127e24 */ /* 0x000fe4000f8e00ff */
[----:B------:R-:W-:-:S04]  /*11f0*/  ULOP3.LUT UR4, UR4, 0x1e, URZ, 0xc0, !UPT ;  /* 0x0000001e04047892 */ /* 0x000fc8000f8ec03f */
[----:B------:R-:W-:-:S04]  /*1200*/  UIADD3 UR4, UR7, -UR4, URZ ;  /* 0x8000000407047290 */ /* 0x000fc8000fffe03f */
[----:B------:R-:W-:-:S04]  /*1210*/  ULEA UR4, UR4, UR5, 0xd ;  /* 0x0000000504047291 */ /* 0x000fc8000f8e683f */
[----:B------:R-:W-:-:S04]  /*1220*/  USHF.R.U32.HI UR4, URZ, 0x4, UR4 ;  /* 0x000000043f047899 */ /* 0x000fc80008011604 */
[----:B------:R-:W-:Y:S01]  /*1230*/  ULOP3.LUT UR37, UR4, 0x3fff, URZ, 0xc0, !UPT ;  /* 0x00003fff04257892 */ /* 0x000fe2000f8ec03f */
[----:B------:R-:W-:Y:S11]  /*1240*/  @!P0 BRA `(.L_x_13) ;  /* 0x0000000000408947 */ /* 0x000ff60003800000 */
[----:B------:R-:W-:Y:S01]  /*1250*/  MOV R0, 0x0 ;  /* 0x0000000000007802 */ /* 0x000fe20000000f00 */
[----:B------:R-:W-:Y:S01]  /*1260*/  ULDC.64 UR4, c[0x4][0xa0] ;  /* 0x0100280000047ab9 */ /* 0x000fe20000000a00 */
[----:B------:R-:W-:Y:S01]  /*1270*/  ULDC.64 UR6, c[0x4][0x40] ;  /* 0x0100100000067ab9 */ /* 0x000fe20000000a00 */
[----:B------:R-:W-:Y:S01]  /*1280*/  IMAD.U32 R4, RZ, RZ, UR4 ;  /* 0x00000004ff047e24 */ /* 0x000fe2000f8e00ff */
[----:B------:R0:W1:Y:S01]  /*1290*/  LDC.64 R2, c[0x4][R0] ;  /* 0x0100000000027b82 */ /* 0x0000620000000a00 */
[----:B------:R-:W-:Y:S01]  /*12a0*/  IMAD.U32 R5, RZ, RZ, UR5 ;  /* 0x00000005ff057e24 */ /* 0x000fe2000f8e00ff */
[----:B------:R-:W-:Y:S01]  /*12b0*/  ULDC.64 UR4, c[0x4][0xa8] ;  /* 0x01002a0000047ab9 */ /* 0x000fe20000000a00 */
[----:B------:R-:W-:Y:S02]  /*12c0*/  IMAD.U32 R10, RZ, RZ, UR6 ;  /* 0x00000006ff0a7e24 */ /* 0x000fe4000f8e00ff */
[----:B------:R-:W-:Y:S02]  /*12d0*/  IMAD.U32 R6, RZ, RZ, UR4 ;  /* 0x00000004ff067e24 */ /* 0x000fe4000f8e00ff */
[----:B------:R-:W-:-:S02]  /*12e0*/  IMAD.U32 R7, RZ, RZ, UR5 ;  /* 0x00000005ff077e24 */ /* 0x000fc4000f8e00ff */
[----:B------:R-:W-:Y:S02]  /*12f0*/  IMAD.U32 R11, RZ, RZ, UR7 ;  /* 0x00000007ff0b7e24 */ /* 0x000fe4000f8e00ff */
[----:B------:R-:W-:Y:S02]  /*1300*/  IMAD.MOV.U32 R8, RZ, RZ, 0x70 ;  /* 0x00000070ff087424 */ /* 0x000fe400078e00ff */
[----:B------:R-:W-:Y:S02]  /*1310*/  IMAD.MOV.U32 R12, RZ, RZ, 0x1 ;  /* 0x00000001ff0c7424 */ /* 0x000fe400078e00ff */
[----:B0-----:R-:W-:-:S07]  /*1320*/  IMAD.MOV.U32 R13, RZ, RZ, RZ ;  /* 0x000000ffff0d7224 */ /* 0x001fce00078e00ff */
[----:B------:R-:W-:-:S07]  /*1330*/  LEPC R20, `(.L_x_13) ;  /* 0x000000001014794e */ /* 0x000fce0000000000 */
[----:B-1----:R-:W-:Y:S05]  /*1340*/  CALL.ABS.NOINC R2 ;  /* 0x0000000002007343 */ /* 0x002fea0003c00000 */
.L_x_13:
[----:B------:R-:W-:Y:S02]  /*1350*/  R2UR UR4, R16 ;  /* 0x00000000100472ca */ /* 0x000fe400000e0000 */
[----:B------:R-:W-:-:S11]  /*1360*/  SHF.L.U32 R0, RZ, 0x1f, RZ ;  /* 0x0000001fff007819 */ /* 0x000fd600000006ff */
[----:B------:R-:W0:Y:S02]  /*1370*/  SYNCS.PHASECHK.TRANS64.TRYWAIT P0, [UR4+0x34800], R0 ;  /* 0x03480000ff0075a7 */ /* 0x000e240008000144 */
[----:B0-----:R-:W-:Y:S05]  /*1380*/  @!P0 BRA `(.L_x_14) ;  /* 0x000000f800588947 */ /* 0x001fea0003800000 */
.L_x_118:
[----:B------:R-:W2:Y:S02]  /*1390*/  LDL R2, [R1+0x8] ;  /* 0x0000080001027983 */ /* 0x000ea40000100800 */
[----:B--2---:R-:W-:-:S13]  /*13a0*/  R2UR UR4, R2 ;  /* 0x00000000020472ca */ /* 0x004fda00000e0000 */
[----:B------:R-:W-:-:S06]  /*13b0*/  ULOP3.LUT UR4, UR4, 0x1, URZ, 0xfc, !UPT ;  /* 0x0000000104047892 */ /* 0x000fcc000f8efc3f */
[----:B------:R-:W-:-:S05]  /*13c0*/  IMAD.U32 R2, RZ, RZ, UR4 ;  /* 0x00000004ff027e24 */ /* 0x000fca000f8e00ff */
[----:B------:R-:W-:-:S13]  /*13d0*/  ISETP.NE.AND P0, PT, R2, 0x3, PT ;  /* 0x000000030200780c */ /* 0x000fda0003f05270 */
[----:B------:R-:W-:Y:S05]  /*13e0*/  @!P0 BRA `(.L_x_15) ;  /* 0x0000000000048947 */ /* 0x000fea0003800000 */
[----:B------:R-:W-:Y:S01]  /*13f0*/  BPT.TRAP 0x1 ;  /* 0x000000040000795c */ /* 0x000fe20000300000 */
.L_x_15:
[----:B------:R-:W-:-:S13]  /*1400*/  R2UR UR4, R16 ;  /* 0x00000000100472ca */ /* 0x000fda00000e0000 */
[----:B------:R1:W2:Y:S01]  /*1410*/  SYNCS.PHASECHK.TRANS64.TRYWAIT P2, [UR4+0x34830], R0 ;  /* 0x03483000ff0075a7 */ /* 0x0002a20008040144 */
[----:B------:R-:W-:Y:S05]  /*1420*/  @!P0 BRA `(.L_x_16) ;  /* 0x0000000000048947 */ /* 0x000fea0003800000 */
[----:B------:R-:W-:Y:S01]  /*1430*/  BPT.TRAP 0x1 ;  /* 0x000000040000795c */ /* 0x000fe20000300000 */
.L_x_16:
[----:B------:R-:W3:Y:S02]  /*1440*/  S2R R2, SR_TID.X ;  /* 0x0000000000027919 */ /* 0x000ee40000002100 */
[----:B---3--:R-:W-:-:S04]  /*1450*/  LOP3.LUT R2, R2, 0x7f, RZ, 0xc0, !PT ;  /* 0x0000007f02027812 */ /* 0x008fc800078ec0ff */
[----:B------:R-:W-:Y:S01]  /*1460*/  ISETP.NE.AND P1, PT, R2, RZ, PT ;  /* 0x000000ff0200720c */ /* 0x000fe20003f25270 */
[----:B------:R-:W-:Y:S01]  /*1470*/  IMAD.U32 R2, RZ, RZ, UR37 ;  /* 0x00000025ff027e24 */ /* 0x000fe2000f8e00ff */
[----:B--2---:R-:W-:Y:S11]  /*1480*/  @P2 BRA `(.L_x_17) ;  /* 0x00000000000c2947 */ /* 0x004ff60003800000 */
[----:B------:R-:W-:-:S13]  /*1490*/  R2UR UR4, R16 ;  /* 0x00000000100472ca */ /* 0x000fda00000e0000 */
[----:B------:R-:W2:Y:S02]  /*14a0*/  SYNCS.PHASECHK.TRANS64.TRYWAIT P2, [UR4+0x34830], R0 ;  /* 0x03483000ff0075a7 */ /* 0x000ea40008040144 */
[----:B--2---:R-:W-:Y:S05]  /*14b0*/  @!P2 BRA `(.L_x_18) ;  /* 0x000000f80028a947 */ /* 0x004fea0003800000 */
.L_x_17:
[----:B------:R-:W-:Y:S05]  /*14c0*/  WARPSYNC.ALL ;  /* 0x0000000000007948 */ /* 0x000fea0003800000 */
[----:B01----:R-:W-:Y:S01]  /*14d0*/  IMAD.MOV.U32 R0, RZ, RZ, RZ ;  /* 0x000000ffff007224 */ /* 0x003fe200078e00ff */
[----:B------:R-:W-:Y:S01]  /*14e0*/  LOP3.LUT R2, R2, 0x10000, RZ, 0xfc, !PT ;  /* 0x0001000002027812 */ /* 0x000fe200078efcff */
[----:B------:R-:W-:Y:S02]  /*14f0*/  IMAD.MOV.U32 R87, RZ, RZ, RZ ;  /* 0x000000ffff577224 */ /* 0x000fe400078e00ff */
[----:B------:R-:W-:Y:S01]  /*1500*/  IMAD.MOV.U32 R3, RZ, RZ, 0x40000040 ;  /* 0x40000040ff037424 */ /* 0x000fe200078e00ff */
[----:B------:R-:W-:Y:S01]  /*1510*/  R2UR UR53, R16 ;  /* 0x00000000103572ca */ /* 0x000fe200000e0000 */
[----:B------:R-:W-:Y:S01]  /*1520*/  WARPGROUP.ARRIVE ;  /* 0x00000000000079c5 */ /* 0x000fe20000000000 */
[C---:B------:R-:W-:Y:S01]  /*1530*/  R2UR UR8, R2.reuse ;  /* 0x00000000020872ca */ /* 0x040fe200000e0000 */
[----:B------:R-:W-:Y:S01]  /*1540*/  UMOV UR11, 0x40000040 ;  /* 0x40000040000b7882 */ /* 0x000fe20000000000 */
        /* <DEDUP_REMOVED lines=9> */
[----:B------:R-:W-:Y:S01]  /*15e0*/  UIADD3 UR4, UR53, 0x1e400, URZ ;  /* 0x0001e40035047890 */ /* 0x000fe2000fffe03f */
[C---:B------:R-:W-:Y:S01]  /*15f0*/  R2UR UR20, R2.reuse ;  /* 0x00000000021472ca */ /* 0x040fe200000e0000 */
[----:B------:R-:W-:Y:S01]  /*1600*/  UMOV UR25, 0x40000040 ;  /* 0x4000004000197882 */ /* 0x000fe20000000000 */
[----:B------:R-:W-:Y:S01]  /*1610*/  R2UR UR21, R3 ;  /* 0x00000000031572ca */ /* 0x000fe200000e0000 */
[----:B------:R-:W-:Y:S01]  /*1620*/  USHF.R.U32.HI UR4, URZ, 0x4, UR4 ;  /* 0x000000043f047899 */ /* 0x000fe20008011604 */
[----:B------:R-:W-:Y:S01]  /*1630*/  R2UR UR6, R2 ;  /* 0x00000000020672ca */ /* 0x000fe200000e0000 */
[----:B------:R-:W-:Y:S01]  /*1640*/  UMOV UR27, 0x40000040 ;  /* 0x40000040001b7882 */ /* 0x000fe20000000000 */
[----:B------:R-:W-:Y:S01]  /*1650*/  UMOV UR33, 0x40000040 ;  /* 0x4000004000217882 */ /* 0x000fe20000000000 */
[----:B------:R-:W-:Y:S01]  /*1660*/  ULOP3.LUT UR4, UR4, 0x3fff, URZ, 0xc0, !UPT ;  /* 0x00003fff04047892 */ /* 0x000fe2000f8ec03f */
[----:B------:R-:W-:Y:S01]  /*1670*/  LOP3.LUT R80, R80, 0xffffff80, RZ, 0xc0, !PT ;  /* 0xffffff8050507812 */ /* 0x000fe200078ec0ff */
[----:B------:R-:W-:Y:S01]  /*1680*/  UMOV UR29, UR33 ;  /* 0x00000021001d7c82 */ /* 0x000fe20008000000 */
[----:B------:R-:W-:Y:S01]  /*1690*/  UMOV UR31, 0x40000040 ;  /* 0x40000040001f7882 */ /* 0x000fe20000000000 */
[----:B------:R-:W-:Y:S01]  /*16a0*/  ULOP3.LUT UR60, UR4, 0x10000, URZ, 0xfc, !UPT ;  /* 0x00010000043c7892 */ /* 0x000fe2000f8efc3f */
[----:B------:R-:W-:Y:S01]  /*16b0*/  IMAD.MOV.U32 R4, RZ, RZ, -0x2 ;  /* 0xfffffffeff047424 */ /* 0x000fe200078e00ff */
[----:B------:R-:W-:Y:S01]  /*16c0*/  UMOV UR35, 0x40000040 ;  /* 0x4000004000237882 */ /* 0x000fe20000000000 */
[----:B------:R-:W-:Y:S01]  /*16d0*/  IMAD.IADD R80, R23, 0x1, -R80 ;  /* 0x0000000117507824 */ /* 0x000fe200078e0a50 */
[----:B------:R-:W-:Y:S01]  /*16e0*/  UIADD3 UR14, UR60, 0x80, URZ ;  /* 0x000000803c0e7890 */ /* 0x000fe2000fffe03f */
[----:B------:R-:W-:Y:S01]  /*16f0*/  P2R R11, PR, RZ, 0x2 ;  /* 0x00000002ff0b7803 */ /* 0x000fe20000000000 */
[----:B------:R-:W-:Y:S01]  /*1700*/  UIADD3 UR18, UR60, 0x180, URZ ;  /* 0x000001803c127890 */ /* 0x000fe2000fffe03f */
[----:B------:R-:W-:Y:S01]  /*1710*/  P2R R9, PR, RZ, 0x1 ;  /* 0x00000001ff097803 */ /* 0x000fe20000000000 */
[----:B------:R-:W-:Y:S01]  /*1720*/  UMOV UR10, UR60 ;  /* 0x0000003c000a7c82 */ /* 0x000fe20008000000 */
[----:B------:R-:W-:Y:S01]  /*1730*/  UIADD3 UR22, UR60, 0x200, URZ ;  /* 0x000002003c167890 */ /* 0x000fe2000fffe03f */
[----:B------:R-:W-:Y:S01]  /*1740*/  HGMMA.64x16x16.F32 R112, gdesc[UR8], RZ, !UPT, gsb0 ;  /* 0x00200000087079f0 */ /* 0x000fe2000c0008ff */
[----:B------:R-:W-:Y:S01]  /*1750*/  R2UR UR8, R2 ;  /* 0x00000000020872ca */ /* 0x000fe200000e0000 */
[----:B------:R-:W-:Y:S01]  /*1760*/  UIADD3 UR10, UR60, 0x100, URZ ;  /* 0x000001003c0a7890 */ /* 0x000fe2000fffe03f */
[----:B------:R-:W-:Y:S01]  /*1770*/  R2UR UR9, R3 ;  /* 0x00000000030972ca */ /* 0x000fe200000e0000 */
[----:B------:R-:W-:Y:S01]  /*1780*/  UMOV UR11, 0x40000040 ;  /* 0x40000040000b7882 */ /* 0x000fe20000000000 */
[----:B------:R-:W-:Y:S01]  /*1790*/  UIADD3 UR4, UR6, 0x2, URZ ;  /* 0x0000000206047890 */ /* 0x000fe2000fffe03f */
[----:B------:R-:W-:Y:S01]  /*17a0*/  SHF.R.S32.HI R5, RZ, 0x1f, R80 ;  /* 0x0000001fff057819 */ /* 0x000fe20000011450 */
[----:B------:R-:W-:Y:S01]  /*17b0*/  UIADD3 UR7, UR60, 0x2, URZ ;  /* 0x000000023c077890 */ /* 0x000fe2000fffe03f */
[--C-:B------:R-:W-:Y:S01]  /*17c0*/  IMAD.MOV.U32 R85, RZ, RZ, R87.reuse ;  /* 0x000000ffff557224 */ /* 0x100fe200078e0057 */
[----:B------:R-:W-:Y:S01]  /*17d0*/  UIADD3 UR24, UR6, 0x404, URZ ;  /* 0x0000040406187890 */ /* 0x000fe2000fffe03f */
[----:B------:R-:W-:Y:S01]  /*17e0*/  LEA.HI R5, R5, R80, RZ, 0x2 ;  /* 0x0000005005057211 */ /* 0x000fe200078f10ff */
[----:B------:R-:W-:Y:S01]  /*17f0*/  UIADD3 UR26, UR60, 0x584, URZ ;  /* 0x000005843c1a7890 */ /* 0x000fe2000fffe03f */
[--C-:B------:R-:W-:Y:S01]  /*1800*/  IMAD.MOV.U32 R83, RZ, RZ, R87.reuse ;  /* 0x000000ffff537224 */ /* 0x100fe200078e0057 */
[----:B------:R-:W-:Y:S01]  /*1810*/  UIADD3 UR32, UR6, 0x406, URZ ;  /* 0x0000040606207890 */ /* 0x000fe2000fffe03f */
[----:B------:R-:W-:Y:S01]  /*1820*/  LOP3.LUT R5, R5, 0x7ffffffc, RZ, 0xc0, !PT ;  /* 0x7ffffffc05057812 */ /* 0x000fe200078ec0ff */
[----:B------:R-:W-:Y:S01]  /*1830*/  UIADD3 UR30, UR60, 0x586, URZ ;  /* 0x000005863c1e7890 */ /* 0x000fe2000fffe03f */
[----:B------:R-:W-:Y:S01]  /*1840*/  IMAD.MOV.U32 R81, RZ, RZ, R87 ;  /* 0x000000ffff517224 */ /* 0x000fe200078e0057 */
[----:B------:R-:W-:-:S02]  /*1850*/  UIADD3 UR34, UR60, 0x786, URZ ;  /* 0x000007863c227890 */ /* 0x000fc4000fffe03f */
[----:B------:R-:W-:Y:S01]  /*1860*/  IMAD.IADD R5, R80, 0x1, -R5 ;  /* 0x0000000150057824 */ /* 0x000fe200078e0a05 */
[----:B------:R-:W-:Y:S01]  /*1870*/  UMOV UR28, UR32 ;  /* 0x00000020001c7c82 */ /* 0x000fe20008000000 */
[----:B------:R-:W-:Y:S02]  /*1880*/  UIADD3 UR38, UR60, 0x806, URZ ;  /* 0x000008063c267890 */ /* 0x000fe4000fffe03f */
[----:B------:R-:W-:Y:S01]  /*1890*/  IMAD R5, R5, R4, 0xb0 ;  /* 0x000000b005057424 */ /* 0x000fe200078e0204 */
[----:B------:R-:W-:Y:S01]  /*18a0*/  UMOV UR37, UR33 ;  /* 0x0000002100257c82 */ /* 0x000fe20008000000 */
[----:B------:R-:W-:Y:S01]  /*18b0*/  UMOV UR39, 0x40000040 ;  /* 0x4000004000277882 */ /* 0x000fe20000000000 */
[----:B------:R-:W-:Y:S01]  /*18c0*/  UIADD3 UR42, UR60, 0x886, URZ ;  /* 0x000008863c2a7890 */ /* 0x000fe2000fffe03f */
[----:B------:R-:W-:Y:S01]  /*18d0*/  VIADD R5, R5, UR36 ;  /* 0x0000002405057c36 */ /* 0x000fe20008000000 */
[----:B------:R-:W-:Y:S01]  /*18e0*/  UMOV UR36, UR32 ;  /* 0x0000002000247c82 */ /* 0x000fe20008000000 */
[----:B------:R-:W-:Y:S01]  /*18f0*/  UMOV UR40, UR32 ;  /* 0x0000002000287c82 */ /* 0x000fe20008000000 */
[----:B------:R-:W-:Y:S01]  /*1900*/  UMOV UR41, UR33 ;  /* 0x0000002100297c82 */ /* 0x000fe20008000000 */
[----:B------:R-:W-:Y:S01]  /*1910*/  UMOV UR43, 0x40000040 ;  /* 0x40000040002b7882 */ /* 0x000fe20000000000 */
[----:B------:R-:W-:Y:S01]  /*1920*/  UIADD3 UR46, UR60, 0x906, URZ ;  /* 0x000009063c2e7890 */ /* 0x000fe2000fffe03f */
[----:B------:R-:W-:Y:S01]  /*1930*/  IMAD.U32 R4, RZ, RZ, UR52 ;  /* 0x00000034ff047e24 */ /* 0x000fe2000f8e00ff */
[----:B------:R-:W-:Y:S01]  /*1940*/  UMOV UR44, UR32 ;  /* 0x00000020002c7c82 */ /* 0x000fe20008000000 */
[----:B------:R-:W-:Y:S01]  /*1950*/  UMOV UR45, UR33 ;  /* 0x00000021002d7c82 */ /* 0x000fe20008000000 */
[----:B------:R-:W-:Y:S01]  /*1960*/  UMOV UR47, 0x40000040 ;  /* 0x40000040002f7882 */ /* 0x000fe20000000000 */
[----:B------:R-:W-:Y:S01]  /*1970*/  UIADD3 UR50, UR60, 0x986, URZ ;  /* 0x000009863c327890 */ /* 0x000fe2000fffe03f */
[----:B------:R-:W-:Y:S01]  /*1980*/  IMAD R7, R4, -0xb0, R5 ;  /* 0xffffff5004077824 */ /* 0x000fe200078e0205 */
[----:B------:R-:W-:Y:S01]  /*1990*/  UMOV UR48, UR32 ;  /* 0x0000002000307c82 */ /* 0x000fe20008000000 */
[----:B------:R-:W-:Y:S01]  /*19a0*/  UMOV UR49, UR33 ;  /* 0x0000002100317c82 */ /* 0x000fe20008000000 */
[----:B------:R-:W-:Y:S01]  /*19b0*/  UMOV UR51, 0x40000040 ;  /* 0x4000004000337882 */ /* 0x000fe20000000000 */
[----:B------:R-:W-:Y:S01]  /*19c0*/  UIADD3 UR52, UR52, -0x2, URZ ;  /* 0xfffffffe34347890 */ /* 0x000fe2000fffe03f */
[----:B------:R-:W-:-:S02]  /*19d0*/  ISETP.GT.AND P2, PT, R7, RZ, PT ;  /* 0x000000ff0700720c */ /* 0x000fc40003f44270 */
[C---:B------:R-:W-:Y:S02]  /*19e0*/  ISETP.GT.AND P3, PT, R7.reuse, 0x1, PT ;  /* 0x000000010700780c */ /* 0x040fe40003f64270 */
[C---:B------:R-:W-:Y:S02]  /*19f0*/  ISETP.GT.AND P4, PT, R7.reuse, 0x8, PT ;  /* 0x000000080700780c */ /* 0x040fe40003f84270 */
[C---:B------:R-:W-:Y:S02]  /*1a00*/  ISETP.GT.AND P5, PT, R7.reuse, 0x9, PT ;  /* 0x000000090700780c */ /* 0x040fe40003fa4270 */
[C---:B------:R-:W-:Y:S01]  /*1a10*/  ISETP.GT.AND P6, PT, R7.reuse, 0x61, PT ;  /* 0x000000610700780c */ /* 0x040fe20003fc4270 */
[----:B------:R-:W-:Y:S02]  /*1a20*/  WARPGROUP.DEPBAR.LE gsb0, 0x0 ;  /* 0x00008000000079c5 */ /* 0x000fe40000010000 */
[----:B------:R-:W-:Y:S01]  /*1a30*/  WARPGROUP.ARRIVE ;  /* 0x00000000000079c5 */ /* 0x000fe20000000000 */
[----:B------:R-:W-:-:S02]  /*1a40*/  ISETP.GT.AND P1, PT, R7, 0x89, PT ;  /* 0x000000890700780c */ /* 0x000fc40003f24270 */
[----:B------:R-:W-:-:S03]  /*1a50*/  ISETP.GT.AND P0, PT, R7, 0x90, PT ;  /* 0x000000900700780c */ /* 0x000fc60003f04270 */
[----:B------:R-:W-:Y:S01]  /*1a60*/  HGMMA.64x16x16.F32 R104, gdesc[UR12], RZ, !UPT, gsb0 ;  /* 0x002000000c6879f0 */ /* 0x000fe2000c0008ff */
[----:B------:R-:W-:Y:S01]  /*1a70*/  R2UR UR12, R2 ;  /* 0x00000000020c72ca */ /* 0x000fe200000e0000 */
[----:B------:R-:W-:Y:S01]  /*1a80*/  UIADD3 UR14, UR60, 0x280, URZ ;  /* 0x000002803c0e7890 */ /* 0x000fe2000fffe03f */
[----:B------:R-:W-:Y:S01]  /*1a90*/  R2UR UR13, R3 ;  /* 0x00000000030d72ca */ /* 0x000fe200000e0000 */
[----:B------:R-:W-:Y:S01]  /*1aa0*/  UMOV UR15, 0x40000040 ;  /* 0x40000040000f7882 */ /* 0x000fe20000000000 */
[----:B------:R-:W-:Y:S02]  /*1ab0*/  WARPGROUP.DEPBAR.LE gsb0, 0x0 ;  /* 0x00008000000079c5 */ /* 0x000fe40000010000 */
[----:B------:R-:W-:-:S06]  /*1ac0*/  WARPGROUP.ARRIVE ;  /* 0x00000000000079c5 */ /* 0x000fcc0000000000 */
        /* <DEDUP_REMOVED lines=36> */
[----:B------:R-:W-:Y:S02]  /*1d10*/  UIADD3 UR16, UR6, 0x400, URZ ;  /* 0x0000040006107890 */ /* 0x000fe4000fffe03f */
[----:B------:R-:W-:Y:S01]  /*1d20*/  UIADD3 UR18, UR60, 0x580, URZ ;  /* 0x000005803c127890 */ /* 0x000fe2000fffe03f */
[----:B------:R-:W-:Y:S01]  /*1d30*/  UMOV UR17, 0x40000040 ;  /* 0x4000004000117882 */ /* 0x000fe20000000000 */
        /* <DEDUP_REMOVED lines=11> */
[----:B------:R-:W-:Y:S01]  /*1df0*/  UIADD3 UR14, UR60, 0x82, URZ ;  /* 0x000000823c0e7890 */ /* 0x000fe2000fffe03f */
[----:B------:R-:W-:Y:S01]  /*1e00*/  UMOV UR12, UR4 ;  /* 0x00000004000c7c82 */ /* 0x000fe20008000000 */
[----:B------:R-:W-:Y:S01]  /*1e10*/  UMOV UR13, UR5 ;  /* 0x00000005000d7c82 */ /* 0x000fe20008000000 */
[----:B------:R-:W-:Y:S01]  /*1e20*/  UMOV UR15, 0x40000040 ;  /* 0x40000040000f7882 */ /* 0x000fe20000000000 */
[----:B------:R-:W-:Y:S02]  /*1e30*/  WARPGROUP.DEPBAR.LE gsb0, 0x0 ;  /* 0x00008000000079c5 */ /* 0x000fe40000010000 */
[----:B------:R-:W-:-:S06]  /*1e40*/  WARPGROUP.ARRIVE ;  /* 0x00000000000079c5 */ /* 0x000fcc0000000000 */
[----:B------:R-:W-:Y:S01]  /*1e50*/  HGMMA.64x16x16.F32 R24, gdesc[UR8], RZ, !UPT, gsb0 ;  /* 0x00200000081879f0 */ /* 0x000fe2000c0008ff */
[----:B------:R-:W-:Y:S01]  /*1e60*/  UMOV UR8, UR4 ;  /* 0x0000000400087c82 */ /* 0x000fe20008000000 */
[----:B------:R-:W-:Y:S01]  /*1e70*/  UMOV UR9, UR5 ;  /* 0x0000000500097c82 */ /* 0x000fe20008000000 */
[----:B------:R-:W-:Y:S01]  /*1e80*/  UMOV UR10, UR7 ;  /* 0x00000007000a7c82 */ /* 0x000fe20008000000 */
[----:B------:R-:W-:Y:S01]  /*1e90*/  UMOV UR11, 0x40000040 ;  /* 0x40000040000b7882 */ /* 0x000fe20000000000 */
[----:B------:R-:W-:Y:S01]  /*1ea0*/  UIADD3 UR7, UR60, 0x102, URZ ;  /* 0x000001023c077890 */ /* 0x000fe2000fffe03f */
[----:B------:R-:W-:Y:S02]  /*1eb0*/  WARPGROUP.DEPBAR.LE gsb0, 0x0 ;  /* 0x00008000000079c5 */ /* 0x000fe40000010000 */
[----:B------:R-:W-:-:S06]  /*1ec0*/  WARPGROUP.ARRIVE ;  /* 0x00000000000079c5 */ /* 0x000fcc0000000000 */
[----:B------:R-:W-:Y:S01]  /*1ed0*/  HGMMA.64x16x16.F32 R112, gdesc[UR8], R112, gsb0 ;  /* 0x00200000087079f0 */ /* 0x000fe20008000870 */
[----:B------:R-:W-:Y:S02]  /*1ee0*/  UIADD3 UR9, UR60, 0x182, URZ ;  /* 0x000001823c097890 */ /* 0x000fe4000fffe03f */
[----:B------:R-:W-:Y:S02]  /*1ef0*/  UIADD3 UR8, UR6, 0x4, URZ ;  /* 0x0000000406087890 */ /* 0x000fe4000fffe03f */
[----:B------:R-:W-:Y:S01]  /*1f00*/  UIADD3 UR10, UR60, 0x4, URZ ;  /* 0x000000043c0a7890 */ /* 0x000fe2000fffe03f */
[----:B------:R-:W-:Y:S01]  /*1f10*/  UMOV UR11, 0x40000040 ;  /* 0x40000040000b7882 */ /* 0x000fe20000000000 */
[----:B------:R-:W-:Y:S02]  /*1f20*/  WARPGROUP.DEPBAR.LE gsb0, 0x0 ;  /* 0x00008000000079c5 */ /* 0x000fe40000010000 */
[----:B------:R-:W-:-:S06]  /*1f30*/  WARPGROUP.ARRIVE ;  /* 0x00000000000079c5 */ /* 0x000fcc0000000000 */
[----:B------:R-:W-:Y:S01]  /*1f40*/  HGMMA.64x16x16.F32 R104, gdesc[UR12], R104, gsb0 ;  /* 0x002000000c6879f0 */ /* 0x000fe20008000868 */
        /* <DEDUP_REMOVED lines=76> */
[----:B------:R-:W-:Y:S01]  /*2410*/  UIADD3 UR6, UR60, 0x684, URZ ;  /* 0x000006843c067890 */ /* 0x000fe2000fffe03f */
[----:B------:R-:W-:Y:S02]  /*2420*/  WARPGROUP.DEPBAR.LE gsb0, 0x0 ;  /* 0x00008000000079c5 */ /* 0x000fe40000010000 */
[----:B------:R-:W-:-:S06]  /*2430*/  WARPGROUP.ARRIVE ;  /* 0x00000000000079c5 */ /* 0x000fcc0000000000 */
[----:B------:R-:W-:Y:S01]  /*2440*/  HGMMA.64x16x16.F32 R112, gdesc[UR8], R112, gsb0 ;  /* 0x00200000087079f0 */ /* 0x000fe20008000870 */
[----:B------:R-:W-:Y:S01]  /*2450*/  UIADD3 UR10, UR60, 0x84, URZ ;  /* 0x000000843c0a7890 */ /* 0x000fe2000fffe03f */
[----:B------:R-:W-:Y:S01]  /*2460*/  UMOV UR11, 0x40000040 ;  /* 0x40000040000b7882 */ /* 0x000fe20000000000 */
[----:B------:R-:W-:Y:S02]  /*2470*/  WARPGROUP.DEPBAR.LE gsb0, 0x0 ;  /* 0x00008000000079c5 */ /* 0x000fe40000010000 */
[----:B------:R-:W-:-:S06]  /*2480*/  WARPGROUP.ARRIVE ;  /* 0x00000000000079c5 */ /* 0x000fcc0000000000 */
[----:B------:R-:W-:Y:S01]  /*2490*/  HGMMA.64x16x16.F32 R104, gdesc[UR8], R104, gsb0 ;  /* 0x00200000086879f0 */ /* 0x000fe20008000868 */
[----:B------:R-:W-:Y:S01]  /*24a0*/  UMOV UR10, UR7 ;  /* 0x00000007000a7c82 */ /* 0x000fe20008000000 */
[----:B------:R-:W-:Y:S01]  /*24b0*/  UMOV UR11, 0x40000040 ;  /* 0x40000040000b7882 */ /* 0x000fe20000000000 */
[----:B------:R-:W-:Y:S01]  /*24c0*/  UIADD3 UR7, UR60, 0x204, URZ ;  /* 0x000002043c077890 */ /* 0x000fe2000fffe03f */
        /* <DEDUP_REMOVED lines=51> */
[----:B------:R-:W-:Y:S02]  /*2800*/  UIADD3 UR10, UR60, 0x186, URZ ;  /* 0x000001863c0a7890 */ /* 0x000fe4000fffe03f */
        /* <DEDUP_REMOVED lines=61> */
[----:B------:R-:W-:Y:S03]  /*2be0*/  HGMMA.64x16x16.F32 R24, gdesc[UR12], R24, gsb0 ;  /* 0x002000000c1879f0 */ /* 0x000fe60008000818 */
        /* <DEDUP_REMOVED lines=180> */
[----:B------:R-:W-:Y:S01]  /*3730*/  ULDC UR6, c[0x0][0x988] ;  /* 0x0002620000067ab9 */ /* 0x000fe20000000800 */
[----:B------:R-:W-:Y:S02]  /*3740*/  WARPGROUP.DEPBAR.LE gsb0, 0x0 ;  /* 0x00008000000079c5 */ /* 0x000fe40000010000 */
[----:B------:R-:W-:-:S06]  /*3750*/  WARPGROUP.ARRIVE ;  /* 0x00000000000079c5 */ /* 0x000fcc0000000000 */
[----:B------:R-:W-:Y:S03]  /*3760*/  HGMMA.64x16x16.F32 R24, gdesc[UR24], R24, gsb0 ;  /* 0x00200000181879f0 */ /* 0x000fe60008000818 */
[----:B------:R-:W-:Y:S02]  /*3770*/  WARPGROUP.DEPBAR.LE gsb0, 0x0 ;  /* 0x00008000000079c5 */ /* 0x000fe40000010000 */
[----:B------:R-:W-:-:S06]  /*3780*/  WARPGROUP.ARRIVE ;  /* 0x00000000000079c5 */ /* 0x000fcc0000000000 */
[----:B------:R-:W-:Y:S01]  /*3790*/  HGMMA.64x16x16.F32 R112, gdesc[UR28], R112, gsb0 ;  /* 0x002000001c7079f0 */ /* 0x000fe20008000870 */
[----:B------:R-:W-:Y:S01]  /*37a0*/  UIADD3 UR30, UR60, 0x606, URZ ;  /* 0x000006063c1e7890 */ /* 0x000fe2000fffe03f */
[----:B------:R-:W-:Y:S01]  /*37b0*/  UMOV UR28, UR32 ;  /* 0x00000020001c7c82 */ /* 0x000fe20008000000 */
[----:B------:R-:W-:Y:S01]  /*37c0*/  UMOV UR29, UR33 ;  /* 0x00000021001d7c82 */ /* 0x000fe20008000000 */
[----:B------:R-:W-:Y:S01]  /*37d0*/  UMOV UR31, 0x40000040 ;  /* 0x40000040001f7882 */ /* 0x000fe20000000000 */
[----:B------:R-:W-:Y:S02]  /*37e0*/  WARPGROUP.DEPBAR.LE gsb0, 0x0 ;  /* 0x00008000000079c5 */ /* 0x000fe40000010000 */
[----:B------:R-:W-:Y:S01]  /*37f0*/  WARPGROUP.ARRIVE ;  /* 0x00000000000079c5 */ /* 0x000fe20000000000 */
[----:B------:R-:W-:Y:S02]  /*3800*/  FSEL R148, R112, -INF , P2 ;  /* 0xff80000070947808 */ /* 0x000fe40001000000 */
[----:B------:R-:W-:-:S02]  /*3810*/  FSEL R150, R113, -INF , P3 ;  /* 0xff80000071967808 */ /* 0x000fc40001800000 */
[----:B------:R-:W-:Y:S01]  /*3820*/  FSEL R152, R116, -INF , P4 ;  /* 0xff80000074987808 */ /* 0x000fe20002000000 */
[----:B------:R-:W-:Y:S01]  /*3830*/  HGMMA.64x16x16.F32 R104, gdesc[UR28], R104, gsb0 ;  /* 0x002000001c6879f0 */ /* 0x000fe20008000868 */
[----:B------:R-:W-:Y:S01]  /*3840*/  UIADD3 UR30, UR60, 0x686, URZ ;  /* 0x000006863c1e7890 */ /* 0x000fe2000fffe03f */
[----:B------:R-:W-:Y:S01]  /*3850*/  FMNMX.FTZ R5, R148, R150, !PT ;  /* 0x0000009694057209 */ /* 0x000fe20007810000 */
[----:B------:R-:W-:Y:S01]  /*3860*/  UMOV UR28, UR32 ;  /* 0x00000020001c7c82 */ /* 0x000fe20008000000 */
[----:B------:R-:W-:Y:S01]  /*3870*/  UMOV UR29, UR33 ;  /* 0x00000021001d7c82 */ /* 0x000fe20008000000 */
[----:B------:R-:W-:Y:S01]  /*3880*/  UMOV UR31, 0x40000040 ;  /* 0x40000040001f7882 */ /* 0x000fe20000000000 */
[----:B------:R-:W-:Y:S02]  /*3890*/  FSEL R114, R114, -INF , P2 ;  /* 0xff80000072727808 */ /* 0x000fe40001000000 */
[----:B------:R-:W-:Y:S02]  /*38a0*/  FSEL R154, R117, -INF , P5 ;  /* 0xff800000759a7808 */ /* 0x000fe40002800000 */
[----:B------:R-:W-:-:S02]  /*38b0*/  ISETP.GT.AND P2, PT, R7, 0x10, PT ;  /* 0x000000100700780c */ /* 0x000fc40003f44270 */
[----:B------:R-:W-:Y:S02]  /*38c0*/  FMNMX.FTZ R5, R152, R5, !PT ;  /* 0x0000000598057209 */ /* 0x000fe40007810000 */
[----:B------:R-:W-:Y:S02]  /*38d0*/  FSEL R115, R115, -INF , P3 ;  /* 0xff80000073737808 */ /* 0x000fe40001800000 */
[C---:B------:R-:W-:Y:S02]  /*38e0*/  ISETP.GT.AND P3, PT, R7.reuse, 0x11, PT ;  /* 0x000000110700780c */ /* 0x040fe40003f64270 */
[----:B------:R-:W-:Y:S02]  /*38f0*/  FMNMX.FTZ R5, R154, R5, !PT ;  /* 0x000000059a057209 */ /* 0x000fe40007810000 */
[----:B------:R-:W-:Y:S02]  /*3900*/  FSEL R118, R118, -INF , P4 ;  /* 0xff80000076767808 */ /* 0x000fe40002000000 */
[----:B------:R-:W-:-:S02]  /*3910*/  ISETP.GT.AND P4, PT, R7, 0x18, PT ;  /* 0x000000180700780c */ /* 0x000fc40003f84270 */
[----:B------:R-:W-:Y:S02]  /*3920*/  FSEL R6, R119, -INF , P5 ;  /* 0xff80000077067808 */ /* 0x000fe40002800000 */
[----:B------:R-:W-:Y:S01]  /*3930*/  ISETP.GT.AND P5, PT, R7, 0x19, PT ;  /* 0x000000190700780c */ /* 0x000fe20003fa4270 */
[----:B------:R-:W-:Y:S02]  /*3940*/  WARPGROUP.DEPBAR.LE gsb0, 0x0 ;  /* 0x00008000000079c5 */ /* 0x000fe40000010000 */
[----:B------:R-:W-:Y:S01]  /*3950*/  WARPGROUP.ARRIVE ;  /* 0x00000000000079c5 */ /* 0x000fe20000000000 */
[----:B------:R-:W-:Y:S02]  /*3960*/  FSEL R156, R104, -INF , P2 ;  /* 0xff800000689c7808 */ /* 0x000fe40001000000 */
[----:B------:R-:W-:Y:S02]  /*3970*/  FSEL R158, R105, -INF , P3 ;  /* 0xff800000699e7808 */ /* 0x000fe40001800000 */
[----:B------:R-:W-:Y:S01]  /*3980*/  FMNMX.FTZ R5, R156, R5, !PT ;  /* 0x000000059c057209 */ /* 0x000fe20007810000 */
[----:B------:R-:W-:Y:S01]  /*3990*/  HGMMA.64x16x16.F32 R96, gdesc[UR28], R96, gsb0 ;  /* 0x002000001c6079f0 */ /* 0x000fe20008000860 */
[----:B------:R-:W-:Y:S01]  /*39a0*/  UIADD3 UR30, UR60, 0x706, URZ ;  /* 0x000007063c1e7890 */ /* 0x000fe2000fffe03f */
[----:B------:R-:W-:Y:S01]  /*39b0*/  FSEL R160, R108, -INF , P4 ;  /* 0xff8000006ca07808 */ /* 0x000fe20002000000 */
[----:B------:R-:W-:Y:S01]  /*39c0*/  UMOV UR28, UR32 ;  /* 0x00000020001c7c82 */ /* 0x000fe20008000000 */
[----:B------:R-:W-:Y:S01]  /*39d0*/  UMOV UR29, UR33 ;  /* 0x00000021001d7c82 */ /* 0x000fe20008000000 */
[----:B------:R-:W-:Y:S01]  /*39e0*/  UMOV UR31, 0x40000040 ;  /* 0x40000040001f7882 */ /* 0x000fe20000000000 */
[----:B------:R-:W-:-:S02]  /*39f0*/  FMNMX.FTZ R5, R158, R5, !PT ;  /* 0x000000059e057209 */ /* 0x000fc40007810000 */
[----:B------:R-:W-:Y:S02]  /*3a00*/  FSEL R106, R106, -INF , P2 ;  /* 0xff8000006a6a7808 */ /* 0x000fe40001000000 */
[----:B------:R-:W-:Y:S02]  /*3a10*/  FSEL R162, R109, -INF , P5 ;  /* 0xff8000006da27808 */ /* 0x000fe40002800000 */
[----:B------:R-:W-:Y:S02]  /*3a20*/  ISETP.GT.AND P2, PT, R7, 0x20, PT ;  /* 0x000000200700780c */ /* 0x000fe40003f44270 */
[----:B------:R-:W-:Y:S02]  /*3a30*/  FMNMX.FTZ R5, R160, R5, !PT ;  /* 0x00000005a0057209 */ /* 0x000fe40007810000 */
[----:B------:R-:W-:Y:S02]  /*3a40*/  FSEL R8, R107, -INF , P3 ;  /* 0xff8000006b087808 */ /* 0x000fe40001800000 */
[----:B------:R-:W-:-:S02]  /*3a50*/  ISETP.GT.AND P3, PT, R7, 0x21, PT ;  /* 0x000000210700780c */ /* 0x000fc40003f64270 */
[----:B------:R-:W-:Y:S02]  /*3a60*/  FMNMX.FTZ R5, R162, R5, !PT ;  /* 0x00000005a2057209 */ /* 0x000fe40007810000 */
[----:B------:R-:W-:Y:S02]  /*3a70*/  FSEL R110, R110, -INF , P4 ;  /* 0xff8000006e6e7808 */ /* 0x000fe40002000000 */
[----:B------:R-:W-:Y:S02]  /*3a80*/  ISETP.GT.AND P4, PT, R7, 0x28, PT ;  /* 0x000000280700780c */ /* 0x000fe40003f84270 */
[----:B------:R-:W-:Y:S02]  /*3a90*/  FSEL R12, R111, -INF , P5 ;  /* 0xff8000006f0c7808 */ /* 0x000fe40002800000 */
[----:B------:R-:W-:Y:S01]  /*3aa0*/  ISETP.GT.AND P5, PT, R7, 0x29, PT ;  /* 0x000000290700780c */ /* 0x000fe20003fa4270 */
[----:B------:R-:W-:Y:S02]  /*3ab0*/  WARPGROUP.DEPBAR.LE gsb0, 0x0 ;  /* 0x00008000000079c5 */ /* 0x000fe40000010000 */
[----:B------:R-:W-:Y:S01]  /*3ac0*/  WARPGROUP.ARRIVE ;  /* 0x00000000000079c5 */ /* 0x000fe20000000000 */
[----:B------:R-:W-:-:S02]  /*3ad0*/  FSEL R164, R96, -INF , P2 ;  /* 0xff80000060a47808 */ /* 0x000fc40001000000 */
[----:B------:R-:W-:Y:S02]  /*3ae0*/  FSEL R166, R97, -INF , P3 ;  /* 0xff80000061a67808 */ /* 0x000fe40001800000 */
[----:B------:R-:W-:Y:S01]  /*3af0*/  FMNMX.FTZ R5, R164, R5, !PT ;  /* 0x00000005a4057209 */ /* 0x000fe20007810000 */
[----:B------:R-:W-:Y:S01]  /*3b00*/  HGMMA.64x16x16.F32 R88, gdesc[UR28], R88, gsb0 ;  /* 0x002000001c5879f0 */ /* 0x000fe20008000858 */
[----:B------:R-:W-:Y:S01]  /*3b10*/  FSEL R168, R100, -INF , P4 ;  /* 0xff80000064a87808 */ /* 0x000fe20002000000 */
[----:B------:R-:W-:Y:S01]  /*3b20*/  UIADD3 UR30, UR60, 0xa06, URZ ;  /* 0x00000a063c1e7890 */ /* 0x000fe2000fffe03f */
[----:B------:R-:W-:Y:S01]  /*3b30*/  FMNMX.FTZ R5, R166, R5, !PT ;  /* 0x00000005a6057209 */ /* 0x000fe20007810000 */
[----:B------:R-:W-:Y:S01]  /*3b40*/  UMOV UR28, UR32 ;  /* 0x00000020001c7c82 */ /* 0x000fe20008000000 */
[----:B------:R-:W-:Y:S01]  /*3b50*/  FSEL R98, R98, -INF , P2 ;  /* 0xff80000062627808 */ /* 0x000fe20001000000 */
[----:B------:R-:W-:Y:S01]  /*3b60*/  UMOV UR29, UR33 ;  /* 0x00000021001d7c82 */ /* 0x000fe20008000000 */
[----:B------:R-:W-:Y:S01]  /*3b70*/  FSEL R170, R101, -INF , P5 ;  /* 0xff80000065aa7808 */ /* 0x000fe20002800000 */
[----:B------:R-:W-:Y:S01]  /*3b80*/  UMOV UR31, 0x40000040 ;  /* 0x40000040001f7882 */ /* 0x000fe20000000000 */
        /* <DEDUP_REMOVED lines=15> */
[----:B------:R-:W-:-:S02]  /*3c80*/  FSEL R190, R92, -INF , P4 ;  /* 0xff8000005cbe7808 */ /* 0x000fc40002000000 */
[----:B------:R-:W-:Y:S02]  /*3c90*/  FMNMX.FTZ R5, R174, R5, !PT ;  /* 0x00000005ae057209 */ /* 0x000fe40007810000 */
[----:B------:R-:W-:Y:S02]  /*3ca0*/  FSEL R90, R90, -INF , P2 ;  /* 0xff8000005a5a7808 */ /* 0x000fe40001000000 */
[----:B------:R-:W-:Y:S02]  /*3cb0*/  FSEL R144, R93, -INF , P5 ;  /* 0xff8000005d907808 */ /* 0x000fe40002800000 */
[----:B------:R-:W-:Y:S02]  /*3cc0*/  ISETP.GT.AND P2, PT, R7, 0x40, PT ;  /* 0x000000400700780c */ /* 0x000fe40003f44270 */
[----:B------:R-:W-:Y:S02]  /*3cd0*/  FMNMX.FTZ R5, R190, R5, !PT ;  /* 0x00000005be057209 */ /* 0x000fe40007810000 */
[----:B------:R-:W-:-:S02]  /*3ce0*/  FSEL R80, R91, -INF , P3 ;  /* 0xff8000005b507808 */ /* 0x000fc40001800000 */
[C---:B------:R-:W-:Y:S02]  /*3cf0*/  ISETP.GT.AND P3, PT, R7.reuse, 0x41, PT ;  /* 0x000000410700780c */ /* 0x040fe40003f64270 */
[----:B------:R-:W-:Y:S02]  /*3d00*/  FMNMX.FTZ R5, R144, R5, !PT ;  /* 0x0000000590057209 */ /* 0x000fe40007810000 */
[----:B------:R-:W-:Y:S02]  /*3d10*/  FSEL R94, R94, -INF , P4 ;  /* 0xff8000005e5e7808 */ /* 0x000fe40002000000 */
[----:B------:R-:W-:Y:S02]  /*3d20*/  ISETP.GT.AND P4, PT, R7, 0x48, PT ;  /* 0x000000480700780c */ /* 0x000fe40003f84270 */
[----:B------:R-:W-:Y:S02]  /*3d30*/  FSEL R82, R95, -INF , P5 ;  /* 0xff8000005f527808 */ /* 0x000fe40002800000 */
[----:B------:R-:W-:Y:S01]  /*3d40*/  ISETP.GT.AND P5, PT, R7, 0x49, PT ;  /* 0x000000490700780c */ /* 0x000fe20003fa4270 */
[----:B------:R-:W-:-:S02]  /*3d50*/  WARPGROUP.DEPBAR.LE gsb0, 0x0 ;  /* 0x00008000000079c5 */ /* 0x000fc40000010000 */
[----:B------:R-:W-:Y:S01]  /*3d60*/  WARPGROUP.ARRIVE ;  /* 0x00000000000079c5 */ /* 0x000fe20000000000 */
[----:B------:R-:W-:Y:S02]  /*3d70*/  FSEL R192, R72, -INF , P2 ;  /* 0xff80000048c07808 */ /* 0x000fe40001000000 */
[----:B------:R-:W-:Y:S01]  /*3d80*/  FSEL R146, R73, -INF , P3 ;  /* 0xff80000049927808 */ /* 0x000fe20001800000 */
[----:B------:R-:W-:Y:S01]  /*3d90*/  IMAD.MOV.U32 R73, RZ, RZ, R87 ;  /* 0x000000ffff497224 */ /* 0x000fe200078e0057 */
[----:B------:R-:W-:Y:S01]  /*3da0*/  FMNMX.FTZ R5, R192, R5, !PT ;  /* 0x00000005c0057209 */ /* 0x000fe20007810000 */
[----:B------:R-:W-:Y:S01]  /*3db0*/  HGMMA.64x16x16.F32 R64, gdesc[UR36], R64, gsb0 ;  /* 0x00200000244079f0 */ /* 0x000fe20008000840 */
[----:B------:R-:W-:Y:S02]  /*3dc0*/  FSEL R142, R76, -INF , P4 ;  /* 0xff8000004c8e7808 */ /* 0x000fe40002000000 */
[----:B------:R-:W-:Y:S02]  /*3dd0*/  FMNMX.FTZ R5, R146, R5, !PT ;  /* 0x0000000592057209 */ /* 0x000fe40007810000 */
[----:B------:R-:W-:-:S02]  /*3de0*/  FSEL R74, R74, -INF , P2 ;  /* 0xff8000004a4a7808 */ /* 0x000fc40001000000 */
[----:B------:R-:W-:Y:S01]  /*3df0*/  FSEL R108, R77, -INF , P5 ;  /* 0xff8000004d6c7808 */ /* 0x000fe20002800000 */
[--C-:B------:R-:W-:Y:S01]  /*3e00*/  IMAD.MOV.U32 R77, RZ, RZ, R87.reuse ;  /* 0x000000ffff4d7224 */ /* 0x100fe200078e0057 */
[----:B------:R-:W-:Y:S02]  /*3e10*/  ISETP.GT.AND P2, PT, R7, 0x50, PT ;  /* 0x000000500700780c */ /* 0x000fe40003f44270 */
[----:B------:R-:W-:Y:S02]  /*3e20*/  FMNMX.FTZ R5, R142, R5, !PT ;  /* 0x000000058e057209 */ /* 0x000fe40007810000 */
[----:B------:R-:W-:Y:S01]  /*3e30*/  FSEL R72, R75, -INF , P3 ;  /* 0xff8000004b487808 */ /* 0x000fe20001800000 */
[----:B------:R-:W-:Y:S01]  /*3e40*/  IMAD.MOV.U32 R75, RZ, RZ, R87 ;  /* 0x000000ffff4b7224 */ /* 0x000fe200078e0057 */
[----:B------:R-:W-:Y:S02]  /*3e50*/  ISETP.GT.AND P3, PT, R7, 0x51, PT ;  /* 0x000000510700780c */ /* 0x000fe40003f64270 */
[----:B------:R-:W-:-:S02]  /*3e60*/  FMNMX.FTZ R5, R108, R5, !PT ;  /* 0x000000056c057209 */ /* 0x000fc40007810000 */
[----:B------:R-:W-:Y:S02]  /*3e70*/  FSEL R78, R78, -INF , P4 ;  /* 0xff8000004e4e7808 */ /* 0x000fe40002000000 */
[----:B------:R-:W-:Y:S02]  /*3e80*/  ISETP.GT.AND P4, PT, R7, 0x58, PT ;  /* 0x000000580700780c */ /* 0x000fe40003f84270 */
[----:B------:R-:W-:Y:S01]  /*3e90*/  FSEL R76, R79, -INF , P5 ;  /* 0xff8000004f4c7808 */ /* 0x000fe20002800000 */
[----:B------:R-:W-:Y:S01]  /*3ea0*/  IMAD.MOV.U32 R79, RZ, RZ, R87 ;  /* 0x000000ffff4f7224 */ /* 0x000fe200078e0057 */
[----:B------:R-:W-:Y:S01]  /*3eb0*/  ISETP.GT.AND P5, PT, R7, 0x59, PT ;  /* 0x000000590700780c */ /* 0x000fe20003fa4270 */
[----:B------:R-:W-:Y:S02]  /*3ec0*/  WARPGROUP.DEPBAR.LE gsb0, 0x0 ;  /* 0x00008000000079c5 */ /* 0x000fe40000010000 */
[----:B------:R-:W-:Y:S01]  /*3ed0*/  WARPGROUP.ARRIVE ;  /* 0x00000000000079c5 */ /* 0x000fe20000000000 */
[----:B------:R-:W-:-:S02]  /*3ee0*/  FSEL R140, R64, -INF , P2 ;  /* 0xff800000408c7808 */ /* 0x000fc40001000000 */
[----:B------:R-:W-:Y:S01]  /*3ef0*/  FSEL R124, R65, -INF , P3 ;  /* 0xff800000417c7808 */ /* 0x000fe20001800000 */
[--C-:B------:R-:W-:Y:S01]  /*3f00*/  IMAD.MOV.U32 R65, RZ, RZ, R87.reuse ;  /* 0x000000ffff417224 */ /* 0x100fe200078e0057 */
[----:B------:R-:W-:Y:S01]  /*3f10*/  FMNMX.FTZ R5, R140, R5, !PT ;  /* 0x000000058c057209 */ /* 0x000fe20007810000 */
[----:B------:R-:W-:Y:S01]  /*3f20*/  HGMMA.64x16x16.F32 R56, gdesc[UR40], R56, gsb0 ;  /* 0x00200000283879f0 */ /* 0x000fe20008000838 */
[----:B------:R-:W-:Y:S02]  /*3f30*/  FSEL R122, R68, -INF , P4 ;  /* 0xff800000447a7808 */ /* 0x000fe40002000000 */
[----:B------:R-:W-:Y:S02]  /*3f40*/  FMNMX.FTZ R5, R124, R5, !PT ;  /* 0x000000057c057209 */ /* 0x000fe40007810000 */
[----:B------:R-:W-:Y:S02]  /*3f50*/  FSEL R66, R66, -INF , P2 ;  /* 0xff80000042427808 */ /* 0x000fe40001000000 */
[----:B------:R-:W-:Y:S01]  /*3f60*/  FSEL R112, R69, -INF , P5 ;  /* 0xff80000045707808 */ /* 0x000fe20002800000 */
[----:B------:R-:W-:Y:S01]  /*3f70*/  IMAD.MOV.U32 R69, RZ, RZ, R87 ;  /* 0x000000ffff457224 */ /* 0x000fe200078e0057 */
[----:B------:R-:W-:-:S02]  /*3f80*/  ISETP.GT.AND P2, PT, R7, 0x60, PT ;  /* 0x000000600700780c */ /* 0x000fc40003f44270 */
[----:B------:R-:W-:Y:S02]  /*3f90*/  FMNMX.FTZ R5, R122, R5, !PT ;  /* 0x000000057a057209 */ /* 0x000fe40007810000 */
[----:B------:R-:W-:Y:S01]  /*3fa0*/  FSEL R68, R71, -INF , P5 ;  /* 0xff80000047447808 */ /* 0x000fe20002800000 */
[----:B------:R-:W-:Y:S01]  /*3fb0*/  IMAD.MOV.U32 R71, RZ, RZ, R87 ;  /* 0x000000ffff477224 */ /* 0x000fe200078e0057 */
[----:B------:R-:W-:Y:S02]  /*3fc0*/  FMNMX.FTZ R5, R112, R5, !PT ;  /* 0x0000000570057209 */ /* 0x000fe40007810000 */
[C---:B------:R-:W-:Y:S02]  /*3fd0*/  ISETP.GT.AND P5, PT, R7.reuse, 0x68, PT ;  /* 0x000000680700780c */ /* 0x040fe40003fa4270 */
[----:B------:R-:W-:Y:S02]  /*3fe0*/  FSEL R70, R70, -INF , P4 ;  /* 0xff80000046467808 */ /* 0x000fe40002000000 */
[----:B------:R-:W-:-:S02]  /*3ff0*/  ISETP.GT.AND P4, PT, R7, 0x69, PT ;  /* 0x000000690700780c */ /* 0x000fc40003f84270 */
[----:B------:R-:W-:Y:S01]  /*4000*/  FSEL R64, R67, -INF , P3 ;  /* 0xff80000043407808 */ /* 0x000fe20001800000 */
[----:B------:R-:W-:Y:S01]  /*4010*/  IMAD.MOV.U32 R67, RZ, RZ, R87 ;  /* 0x000000ffff437224 */ /* 0x000fe200078e0057 */
        /* <DEDUP_REMOVED lines=10> */
[----:B------:R-:W-:Y:S02]  /*40c0*/  FMNMX.FTZ R5, R100, R5, !PT ;  /* 0x0000000564057209 */ /* 0x000fe40007810000 */
[----:B------:R-:W-:Y:S02]  /*40d0*/  FSEL R58, R58, -INF , P2 ;  /* 0xff8000003a3a7808 */ /* 0x000fe40001000000 */
[----:B------:R-:W-:Y:S02]  /*40e0*/  ISETP.GT.AND P2, PT, R7, 0x71, PT ;  /* 0x000000710700780c */ /* 0x000fe40003f44270 */
[----:B------:R-:W-:-:S02]  /*40f0*/  FMNMX.FTZ R5, R92, R5, !PT ;  /* 0x000000055c057209 */ /* 0x000fc40007810000 */
[----:B------:R-:W-:Y:S02]  /*4100*/  FSEL R62, R62, -INF , P5 ;  /* 0xff8000003e3e7808 */ /* 0x000fe40002800000 */
[----:B------:R-:W-:Y:S01]  /*4110*/  ISETP.GT.AND P5, PT, R7, 0x79, PT ;  /* 0x000000790700780c */ /* 0x000fe20003fa4270 */
[----:B------:R-:W-:Y:S02]  /*4120*/  WARPGROUP.DEPBAR.LE gsb0, 0x0 ;  /* 0x00008000000079c5 */ /* 0x000fe40000010000 */
[----:B------:R-:W-:Y:S01]  /*4130*/  WARPGROUP.ARRIVE ;  /* 0x00000000000079c5 */ /* 0x000fe20000000000 */
[----:B------:R-:W-:Y:S02]  /*4140*/  FSEL R86, R48, -INF , P3 ;  /* 0xff80000030567808 */ /* 0x000fe40001800000 */
[----:B------:R-:W-:Y:S02]  /*4150*/  FSEL R48, R59, -INF , P6 ;  /* 0xff8000003b307808 */ /* 0x000fe40003000000 */
[----:B------:R-:W-:Y:S01]  /*4160*/  ISETP.GT.AND P6, PT, R7, 0x78, PT ;  /* 0x000000780700780c */ /* 0x000fe20003fc4270 */
[----:B------:R-:W-:Y:S01]  /*4170*/  HGMMA.64x16x16.F32 R40, gdesc[UR48], R40, gsb0 ;  /* 0x00200000302879f0 */ /* 0x000fe20008000828 */
[----:B------:R-:W-:-:S02]  /*4180*/  FSEL R56, R49, -INF , P2 ;  /* 0xff80000031387808 */ /* 0x000fc40001000000 */
[----:B------:R-:W-:Y:S02]  /*4190*/  FMNMX.FTZ R5, R86, R5, !PT ;  /* 0x0000000556057209 */ /* 0x000fe40007810000 */
[----:B------:R-:W-:Y:S02]  /*41a0*/  FSEL R10, R52, -INF , P6 ;  /* 0xff800000340a7808 */ /* 0x000fe40003000000 */
[----:B------:R-:W-:Y:S02]  /*41b0*/  FMNMX.FTZ R5, R56, R5, !PT ;  /* 0x0000000538057209 */ /* 0x000fe40007810000 */
[----:B------:R-:W-:Y:S01]  /*41c0*/  FSEL R52, R63, -INF , P4 ;  /* 0xff8000003f347808 */ /* 0x000fe20002000000 */
[----:B------:R-:W-:Y:S01]  /*41d0*/  IMAD.MOV.U32 R63, RZ, RZ, R87 ;  /* 0x000000ffff3f7224 */ /* 0x000fe200078e0057 */
[----:B------:R-:W-:Y:S02]  /*41e0*/  ISETP.GT.AND P4, PT, R7, 0x80, PT ;  /* 0x000000800700780c */ /* 0x000fe40003f84270 */
[----:B------:R-:W-:-:S02]  /*41f0*/  FSEL R60, R53, -INF , P5 ;  /* 0xff800000353c7808 */ /* 0x000fc40002800000 */
[----:B------:R-:W-:Y:S02]  /*4200*/  FMNMX.FTZ R5, R10, R5, !PT ;  /* 0x000000050a057209 */ /* 0x000fe40007810000 */
[----:B------:R-:W-:Y:S02]  /*4210*/  FSEL R50, R50, -INF , P3 ;  /* 0xff80000032327808 */ /* 0x000fe40001800000 */
[C---:B------:R-:W-:Y:S02]  /*4220*/  ISETP.GT.AND P3, PT, R7.reuse, 0x81, PT ;  /* 0x000000810700780c */ /* 0x040fe40003f64270 */
[----:B------:R-:W-:Y:S02]  /*4230*/  FMNMX.FTZ R5, R60, R5, !PT ;  /* 0x000000053c057209 */ /* 0x000fe40007810000 */
[----:B------:R-:W-:Y:S02]  /*4240*/  FSEL R54, R54, -INF , P6 ;  /* 0xff80000036367808 */ /* 0x000fe40003000000 */
[----:B------:R-:W-:Y:S01]  /*4250*/  ISETP.GT.AND P6, PT, R7, 0xa9, PT ;  /* 0x000000a90700780c */ /* 0x000fe20003fc4270 */
[----:B------:R-:W-:-:S02]  /*4260*/  WARPGROUP.DEPBAR.LE gsb0, 0x0 ;  /* 0x00008000000079c5 */ /* 0x000fc40000010000 */
[----:B------:R-:W-:Y:S01]  /*4270*/  WARPGROUP.ARRIVE ;  /* 0x00000000000079c5 */ /* 0x000fe20000000000 */
[----:B------:R-:W-:Y:S02]  /*4280*/  FSEL R84, R40, -INF , P4 ;  /* 0xff80000028547808 */ /* 0x000fe40002000000 */
[----:B------:R-:W-:Y:S02]  /*4290*/  FSEL R40, R51, -INF , P2 ;  /* 0xff80000033287808 */ /* 0x000fe40001000000 */
[----:B------:R-:W-:Y:S01]  /*42a0*/  ISETP.GT.AND P2, PT, R7, 0x88, PT ;  /* 0x000000880700780c */ /* 0x000fe20003f44270 */
        /* <DEDUP_REMOVED lines=8> */
[----:B------:R-:W-:Y:S02]  /*4330*/  FMNMX.FTZ R5, R88, R5, !PT ;  /* 0x0000000558057209 */ /* 0x000fe40007810000 */
[----:B------:R-:W-:Y:S02]  /*4340*/  FSEL R116, R45, -INF , P1 ;  /* 0xff8000002d747808 */ /* 0x000fe40000800000 */
[----:B------:R-:W-:Y:S02]  /*4350*/  FMNMX.FTZ R5, R96, R5, !PT ;  /* 0x0000000560057209 */ /* 0x000fe40007810000 */
[----:B------:R-:W-:Y:S02]  /*4360*/  ISETP.GT.AND P1, PT, R7, 0x91, PT ;  /* 0x000000910700780c */ /* 0x000fe40003f24270 */
[----:B------:R-:W-:-:S02]  /*4370*/  FMNMX.FTZ R5, R116, R5, !PT ;  /* 0x0000000574057209 */ /* 0x000fc40007810000 */
[----:B------:R-:W-:Y:S02]  /*4380*/  FSEL R46, R46, -INF , P2 ;  /* 0xff8000002e2e7808 */ /* 0x000fe40001000000 */
[C---:B------:R-:W-:Y:S02]  /*4390*/  ISETP.GT.AND P2, PT, R7.reuse, 0x99, PT ;  /* 0x000000990700780c */ /* 0x040fe40003f44270 */
[----:B------:R-:W-:Y:S02]  /*43a0*/  FSEL R42, R42, -INF , P4 ;  /* 0xff8000002a2a7808 */ /* 0x000fe40002000000 */
[----:B------:R-:W-:Y:S02]  /*43b0*/  ISETP.GT.AND P4, PT, R7, 0xa1, PT ;  /* 0x000000a10700780c */ /* 0x000fe40003f84270 */
[----:B------:R-:W-:Y:S02]  /*43c0*/  FSEL R44, R55, -INF , P5 ;  /* 0xff800000372c7808 */ /* 0x000fe40002800000 */
[----:B------:R-:W-:-:S02]  /*43d0*/  ISETP.GT.AND P5, PT, R7, 0xa8, PT ;  /* 0x000000a80700780c */ /* 0x000fc40003fa4270 */
[----:B------:R-:W-:Y:S02]  /*43e0*/  P2R R21, PR, RZ, 0x4 ;  /* 0x00000004ff157803 */ /* 0x000fe40000000000 */
[----:B------:R-:W-:Y:S01]  /*43f0*/  P2R R41, PR, RZ, 0x2 ;  /* 0x00000002ff297803 */ /* 0x000fe20000000000 */
[----:B------:R-:W-:Y:S02]  /*4400*/  WARPGROUP.DEPBAR.LE gsb0, 0x0 ;  /* 0x00008000000079c5 */ /* 0x000fe40000010000 */
[----:B------:R-:W-:Y:S01]  /*4410*/  WARPGROUP.ARRIVE ;  /* 0x00000000000079c5 */ /* 0x000fe20000000000 */
[----:B------:R-:W-:Y:S02]  /*4420*/  FSEL R126, R32, -INF , P0 ;  /* 0xff800000207e7808 */ /* 0x000fe40000000000 */
[----:B------:R-:W-:Y:S02]  /*4430*/  ISETP.GT.AND P0, PT, R7, 0x98, PT ;  /* 0x000000980700780c */ /* 0x000fe40003f04270 */
[----:B------:R-:W-:Y:S01]  /*4440*/  FSEL R128, R33, -INF , P1 ;  /* 0xff80000021807808 */ /* 0x000fe20000800000 */
[----:B------:R-:W-:Y:S01]  /*4450*/  HGMMA.64x16x16.F32 R24, gdesc[UR28], R24, gsb0 ;  /* 0x002000001c1879f0 */ /* 0x000fe20008000818 */
[----:B------:R-:W-:-:S02]  /*4460*/  FMNMX.FTZ R5, R126, R5, !PT ;  /* 0x000000057e057209 */ /* 0x000fc40007810000 */
[----:B------:R-:W-:Y:S02]  /*4470*/  FSEL R36, R36, -INF , P0 ;  /* 0xff80000024247808 */ /* 0x000fe40000000000 */
[----:B------:R-:W-:Y:S02]  /*4480*/  FMNMX.FTZ R5, R128, R5, !PT ;  /* 0x0000000580057209 */ /* 0x000fe40007810000 */
[----:B------:R-:W-:Y:S02]  /*4490*/  FSEL R32, R43, -INF , P3 ;  /* 0xff8000002b207808 */ /* 0x000fe40001800000 */
[----:B------:R-:W-:Y:S02]  /*44a0*/  FSEL R130, R37, -INF , P2 ;  /* 0xff80000025827808 */ /* 0x000fe40001000000 */
[----:B------:R-:W-:Y:S02]  /*44b0*/  FMNMX.FTZ R5, R36, R5, !PT ;  /* 0x0000000524057209 */ /* 0x000fe40007810000 */
[----:B------:R-:W-:-:S02]  /*44c0*/  ISETP.GT.AND P3, PT, R7, 0xa0, PT ;  /* 0x000000a00700780c */ /* 0x000fc40003f64270 */
[----:B------:R-:W-:Y:S02]  /*44d0*/  FMNMX.FTZ R5, R130, R5, !PT ;  /* 0x0000000582057209 */ /* 0x000fe40007810000 */
[----:B------:R-:W-:Y:S02]  /*44e0*/  P2R R33, PR, RZ, 0x1 ;  /* 0x00000001ff217803 */ /* 0x000fe40000000000 */
[C---:B------:R-:W-:Y:S02]  /*44f0*/  ISETP.GT.AND P0, PT, R7.reuse, 0x89, PT ;  /* 0x000000890700780c */ /* 0x040fe40003f04270 */
[----:B------:R-:W-:-:S04]  /*4500*/  ISETP.GT.AND P1, PT, R7, 0x90, PT ;  /* 0x000000900700780c */ /* 0x000fc80003f24270 */
[----:B------:R-:W-:Y:S02]  /*4510*/  FSEL R34, R34, -INF , P1 ;  /* 0xff80000022227808 */ /* 0x000fe40000800000 */
[----:B------:R-:W-:Y:S01]  /*4520*/  ISETP.NE.AND P1, PT, R41, RZ, PT ;  /* 0x000000ff2900720c */ /* 0x000fe20003f25270 */
[----:B------:R-:W-:Y:S02]  /*4530*/  WARPGROUP.DEPBAR.LE gsb0, 0x0 ;  /* 0x00008000000079c5 */ /* 0x000fe40000010000 */
[----:B------:R-:W-:Y:S02]  /*4540*/  FSEL R132, R24, -INF , P3 ;  /* 0xff80000018847808 */ /* 0x000fe40001800000 */
[----:B------:R-:W-:Y:S02]  /*4550*/  FSEL R136, R25, -INF , P4 ;  /* 0xff80000019887808 */ /* 0x000fe40002000000 */
[----:B------:R-:W-:Y:S02]  /*4560*/  FMNMX.FTZ R5, R132, R5, !PT ;  /* 0x0000000584057209 */ /* 0x000fe40007810000 */
[----:B------:R-:W-:-:S02]  /*4570*/  FSEL R134, R28, -INF , P5 ;  /* 0xff8000001c867808 */ /* 0x000fc40002800000 */
[----:B------:R-:W-:Y:S02]  /*4580*/  FMNMX.FTZ R5, R136, R5, !PT ;  /* 0x0000000588057209 */ /* 0x000fe40007810000 */
[----:B------:R-:W-:Y:S02]  /*4590*/  FSEL R138, R29, -INF , P6 ;  /* 0xff8000001d8a7808 */ /* 0x000fe40003000000 */
[----:B------:R-:W-:Y:S02]  /*45a0*/  FMNMX.FTZ R5, R134, R5, !PT ;  /* 0x0000000586057209 */ /* 0x000fe40007810000 */
[----:B------:R-:W-:Y:S02]  /*45b0*/  FSEL R24, R47, -INF , P0 ;  /* 0xff8000002f187808 */ /* 0x000fe40000000000 */
[----:B------:R-:W-:Y:S01]  /*45c0*/  FMNMX.FTZ R13, R138, R5, !PT ;  /* 0x000000058a0d7209 */ /* 0x000fe20007810000 */
[----:B------:R-:W-:Y:S01]  /*45d0*/  IMAD.U32 R5, RZ, RZ, UR6 ;  /* 0x00000006ff057e24 */ /* 0x000fe2000f8e00ff */
[----:B------:R-:W-:-:S02]  /*45e0*/  ISETP.NE.AND P0, PT, R33, RZ, PT ;  /* 0x000000ff2100720c */ /* 0x000fc40003f05270 */
[----:B------:R-:W-:Y:S01]  /*45f0*/  FSEL R28, R35, -INF , P1 ;  /* 0xff800000231c7808 */ /* 0x000fe20000800000 */
[----:B------:R-:W0:Y:S01]  /*4600*/  SHFL.BFLY PT, R4, R13, 0x2, 0x1f ;  /* 0x0c401f000d047f89 */ /* 0x000e2200000e0000 */
[----:B------:R-:W-:Y:S02]  /*4610*/  FSEL R38, R38, -INF , P0 ;  /* 0xff80000026267808 */ /* 0x000fe40000000000 */
[----:B------:R-:W-:Y:S02]  /*4620*/  FSEL R26, R26, -INF , P3 ;  /* 0xff8000001a1a7808 */ /* 0x000fe40001800000 */
[----:B------:R-:W-:Y:S02]  /*4630*/  FSEL R30, R30, -INF , P5 ;  /* 0xff8000001e1e7808 */ /* 0x000fe40002800000 */
[----:B------:R-:W-:Y:S02]  /*4640*/  ISETP.NE.AND P0, PT, R9, RZ, PT ;  /* 0x000000ff0900720c */ /* 0x000fe40003f05270 */
[----:B------:R-:W-:-:S02]  /*4650*/  ISETP.NE.AND P1, PT, R11, RZ, PT ;  /* 0x000000ff0b00720c */ /* 0x000fc40003f25270 */
[----:B------:R-:W-:Y:S02]  /*4660*/  R2UR UR6, R17 ;  /* 0x00000000110672ca */ /* 0x000fe400000e0000 */
[----:B0-----:R-:W-:-:S11]  /*4670*/  FMNMX.FTZ R15, R13, R4, !PT ;  /* 0x000000040d0f7209 */ /* 0x001fd60007810000 */
[----:B------:R-:W-:-:S03]  /*4680*/  UISETP.GE.AND UP0, UPT, UR52, UR6, UPT ;  /* 0x000000063400728c */ /* 0x000fc6000bf06270 */
[----:B------:R-:W-:Y:S01]  /*4690*/  UMOV UR6, URZ ;  /* 0x0000003f00067c82 */ /* 0x000fe20008000000 */
[----:B------:R-:W0:Y:S02]  /*46a0*/  SHFL.BFLY PT, R4, R15, 0x1, 0x1f ;  /* 0x0c201f000f047f89 */ /* 0x000e2400000e0000 */
[----:B0-----:R-:W-:-:S04]  /*46b0*/  FMNMX.FTZ R4, R15, R4, !PT ;  /* 0x000000040f047209 */ /* 0x001fc80007810000 */
[C---:B------:R-:W-:Y:S01]  /*46c0*/  FSETP.NEU.FTZ.AND P2, PT, R4.reuse, -INF , PT ;  /* 0xff8000000400780b */ /* 0x040fe20003f5d000 */
[----:B------:R-:W-:-:S05]  /*46d0*/  FMUL.FTZ R23, R4, R5 ;  /* 0x0000000504177220 */ /* 0x000fca0000410000 */
[----:B------:R-:W-:Y:S02]  /*46e0*/  FSEL R23, R23, RZ, P2 ;  /* 0x000000ff17177208 */ /* 0x000fe40001000000 */
[----:B------:R-:W-:Y:S02]  /*46f0*/  ISETP.NE.AND P2, PT, R21, RZ, PT ;  /* 0x000000ff1500720c */ /* 0x000fe40003f45270 */
[----:B------:R-:W-:Y:S01]  /*4700*/  FMNMX.FTZ R21, R114, R115, !PT ;  /* 0x0000007372157209 */ /* 0x000fe20007810000 */
[-CC-:B------:R-:W-:Y:S01]  /*4710*/  FFMA.FTZ R47, R92, R5.reuse, -R23.reuse ;  /* 0x000000055c2f7223 */ /* 0x180fe20000010817 */
[----:B------:R-:W-:Y:S01]  /*4720*/  FSEL R92, R39, -INF , P2 ;  /* 0xff800000275c7808 */ /* 0x000fe20001000000 */
[--C-:B------:R-:W-:Y:S01]  /*4730*/  FFMA.FTZ R204, R86, R5, -R23.reuse ;  /* 0x0000000556cc7223 */ /* 0x100fe20000010817 */
        /* <DEDUP_REMOVED lines=10> */
[--C-:B------:R-:W-:Y:S01]  /*47e0*/  FFMA.FTZ R9, R154, R5, -R23.reuse ;  /* 0x000000059a097223 */ /* 0x100fe20000010817 */
[----:B------:R-:W-:Y:S01]  /*47f0*/  MUFU.EX2 R176, R176 ;  /* 0x000000b000b07308 */ /* 0x000fe20000000800 */
[----:B------:R-:W-:Y:S01]  /*4800*/  FMNMX.FTZ R25, R8, R21, !PT ;  /* 0x0000001508197209 */ /* 0x000fe20007810000 */
[-CC-:B------:R-:W-:Y:S01]  /*4810*/  FFMA.FTZ R180, R156, R5.reuse, -R23.reuse ;  /* 0x000000059cb47223 */ /* 0x180fe20000010817 */
[-CC-:B------:R-:W-:Y:S01]  /*4820*/  FFMA.FTZ R214, R36, R5.reuse, -R23.reuse ;  /* 0x0000000524d67223 */ /* 0x180fe20000010817 */
[--C-:B------:R-:W-:Y:S01]  /*4830*/  FFMA.FTZ R11, R158, R5, -R23.reuse ;  /* 0x000000059e0b7223 */ /* 0x100fe20000010817 */
[----:B------:R-:W-:Y:S01]  /*4840*/  FMNMX.FTZ R25, R110, R25, !PT ;  /* 0x000000196e197209 */ /* 0x000fe20007810000 */
[-CC-:B------:R-:W-:Y:S01]  /*4850*/  FFMA.FTZ R182, R160, R5.reuse, -R23.reuse ;  /* 0x00000005a0b67223 */ /* 0x180fe20000010817 */
[--C-:B------:R-:W-:Y:S01]  /*4860*/  FFMA.FTZ R13, R162, R5, -R23.reuse ;  /* 0x00000005a20d7223 */ /* 0x100fe20000010817 */
[----:B------:R-:W0:Y:S01]  /*4870*/  MUFU.EX2 R7, R7 ;  /* 0x0000000700077308 */ /* 0x000e220000000800 */
[----:B------:R-:W-:Y:S01]  /*4880*/  FMNMX.FTZ R25, R12, R25, !PT ;  /* 0x000000190c197209 */ /* 0x000fe20007810000 */
[-CC-:B------:R-:W-:Y:S01]  /*4890*/  FFMA.FTZ R184, R164, R5.reuse, -R23.reuse ;  /* 0x00000005a4b87223 */ /* 0x180fe20000010817 */
[-CC-:B------:R-:W-:Y:S01]  /*48a0*/  FFMA.FTZ R15, R166, R5.reuse, -R23.reuse ;  /* 0x00000005a60f7223 */ /* 0x180fe20000010817 */
[--C-:B------:R-:W-:Y:S01]  /*48b0*/  FFMA.FTZ R186, R168, R5, -R23.reuse ;  /* 0x00000005a8ba7223 */ /* 0x100fe20000010817 */
[----:B------:R-:W-:Y:S01]  /*48c0*/  FMNMX.FTZ R25, R98, R25, !PT ;  /* 0x0000001962197209 */ /* 0x000fe20007810000 */
[-CC-:B------:R-:W-:Y:S01]  /*48d0*/  FFMA.FTZ R170, R170, R5.reuse, -R23.reuse ;  /* 0x00000005aaaa7223 */ /* 0x180fe20000010817 */
[--C-:B------:R-:W-:Y:S01]  /*48e0*/  FFMA.FTZ R188, R172, R5, -R23.reuse ;  /* 0x00000005acbc7223 */ /* 0x100fe20000010817 */
[----:B------:R-:W1:Y:S01]  /*48f0*/  MUFU.EX2 R178, R178 ;  /* 0x000000b200b27308 */ /* 0x000e620000000800 */
[----:B------:R-:W-:Y:S01]  /*4900*/  FMNMX.FTZ R29, R14, R25, !PT ;  /* 0x000000190e1d7209 */ /* 0x000fe20007810000 */
[-CC-:B------:R-:W-:Y:S01]  /*4910*/  FFMA.FTZ R174, R174, R5.reuse, -R23.reuse ;  /* 0x00000005aeae7223 */ /* 0x180fe20000010817 */
[-CC-:B------:R-:W-:Y:S01]  /*4920*/  FFMA.FTZ R190, R190, R5.reuse, -R23.reuse ;  /* 0x00000005bebe7223 */ /* 0x180fe20000010817 */
[--C-:B------:R-:W-:Y:S01]  /*4930*/  FFMA.FTZ R144, R144, R5, -R23.reuse ;  /* 0x0000000590907223 */ /* 0x100fe20000010817 */
[----:B------:R-:W-:Y:S01]  /*4940*/  FMNMX.FTZ R29, R102, R29, !PT ;  /* 0x0000001d661d7209 */ /* 0x000fe20007810000 */
[-CC-:B------:R-:W-:Y:S01]  /*4950*/  FFMA.FTZ R192, R192, R5.reuse, -R23.reuse ;  /* 0x00000005c0c07223 */ /* 0x180fe20000010817 */
[----:B------:R-:W-:Y:S01]  /*4960*/  FFMA.FTZ R146, R146, R5, -R23 ;  /* 0x0000000592927223 */ /* 0x000fe20000010817 */
[----:B------:R-:W2:Y:S01]  /*4970*/  MUFU.EX2 R9, R9 ;  /* 0x0000000900097308 */ /* 0x000ea20000000800 */
[----:B------:R-:W-:Y:S01]  /*4980*/  FMNMX.FTZ R29, R20, R29, !PT ;  /* 0x0000001d141d7209 */ /* 0x000fe20007810000 */
[----:B0-----:R-:W-:Y:S01]  /*4990*/  FADD.FTZ R57, R176, R7 ;  /* 0x00000007b0397221 */ /* 0x001fe20000010000 */
        /* <DEDUP_REMOVED lines=13> */
[----:B------:R-:W3:Y:S01]  /*4a70*/  MUFU.EX2 R11, R11 ;  /* 0x0000000b000b7308 */ /* 0x000ee20000000800 */
[----:B------:R-:W-:Y:S01]  /*4a80*/  FMNMX.FTZ R33, R82, R33, !PT ;  /* 0x0000002152217209 */ /* 0x000fe20007810000 */
[-CC-:B------:R-:W-:Y:S01]  /*4a90*/  FFMA.FTZ R202, R100, R5.reuse, -R23.reuse ;  /* 0x0000000564ca7223 */ /* 0x180fe20000010817 */
[-CC-:B------:R-:W-:Y:S01]  /*4aa0*/  FFMA.FTZ R208, R84, R5.reuse, -R23.reuse ;  /* 0x0000000554d07223 */ /* 0x180fe20000010817 */
[--C-:B------:R-:W-:Y:S01]  /*4ab0*/  FFMA.FTZ R210, R96, R5, -R23.reuse ;  /* 0x0000000560d27223 */ /* 0x100fe20000010817 */
[----:B------:R-:W-:Y:S01]  /*4ac0*/  FMNMX.FTZ R33, R74, R33, !PT ;  /* 0x000000214a217209 */ /* 0x000fe20007810000 */
[--C-:B------:R-:W-:Y:S01]  /*4ad0*/  FFMA.FTZ R212, R126, R5, -R23.reuse ;  /* 0x000000057ed47223 */ /* 0x100fe20000010817 */
[----:B------:R-:W-:Y:S01]  /*4ae0*/  F2FP.F16.F32.PACK_AB R176, R7, R176 ;  /* 0x000000b007b0723e */ /* 0x000fe200000000ff */
[----:B------:R-:W4:Y:S01]  /*4af0*/  MUFU.EX2 R182, R182 ;  /* 0x000000b600b67308 */ /* 0x000f220000000800 */
[----:B------:R-:W-:Y:S01]  /*4b00*/  FMNMX.FTZ R35, R72, R33, !PT ;  /* 0x0000002148237209 */ /* 0x000fe20007810000 */
[-CC-:B------:R-:W-:Y:S01]  /*4b10*/  FFMA.FTZ R51, R130, R5.reuse, -R23.reuse ;  /* 0x0000000582337223 */ /* 0x180fe20000010817 */
[-CC-:B------:R-:W-:Y:S01]  /*4b20*/  FFMA.FTZ R216, R132, R5.reuse, -R23.reuse ;  /* 0x0000000584d87223 */ /* 0x180fe20000010817 */
[--C-:B------:R-:W-:Y:S01]  /*4b30*/  FFMA.FTZ R136, R136, R5, -R23.reuse ;  /* 0x0000000588887223 */ /* 0x100fe20000010817 */
[----:B------:R-:W-:Y:S01]  /*4b40*/  FMNMX.FTZ R35, R78, R35, !PT ;  /* 0x000000234e237209 */ /* 0x000fe20007810000 */
[----:B------:R-:W-:Y:S01]  /*4b50*/  FFMA.FTZ R218, R134, R5, -R23 ;  /* 0x0000000586da7223 */ /* 0x000fe20000010817 */
[----:B------:R-:W-:Y:S01]  /*4b60*/  IMAD.MOV.U32 R84, RZ, RZ, R87 ;  /* 0x000000ffff547224 */ /* 0x000fe200078e0057 */
[----:B------:R-:W5:Y:S01]  /*4b70*/  MUFU.EX2 R13, R13 ;  /* 0x0000000d000d7308 */ /* 0x000f620000000800 */
[----:B------:R-:W-:-:S04]  /*4b80*/  FMNMX.FTZ R35, R76, R35, !PT ;  /* 0x000000234c237209 */ /* 0x000fc80007810000 */
[----:B------:R-:W-:-:S03]  /*4b90*/  FMNMX.FTZ R35, R66, R35, !PT ;  /* 0x0000002342237209 */ /* 0x000fc60007810000 */
[----:B------:R-:W5:Y:S01]  /*4ba0*/  MUFU.EX2 R184, R184 ;  /* 0x000000b800b87308 */ /* 0x000f620000000800 */
[----:B------:R-:W-:-:S04]  /*4bb0*/  FMNMX.FTZ R37, R64, R35, !PT ;  /* 0x0000002340257209 */ /* 0x000fc80007810000 */
[----:B------:R-:W-:-:S03]  /*4bc0*/  FMNMX.FTZ R37, R70, R37, !PT ;  /* 0x0000002546257209 */ /* 0x000fc60007810000 */
[----:B------:R-:W5:Y:S01]  /*4bd0*/  MUFU.EX2 R15, R15 ;  /* 0x0000000f000f7308 */ /* 0x000f620000000800 */
[----:B------:R-:W-:-:S04]  /*4be0*/  FMNMX.FTZ R37, R68, R37, !PT ;  /* 0x0000002544257209 */ /* 0x000fc80007810000 */
[----:B------:R-:W-:-:S03]  /*4bf0*/  FMNMX.FTZ R37, R58, R37, !PT ;  /* 0x000000253a257209 */ /* 0x000fc60007810000 */
[----:B------:R-:W-:Y:S01]  /*4c00*/  MUFU.EX2 R186, R186 ;  /* 0x000000ba00ba7308 */ /* 0x000fe20000000800 */
        /* <DEDUP_REMOVED lines=27> */
[----:B------:R-:W-:Y:S01]  /*4dc0*/  FMNMX.FTZ R10, R56, R45, !PT ;  /* 0x0000002d380a7209 */ /* 0x000fe20007810000 */
[----:B------:R-:W-:-:S04]  /*4dd0*/  FFMA.FTZ R45, R88, R5, -R23 ;  /* 0x00000005582d7223 */ /* 0x000fc80000010817 */
[----:B------:R-:W1:Y:S02]  /*4de0*/  SHFL.BFLY PT, R49, R10, 0x2, 0x1f ;  /* 0x0c401f000a317f89 */ /* 0x000e6400000e0000 */
[----:B------:R-:W-:Y:S08]  /*4df0*/  MUFU.EX2 R196, R196 ;  /* 0x000000c400c47308 */ /* 0x000ff00000000800 */
[----:B------:R-:W-:Y:S08]  /*4e00*/  MUFU.EX2 R37, R124 ;  /* 0x0000007c00257308 */ /* 0x000ff00000000800 */
[----:B------:R-:W-:Y:S01]  /*4e10*/  MUFU.EX2 R198, R198 ;  /* 0x000000c600c67308 */ /* 0x000fe20000000800 */
[----:B-1----:R-:W-:Y:S01]  /*4e20*/  FMNMX.FTZ R53, R10, R49, !PT ;  /* 0x000000310a357209 */ /* 0x002fe20007810000 */
[----:B------:R-:W-:-:S06]  /*4e30*/  FFMA.FTZ R49, R128, R5, -R23 ;  /* 0x0000000580317223 */ /* 0x000fcc0000010817 */
[----:B------:R-:W-:Y:S01]  /*4e40*/  MUFU.EX2 R41, R112 ;  /* 0x0000007000297308 */ /* 0x000fe20000000800 */
[----:B------:R-:W1:Y:S07]  /*4e50*/  SHFL.BFLY PT, R10, R53, 0x1, 0x1f ;  /* 0x0c201f00350a7f89 */ /* 0x000e6e00000e0000 */
[----:B------:R-:W-:Y:S08]  /*4e60*/  MUFU.EX2 R200, R200 ;  /* 0x000000c800c87308 */ /* 0x000ff00000000800 */
[----:B------:R-:W-:Y:S08]  /*4e70*/  MUFU.EX2 R43, R104 ;  /* 0x00000068002b7308 */ /* 0x000ff00000000800 */
[----:B------:R-:W-:Y:S01]  /*4e80*/  MUFU.EX2 R202, R202 ;  /* 0x000000ca00ca7308 */ /* 0x000fe20000000800 */
[----:B-1----:R-:W-:-:S04]  /*4e90*/  FMNMX.FTZ R10, R53, R10, !PT ;  /* 0x0000000a350a7209 */ /* 0x002fc80007810000 */
[C---:B------:R-:W-:Y:S01]  /*4ea0*/  FSETP.NEU.FTZ.AND P2, PT, R10.reuse, -INF , PT ;  /* 0xff8000000a00780b */ /* 0x040fe20003f5d000 */
[----:B------:R-:W-:Y:S02]  /*4eb0*/  FMUL.FTZ R36, R10, R5 ;  /* 0x000000050a247220 */ /* 0x000fe40000410000 */
[----:B------:R-:W-:Y:S03]  /*4ec0*/  MUFU.EX2 R39, R47 ;  /* 0x0000002f00277308 */ /* 0x000fe60000000800 */
[----:B------:R-:W-:Y:S02]  /*4ed0*/  FSEL R55, R36, RZ, P2 ;  /* 0x000000ff24377208 */ /* 0x000fe40001000000 */
[----:B------:R-:W-:-:S03]  /*4ee0*/  PLOP3.LUT P2, PT, PT, PT, UP0, 0x80, 0x0 ;  /* 0x000000000000781c */ /* 0x000fc60003f4f008 */
[----:B------:R-:W-:Y:S01]  /*4ef0*/  MUFU.EX2 R204, R204 ;  /* 0x000000cc00cc7308 */ /* 0x000fe20000000800 */
[-C--:B------:R-:W-:Y:S01]  /*4f00*/  FFMA.FTZ R197, R66, R5.reuse, -R55 ;  /* 0x0000000542c57223 */ /* 0x080fe20000010837 */
[----:B------:R-:W-:Y:S01]  /*4f10*/  FADD.FTZ R66, R178, R57 ;  /* 0x00000039b2427221 */ /* 0x000fe20000010000 */
[-CC-:B------:R-:W-:Y:S01]  /*4f20*/  FFMA.FTZ R177, R114, R5.reuse, -R55.reuse ;  /* 0x0000000572b17223 */ /* 0x180fe20000010837 */
[-CC-:B------:R-:W-:Y:S01]  /*4f30*/  FFMA.FTZ R36, R115, R5.reuse, -R55.reuse ;  /* 0x0000000573247223 */ /* 0x180fe20000010837 */
[-CC-:B------:R-:W-:Y:S01]  /*4f40*/  FFMA.FTZ R179, R118, R5.reuse, -R55.reuse ;  /* 0x0000000576b37223 */ /* 0x180fe20000010837 */
[----:B--2---:R-:W-:Y:S01]  /*4f50*/  FADD.FTZ R57, R9, R66 ;  /* 0x0000004209397221 */ /* 0x004fe20000010000 */
[-CC-:B------:R-:W-:Y:S01]  /*4f60*/  FFMA.FTZ R6, R6, R5.reuse, -R55.reuse ;  /* 0x0000000506067223 */ /* 0x180fe20000010837 */
[-C--:B------:R-:W-:Y:S01]  /*4f70*/  FFMA.FTZ R181, R106, R5.reuse, -R55 ;  /* 0x000000056ab57223 */ /* 0x080fe20000010837 */
[----:B------:R-:W-:Y:S01]  /*4f80*/  MUFU.EX2 R177, R177 ;  /* 0x000000b100b17308 */ /* 0x000fe20000000800 */
[----:B0-----:R-:W-:Y:S01]  /*4f90*/  FADD.FTZ R66, R180, R57 ;  /* 0x00000039b4427221 */ /* 0x001fe20000010000 */
[-CC-:B------:R-:W-:Y:S01]  /*4fa0*/  FFMA.FTZ R8, R8, R5.reuse, -R55.reuse ;  /* 0x0000000508087223 */ /* 0x180fe20000010837 */
[-CC-:B------:R-:W-:Y:S01]  /*4fb0*/  FFMA.FTZ R183, R110, R5.reuse, -R55.reuse ;  /* 0x000000056eb77223 */ /* 0x180fe20000010837 */
[-CC-:B------:R-:W-:Y:S01]  /*4fc0*/  FFMA.FTZ R201, R58, R5.reuse, -R55.reuse ;  /* 0x000000053ac97223 */ /* 0x180fe20000010837 */
[----:B---3--:R-:W-:Y:S01]  /*4fd0*/  FADD.FTZ R57, R11, R66 ;  /* 0x000000420b397221 */ /* 0x008fe20000010000 */
[-CC-:B------:R-:W-:Y:S01]  /*4fe0*/  FFMA.FTZ R66, R68, R5.reuse, -R55.reuse ;  /* 0x0000000544427223 */ /* 0x180fe20000010837 */
[-C--:B------:R-:W-:Y:S01]  /*4ff0*/  FFMA.FTZ R12, R12, R5.reuse, -R55 ;  /* 0x000000050c0c7223 */ /* 0x080fe20000010837 */
[----:B------:R-:W0:Y:S01]  /*5000*/  MUFU.EX2 R36, R36 ;  /* 0x0000002400247308 */ /* 0x000e220000000800 */
[----:B----4-:R-:W-:Y:S01]  /*5010*/  FADD.FTZ R68, R182, R57 ;  /* 0x00000039b6447221 */ /* 0x010fe20000010000 */
[-CC-:B------:R-:W-:Y:S01]  /*5020*/  FFMA.FTZ R185, R98, R5.reuse, -R55.reuse ;  /* 0x0000000562b97223 */ /* 0x180fe20000010837 */
[-CC-:B------:R-:W-:Y:S01]  /*5030*/  FFMA.FTZ R14, R14, R5.reuse, -R55.reuse ;  /* 0x000000050e0e7223 */ /* 0x180fe20000010837 */
[-CC-:B------:R-:W-:Y:S01]  /*5040*/  FFMA.FTZ R187, R102, R5.reuse, -R55.reuse ;  /* 0x0000000566bb7223 */ /* 0x180fe20000010837 */
[----:B-----5:R-:W-:Y:S01]  /*5050*/  FADD.FTZ R57, R13, R68 ;  /* 0x000000440d397221 */ /* 0x020fe20000010000 */
[-CC-:B------:R-:W-:Y:S01]  /*5060*/  FFMA.FTZ R203, R62, R5.reuse, -R55.reuse ;  /* 0x000000053ecb7223 */ /* 0x180fe20000010837 */
[-C--:B------:R-:W-:Y:S01]  /*5070*/  FFMA.FTZ R20, R20, R5.reuse, -R55 ;  /* 0x0000000514147223 */ /* 0x080fe20000010837 */
[----:B------:R-:W1:Y:S01]  /*5080*/  MUFU.EX2 R179, R179 ;  /* 0x000000b300b37308 */ /* 0x000e620000000800 */
[----:B------:R-:W-:Y:S01]  /*5090*/  FADD.FTZ R68, R184, R57 ;  /* 0x00000039b8447221 */ /* 0x000fe20000010000 */
[-CC-:B------:R-:W-:Y:S01]  /*50a0*/  FFMA.FTZ R189, R90, R5.reuse, -R55.reuse ;  /* 0x000000055abd7223 */ /* 0x180fe20000010837 */
[-CC-:B------:R-:W-:Y:S01]  /*50b0*/  FFMA.FTZ R60, R80, R5.reuse, -R55.reuse ;  /* 0x00000005503c7223 */ /* 0x180fe20000010837 */
[-CC-:B------:R-:W-:Y:S01]  /*50c0*/  FFMA.FTZ R191, R94, R5.reuse, -R55.reuse ;  /* 0x000000055ebf7223 */ /* 0x180fe20000010837 */
[----:B------:R-:W-:Y:S01]  /*50d0*/  FADD.FTZ R59, R15, R68 ;  /* 0x000000440f3b7221 */ /* 0x000fe20000010000 */
[-CC-:B------:R-:W-:Y:S01]  /*50e0*/  FFMA.FTZ R80, R82, R5.reuse, -R55.reuse ;  /* 0x0000000552507223 */ /* 0x180fe20000010837 */
[-C--:B------:R-:W-:Y:S01]  /*50f0*/  FFMA.FTZ R193, R74, R5.reuse, -R55 ;  /* 0x000000054ac17223 */ /* 0x080fe20000010837 */
[----:B------:R-:W2:Y:S01]  /*5100*/  MUFU.EX2 R6, R6 ;  /* 0x0000000600067308 */ /* 0x000ea20000000800 */
[----:B0-----:R-:W-:Y:S01]  /*5110*/  FADD.FTZ R58, R177, R36 ;  /* 0x00000024b13a7221 */ /* 0x001fe20000010000 */
[----:B------:R-:W-:Y:S01]  /*5120*/  FADD.FTZ R68, R186, R59 ;  /* 0x0000003bba447221 */ /* 0x000fe20000010000 */
[-CC-:B------:R-:W-:Y:S01]  /*5130*/  FFMA.FTZ R72, R72, R5.reuse, -R55.reuse ;  /* 0x0000000548487223 */ /* 0x180fe20000010837 */
[-CC-:B------:R-:W-:Y:S01]  /*5140*/  FFMA.FTZ R195, R78, R5.reuse, -R55.reuse ;  /* 0x000000054ec37223 */ /* 0x180fe20000010837 */
[-CC-:B------:R-:W-:Y:S01]  /*5150*/  FFMA.FTZ R74, R76, R5.reuse, -R55.reuse ;  /* 0x000000054c4a7223 */ /* 0x180fe20000010837 */
[----:B------:R-:W-:Y:S01]  /*5160*/  FADD.FTZ R59, R21, R68 ;  /* 0x00000044153b7221 */ /* 0x000fe20000010000 */
[-C--:B------:R-:W-:Y:S01]  /*5170*/  FFMA.FTZ R64, R64, R5.reuse, -R55 ;  /* 0x0000000540407223 */ /* 0x080fe20000010837 */
[----:B------:R-:W0:Y:S01]  /*5180*/  MUFU.EX2 R181, R181 ;  /* 0x000000b500b57308 */ /* 0x000e220000000800 */
[----:B-1----:R-:W-:Y:S01]  /*5190*/  FADD.FTZ R57, R179, R58 ;  /* 0x0000003ab3397221 */ /* 0x002fe20000010000 */
[----:B------:R-:W-:Y:S01]  /*51a0*/  FADD.FTZ R62, R188, R59 ;  /* 0x0000003bbc3e7221 */ /* 0x000fe20000010000 */
[-CC-:B------:R-:W-:Y:S01]  /*51b0*/  FFMA.FTZ R199, R70, R5.reuse, -R55.reuse ;  /* 0x0000000546c77223 */ /* 0x180fe20000010837 */
[-CC-:B------:R-:W-:Y:S01]  /*51c0*/  FFMA.FTZ R44, R44, R5.reuse, -R55.reuse ;  /* 0x000000052c2c7223 */ /* 0x180fe20000010837 */
[-CC-:B------:R-:W-:Y:S01]  /*51d0*/  FFMA.FTZ R48, R48, R5.reuse, -R55.reuse ;  /* 0x0000000530307223 */ /* 0x180fe20000010837 */
[----:B------:R-:W-:Y:S01]  /*51e0*/  FADD.FTZ R59, R25, R62 ;  /* 0x0000003e193b7221 */ /* 0x000fe20000010000 */
[-C--:B------:R-:W-:Y:S01]  /*51f0*/  FFMA.FTZ R52, R52, R5.reuse, -R55 ;  /* 0x0000000534347223 */ /* 0x080fe20000010837 */
[----:B------:R-:W1:Y:S01]  /*5200*/  MUFU.EX2 R8, R8 ;  /* 0x0000000800087308 */ /* 0x000e620000000800 */
[----:B--2---:R-:W-:Y:S01]  /*5210*/  FADD.FTZ R58, R6, R57 ;  /* 0x00000039063a7221 */ /* 0x004fe20000010000 */
[----:B------:R-:W-:Y:S01]  /*5220*/  FADD.FTZ R62, R190, R59 ;  /* 0x0000003bbe3e7221 */ /* 0x000fe20000010000 */
[-C--:B------:R-:W-:Y:S01]  /*5230*/  FFMA.FTZ R32, R32, R5.reuse, -R55 ;  /* 0x0000000520207223 */ /* 0x080fe20000010837 */
[-C--:B------:R-:W-:Y:S01]  /*5240*/  FFMA.FTZ R47, R116, R5.reuse, -R23 ;  /* 0x00000005742f7223 */ /* 0x080fe20000010817 */
[-CC-:B------:R-:W-:Y:S01]  /*5250*/  FFMA.FTZ R40, R40, R5.reuse, -R55.reuse ;  /* 0x0000000528287223 */ /* 0x180fe20000010837 */
[----:B------:R-:W-:Y:S01]  /*5260*/  FADD.FTZ R61, R29, R62 ;  /* 0x0000003e1d3d7221 */ /* 0x000fe20000010000 */
[----:B------:R-:W-:Y:S01]  /*5270*/  IMAD.U32 R62, RZ, RZ, UR53 ;  /* 0x00000035ff3e7e24 */ /* 0x000fe2000f8e00ff */
[----:B------:R-:W2:Y:S01]  /*5280*/  MUFU.EX2 R183, R183 ;  /* 0x000000b700b77308 */ /* 0x000ea20000000800 */
[----:B0-----:R-:W-:Y:S01]  /*5290*/  FADD.FTZ R57, R181, R58 ;  /* 0x0000003ab5397221 */ /* 0x001fe20000010000 */
[----:B------:R-:W-:Y:S01]  /*52a0*/  F2FP.F16.F32.PACK_AB R178, R9, R178 ;  /* 0x000000b209b2723e */ /* 0x000fe200000000ff */
[-CC-:B------:R-:W-:Y:S01]  /*52b0*/  FFMA.FTZ R54, R54, R5.reuse, -R55.reuse ;  /* 0x0000000536367223 */ /* 0x180fe20000010837 */
[-CC-:B------:R-:W-:Y:S01]  /*52c0*/  FFMA.FTZ R24, R24, R5.reuse, -R55.reuse ;  /* 0x0000000518187223 */ /* 0x180fe20000010837 */
[-CC-:B------:R-:W-:Y:S01]  /*52d0*/  FFMA.FTZ R42, R42, R5.reuse, -R55.reuse ;  /* 0x000000052a2a7223 */ /* 0x180fe20000010837 */
[-CC-:B------:R-:W-:Y:S01]  /*52e0*/  FFMA.FTZ R46, R46, R5.reuse, -R55.reuse ;  /* 0x000000052e2e7223 */ /* 0x180fe20000010837 */
[-C--:B------:R-:W-:Y:S01]  /*52f0*/  FFMA.FTZ R34, R34, R5.reuse, -R55 ;  /* 0x0000000522227223 */ /* 0x080fe20000010837 */
[----:B------:R-:W0:Y:S01]  /*5300*/  MUFU.EX2 R12, R12 ;  /* 0x0000000c000c7308 */ /* 0x000e220000000800 */
[----:B-1----:R-:W-:Y:S01]  /*5310*/  FADD.FTZ R58, R8, R57 ;  /* 0x00000039083a7221 */ /* 0x002fe20000010000 */
[-CC-:B------:R-:W-:Y:S01]  /*5320*/  FFMA.FTZ R28, R28, R5.reuse, -R55.reuse ;  /* 0x000000051c1c7223 */ /* 0x180fe20000010837 */
[-CC-:B------:R-:W-:Y:S01]  /*5330*/  FFMA.FTZ R38, R38, R5.reuse, -R55.reuse ;  /* 0x0000000526267223 */ /* 0x180fe20000010837 */
[-CC-:B------:R-:W-:Y:S01]  /*5340*/  FFMA.FTZ R92, R92, R5.reuse, -R55.reuse ;  /* 0x000000055c5c7223 */ /* 0x180fe20000010837 */
[-CC-:B------:R-:W-:Y:S01]  /*5350*/  FFMA.FTZ R26, R26, R5.reuse, -R55.reuse ;  /* 0x000000051a1a7223 */ /* 0x180fe20000010837 */
[--C-:B------:R-:W-:Y:S01]  /*5360*/  FFMA.FTZ R86, R86, R5, -R55.reuse ;  /* 0x0000000556567223 */ /* 0x100fe20000010837 */
[----:B------:R-:W-:Y:S01]  /*5370*/  F2FP.F16.F32.PACK_AB R179, R6, R179 ;  /* 0x000000b306b3723e */ /* 0x000fe200000000ff */
[----:B------:R-:W1:Y:S01]  /*5380*/  MUFU.EX2 R185, R185 ;  /* 0x000000b900b97308 */ /* 0x000e620000000800 */
[----:B--2---:R-:W-:Y:S01]  /*5390*/  FADD.FTZ R57, R183, R58 ;  /* 0x0000003ab7397221 */ /* 0x004fe20000010000 */
[-C--:B------:R-:W-:Y:S01]  /*53a0*/  FFMA.FTZ R30, R30, R5.reuse, -R55 ;  /* 0x000000051e1e7223 */ /* 0x080fe20000010837 */
[----:B------:R-:W-:Y:S01]  /*53b0*/  FFMA.FTZ R23, R138, R5, -R23 ;  /* 0x000000058a177223 */ /* 0x000fe20000010817 */
[----:B------:R-:W-:Y:S01]  /*53c0*/  F2FP.F16.F32.PACK_AB R181, R8, R181 ;  /* 0x000000b508b5723e */ /* 0x000fe200000000ff */
[--C-:B------:R-:W-:Y:S01]  /*53d0*/  IMAD.MOV.U32 R82, RZ, RZ, R87.reuse ;  /* 0x000000ffff527224 */ /* 0x100fe200078e0057 */
[----:B------:R-:W-:Y:S01]  /*53e0*/  F2FP.F16.F32.PACK_AB R188, R25, R188 ;  /* 0x000000bc19bc723e */ /* 0x000fe200000000ff */
[----:B------:R-:W-:Y:S01]  /*53f0*/  IMAD.MOV.U32 R78, RZ, RZ, R87 ;  /* 0x000000ffff4e7224 */ /* 0x000fe200078e0057 */
[----:B------:R-:W2:Y:S01]  /*5400*/  MUFU.EX2 R14, R14 ;  /* 0x0000000e000e7308 */ /* 0x000ea20000000800 */
[----:B0-----:R-:W-:Y:S01]  /*5410*/  FADD.FTZ R58, R12, R57 ;  /* 0x000000390c3a7221 */ /* 0x001fe20000010000 */
[-C--:B------:R-:W-:Y:S01]  /*5420*/  FFMA.FTZ R57, R50, R5.reuse, -R55 ;  /* 0x0000000532397223 */ /* 0x080fe20000010837 */
[----:B------:R-:W-:Y:S01]  /*5430*/  FADD.FTZ R50, R192, R61 ;  /* 0x0000003dc0327221 */ /* 0x000fe20000010000 */
[----:B------:R-:W-:Y:S01]  /*5440*/  FFMA.FTZ R55, R56, R5, -R55 ;  /* 0x0000000538377223 */ /* 0x000fe20000010837 */
[----:B------:R-:W-:Y:S01]  /*5450*/  F2FP.F16.F32.PACK_AB R183, R12, R183 ;  /* 0x000000b70cb7723e */ /* 0x000fe200000000ff */
[----:B------:R-:W-:-:S02]  /*5460*/  IMAD.U32 R12, RZ, RZ, UR6 ;  /* 0x00000006ff0c7e24 */ /* 0x000fc4000f8e00ff */
[----:B------:R-:W-:Y:S01]  /*5470*/  FADD.FTZ R61, R33, R50 ;  /* 0x00000032213d7221 */ /* 0x000fe20000010000 */
[----:B------:R-:W0:Y:S01]  /*5480*/  MUFU.EX2 R187, R187 ;  /* 0x000000bb00bb7308 */ /* 0x000e220000000800 */
[----:B-1----:R-:W-:Y:S01]  /*5490*/  FADD.FTZ R59, R185, R58 ;  /* 0x0000003ab93b7221 */ /* 0x002fe20000010000 */
[----:B------:R-:W-:Y:S02]  /*54a0*/  @!P1 VIADD R50, R62, 0x34840 ;  /* 0x000348403e329836 */ /* 0x000fe40000000000 */
[----:B------:R-:W-:Y:S01]  /*54b0*/  FADD.FTZ R62, R194, R61 ;  /* 0x0000003dc23e7221 */ /* 0x000fe20000010000 */
[----:B------:R-:W-:Y:S01]  /*54c0*/  F2FP.F16.F32.PACK_AB R190, R29, R190 ;  /* 0x000000be1dbe723e */ /* 0x000fe200000000ff */
[----:B------:R-:W-:Y:S01]  /*54d0*/  IMAD.MOV.U32 R76, RZ, RZ, R87 ;  /* 0x000000ffff4c7224 */ /* 0x000fe200078e0057 */
[----:B------:R-:W-:Y:S01]  /*54e0*/  F2FP.F16.F32.PACK_AB R192, R33, R192 ;  /* 0x000000c021c0723e */ /* 0x000fe200000000ff */
[C---:B------:R-:W-:Y:S01]  /*54f0*/  FADD.FTZ R61, R35.reuse, R62 ;  /* 0x0000003e233d7221 */ /* 0x040fe20000010000 */
[----:B------:R-:W1:Y:S01]  /*5500*/  MUFU.EX2 R20, R20 ;  /* 0x0000001400147308 */ /* 0x000e620000000800 */
[----:B--2---:R-:W-:Y:S01]  /*5510*/  FADD.FTZ R58, R14, R59 ;  /* 0x0000003b0e3a7221 */ /* 0x004fe20000010000 */
[----:B------:R-:W-:Y:S01]  /*5520*/  @!P1 PRMT R50, RZ, 0x654, R50 ;  /* 0x00000654ff329816 */ /* 0x000fe20000000032 */
[--C-:B------:R-:W-:Y:S01]  /*5530*/  IMAD.MOV.U32 R70, RZ, RZ, R87.reuse ;  /* 0x000000ffff467224 */ /* 0x100fe200078e0057 */
[----:B------:R-:W-:Y:S01]  /*5540*/  F2FP.F16.F32.PACK_AB R194, R35, R194 ;  /* 0x000000c223c2723e */ /* 0x000fe200000000ff */
[--C-:B------:R-:W-:Y:S01]  /*5550*/  IMAD.MOV.U32 R68, RZ, RZ, R87.reuse ;  /* 0x000000ffff447224 */ /* 0x100fe200078e0057 */
[----:B------:R2:W-:Y:S01]  /*5560*/  @!P1 SYNCS.ARRIVE.TRANS64.RED.A1T0 RZ, [R50+URZ], RZ ;  /* 0x000000ff32ff99a7 */ /* 0x0005e2000810043f */
[----:B------:R-:W-:Y:S01]  /*5570*/  F2FP.F16.F32.PACK_AB R177, R36, R177 ;  /* 0x000000b124b1723e */ /* 0x000fe200000000ff */
[----:B------:R-:W3:Y:S01]  /*5580*/  MUFU.EX2 R189, R189 ;  /* 0x000000bd00bd7308 */ /* 0x000ee20000000800 */
[----:B0-----:R-:W-:Y:S01]  /*5590*/  FADD.FTZ R59, R187, R58 ;  /* 0x0000003abb3b7221 */ /* 0x001fe20000010000 */
[----:B------:R-:W-:Y:S01]  /*55a0*/  F2FP.F16.F32.PACK_AB R180, R11, R180 ;  /* 0x000000b40bb4723e */ /* 0x000fe200000000ff */
[--C-:B------:R-:W-:Y:S01]  /*55b0*/  IMAD.MOV.U32 R62, RZ, RZ, R87.reuse ;  /* 0x000000ffff3e7224 */ /* 0x100fe200078e0057 */
[----:B------:R-:W-:Y:S01]  /*55c0*/  F2FP.F16.F32.PACK_AB R182, R13, R182 ;  /* 0x000000b60db6723e */ /* 0x000fe200000000ff */
[--C-:B------:R-:W-:Y:S01]  /*55d0*/  IMAD.MOV.U32 R56, RZ, RZ, R87.reuse ;  /* 0x000000ffff387224 */ /* 0x100fe200078e0057 */
[----:B------:R-:W-:Y:S01]  /*55e0*/  F2FP.F16.F32.PACK_AB R184, R15, R184 ;  /* 0x000000b80fb8723e */ /* 0x000fe200000000ff */
[----:B------:R-:W-:Y:S01]  /*55f0*/  IMAD.MOV.U32 R36, RZ, RZ, R87 ;  /* 0x000000ffff247224 */ /* 0x000fe200078e0057 */
[----:B------:R-:W2:Y:S01]  /*5600*/  MUFU.EX2 R60, R60 ;  /* 0x0000003c003c7308 */ /* 0x000ea20000000800 */
[----:B-1----:R-:W-:Y:S01]  /*5610*/  FADD.FTZ R58, R20, R59 ;  /* 0x0000003b143a7221 */ /* 0x002fe20000010000 */
[----:B------:R-:W-:Y:S01]  /*5620*/  F2FP.F16.F32.PACK_AB R186, R21, R186 ;  /* 0x000000ba15ba723e */ /* 0x000fe200000000ff */
[--C-:B------:R-:W-:Y:S01]  /*5630*/  IMAD.MOV.U32 R35, RZ, RZ, R87.reuse ;  /* 0x000000ffff237224 */ /* 0x100fe200078e0057 */
[----:B------:R-:W-:Y:S01]  /*5640*/  F2FP.F16.F32.PACK_AB R185, R14, R185 ;  /* 0x000000b90eb9723e */ /* 0x000fe200000000ff */
[--C-:B------:R-:W-:Y:S01]  /*5650*/  IMAD.MOV.U32 R33, RZ, RZ, R87.reuse ;  /* 0x000000ffff217224 */ /* 0x100fe200078e0057 */
[----:B------:R-:W-:Y:S01]  /*5660*/  F2FP.F16.F32.PACK_AB R187, R20, R187 ;  /* 0x000000bb14bb723e */ /* 0x000fe200000000ff */
[----:B------:R-:W-:Y:S01]  /*5670*/  IMAD.MOV.U32 R29, RZ, RZ, R87 ;  /* 0x000000ffff1d7224 */ /* 0x000fe200078e0057 */
[----:B------:R-:W0:Y:S01]  /*5680*/  MUFU.EX2 R191, R191 ;  /* 0x000000bf00bf7308 */ /* 0x000e220000000800 */
[----:B---3--:R-:W-:Y:S01]  /*5690*/  FADD.FTZ R59, R189, R58 ;  /* 0x0000003abd3b7221 */ /* 0x008fe20000010000 */
[----:B------:R-:W-:Y:S01]  /*56a0*/  FADD.FTZ R58, R196, R61 ;  /* 0x0000003dc43a7221 */ /* 0x000fe20000010000 */
[----:B------:R-:W-:Y:S01]  /*56b0*/  F2FP.F16.F32.PACK_AB R196, R37, R196 ;  /* 0x000000c425c4723e */ /* 0x000fe200000000ff */
[----:B------:R-:W-:-:S02]  /*56c0*/  IMAD.MOV.U32 R25, RZ, RZ, R87 ;  /* 0x000000ffff197224 */ /* 0x000fc400078e0057 */
[----:B------:R-:W-:Y:S01]  /*56d0*/  FADD.FTZ R61, R37, R58 ;  /* 0x0000003a253d7221 */ /* 0x000fe20000010000 */
[----:B------:R-:W-:Y:S01]  /*56e0*/  IMAD.MOV.U32 R37, RZ, RZ, R87 ;  /* 0x000000ffff257224 */ /* 0x000fe200078e0057 */
[----:B------:R-:W1:Y:S01]  /*56f0*/  MUFU.EX2 R80, R80 ;  /* 0x0000005000507308 */ /* 0x000e620000000800 */
[----:B--2---:R-:W-:Y:S01]  /*5700*/  FADD.FTZ R50, R60, R59 ;  /* 0x0000003b3c327221 */ /* 0x004fe20000010000 */
[----:B------:R-:W-:Y:S01]  /*5710*/  FADD.FTZ R58, R198, R61 ;  /* 0x0000003dc63a7221 */ /* 0x000fe20000010000 */
[C---:B------:R-:W-:Y:S02]  /*5720*/  F2FP.F16.F32.PACK_AB R198, R41.reuse, R198 ;  /* 0x000000c629c6723e */ /* 0x040fe400000000ff */
[----:B------:R-:W-:Y:S01]  /*5730*/  F2FP.F16.F32.PACK_AB R189, R60, R189 ;  /* 0x000000bd3cbd723e */ /* 0x000fe200000000ff */
[----:B------:R-:W-:Y:S01]  /*5740*/  FADD.FTZ R61, R41, R58 ;  /* 0x0000003a293d7221 */ /* 0x000fe20000010000 */
[----:B------:R-:W-:Y:S01]  /*5750*/  IMAD.MOV.U32 R60, RZ, RZ, R87 ;  /* 0x000000ffff3c7224 */ /* 0x000fe200078e0057 */
[----:B------:R-:W2:Y:S01]  /*5760*/  MUFU.EX2 R193, R193 ;  /* 0x000000c100c17308 */ /* 0x000ea20000000800 */
[----:B0-----:R-:W-:Y:S01]  /*5770*/  FADD.FTZ R59, R191, R50 ;  /* 0x00000032bf3b7221 */ /* 0x001fe20000010000 */
[----:B------:R-:W-:Y:S01]  /*5780*/  FADD.FTZ R58, R200, R61 ;  /* 0x0000003dc83a7221 */ /* 0x000fe20000010000 */
[----:B------:R-:W-:Y:S01]  /*5790*/  F2FP.F16.F32.PACK_AB R200, R43, R200 ;  /* 0x000000c82bc8723e */ /* 0x000fe200000000ff */
[----:B------:R-:W-:-:S02]  /*57a0*/  IMAD.MOV.U32 R41, RZ, RZ, R87 ;  /* 0x000000ffff297224 */ /* 0x000fc400078e0057 */
[----:B------:R-:W-:Y:S01]  /*57b0*/  FADD.FTZ R61, R43, R58 ;  /* 0x0000003a2b3d7221 */ /* 0x000fe20000010000 */
[----:B------:R-:W-:Y:S01]  /*57c0*/  IMAD.MOV.U32 R58, RZ, RZ, R87 ;  /* 0x000000ffff3a7224 */ /* 0x000fe200078e0057 */
[----:B------:R-:W0:Y:S01]  /*57d0*/  MUFU.EX2 R72, R72 ;  /* 0x0000004800487308 */ /* 0x000e220000000800 */
[C---:B-1----:R-:W-:Y:S01]  /*57e0*/  FADD.FTZ R50, R80.reuse, R59 ;  /* 0x0000003b50327221 */ /* 0x042fe20000010000 */
[----:B------:R-:W-:Y:S01]  /*57f0*/  F2FP.F16.F32.PACK_AB R191, R80, R191 ;  /* 0x000000bf50bf723e */ /* 0x000fe200000000ff */
[--C-:B------:R-:W-:Y:S02]  /*5800*/  IMAD.MOV.U32 R80, RZ, RZ, R87.reuse ;  /* 0x000000ffff507224 */ /* 0x100fe400078e0057 */
[----:B------:R-:W-:-:S03]  /*5810*/  IMAD.MOV.U32 R43, RZ, RZ, R87 ;  /* 0x000000ffff2b7224 */ /* 0x000fc600078e0057 */
[----:B------:R-:W1:Y:S01]  /*5820*/  MUFU.EX2 R195, R195 ;  /* 0x000000c300c37308 */ /* 0x000e620000000800 */
[----:B--2---:R-:W-:-:S07]  /*5830*/  FADD.FTZ R59, R193, R50 ;  /* 0x00000032c13b7221 */ /* 0x004fce0000010000 */
[----:B------:R-:W2:Y:S01]  /*5840*/  MUFU.EX2 R74, R74 ;  /* 0x0000004a004a7308 */ /* 0x000ea20000000800 */
[C---:B0-----:R-:W-:Y:S01]  /*5850*/  FADD.FTZ R50, R72.reuse, R59 ;  /* 0x0000003b48327221 */ /* 0x041fe20000010000 */
[----:B------:R-:W-:Y:S01]  /*5860*/  F2FP.F16.F32.PACK_AB R193, R72, R193 ;  /* 0x000000c148c1723e */ /* 0x000fe200000000ff */
[----:B------:R-:W-:-:S05]  /*5870*/  IMAD.MOV.U32 R72, RZ, RZ, R87 ;  /* 0x000000ffff487224 */ /* 0x000fca00078e0057 */
[----:B------:R-:W-:Y:S01]  /*5880*/  MUFU.EX2 R197, R197 ;  /* 0x000000c500c57308 */ /* 0x000fe20000000800 */
[----:B-1----:R-:W-:Y:S01]  /*5890*/  FADD.FTZ R59, R195, R50 ;  /* 0x00000032c33b7221 */ /* 0x002fe20000010000 */
[----:B------:R-:W-:Y:S01]  /*58a0*/  FADD.FTZ R50, R202, R61 ;  /* 0x0000003dca327221 */ /* 0x000fe20000010000 */
[----:B------:R-:W-:-:S03]  /*58b0*/  F2FP.F16.F32.PACK_AB R202, R39, R202 ;  /* 0x000000ca27ca723e */ /* 0x000fc600000000ff */
[----:B------:R-:W-:Y:S01]  /*58c0*/  FADD.FTZ R61, R39, R50 ;  /* 0x00000032273d7221 */ /* 0x000fe20000010000 */
[----:B------:R-:W-:Y:S01]  /*58d0*/  IMAD.MOV.U32 R39, RZ, RZ, R87 ;  /* 0x000000ffff277224 */ /* 0x000fe200078e0057 */
[----:B------:R-:W-:Y:S01]  /*58e0*/  MUFU.EX2 R64, R64 ;  /* 0x0000004000407308 */ /* 0x000fe20000000800 */
[----:B--2---:R-:W-:Y:S01]  /*58f0*/  F2FP.F16.F32.PACK_AB R195, R74, R195 ;  /* 0x000000c34ac3723e */ /* 0x004fe200000000ff */
[----:B------:R-:W-:Y:S01]  /*5900*/  FADD.FTZ R50, R204, R61 ;  /* 0x0000003dcc327221 */ /* 0x000fe20000010000 */
[----:B------:R-:W-:-:S05]  /*5910*/  IMAD.MOV.U32 R61, RZ, RZ, R87 ;  /* 0x000000ffff3d7224 */ /* 0x000fca00078e0057 */
[----:B------:R-:W0:Y:S08]  /*5920*/  MUFU.EX2 R27, R27 ;  /* 0x0000001b001b7308 */ /* 0x000e300000000800 */
[----:B------:R-:W1:Y:S08]  /*5930*/  MUFU.EX2 R199, R199 ;  /* 0x000000c700c77308 */ /* 0x000e700000000800 */
[----:B------:R-:W2:Y:S01]  /*5940*/  MUFU.EX2 R206, R206 ;  /* 0x000000ce00ce7308 */ /* 0x000ea20000000800 */
[----:B0-----:R-:W-:-:S07]  /*5950*/  F2FP.F16.F32.PACK_AB R204, R27, R204 ;  /* 0x000000cc1bcc723e */ /* 0x001fce00000000ff */
[----:B------:R-:W0:Y:S08]  /*5960*/  MUFU.EX2 R66, R66 ;  /* 0x0000004200427308 */ /* 0x000e300000000800 */
[----:B------:R3:W-:Y:S08]  /*5970*/  MUFU.EX2 R207, R44 ;  /* 0x0000002c00cf7308 */ /* 0x0007f00000000800 */
[----:B------:R-:W4:Y:S01]  /*5980*/  MUFU.EX2 R31, R31 ;  /* 0x0000001f001f7308 */ /* 0x000f220000000800 */
[----:B---3--:R-:W-:Y:S01]  /*5990*/  FADD.FTZ R44, R74, R59 ;  /* 0x0000003b4a2c7221 */ /* 0x008fe20000010000 */
[----:B------:R-:W-:-:S03]  /*59a0*/  IMAD.MOV.U32 R74, RZ, RZ, R87 ;  /* 0x000000ffff4a7224 */ /* 0x000fc600078e0057 */
[----:B------:R-:W-:Y:S01]  /*59b0*/  FADD.FTZ R59, R197, R44 ;  /* 0x0000002cc53b7221 */ /* 0x000fe20000010000 */
[C---:B------:R-:W-:Y:S02]  /*59c0*/  F2FP.F16.F32.PACK_AB R197, R64.reuse, R197 ;  /* 0x000000c540c5723e */ /* 0x040fe400000000ff */
[----:B------:R-:W-:Y:S01]  /*59d0*/  MUFU.EX2 R201, R201 ;  /* 0x000000c900c97308 */ /* 0x000fe20000000800 */
[----:B------:R-:W-:Y:S01]  /*59e0*/  FADD.FTZ R44, R64, R59 ;  /* 0x0000003b402c7221 */ /* 0x000fe20000010000 */
[----:B------:R-:W-:Y:S01]  /*59f0*/  FADD.FTZ R59, R27, R50 ;  /* 0x000000321b3b7221 */ /* 0x000fe20000010000 */
[----:B------:R-:W-:Y:S02]  /*5a00*/  IMAD.MOV.U32 R64, RZ, RZ, R87 ;  /* 0x000000ffff407224 */ /* 0x000fe400078e0057 */
[----:B-1----:R-:W-:Y:S01]  /*5a10*/  FADD.FTZ R7, R199, R44 ;  /* 0x0000002cc7077221 */ /* 0x002fe20000010000 */
[----:B--2---:R-:W-:Y:S01]  /*5a20*/  FADD.FTZ R44, R206, R59 ;  /* 0x0000003bce2c7221 */ /* 0x004fe20000010000 */
[----:B0-----:R-:W-:Y:S01]  /*5a30*/  F2FP.F16.F32.PACK_AB R199, R66, R199 ;  /* 0x000000c742c7723e */ /* 0x001fe200000000ff */
[----:B------:R-:W0:Y:S01]  /*5a40*/  MUFU.EX2 R208, R208 ;  /* 0x000000d000d07308 */ /* 0x000e220000000800 */
[C---:B----4-:R-:W-:Y:S01]  /*5a50*/  F2FP.F16.F32.PACK_AB R206, R31.reuse, R206 ;  /* 0x000000ce1fce723e */ /* 0x050fe200000000ff */
[----:B------:R-:W-:Y:S01]  /*5a60*/  FADD.FTZ R9, R31, R44 ;  /* 0x0000002c1f097221 */ /* 0x000fe20000010000 */
[----:B------:R-:W-:-:S02]  /*5a70*/  IMAD.MOV.U32 R59, RZ, RZ, R87 ;  /* 0x000000ffff3b7224 */ /* 0x000fc400078e0057 */
[--C-:B------:R-:W-:Y:S02]  /*5a80*/  IMAD.MOV.U32 R50, RZ, RZ, R87.reuse ;  /* 0x000000ffff327224 */ /* 0x100fe400078e0057 */
[--C-:B------:R-:W-:Y:S01]  /*5a90*/  IMAD.MOV.U32 R31, RZ, RZ, R87.reuse ;  /* 0x000000ffff1f7224 */ /* 0x100fe200078e0057 */
[----:B------:R-:W-:Y:S01]  /*5aa0*/  MUFU.EX2 R48, R48 ;  /* 0x0000003000307308 */ /* 0x000fe20000000800 */
[----:B------:R-:W-:-:S07]  /*5ab0*/  IMAD.MOV.U32 R27, RZ, RZ, R87 ;  /* 0x000000ffff1b7224 */ /* 0x000fce00078e0057 */
[----:B------:R-:W1:Y:S01]  /*5ac0*/  MUFU.EX2 R45, R45 ;  /* 0x0000002d002d7308 */ /* 0x000e620000000800 */
[----:B0-----:R-:W-:-:S07]  /*5ad0*/  FADD.FTZ R44, R208, R9 ;  /* 0x00000009d02c7221 */ /* 0x001fce0000010000 */
[----:B------:R-:W0:Y:S08]  /*5ae0*/  MUFU.EX2 R203, R203 ;  /* 0x000000cb00cb7308 */ /* 0x000e300000000800 */
[----:B------:R-:W2:Y:S01]  /*5af0*/  MUFU.EX2 R210, R210 ;  /* 0x000000d200d27308 */ /* 0x000ea20000000800 */
[C---:B-1----:R-:W-:Y:S01]  /*5b00*/  FADD.FTZ R9, R45.reuse, R44 ;  /* 0x0000002c2d097221 */ /* 0x042fe20000010000 */
[----:B------:R-:W-:Y:S01]  /*5b10*/  F2FP.F16.F32.PACK_AB R208, R45, R208 ;  /* 0x000000d02dd0723e */ /* 0x000fe200000000ff */
[----:B------:R-:W-:-:S02]  /*5b20*/  IMAD.MOV.U32 R45, RZ, RZ, R87 ;  /* 0x000000ffff2d7224 */ /* 0x000fc400078e0057 */
[----:B------:R-:W-:-:S03]  /*5b30*/  IMAD.MOV.U32 R44, RZ, RZ, R87 ;  /* 0x000000ffff2c7224 */ /* 0x000fc600078e0057 */
[----:B------:R-:W1:Y:S08]  /*5b40*/  MUFU.EX2 R52, R52 ;  /* 0x0000003400347308 */ /* 0x000e700000000800 */
        /* <DEDUP_REMOVED lines=8> */
[----:B------:R-:W-:-:S03]  /*5bd0*/  IMAD.MOV.U32 R48, RZ, RZ, R87 ;  /* 0x000000ffff307224 */ /* 0x000fc600078e0057 */
[----:B0-----:R-:W-:Y:S01]  /*5be0*/  FADD.FTZ R7, R203, R32 ;  /* 0x00000020cb077221 */ /* 0x001fe20000010000 */
[----:B--2---:R-:W-:Y:S01]  /*5bf0*/  FADD.FTZ R32, R210, R9 ;  /* 0x00000009d2207221 */ /* 0x004fe20000010000 */
[----:B-1----:R-:W-:Y:S01]  /*5c00*/  F2FP.F16.F32.PACK_AB R203, R52, R203 ;  /* 0x000000cb34cb723e */ /* 0x002fe200000000ff */
[----:B------:R-:W-:Y:S01]  /*5c10*/  MUFU.EX2 R212, R212 ;  /* 0x000000d400d47308 */ /* 0x000fe20000000800 */
[C---:B----4-:R-:W-:Y:S01]  /*5c20*/  F2FP.F16.F32.PACK_AB R210, R47.reuse, R210 ;  /* 0x000000d22fd2723e */ /* 0x050fe200000000ff */
[----:B------:R-:W-:Y:S01]  /*5c30*/  FADD.FTZ R9, R47, R32 ;  /* 0x000000202f097221 */ /* 0x000fe20000010000 */
[--C-:B------:R-:W-:Y:S02]  /*5c40*/  IMAD.MOV.U32 R47, RZ, RZ, R87.reuse ;  /* 0x000000ffff2f7224 */ /* 0x100fe400078e0057 */
[----:B------:R-:W-:-:S03]  /*5c50*/  IMAD.MOV.U32 R32, RZ, RZ, R87 ;  /* 0x000000ffff207224 */ /* 0x000fc600078e0057 */
[----:B------:R-:W0:Y:S08]  /*5c60*/  MUFU.EX2 R40, R40 ;  /* 0x0000002800287308 */ /* 0x000e300000000800 */
[----:B------:R-:W1:Y:S08]  /*5c70*/  MUFU.EX2 R49, R49 ;  /* 0x0000003100317308 */ /* 0x000e700000000800 */
[----:B------:R-:W2:Y:S01]  /*5c80*/  MUFU.EX2 R54, R54 ;  /* 0x0000003600367308 */ /* 0x000ea20000000800 */
[----:B0-----:R-:W-:-:S07]  /*5c90*/  F2FP.F16.F32.PACK_AB R205, R40, R57 ;  /* 0x0000003928cd723e */ /* 0x001fce00000000ff */
[----:B------:R0:W-:Y:S08]  /*5ca0*/  MUFU.EX2 R211, R24 ;  /* 0x0000001800d37308 */ /* 0x0001f00000000800 */
[----:B------:R-:W3:Y:S01]  /*5cb0*/  MUFU.EX2 R42, R42 ;  /* 0x0000002a002a7308 */ /* 0x000ee20000000800 */
[----:B0-----:R-:W-:Y:S01]  /*5cc0*/  FADD.FTZ R24, R52, R7 ;  /* 0x0000000734187221 */ /* 0x001fe20000010000 */
[----:B------:R-:W-:-:S03]  /*5cd0*/  IMAD.MOV.U32 R52, RZ, RZ, R87 ;  /* 0x000000ffff347224 */ /* 0x000fc600078e0057 */
[----:B------:R-:W-:Y:S01]  /*5ce0*/  FADD.FTZ R7, R57, R24 ;  /* 0x0000001839077221 */ /* 0x000fe20000010000 */
[----:B------:R-:W-:Y:S01]  /*5cf0*/  FADD.FTZ R24, R212, R9 ;  /* 0x00000009d4187221 */ /* 0x000fe20000010000 */
[C---:B-1----:R-:W-:Y:S01]  /*5d00*/  F2FP.F16.F32.PACK_AB R212, R49.reuse, R212 ;  /* 0x000000d431d4723e */ /* 0x042fe200000000ff */
[----:B------:R-:W0:Y:S01]  /*5d10*/  MUFU.EX2 R46, R46 ;  /* 0x0000002e002e7308 */ /* 0x000e220000000800 */
[----:B------:R-:W-:Y:S01]  /*5d20*/  FADD.FTZ R7, R40, R7 ;  /* 0x0000000728077221 */ /* 0x000fe20000010000 */
[----:B------:R-:W-:Y:S01]  /*5d30*/  FADD.FTZ R9, R49, R24 ;  /* 0x0000001831097221 */ /* 0x000fe20000010000 */
[----:B------:R-:W-:Y:S02]  /*5d40*/  IMAD.MOV.U32 R57, RZ, RZ, R87 ;  /* 0x000000ffff397224 */ /* 0x000fe400078e0057 */
[----:B--2---:R-:W-:Y:S01]  /*5d50*/  FADD.FTZ R24, R54, R7 ;  /* 0x0000000736187221 */ /* 0x004fe20000010000 */
[--C-:B------:R-:W-:Y:S02]  /*5d60*/  IMAD.MOV.U32 R49, RZ, RZ, R87.reuse ;  /* 0x000000ffff317224 */ /* 0x100fe400078e0057 */
[----:B------:R-:W1:Y:S01]  /*5d70*/  MUFU.EX2 R34, R34 ;  /* 0x0000002200227308 */ /* 0x000e620000000800 */
[C---:B------:R-:W-:Y:S01]  /*5d80*/  FADD.FTZ R7, R207.reuse, R24 ;  /* 0x00000018cf077221 */ /* 0x040fe20000010000 */
[----:B------:R-:W-:Y:S01]  /*5d90*/  F2FP.F16.F32.PACK_AB R207, R207, R54 ;  /* 0x00000036cfcf723e */ /* 0x000fe200000000ff */
[----:B------:R-:W-:-:S02]  /*5da0*/  IMAD.MOV.U32 R54, RZ, RZ, R87 ;  /* 0x000000ffff367224 */ /* 0x000fc400078e0057 */
[----:B---3--:R-:W-:Y:S01]  /*5db0*/  FADD.FTZ R24, R42, R7 ;  /* 0x000000072a187221 */ /* 0x008fe20000010000 */
[--C-:B------:R-:W-:Y:S02]  /*5dc0*/  IMAD.MOV.U32 R40, RZ, RZ, R87.reuse ;  /* 0x000000ffff287224 */ /* 0x100fe400078e0057 */
[----:B------:R-:W2:Y:S01]  /*5dd0*/  MUFU.EX2 R213, R28 ;  /* 0x0000001c00d57308 */ /* 0x000ea20000000800 */
[C---:B------:R-:W-:Y:S01]  /*5de0*/  FADD.FTZ R7, R209.reuse, R24 ;  /* 0x00000018d1077221 */ /* 0x040fe20000010000 */
[----:B------:R-:W-:Y:S01]  /*5df0*/  F2FP.F16.F32.PACK_AB R209, R209, R42 ;  /* 0x0000002ad1d1723e */ /* 0x000fe200000000ff */
[----:B------:R-:W-:Y:S02]  /*5e00*/  IMAD.MOV.U32 R42, RZ, RZ, R87 ;  /* 0x000000ffff2a7224 */ /* 0x000fe400078e0057 */
[----:B0-----:R-:W-:-:S03]  /*5e10*/  FADD.FTZ R24, R46, R7 ;  /* 0x000000072e187221 */ /* 0x001fc60000010000 */
[----:B------:R-:W0:Y:S01]  /*5e20*/  MUFU.EX2 R214, R214 ;  /* 0x000000d600d67308 */ /* 0x000e220000000800 */
[C---:B------:R-:W-:Y:S01]  /*5e30*/  FADD.FTZ R7, R211.reuse, R24 ;  /* 0x00000018d3077221 */ /* 0x040fe20000010000 */
[----:B------:R-:W-:Y:S01]  /*5e40*/  F2FP.F16.F32.PACK_AB R211, R211, R46 ;  /* 0x0000002ed3d3723e */ /* 0x000fe200000000ff */
[----:B------:R-:W-:Y:S02]  /*5e50*/  IMAD.MOV.U32 R46, RZ, RZ, R87 ;  /* 0x000000ffff2e7224 */ /* 0x000fe400078e0057 */
[----:B-1----:R-:W-:Y:S01]  /*5e60*/  FADD.FTZ R6, R34, R7 ;  /* 0x0000000722067221 */ /* 0x002fe20000010000 */
[--C-:B------:R-:W-:Y:S02]  /*5e70*/  IMAD.MOV.U32 R24, RZ, RZ, R87.reuse ;  /* 0x000000ffff187224 */ /* 0x100fe400078e0057 */
[----:B------:R-:W1:Y:S01]  /*5e80*/  MUFU.EX2 R38, R38 ;  /* 0x0000002600267308 */ /* 0x000e620000000800 */
[C---:B--2---:R-:W-:Y:S01]  /*5e90*/  FADD.FTZ R7, R213.reuse, R6 ;  /* 0x00000006d5077221 */ /* 0x044fe20000010000 */
[----:B------:R-:W-:Y:S01]  /*5ea0*/  F2FP.F16.F32.PACK_AB R213, R213, R34 ;  /* 0x00000022d5d5723e */ /* 0x000fe200000000ff */
[----:B------:R-:W-:-:S05]  /*5eb0*/  IMAD.MOV.U32 R34, RZ, RZ, R87 ;  /* 0x000000ffff227224 */ /* 0x000fca00078e0057 */
[----:B------:R-:W2:Y:S01]  /*5ec0*/  MUFU.EX2 R51, R51 ;  /* 0x0000003300337308 */ /* 0x000ea20000000800 */
[----:B0-----:R-:W-:-:S07]  /*5ed0*/  FADD.FTZ R28, R214, R9 ;  /* 0x00000009d61c7221 */ /* 0x001fce0000010000 */
[----:B------:R-:W0:Y:S01]  /*5ee0*/  MUFU.EX2 R215, R92 ;  /* 0x0000005c00d77308 */ /* 0x000e220000000800 */
[----:B-1----:R-:W-:-:S07]  /*5ef0*/  FADD.FTZ R6, R38, R7 ;  /* 0x0000000726067221 */ /* 0x002fce0000010000 */
[----:B------:R-:W1:Y:S01]  /*5f00*/  MUFU.EX2 R216, R216 ;  /* 0x000000d800d87308 */ /* 0x000e620000000800 */
[C---:B--2---:R-:W-:Y:S01]  /*5f10*/  FADD.FTZ R9, R51.reuse, R28 ;  /* 0x0000001c33097221 */ /* 0x044fe20000010000 */
[----:B------:R-:W-:Y:S01]  /*5f20*/  F2FP.F16.F32.PACK_AB R214, R51, R214 ;  /* 0x000000d633d6723e */ /* 0x000fe200000000ff */
[----:B------:R-:W-:-:S05]  /*5f30*/  IMAD.MOV.U32 R51, RZ, RZ, R87 ;  /* 0x000000ffff337224 */ /* 0x000fca00078e0057 */
[----:B------:R-:W2:Y:S01]  /*5f40*/  MUFU.EX2 R26, R26 ;  /* 0x0000001a001a7308 */ /* 0x000ea20000000800 */
[C---:B0-----:R-:W-:Y:S01]  /*5f50*/  FADD.FTZ R7, R215.reuse, R6 ;  /* 0x00000006d7077221 */ /* 0x041fe20000010000 */
[----:B------:R-:W-:Y:S01]  /*5f60*/  F2FP.F16.F32.PACK_AB R215, R215, R38 ;  /* 0x00000026d7d7723e */ /* 0x000fe200000000ff */
[----:B------:R-:W-:-:S05]  /*5f70*/  IMAD.MOV.U32 R38, RZ, RZ, R87 ;  /* 0x000000ffff267224 */ /* 0x000fca00078e0057 */
[----:B------:R-:W0:Y:S01]  /*5f80*/  MUFU.EX2 R53, R136 ;  /* 0x0000008800357308 */ /* 0x000e220000000800 */
[----:B-1----:R-:W-:-:S07]  /*5f90*/  FADD.FTZ R28, R216, R9 ;  /* 0x00000009d81c7221 */ /* 0x002fce0000010000 */
[----:B------:R1:W3:Y:S01]  /*5fa0*/  MUFU.EX2 R217, R86 ;  /* 0x0000005600d97308 */ /* 0x0002e20000000800 */
[----:B--2---:R-:W-:-:S07]  /*5fb0*/  FADD.FTZ R6, R26, R7 ;  /* 0x000000071a067221 */ /* 0x004fce0000010000 */
[----:B------:R-:W2:Y:S01]  /*5fc0*/  MUFU.EX2 R218, R218 ;  /* 0x000000da00da7308 */ /* 0x000ea20000000800 */
[C---:B0-----:R-:W-:Y:S01]  /*5fd0*/  FADD.FTZ R9, R53.reuse, R28 ;  /* 0x0000001c35097221 */ /* 0x041fe20000010000 */
[----:B------:R-:W-:Y:S01]  /*5fe0*/  F2FP.F16.F32.PACK_AB R216, R53, R216 ;  /* 0x000000d835d8723e */ /* 0x000fe200000000ff */
[--C-:B-1----:R-:W-:Y:S02]  /*5ff0*/  IMAD.MOV.U32 R86, RZ, RZ, R87.reuse ;  /* 0x000000ffff567224 */ /* 0x102fe400078e0057 */
[----:B------:R-:W-:-:S03]  /*6000*/  IMAD.MOV.U32 R53, RZ, RZ, R87 ;  /* 0x000000ffff357224 */ /* 0x000fc600078e0057 */
[----:B------:R-:W0:Y:S01]  /*6010*/  MUFU.EX2 R30, R30 ;  /* 0x0000001e001e7308 */ /* 0x000e220000000800 */
[C---:B---3--:R-:W-:Y:S01]  /*6020*/  FADD.FTZ R7, R217.reuse, R6 ;  /* 0x00000006d9077221 */ /* 0x048fe20000010000 */
[----:B------:R-:W-:Y:S01]  /*6030*/  F2FP.F16.F32.PACK_AB R217, R217, R26 ;  /* 0x0000001ad9d9723e */ /* 0x000fe200000000ff */
[----:B------:R-:W-:-:S05]  /*6040*/  IMAD.MOV.U32 R26, RZ, RZ, R87 ;  /* 0x000000ffff1a7224 */ /* 0x000fca00078e0057 */
[----:B------:R-:W1:Y:S01]  /*6050*/  MUFU.EX2 R23, R23 ;  /* 0x0000001700177308 */ /* 0x000e620000000800 */
[----:B--2---:R-:W-:-:S07]  /*6060*/  FADD.FTZ R28, R218, R9 ;  /* 0x00000009da1c7221 */ /* 0x004fce0000010000 */
[----:B------:R-:W2:Y:S01]  /*6070*/  MUFU.EX2 R55, R55 ;  /* 0x0000003700377308 */ /* 0x000ea20000000800 */
[----:B0-----:R-:W-:Y:S01]  /*6080*/  FADD.FTZ R8, R30, R7 ;  /* 0x000000071e087221 */ /* 0x001fe20000010000 */
[C---:B-1----:R-:W-:Y:S01]  /*6090*/  FADD.FTZ R9, R23.reuse, R28 ;  /* 0x0000001c17097221 */ /* 0x042fe20000010000 */
[----:B------:R-:W-:Y:S01]  /*60a0*/  F2FP.F16.F32.PACK_AB R218, R23, R218 ;  /* 0x000000da17da723e */ /* 0x000fe200000000ff */
[--C-:B------:R-:W-:Y:S02]  /*60b0*/  IMAD.MOV.U32 R28, RZ, RZ, R87.reuse ;  /* 0x000000ffff1c7224 */ /* 0x100fe400078e0057 */
[C---:B--2---:R-:W-:Y:S01]  /*60c0*/  FADD.FTZ R8, R55.reuse, R8 ;  /* 0x0000000837087221 */ /* 0x044fe20000010000 */
[----:B------:R-:W-:Y:S01]  /*60d0*/  F2FP.F16.F32.PACK_AB R219, R55, R30 ;  /* 0x0000001e37db723e */ /* 0x000fe200000000ff */
[--C-:B------:R-:W-:Y:S02]  /*60e0*/  IMAD.MOV.U32 R55, RZ, RZ, R87.reuse ;  /* 0x000000ffff377224 */ /* 0x100fe400078e0057 */
[----:B------:R-:W-:Y:S01]  /*60f0*/  IMAD.MOV.U32 R30, RZ, RZ, R87 ;  /* 0x000000ffff1e7224 */ /* 0x000fe200078e0057 */
[----:B------:R-:W-:Y:S06]  /*6100*/  @!P2 BRA `(.L_x_19) ;  /* 0x0000004c0034a947 */ /* 0x000fec0003800000 */
[----:B------:R-:W-:Y:S01]  /*6110*/  UMOV UR6, URZ ;  /* 0x0000003f00067c82 */ /* 0x000fe20008000000 */
[----:B------:R-:W-:Y:S01]  /*6120*/  IMAD.U32 R14, RZ, RZ, UR52 ;  /* 0x00000034ff0e7e24 */ /* 0x000fe2000f8e00ff */
[----:B------:R-:W-:Y:S01]  /*6130*/  CS2R R86, SRZ ;  /* 0x0000000000567805 */ /* 0x000fe2000001ff00 */
[----:B------:R-:W-:Y:S01]  /*6140*/  IMAD.MOV.U32 R7, RZ, RZ, R10 ;  /* 0x000000ffff077224 */ /* 0x000fe200078e000a */
[----:B------:R-:W-:Y:S01]  /*6150*/  CS2R R84, SRZ ;  /* 0x0000000000547805 */ /* 0x000fe2000001ff00 */
[----:B------:R-:W-:Y:S01]  /*6160*/  IMAD.MOV.U32 R11, RZ, RZ, R4 ;  /* 0x000000ffff0b7224 */ /* 0x000fe200078e0004 */
        /* <DEDUP_REMOVED lines=29> */
[----:B------:R-:W-:Y:S01]  /*6340*/  CS2R R24, SRZ ;  /* 0x0000000000187805 */ /* 0x000fe2000001ff00 */
[----:B------:R-:W-:Y:S01]  /*6350*/  IMAD.U32 R13, RZ, RZ, UR6 ;  /* 0x00000006ff0d7e24 */ /* 0x000fe2000f8e00ff */
[----:B------:R-:W-:-:S06]  /*6360*/  UMOV UR61, URZ ;  /* 0x0000003f003d7c82 */ /* 0x000fcc0008000000 */
.L_x_28:
[----:B------:R-:W-:Y:S01]  /*6370*/  R2UR UR11, R18 ;  /* 0x00000000120b72ca */ /* 0x000fe200000e0000 */
[----:B------:R-:W-:Y:S01]  /*6380*/  UIADD3 UR6, UR61, 0x1, URZ ;  /* 0x000000013d067890 */ /* 0x000fe2000fffe03f */
[----:B------:R-:W-:-:S03]  /*6390*/  R2UR UR10, R13 ;  /* 0x000000000d0a72ca */ /* 0x000fc600000e0000 */
[----:B------:R-:W-:-:S04]  /*63a0*/  UISETP.NE.AND UP0, UPT, UR6, 0x2, UPT ;  /* 0x000000020600788c */ /* 0x000fc8000bf05270 */
[----:B------:R-:W-:Y:S02]  /*63b0*/  USEL UR7, URZ, 0x1, UP0 ;  /* 0x000000013f077887 */ /* 0x000fe40008000000 */
[----:B------:R-:W-:Y:S02]  /*63c0*/  USEL UR6, UR6, URZ, UP0 ;  /* 0x0000003f06067287 */ /* 0x000fe40008000000 */
[----:B------:R-:W-:Y:S02]  /*63d0*/  ISETP.NE.AND P3, PT, RZ, UR11, PT ;  /* 0x0000000bff007c0c */ /* 0x000fe4000bf65270 */
[----:B------:R-:W-:Y:S02]  /*63e0*/  ULOP3.LUT UR7, UR10, UR7, URZ, 0x3c, !UPT ;  /* 0x000000070a077292 */ /* 0x000fe4000f8e3c3f */
[----:B------:R-:W-:-:S04]  /*63f0*/  IMAD.U32 R0, RZ, RZ, UR6 ;  /* 0x00000006ff007e24 */ /* 0x000fc8000f8e00ff */
[----:B------:R-:W-:-:S05]  /*6400*/  IMAD.U32 R12, RZ, RZ, UR7 ;  /* 0x00000007ff0c7e24 */ /* 0x000fca000f8e00ff */
[----:B------:R-:W-:Y:S05]  /*6410*/  @P3 BRA `(.L_x_20) ;  /* 0x0000000000343947 */ /* 0x000fea0003800000 */
[----:B------:R-:W-:Y:S05]  /*6420*/  @!P0 BRA `(.L_x_21) ;  /* 0x0000000000048947 */ /* 0x000fea0003800000 */
[----:B------:R-:W-:Y:S01]  /*6430*/  BPT.TRAP 0x1 ;  /* 0x000000040000795c */ /* 0x000fe20000300000 */
.L_x_21:
[----:B------:R-:W-:Y:S02]  /*6440*/  R2UR UR7, R12 ;  /* 0x000000000c0772ca */ /* 0x000fe400000e0000 */
[----:B------:R-:W-:-:S11]  /*6450*/  R2UR UR6, R16 ;  /* 0x00000000100672ca */ /* 0x000fd600000e0000 */
[----:B------:R-:W-:Y:S02]  /*6460*/  IMAD.U32 R4, RZ, RZ, UR7 ;  /* 0x00000007ff047e24 */ /* 0x000fe4000f8e00ff */
[----:B------:R-:W-:-:S03]  /*6470*/  LEA R5, R0, UR6, 0x3 ;  /* 0x0000000600057c11 */ /* 0x000fc6000f8e18ff */
[----:B------:R-:W-:-:S04]  /*6480*/  SHF.L.U32 R4, R4, 0x1f, RZ ;  /* 0x0000001f04047819 */ /* 0x000fc800000006ff */
[----:B------:R0:W1:Y:S01]  /*6490*/  SYNCS.PHASECHK.TRANS64.TRYWAIT P2, [R5+URZ+0x34830], R4 ;  /* 0x03483004050075a7 */ /* 0x000062000804017f */
[----:B------:R-:W-:Y:S05]  /*64a0*/  @!P0 BRA `(.L_x_22) ;  /* 0x0000000000048947 */ /* 0x000fea0003800000 */
[----:B------:R-:W-:Y:S01]  /*64b0*/  BPT.TRAP 0x1 ;  /* 0x000000040000795c */ /* 0x000fe20000300000 */
.L_x_22:
[----:B-1----:R-:W-:Y:S05]  /*64c0*/  @P2 BRA `(.L_x_20) ;  /* 0x0000000000082947 */ /* 0x002fea0003800000 */
[----:B------:R-:W1:Y:S02]  /*64d0*/  SYNCS.PHASECHK.TRANS64.TRYWAIT P2, [R5+URZ+0x34830], R4 ;  /* 0x03483004050075a7 */ /* 0x000e64000804017f */
[----:B-1----:R-:W-:Y:S05]  /*64e0*/  @!P2 BRA `(.L_x_23) ;  /* 0x000000a80038a947 */ /* 0x002fea0003800000 */
.L_x_20:
[----:B01----:R-:W-:Y:S01]  /*64f0*/  VIADD R4, R22, 0x8 ;  /* 0x0000000816047836 */ /* 0x003fe20000000000 */
[----:B------:R-:W-:Y:S01]  /*6500*/  R2UR UR30, R0 ;  /* 0x00000000001e72ca */ /* 0x000fe200000e0000 */
[----:B------:R-:W-:Y:S01]  /*6510*/  UMOV UR31, 0x40000040 ;  /* 0x40000040001f7882 */ /* 0x000fe20000000000 */
[C---:B------:R-:W-:Y:S01]  /*6520*/  R2UR UR28, R2.reuse ;  /* 0x00000000021c72ca */ /* 0x040fe200000e0000 */
[----:B------:R-:W-:Y:S01]  /*6530*/  UMOV UR51, 0x40000040 ;  /* 0x4000004000337882 */ /* 0x000fe20000000000 */
[----:B------:R0:W-:Y:S01]  /*6540*/  BAR.SYNC.DEFER_BLOCKING R4, 0x100 ;  /* 0x000400040000751d */ /* 0x0001e20000010000 */
[C---:B------:R-:W-:Y:S02]  /*6550*/  R2UR UR29, R3.reuse ;  /* 0x00000000031d72ca */ /* 0x040fe400000e0000 */
[C---:B------:R-:W-:Y:S02]  /*6560*/  R2UR UR48, R2.reuse ;  /* 0x00000000023072ca */ /* 0x040fe400000e0000 */
[C---:B------:R-:W-:Y:S01]  /*6570*/  R2UR UR49, R3.reuse ;  /* 0x00000000033172ca */ /* 0x040fe200000e0000 */
[----:B------:R-:W-:Y:S01]  /*6580*/  UMOV UR55, 0x40000040 ;  /* 0x4000004000377882 */ /* 0x000fe20000000000 */
[C---:B------:R-:W-:Y:S01]  /*6590*/  R2UR UR52, R2.reuse ;  /* 0x00000000023472ca */ /* 0x040fe200000e0000 */
[----:B------:R-:W-:Y:S01]  /*65a0*/  UMOV UR39, 0x40000040 ;  /* 0x4000004000277882 */ /* 0x000fe20000000000 */
[----:B------:R-:W-:Y:S01]  /*65b0*/  UIMAD UR30, UR30, 0xb00, UR60 ;  /* 0x00000b001e1e78a4 */ /* 0x000fe2000f8e023c */
[C---:B------:R-:W-:Y:S01]  /*65c0*/  R2UR UR53, R3.reuse ;  /* 0x00000000033572ca */ /* 0x040fe200000e0000 */
[----:B------:R-:W-:Y:S01]  /*65d0*/  UMOV UR43, 0x40000040 ;  /* 0x40000040002b7882 */ /* 0x000fe20000000000 */
[C---:B------:R-:W-:Y:S01]  /*65e0*/  R2UR UR36, R2.reuse ;  /* 0x00000000022472ca */ /* 0x040fe200000e0000 */
[----:B------:R-:W-:Y:S01]  /*65f0*/  UIADD3 UR50, UR30, 0x80, URZ ;  /* 0x000000801e327890 */ /* 0x000fe2000fffe03f */
[C---:B------:R-:W-:Y:S01]  /*6600*/  R2UR UR37, R3.reuse ;  /* 0x00000000032572ca */ /* 0x040fe200000e0000 */
[----:B------:R-:W-:Y:S01]  /*6610*/  UIADD3 UR54, UR30, 0x100, URZ ;  /* 0x000001001e367890 */ /* 0x000fe2000fffe03f */
[C---:B------:R-:W-:Y:S01]  /*6620*/  R2UR UR40, R2.reuse ;  /* 0x00000000022872ca */ /* 0x040fe200000e0000 */
[----:B------:R-:W-:Y:S01]  /*6630*/  UIADD3 UR38, UR30, 0x180, URZ ;  /* 0x000001801e267890 */ /* 0x000fe2000fffe03f */
[C---:B------:R-:W-:Y:S01]  /*6640*/  R2UR UR41, R3.reuse ;  /* 0x00000000032972ca */ /* 0x040fe200000e0000 */
[----:B------:R-:W-:Y:S01]  /*6650*/  UIADD3 UR42, UR30, 0x200, URZ ;  /* 0x000002001e2a7890 */ /* 0x000fe2000fffe03f */
[----:B------:R-:W-:Y:S01]  /*6660*/  R2UR UR44, R2 ;  /* 0x00000000022c72ca */ /* 0x000fe200000e0000 */
[----:B------:R-:W-:Y:S01]  /*6670*/  UIADD3 UR46, UR30, 0x280, URZ ;  /* 0x000002801e2e7890 */ /* 0x000fe2000fffe03f */
[----:B------:R-:W-:Y:S01]  /*6680*/  R2UR UR45, R3 ;  /* 0x00000000032d72ca */ /* 0x000fe200000e0000 */
[----:B------:R-:W-:Y:S01]  /*6690*/  UMOV UR47, 0x40000040 ;  /* 0x40000040002f7882 */ /* 0x000fe20000000000 */
[----:B------:R-:W-:Y:S01]  /*66a0*/  WARPGROUP.ARRIVE ;  /* 0x00000000000079c5 */ /* 0x000fe20000000000 */
[----:B------:R-:W-:Y:S01]  /*66b0*/  UIADD3 UR6, UR30, 0x2, URZ ;  /* 0x000000021e067890 */ /* 0x000fe2000fffe03f */
[----:B------:R-:W-:Y:S01]  /*66c0*/  MOV R5, UR33 ;  /* 0x0000002100057c02 */ /* 0x000fe20008000f00 */
[----:B------:R-:W-:Y:S01]  /*66d0*/  UMOV UR7, 0x40000040 ;  /* 0x4000004000077882 */ /* 0x000fe20000000000 */
[----:B------:R-:W-:Y:S01]  /*66e0*/  UIADD3 UR10, UR30, 0x82, URZ ;  /* 0x000000821e0a7890 */ /* 0x000fe2000fffe03f */
[----:B------:R-:W-:Y:S01]  /*66f0*/  MOV R6, UR32 ;  /* 0x0000002000067c02 */ /* 0x000fe20008000f00 */
[----:B------:R-:W-:Y:S01]  /*6700*/  HGMMA.64x16x16.F32 R168, gdesc[UR28], RZ, !UPT, gsb0 ;  /* 0x002000001ca879f0 */ /* 0x000fe2000c0008ff */
[----:B------:R-:W-:Y:S01]  /*6710*/  UMOV UR32, UR4 ;  /* 0x0000000400207c82 */ /* 0x000fe20008000000 */
[----:B------:R-:W-:Y:S01]  /*6720*/  UMOV UR33, UR5 ;  /* 0x0000000500217c82 */ /* 0x000fe20008000000 */
[----:B------:R-:W-:Y:S01]  /*6730*/  UMOV UR35, 0x40000040 ;  /* 0x4000004000237882 */ /* 0x000fe20000000000 */
[----:B------:R-:W-:Y:S01]  /*6740*/  UIADD3 UR11, UR30, 0x102, URZ ;  /* 0x000001021e0b7890 */ /* 0x000fe2000fffe03f */
[----:B------:R-:W-:Y:S01]  /*6750*/  UMOV UR34, UR10 ;  /* 0x0000000a00227c82 */ /* 0x000fe20008000000 */
[----:B------:R-:W-:Y:S01]  /*6760*/  UIADD3 UR58, UR30, 0x402, URZ ;  /* 0x000004021e3a7890 */ /* 0x000fe2000fffe03f */
[----:B------:R-:W-:Y:S01]  /*6770*/  UMOV UR56, UR4 ;  /* 0x0000000400387c82 */ /* 0x000fe20008000000 */
[----:B------:R-:W-:Y:S01]  /*6780*/  UMOV UR57, UR5 ;  /* 0x0000000500397c82 */ /* 0x000fe20008000000 */
[----:B------:R-:W-:Y:S01]  /*6790*/  UMOV UR59, 0x40000040 ;  /* 0x40000040003b7882 */ /* 0x000fe20000000000 */
[----:B------:R-:W-:-:S02]  /*67a0*/  UIADD3 UR10, UR30, 0x502, URZ ;  /* 0x000005021e0a7890 */ /* 0x000fc4000fffe03f */
[----:B------:R-:W-:Y:S01]  /*67b0*/  UIADD3 UR14, UR30, 0x6, URZ ;  /* 0x000000061e0e7890 */ /* 0x000fe2000fffe03f */
[----:B------:R-:W-:Y:S01]  /*67c0*/  UMOV UR15, 0x40000040 ;  /* 0x40000040000f7882 */ /* 0x000fe20000000000 */
[----:B------:R-:W-:Y:S01]  /*67d0*/  UIADD3 UR18, UR30, 0x580, URZ ;  /* 0x000005801e127890 */ /* 0x000fe2000fffe03f */
[----:B------:R-:W-:Y:S01]  /*67e0*/  UMOV UR19, 0x40000040 ;  /* 0x4000004000137882 */ /* 0x000fe20000000000 */
[----:B------:R-:W-:Y:S01]  /*67f0*/  UIADD3 UR22, UR30, 0x582, URZ ;  /* 0x000005821e167890 */ /* 0x000fe2000fffe03f */
[----:B------:R-:W-:Y:S01]  /*6800*/  UMOV UR23, 0x40000040 ;  /* 0x4000004000177882 */ /* 0x000fe20000000000 */
[----:B------:R-:W-:Y:S01]  /*6810*/  UIADD3 UR26, UR30, 0x584, URZ ;  /* 0x000005841e1a7890 */ /* 0x000fe2000fffe03f */
[----:B------:R-:W-:Y:S01]  /*6820*/  UMOV UR27, 0x40000040 ;  /* 0x40000040001b7882 */ /* 0x000fe20000000000 */
        /* <DEDUP_REMOVED lines=82> */
[----:B------:R-:W-:Y:S01]  /*6d50*/  UMOV UR35, 0x40000040 ;  /* 0x4000004000237882 */ /* 0x000fe20000000000 */
        /* <DEDUP_REMOVED lines=57> */
[----:B------:R-:W-:-:S05]  /*70f0*/  UIADD3 UR7, UR30, 0x104, URZ ;  /* 0x000001041e077890 */ /* 0x000fca000fffe03f */
[----:B------:R-:W-:Y:S01]  /*7100*/  UMOV UR34, UR6 ;  /* 0x0000000600227c82 */ /* 0x000fe20008000000 */
        /* <DEDUP_REMOVED lines=65> */
[----:B------:R-:W-:-:S07]  /*7520*/  UIADD3 UR6, UR30, 0x86, URZ ;  /* 0x000000861e067890 */ /* 0x000fce000fffe03f */
[----:B------:R-:W-:Y:S01]  /*7530*/  UMOV UR34, UR6 ;  /* 0x0000000600227c82 */ /* 0x000fe20008000000 */
        /* <DEDUP_REMOVED lines=74> */
[----:B------:R-:W-:Y:S03]  /*79e0*/  HGMMA.64x16x16.F32 R88, gdesc[UR12], R88, gsb0 ;  /* 0x002000000c5879f0 */ /* 0x000fe60008000858 */
        /* <DEDUP_REMOVED lines=149> */
[----:B------:R-:W-:Y:S01]  /*8340*/  R2UR UR33, R5 ;  /* 0x00000000052172ca */ /* 0x000fe200000e0000 */
[----:B------:R-:W-:Y:S01]  /*8350*/  UIADD3 UR34, UR30, 0x586, URZ ;  /* 0x000005861e227890 */ /* 0x000fe2000fffe03f */
[----:B------:R-:W-:Y:S01]  /*8360*/  R2UR UR32, R6 ;  /* 0x00000000062072ca */ /* 0x000fe200000e0000 */
[----:B------:R-:W-:-:S10]  /*8370*/  UMOV UR35, 0x40000040 ;  /* 0x4000004000237882 */ /* 0x000fd40000000000 */
[----:B------:R-:W-:Y:S02]  /*8380*/  UMOV UR29, UR33 ;  /* 0x00000021001d7c82 */ /* 0x000fe40008000000 */
[----:B------:R-:W-:Y:S01]  /*8390*/  UMOV UR28, UR32 ;  /* 0x00000020001c7c82 */ /* 0x000fe20008000000 */
        /* <DEDUP_REMOVED lines=61> */
[----:B------:R-:W-:-:S07]  /*8770*/  UIADD3 UR6, UR30, 0x986, URZ ;  /* 0x000009861e067890 */ /* 0x000fce000fffe03f */
[----:B------:R-:W-:Y:S01]  /*8780*/  UMOV UR30, UR6 ;  /* 0x00000006001e7c82 */ /* 0x000fe20008000000 */
[----:B------:R-:W-:Y:S02]  /*8790*/  WARPGROUP.DEPBAR.LE gsb0, 0x0 ;  /* 0x00008000000079c5 */ /* 0x000fe40000010000 */
[----:B------:R-:W-:-:S06]  /*87a0*/  WARPGROUP.ARRIVE ;  /* 0x00000000000079c5 */ /* 0x000fcc0000000000 */
[----:B------:R-:W-:Y:S03]  /*87b0*/  HGMMA.64x16x16.F32 R160, gdesc[UR32], R160, gsb0 ;  /* 0x0020000020a079f0 */ /* 0x000fe600080008a0 */
        /* <DEDUP_REMOVED lines=20> */
[----:B------:R-:W-:Y:S01]  /*8900*/  HGMMA.64x16x16.F32 R104, gdesc[UR28], R104, gsb0 ;  /* 0x002000001c6879f0 */ /* 0x000fe20008000868 */
[----:B------:R-:W-:Y:S01]  /*8910*/  UMOV UR28, UR32 ;  /* 0x00000020001c7c82 */ /* 0x000fe20008000000 */
[----:B------:R-:W-:Y:S01]  /*8920*/  UMOV UR29, UR33 ;  /* 0x00000021001d7c82 */ /* 0x000fe20008000000 */
[----:B------:R-:W-:Y:S01]  /*8930*/  UMOV UR30, UR7 ;  /* 0x00000007001e7c82 */ /* 0x000fe20008000000 */
        /* <DEDUP_REMOVED lines=10> */
[----:B------:R-:W-:Y:S03]  /*89e0*/  HGMMA.64x16x16.F32 R88, gdesc[UR28], R88, gsb0 ;  /* 0x002000001c5879f0 */ /* 0x000fe60008000858 */
[----:B------:R-:W-:Y:S02]  /*89f0*/  WARPGROUP.DEPBAR.LE gsb0, 0x0 ;  /* 0x00008000000079c5 */ /* 0x000fe40000010000 */
[----:B0-----:R-:W-:Y:S05]  /*8a00*/  @P3 BRA `(.L_x_24) ;  /* 0x0000000000343947 */ /* 0x001fea0003800000 */
[----:B------:R-:W-:Y:S05]  /*8a10*/  @!P0 BRA `(.L_x_25) ;  /* 0x0000000000048947 */ /* 0x000fea0003800000 */
[----:B------:R-:W-:Y:S01]  /*8a20*/  BPT.TRAP 0x1 ;  /* 0x000000040000795c */ /* 0x000fe20000300000 */
.L_x_25:
[----:B------:R-:W-:Y:S02]  /*8a30*/  R2UR UR6, R16 ;  /* 0x00000000100672ca */ /* 0x000fe400000e0000 */
[----:B------:R-:W-:-:S11]  /*8a40*/  R2UR UR7, R13 ;  /* 0x000000000d0772ca */ /* 0x000fd600000e0000 */
[----:B------:R-:W-:Y:S02]  /*8a50*/  ULEA UR6, UR61, UR6, 0x3 ;  /* 0x000000063d067291 */ /* 0x000fe4000f8e183f */
[----:B------:R-:W-:-:S05]  /*8a60*/  IMAD.U32 R4, RZ, RZ, UR7 ;  /* 0x00000007ff047e24 */ /* 0x000fca000f8e00ff */
[----:B------:R-:W-:-:S04]  /*8a70*/  SHF.L.U32 R4, R4, 0x1f, RZ ;  /* 0x0000001f04047819 */ /* 0x000fc800000006ff */
[----:B------:R0:W1:Y:S01]  /*8a80*/  SYNCS.PHASECHK.TRANS64.TRYWAIT P2, [UR6+0x34850], R4 ;  /* 0x03485004ff0075a7 */ /* 0x0000620008040146 */
[----:B------:R-:W-:Y:S05]  /*8a90*/  @!P0 BRA `(.L_x_26) ;  /* 0x0000000000048947 */ /* 0x000fea0003800000 */
[----:B------:R-:W-:Y:S01]  /*8aa0*/  BPT.TRAP 0x1 ;  /* 0x000000040000795c */ /* 0x000fe20000300000 */
.L_x_26:
[----:B-1----:R-:W-:Y:S05]  /*8ab0*/  @P2 BRA `(.L_x_24) ;  /* 0x0000000000082947 */ /* 0x002fea0003800000 */
[----:B------:R-:W1:Y:S02]  /*8ac0*/  SYNCS.PHASECHK.TRANS64.TRYWAIT P2, [UR6+0x34850], R4 ;  /* 0x03485004ff0075a7 */ /* 0x000e640008040146 */
[----:B-1----:R-:W-:Y:S05]  /*8ad0*/  @!P2 BRA `(.L_x_27) ;  /* 0x0000008000d0a947 */ /* 0x002fea0003800000 */
.L_x_24:
[----:B------:R-:W-:Y:S01]  /*8ae0*/  R2UR UR14, R16 ;  /* 0x00000000100e72ca */ /* 0x000fe200000e0000 */
[----:B------:R-:W-:Y:S01]  /*8af0*/  WARPGROUP.ARRIVE ;  /* 0x00000000000079c5 */ /* 0x000fe20000000000 */
[----:B------:R-:W-:Y:S01]  /*8b00*/  UMOV UR7, 0x40000040 ;  /* 0x4000004000077882 */ /* 0x000fe20000000000 */
[----:B------:R-:W-:Y:S01]  /*8b10*/  UMOV UR11, 0x40000040 ;  /* 0x40000040000b7882 */ /* 0x000fe20000000000 */
[----:B01----:R-:W-:-:S04]  /*8b20*/  FMNMX.FTZ R4, R168, R11, !PT ;  /* 0x0000000ba8047209 */ /* 0x003fc80007810000 */
[----:B------:R-:W-:-:S04]  /*8b30*/  FMNMX.FTZ R5, R169, R4, !PT ;  /* 0x00000004a9057209 */ /* 0x000fc80007810000 */
[----:B------:R-:W-:Y:S01]  /*8b40*/  FMNMX.FTZ R4, R172, R5, !PT ;  /* 0x00000005ac047209 */ /* 0x000fe20007810000 */
[----:B------:R-:W-:-:S03]  /*8b50*/  UIADD3 UR6, UR14, 0x400, URZ ;  /* 0x000004000e067890 */ /* 0x000fc6000fffe03f */
[----:B------:R-:W-:Y:S01]  /*8b60*/  FMNMX.FTZ R5, R173, R4, !PT ;  /* 0x00000004ad057209 */ /* 0x000fe20007810000 */
[----:B------:R-:W-:-:S03]  /*8b70*/  USHF.R.U32.HI UR6, URZ, 0x4, UR6 ;  /* 0x000000043f067899 */ /* 0x000fc60008011606 */
[----:B------:R-:W-:Y:S01]  /*8b80*/  FMNMX.FTZ R4, R160, R5, !PT ;  /* 0x00000005a0047209 */ /* 0x000fe20007810000 */
[----:B------:R-:W-:-:S03]  /*8b90*/  ULOP3.LUT UR6, UR6, 0x3fff, URZ, 0xc0, !UPT ;  /* 0x00003fff06067892 */ /* 0x000fc6000f8ec03f */
[----:B------:R-:W-:Y:S01]  /*8ba0*/  FMNMX.FTZ R5, R161, R4, !PT ;  /* 0x00000004a1057209 */ /* 0x000fe20007810000 */
[----:B------:R-:W-:-:S03]  /*8bb0*/  ULOP3.LUT UR6, UR6, 0x5800000, URZ, 0xfc, !UPT ;  /* 0x0580000006067892 */ /* 0x000fc6000f8efc3f */
[----:B------:R-:W-:Y:S01]  /*8bc0*/  FMNMX.FTZ R4, R164, R5, !PT ;  /* 0x00000005a4047209 */ /* 0x000fe20007810000 */
[----:B------:R-:W-:-:S03]  /*8bd0*/  UIMAD UR6, UR61, 0xb00, UR6 ;  /* 0x00000b003d0678a4 */ /* 0x000fc6000f8e0206 */
[----:B------:R-:W-:Y:S01]  /*8be0*/  FMNMX.FTZ R5, R165, R4, !PT ;  /* 0x00000004a5057209 */ /* 0x000fe20007810000 */
[----:B------:R-:W-:-:S03]  /*8bf0*/  UIADD3 UR10, UR6, 0x80, URZ ;  /* 0x00000080060a7890 */ /* 0x000fc6000fffe03f */
[----:B------:R-:W-:Y:S02]  /*8c00*/  FMNMX.FTZ R4, R152, R5, !PT ;  /* 0x0000000598047209 */ /* 0x000fe40007810000 */
[----:B------:R-:W-:Y:S01]  /*8c10*/  HGMMA.64x128x16.F32 R24, R176, gdesc[UR4].tnspB, R24, gsb0 ;  /* 0x41e00004b0187df0 */ /* 0x000fe20008000818 */
[----:B------:R-:W-:Y:S01]  /*8c20*/  UMOV UR7, 0x40000040 ;  /* 0x4000004000077882 */ /* 0x000fe20000000000 */
[----:B------:R-:W-:-:S04]  /*8c30*/  FMNMX.FTZ R5, R153, R4, !PT ;  /* 0x0000000499057209 */ /* 0x000fc80007810000 */
        /* <DEDUP_REMOVED lines=33> */
[----:B------:R-:W-:Y:S01]  /*8e50*/  FMNMX.FTZ R10, R93, R4, !PT ;  /* 0x000000045d0a7209 */ /* 0x000fe20007810000 */
[----:B------:R-:W-:Y:S02]  /*8e60*/  WARPGROUP.DEPBAR.LE gsb0, 0x0 ;  /* 0x00008000000079c5 */ /* 0x000fe40000010000 */
[----:B------:R-:W-:Y:S02]  /*8e70*/  WARPGROUP.ARRIVE ;  /* 0x00000000000079c5 */ /* 0x000fe40000000000 */
[----:B------:R-:W0:Y:S04]  /*8e80*/  SHFL.BFLY PT, R5, R10, 0x2, 0x1f ;  /* 0x0c401f000a057f89 */ /* 0x000e2800000e0000 */
[----:B------:R-:W-:Y:S01]  /*8e90*/  HGMMA.64x128x16.F32 R24, R180, gdesc[UR8].tnspB, R24, gsb0 ;  /* 0x41e00008b4187df0 */ /* 0x000fe20008000818 */
[----:B------:R-:W-:Y:S01]  /*8ea0*/  UIADD3 UR10, UR6, 0x100, URZ ;  /* 0x00000100060a7890 */ /* 0x000fe2000fffe03f */
[----:B------:R-:W-:Y:S01]  /*8eb0*/  UMOV UR11, 0x40000040 ;  /* 0x40000040000b7882 */ /* 0x000fe20000000000 */
[----:B0-----:R-:W-:-:S02]  /*8ec0*/  FMNMX.FTZ R13, R10, R5, !PT ;  /* 0x000000050a0d7209 */ /* 0x001fc40007810000 */
[----:B------:R-:W0:Y:S01]  /*8ed0*/  LDC R5, c[0x0][0x988] ;  /* 0x00026200ff057b82 */ /* 0x000e220000000800 */
[----:B------:R-:W-:Y:S02]  /*8ee0*/  FMNMX.FTZ R10, R170, R7, !PT ;  /* 0x00000007aa0a7209 */ /* 0x000fe40007810000 */
[----:B------:R-:W1:Y:S02]  /*8ef0*/  SHFL.BFLY PT, R4, R13, 0x1, 0x1f ;  /* 0x0c201f000d047f89 */ /* 0x000e6400000e0000 */
[----:B-1----:R-:W-:Y:S02]  /*8f00*/  FMNMX.FTZ R4, R13, R4, !PT ;  /* 0x000000040d047209 */ /* 0x002fe40007810000 */
[----:B------:R-:W-:-:S03]  /*8f10*/  FMNMX.FTZ R13, R171, R10, !PT ;  /* 0x0000000aab0d7209 */ /* 0x000fc60007810000 */
[----:B0-----:R-:W-:Y:S01]  /*8f20*/  FMUL.FTZ R220, R4, R5 ;  /* 0x0000000504dc7220 */ /* 0x001fe20000410000 */
[----:B------:R-:W-:Y:S01]  /*8f30*/  FMNMX.FTZ R10, R174, R13, !PT ;  /* 0x0000000dae0a7209 */ /* 0x000fe20007810000 */
[----:B------:R-:W-:Y:S02]  /*8f40*/  FADD.FTZ R6, -R4, R11 ;  /* 0x0000000b04067221 */ /* 0x000fe40000010100 */
[-CC-:B------:R-:W-:Y:S01]  /*8f50*/  FFMA.FTZ R20, R96, R5.reuse, -R220.reuse ;  /* 0x0000000560147223 */ /* 0x180fe200000108dc */
[----:B------:R-:W-:Y:S01]  /*8f60*/  FMNMX.FTZ R23, R175, R10, !PT ;  /* 0x0000000aaf177209 */ /* 0x000fe20007810000 */
[-CC-:B------:R-:W-:Y:S01]  /*8f70*/  FFMA.FTZ R96, R100, R5.reuse, -R220.reuse ;  /* 0x0000000564607223 */ /* 0x180fe200000108dc */
[-CC-:B------:R-:W-:Y:S01]  /*8f80*/  FFMA.FTZ R176, R169, R5.reuse, -R220.reuse ;  /* 0x00000005a9b07223 */ /* 0x180fe200000108dc */
[--C-:B------:R-:W-:Y:S01]  /*8f90*/  FFMA.FTZ R11, R168, R5, -R220.reuse ;  /* 0x00000005a80b7223 */ /* 0x100fe200000108dc */
[----:B------:R-:W-:Y:S01]  /*8fa0*/  FMNMX.FTZ R10, R162, R23, !PT ;  /* 0x00000017a20a7209 */ /* 0x000fe20007810000 */
[-CC-:B------:R-:W-:Y:S01]  /*8fb0*/  FFMA.FTZ R178, R172, R5.reuse, -R220.reuse ;  /* 0x00000005acb27223 */ /* 0x180fe200000108dc */
[-CC-:B------:R-:W-:Y:S01]  /*8fc0*/  FFMA.FTZ R169, R173, R5.reuse, -R220.reuse ;  /* 0x00000005ada97223 */ /* 0x180fe200000108dc */
        /* <DEDUP_REMOVED lines=24> */
[-C--:B------:R-:W-:Y:S01]  /*9150*/  FFMA.FTZ R92, R92, R5.reuse, -R220 ;  /* 0x000000055c5c7223 */ /* 0x080fe200000108dc */
[----:B------:R-:W-:Y:S01]  /*9160*/  FMNMX.FTZ R149, R159, R10, !PT ;  /* 0x0000000a9f957209 */ /* 0x000fe20007810000 */
[----:B------:R-:W-:Y:S01]  /*9170*/  FMUL.FTZ R6, R6, R5 ;  /* 0x0000000506067220 */ /* 0x000fe20000410000 */
[----:B------:R-:W-:Y:S02]  /*9180*/  MUFU.EX2 R11, R11 ;  /* 0x0000000b000b7308 */ /* 0x000fe40000000800 */
[----:B------:R-:W-:-:S04]  /*9190*/  FMNMX.FTZ R10, R146, R149, !PT ;  /* 0x00000095920a7209 */ /* 0x000fc80007810000 */
[----:B------:R-:W-:Y:S02]  /*91a0*/  FMNMX.FTZ R149, R147, R10, !PT ;  /* 0x0000000a93957209 */ /* 0x000fe40007810000 */
[----:B------:R-:W0:Y:S02]  /*91b0*/  MUFU.EX2 R6, R6 ;  /* 0x0000000600067308 */ /* 0x000e240000000800 */
[----:B------:R-:W-:-:S04]  /*91c0*/  FMNMX.FTZ R10, R150, R149, !PT ;  /* 0x00000095960a7209 */ /* 0x000fc80007810000 */
[----:B------:R-:W-:Y:S02]  /*91d0*/  FMNMX.FTZ R149, R151, R10, !PT ;  /* 0x0000000a97957209 */ /* 0x000fe40007810000 */
[----:B------:R-:W1:Y:S02]  /*91e0*/  MUFU.EX2 R176, R176 ;  /* 0x000000b000b07308 */ /* 0x000e640000000800 */
[----:B------:R-:W-:-:S04]  /*91f0*/  FMNMX.FTZ R10, R138, R149, !PT ;  /* 0x000000958a0a7209 */ /* 0x000fc80007810000 */
[----:B------:R-:W-:Y:S02]  /*9200*/  FMNMX.FTZ R149, R139, R10, !PT ;  /* 0x0000000a8b957209 */ /* 0x000fe40007810000 */
[----:B------:R-:W-:Y:S01]  /*9210*/  MUFU.EX2 R178, R178 ;  /* 0x000000b200b27308 */ /* 0x000fe20000000800 */
[----:B0-----:R-:W-:Y:S01]  /*9220*/  FFMA.FTZ R9, R6, R9, R11 ;  /* 0x0000000906097223 */ /* 0x001fe2000001000b */
[----:B------:R-:W-:-:S04]  /*9230*/  FMNMX.FTZ R10, R142, R149, !PT ;  /* 0x000000958e0a7209 */ /* 0x000fc80007810000 */
[----:B------:R-:W-:Y:S02]  /*9240*/  FMNMX.FTZ R149, R143, R10, !PT ;  /* 0x0000000a8f957209 */ /* 0x000fe40007810000 */
[----:B------:R-:W-:Y:S01]  /*9250*/  MUFU.EX2 R169, R169 ;  /* 0x000000a900a97308 */ /* 0x000fe20000000800 */
[----:B-1----:R-:W-:Y:S01]  /*9260*/  FADD.FTZ R9, R176, R9 ;  /* 0x00000009b0097221 */ /* 0x002fe20000010000 */
[----:B------:R-:W-:Y:S02]  /*9270*/  FMNMX.FTZ R10, R130, R149, !PT ;  /* 0x00000095820a7209 */ /* 0x000fe40007810000 */
[----:B------:R-:W-:Y:S02]  /*9280*/  F2FP.F16.F32.PACK_AB R176, R176, R11 ;  /* 0x0000000bb0b0723e */ /* 0x000fe400000000ff */
[----:B------:R-:W-:Y:S02]  /*9290*/  FMNMX.FTZ R149, R131, R10, !PT ;  /* 0x0000000a83957209 */ /* 0x000fe40007810000 */
[----:B------:R-:W-:Y:S02]  /*92a0*/  MUFU.EX2 R161, R161 ;  /* 0x000000a100a17308 */ /* 0x000fe40000000800 */
[----:B------:R-:W-:Y:S01]  /*92b0*/  FMNMX.FTZ R10, R134, R149, !PT ;  /* 0x00000095860a7209 */ /* 0x000fe20007810000 */
[----:B------:R-:W-:-:S03]  /*92c0*/  FFMA.FTZ R149, R129, R5, -R220 ;  /* 0x0000000581957223 */ /* 0x000fc600000108dc */
[----:B------:R-:W-:Y:S02]  /*92d0*/  FMNMX.FTZ R129, R135, R10, !PT ;  /* 0x0000000a87817209 */ /* 0x000fe40007810000 */
[----:B------:R-:W-:Y:S01]  /*92e0*/  MUFU.EX2 R15, R15 ;  /* 0x0000000f000f7308 */ /* 0x000fe20000000800 */
[----:B------:R-:W-:Y:S02]  /*92f0*/  WARPGROUP.DEPBAR.LE gsb0, 0x0 ;  /* 0x00008000000079c5 */ /* 0x000fe40000010000 */
[----:B------:R-:W-:Y:S01]  /*9300*/  WARPGROUP.ARRIVE ;  /* 0x00000000000079c5 */ /* 0x000fe20000000000 */
[----:B------:R-:W-:Y:S01]  /*9310*/  FMNMX.FTZ R10, R122, R129, !PT ;  /* 0x000000817a0a7209 */ /* 0x000fe20007810000 */
[-CC-:B------:R-:W-:Y:S01]  /*9320*/  FFMA.FTZ R180, R160, R5.reuse, -R220.reuse ;  /* 0x00000005a0b47223 */ /* 0x180fe200000108dc */
[--C-:B------:R-:W-:Y:S02]  /*9330*/  FFMA.FTZ R182, R164, R5, -R220.reuse ;  /* 0x00000005a4b67223 */ /* 0x100fe400000108dc */
[----:B------:R-:W-:Y:S01]  /*9340*/  MUFU.EX2 R21, R21 ;  /* 0x0000001500157308 */ /* 0x000fe20000000800 */
[----:B------:R-:W-:Y:S01]  /*9350*/  FMNMX.FTZ R129, R123, R10, !PT ;  /* 0x0000000a7b817209 */ /* 0x000fe20007810000 */
[----:B------:R-:W-:Y:S01]  /*9360*/  HGMMA.64x128x16.F32 R24, R184, gdesc[UR8].tnspB, R24, gsb0 ;  /* 0x41e00008b8187df0 */ /* 0x000fe20008000818 */
[----:B------:R-:W-:Y:S01]  /*9370*/  UIADD3 UR10, UR6, 0x180, URZ ;  /* 0x00000180060a7890 */ /* 0x000fe2000fffe03f */
[----:B------:R-:W-:Y:S01]  /*9380*/  UMOV UR11, 0x40000040 ;  /* 0x40000040000b7882 */ /* 0x000fe20000000000 */
[----:B------:R-:W-:Y:S01]  /*9390*/  FMNMX.FTZ R10, R126, R129, !PT ;  /* 0x000000817e0a7209 */ /* 0x000fe20007810000 */
[----:B------:R-:W-:-:S02]  /*93a0*/  FFMA.FTZ R129, R133, R5, -R220 ;  /* 0x0000000585817223 */ /* 0x000fc400000108dc */
        /* <DEDUP_REMOVED lines=25> */
[----:B------:R-:W-:-:S05]  /*9540*/  FMNMX.FTZ R10, R95, R10, !PT ;  /* 0x0000000a5f0a7209 */ /* 0x000fca0007810000 */
[----:B------:R-:W0:Y:S02]  /*9550*/  SHFL.BFLY PT, R133, R10, 0x2, 0x1f ;  /* 0x0c401f000a857f89 */ /* 0x000e2400000e0000 */
[----:B------:R-:W-:Y:S08]  /*9560*/  MUFU.EX2 R121, R121 ;  /* 0x0000007900797308 */ /* 0x000ff00000000800 */
[----:B------:R-:W-:Y:S08]  /*9570*/  MUFU.EX2 R125, R125 ;  /* 0x0000007d007d7308 */ /* 0x000ff00000000800 */
[----:B------:R-:W-:Y:S01]  /*9580*/  MUFU.EX2 R113, R113 ;  /* 0x0000007100717308 */ /* 0x000fe20000000800 */
[----:B0-----:R-:W-:-:S07]  /*9590*/  FMNMX.FTZ R133, R10, R133, !PT ;  /* 0x000000850a857209 */ /* 0x001fce0007810000 */
[----:B------:R-:W-:Y:S01]  /*95a0*/  MUFU.EX2 R117, R117 ;  /* 0x0000007500757308 */ /* 0x000fe20000000800 */
[----:B------:R-:W0:Y:S07]  /*95b0*/  SHFL.BFLY PT, R10, R133, 0x1, 0x1f ;  /* 0x0c201f00850a7f89 */ /* 0x000e2e00000e0000 */
[----:B------:R-:W-:Y:S08]  /*95c0*/  MUFU.EX2 R105, R105 ;  /* 0x0000006900697308 */ /* 0x000ff00000000800 */
[----:B------:R-:W-:Y:S08]  /*95d0*/  MUFU.EX2 R109, R109 ;  /* 0x0000006d006d7308 */ /* 0x000ff00000000800 */
[----:B------:R-:W-:Y:S01]  /*95e0*/  MUFU.EX2 R20, R20 ;  /* 0x0000001400147308 */ /* 0x000fe20000000800 */
[----:B0-----:R-:W-:-:S02]  /*95f0*/  FMNMX.FTZ R10, R133, R10, !PT ;  /* 0x0000000a850a7209 */ /* 0x001fc40007810000 */
[----:B------:R-:W-:-:S05]  /*9600*/  @!P1 LEA R133, R0, UR14, 0x3 ;  /* 0x0000000e00859c11 */ /* 0x000fca000f8e18ff */
[----:B------:R-:W-:Y:S01]  /*9610*/  MUFU.EX2 R97, R97 ;  /* 0x0000006100617308 */ /* 0x000fe20000000800 */
[----:B------:R-:W-:Y:S01]  /*9620*/  FADD.FTZ R100, -R10, R7 ;  /* 0x000000070a647221 */ /* 0x000fe20000010100 */
[----:B------:R-:W-:Y:S01]  /*9630*/  @!P1 VIADD R133, R133, 0x34840 ;  /* 0x0003484085859836 */ /* 0x000fe20000000000 */
[----:B------:R-:W-:Y:S02]  /*9640*/  WARPGROUP.DEPBAR.LE gsb0, 0x0 ;  /* 0x00008000000079c5 */ /* 0x000fe40000010000 */
[----:B------:R-:W-:Y:S01]  /*9650*/  WARPGROUP.ARRIVE ;  /* 0x00000000000079c5 */ /* 0x000fe20000000000 */
[-CC-:B------:R-:W-:Y:S01]  /*9660*/  FFMA.FTZ R184, R152, R5.reuse, -R220.reuse ;  /* 0x0000000598b87223 */ /* 0x180fe200000108dc */
[----:B------:R-:W-:Y:S01]  /*9670*/  FFMA.FTZ R186, R156, R5, -R220 ;  /* 0x000000059cba7223 */ /* 0x000fe200000108dc */
[----:B------:R-:W-:Y:S01]  /*9680*/  @!P1 PRMT R133, RZ, 0x654, R133 ;  /* 0x00000654ff859816 */ /* 0x000fe20000000085 */
[----:B------:R-:W-:Y:S02]  /*9690*/  MUFU.EX2 R96, R96 ;  /* 0x0000006000607308 */ /* 0x000fe40000000800 */
[----:B------:R-:W-:Y:S01]  /*96a0*/  HGMMA.64x128x16.F32 R24, R188, gdesc[UR8].tnspB, R24, gsb0 ;  /* 0x41e00008bc187df0 */ /* 0x000fe20008000818 */
[----:B------:R-:W-:Y:S01]  /*96b0*/  UIADD3 UR10, UR6, 0x200, URZ ;  /* 0x00000200060a7890 */ /* 0x000fe2000fffe03f */
[----:B------:R-:W-:-:S04]  /*96c0*/  UMOV UR11, 0x40000040 ;  /* 0x40000040000b7882 */ /* 0x000fc80000000000 */
[----:B------:R-:W-:Y:S08]  /*96d0*/  MUFU.EX2 R184, R184 ;  /* 0x000000b800b87308 */ /* 0x000ff00000000800 */
[----:B------:R-:W-:Y:S08]  /*96e0*/  MUFU.EX2 R186, R186 ;  /* 0x000000ba00ba7308 */ /* 0x000ff00000000800 */
[----:B------:R-:W-:Y:S08]  /*96f0*/  MUFU.EX2 R101, R101 ;  /* 0x0000006500657308 */ /* 0x000ff00000000800 */
[----:B------:R-:W-:Y:S08]  /*9700*/  MUFU.EX2 R88, R88 ;  /* 0x0000005800587308 */ /* 0x000ff00000000800 */
[----:B------:R-:W-:Y:S08]  /*9710*/  MUFU.EX2 R89, R89 ;  /* 0x0000005900597308 */ /* 0x000ff00000000800 */
[----:B------:R-:W-:Y:S01]  /*9720*/  MUFU.EX2 R92, R92 ;  /* 0x0000005c005c7308 */ /* 0x000fe20000000800 */
[----:B------:R-:W-:-:S02]  /*9730*/  WARPGROUP.DEPBAR.LE gsb0, 0x0 ;  /* 0x00008000000079c5 */ /* 0x000fc40000010000 */
[----:B------:R-:W-:Y:S01]  /*9740*/  WARPGROUP.ARRIVE ;  /* 0x00000000000079c5 */ /* 0x000fe20000000000 */
[-CC-:B------:R-:W-:Y:S01]  /*9750*/  FFMA.FTZ R188, R144, R5.reuse, -R220.reuse ;  /* 0x0000000590bc7223 */ /* 0x180fe200000108dc */
[----:B------:R-:W-:-:S04]  /*9760*/  FFMA.FTZ R190, R148, R5, -R220 ;  /* 0x0000000594be7223 */ /* 0x000fc800000108dc */
[----:B------:R-:W-:Y:S01]  /*9770*/  HGMMA.64x128x16.F32 R24, R192, gdesc[UR8].tnspB, R24, gsb0 ;  /* 0x41e00008c0187df0 */ /* 0x000fe20008000818 */
[----:B------:R-:W-:Y:S01]  /*9780*/  UIADD3 UR10, UR6, 0x280, URZ ;  /* 0x00000280060a7890 */ /* 0x000fe2000fffe03f */
[----:B------:R-:W-:Y:S01]  /*9790*/  MUFU.EX2 R188, R188 ;  /* 0x000000bc00bc7308 */ /* 0x000fe20000000800 */
[----:B------:R-:W-:-:S07]  /*97a0*/  UMOV UR11, 0x40000040 ;  /* 0x40000040000b7882 */ /* 0x000fce0000000000 */
[----:B------:R-:W-:Y:S01]  /*97b0*/  MUFU.EX2 R190, R190 ;  /* 0x000000be00be7308 */ /* 0x000fe20000000800 */
[----:B------:R-:W-:Y:S02]  /*97c0*/  WARPGROUP.DEPBAR.LE gsb0, 0x0 ;  /* 0x00008000000079c5 */ /* 0x000fe40000010000 */
        /* <DEDUP_REMOVED lines=33> */
[----:B------:R-:W-:Y:S01]  /*99e0*/  UMOV UR11, 0x40000040 ;  /* 0x40000040000b7882 */ /* 0x000fe20000000000 */
[----:B------:R-:W-:-:S06]  /*99f0*/  UIADD3 UR6, UR6, 0x500, URZ ;  /* 0x0000050006067890 */ /* 0x000fcc000fffe03f */
[----:B------:R-:W-:Y:S01]  /*9a00*/  MUFU.EX2 R206, R206 ;  /* 0x000000ce00ce7308 */ /* 0x000fe20000000800 */
[----:B------:R-:W-:Y:S02]  /*9a10*/  WARPGROUP.DEPBAR.LE gsb0, 0x0 ;  /* 0x00008000000079c5 */ /* 0x000fe40000010000 */
[----:B------:R-:W-:Y:S01]  /*9a20*/  WARPGROUP.ARRIVE ;  /* 0x00000000000079c5 */ /* 0x000fe20000000000 */
[-CC-:B------:R-:W-:Y:S01]  /*9a30*/  FFMA.FTZ R208, R104, R5.reuse, -R220.reuse ;  /* 0x0000000568d07223 */ /* 0x180fe200000108dc */
[-C--:B------:R-:W-:Y:S01]  /*9a40*/  FMUL.FTZ R104, R10, R5.reuse ;  /* 0x000000050a687220 */ /* 0x080fe20000410000 */
[-CC-:B------:R-:W-:Y:S01]  /*9a50*/  FFMA.FTZ R210, R108, R5.reuse, -R220.reuse ;  /* 0x000000056cd27223 */ /* 0x180fe200000108dc */
[-C--:B------:R-:W-:Y:S01]  /*9a60*/  FFMA.FTZ R220, R93, R5.reuse, -R220 ;  /* 0x000000055ddc7223 */ /* 0x080fe200000108dc */
[-C--:B------:R-:W-:Y:S01]  /*9a70*/  FMUL.FTZ R93, R100, R5.reuse ;  /* 0x00000005645d7220 */ /* 0x080fe20000410000 */
[----:B------:R-:W-:Y:S01]  /*9a80*/  HGMMA.64x128x16.F32 R24, R212, gdesc[UR8].tnspB, R24, gsb0 ;  /* 0x41e00008d4187df0 */ /* 0x000fe20008000818 */
[-CC-:B------:R-:W-:Y:S01]  /*9a90*/  FFMA.FTZ R100, R170, R5.reuse, -R104.reuse ;  /* 0x00000005aa647223 */ /* 0x180fe20000010868 */
[-CC-:B------:R-:W-:Y:S01]  /*9aa0*/  FFMA.FTZ R177, R171, R5.reuse, -R104.reuse ;  /* 0x00000005abb17223 */ /* 0x180fe20000010868 */
[-CC-:B------:R-:W-:Y:S01]  /*9ab0*/  FFMA.FTZ R179, R174, R5.reuse, -R104.reuse ;  /* 0x00000005aeb37223 */ /* 0x180fe20000010868 */
[-CC-:B------:R-:W-:Y:S01]  /*9ac0*/  FFMA.FTZ R197, R130, R5.reuse, -R104.reuse ;  /* 0x0000000582c57223 */ /* 0x180fe20000010868 */
[----:B------:R-:W-:Y:S01]  /*9ad0*/  MUFU.EX2 R93, R93 ;  /* 0x0000005d005d7308 */ /* 0x000fe20000000800 */
[-CC-:B------:R-:W-:Y:S01]  /*9ae0*/  FFMA.FTZ R130, R131, R5.reuse, -R104.reuse ;  /* 0x0000000583827223 */ /* 0x180fe20000010868 */
[-CC-:B------:R-:W-:Y:S01]  /*9af0*/  FFMA.FTZ R108, R175, R5.reuse, -R104.reuse ;  /* 0x00000005af6c7223 */ /* 0x180fe20000010868 */
[----:B------:R-:W-:Y:S01]  /*9b00*/  IADD3 R131, -R22, 0xb, RZ ;  /* 0x0000000b16837810 */ /* 0x000fe20007ffe1ff */
[-CC-:B------:R-:W-:Y:S01]  /*9b10*/  FFMA.FTZ R181, R162, R5.reuse, -R104.reuse ;  /* 0x00000005a2b57223 */ /* 0x180fe20000010868 */
[-CC-:B------:R-:W-:Y:S01]  /*9b20*/  FFMA.FTZ R112, R163, R5.reuse, -R104.reuse ;  /* 0x00000005a3707223 */ /* 0x180fe20000010868 */
[-CC-:B------:R-:W-:Y:S01]  /*9b30*/  FFMA.FTZ R201, R122, R5.reuse, -R104.reuse ;  /* 0x000000057ac97223 */ /* 0x180fe20000010868 */
[-CC-:B------:R-:W-:Y:S01]  /*9b40*/  FFMA.FTZ R183, R166, R5.reuse, -R104.reuse ;  /* 0x00000005a6b77223 */ /* 0x180fe20000010868 */
[----:B------:R-:W0:Y:S01]  /*9b50*/  MUFU.EX2 R100, R100 ;  /* 0x0000006400647308 */ /* 0x000e220000000800 */
[-CC-:B------:R-:W-:Y:S01]  /*9b60*/  FFMA.FTZ R116, R167, R5.reuse, -R104.reuse ;  /* 0x00000005a7747223 */ /* 0x180fe20000010868 */
[-CC-:B------:R-:W-:Y:S01]  /*9b70*/  FFMA.FTZ R185, R154, R5.reuse, -R104.reuse ;  /* 0x000000059ab97223 */ /* 0x180fe20000010868 */
[-CC-:B------:R-:W-:Y:S01]  /*9b80*/  FFMA.FTZ R120, R155, R5.reuse, -R104.reuse ;  /* 0x000000059b787223 */ /* 0x180fe20000010868 */
[-CC-:B------:R-:W-:Y:S01]  /*9b90*/  FFMA.FTZ R187, R158, R5.reuse, -R104.reuse ;  /* 0x000000059ebb7223 */ /* 0x180fe20000010868 */
[-CC-:B------:R-:W-:Y:S01]  /*9ba0*/  FFMA.FTZ R124, R159, R5.reuse, -R104.reuse ;  /* 0x000000059f7c7223 */ /* 0x180fe20000010868 */
[-CC-:B------:R-:W-:Y:S01]  /*9bb0*/  FFMA.FTZ R205, R114, R5.reuse, -R104.reuse ;  /* 0x0000000572cd7223 */ /* 0x180fe20000010868 */
[-CC-:B------:R-:W-:Y:S01]  /*9bc0*/  FFMA.FTZ R189, R146, R5.reuse, -R104.reuse ;  /* 0x0000000592bd7223 */ /* 0x180fe20000010868 */
[----:B------:R-:W1:Y:S01]  /*9bd0*/  MUFU.EX2 R177, R177 ;  /* 0x000000b100b17308 */ /* 0x000e620000000800 */
[-CC-:B------:R-:W-:Y:S01]  /*9be0*/  FFMA.FTZ R128, R147, R5.reuse, -R104.reuse ;  /* 0x0000000593807223 */ /* 0x180fe20000010868 */
[-CC-:B------:R-:W-:Y:S01]  /*9bf0*/  FFMA.FTZ R207, R118, R5.reuse, -R104.reuse ;  /* 0x0000000576cf7223 */ /* 0x180fe20000010868 */
[-CC-:B------:R-:W-:Y:S01]  /*9c00*/  FFMA.FTZ R191, R150, R5.reuse, -R104.reuse ;  /* 0x0000000596bf7223 */ /* 0x180fe20000010868 */
[-CC-:B------:R-:W-:Y:S01]  /*9c10*/  FFMA.FTZ R209, R106, R5.reuse, -R104.reuse ;  /* 0x000000056ad17223 */ /* 0x180fe20000010868 */
[-CC-:B------:R-:W-:Y:S01]  /*9c20*/  FFMA.FTZ R132, R151, R5.reuse, -R104.reuse ;  /* 0x0000000597847223 */ /* 0x180fe20000010868 */
[-CC-:B------:R-:W-:Y:S01]  /*9c30*/  FFMA.FTZ R193, R138, R5.reuse, -R104.reuse ;  /* 0x000000058ac17223 */ /* 0x180fe20000010868 */
[-C--:B------:R-:W-:Y:S01]  /*9c40*/  FFMA.FTZ R136, R139, R5.reuse, -R104 ;  /* 0x000000058b887223 */ /* 0x080fe20000010868 */
[----:B------:R-:W-:Y:S01]  /*9c50*/  MUFU.EX2 R179, R179 ;  /* 0x000000b300b37308 */ /* 0x000fe20000000800 */
[----:B0-----:R-:W-:Y:S01]  /*9c60*/  FFMA.FTZ R8, R93, R8, R100 ;  /* 0x000000085d087223 */ /* 0x001fe20000010064 */
[-CC-:B------:R-:W-:Y:S01]  /*9c70*/  FFMA.FTZ R195, R142, R5.reuse, -R104.reuse ;  /* 0x000000058ec37223 */ /* 0x180fe20000010868 */
[-CC-:B------:R-:W-:Y:S01]  /*9c80*/  FFMA.FTZ R115, R115, R5.reuse, -R104.reuse ;  /* 0x0000000573737223 */ /* 0x180fe20000010868 */
[-CC-:B------:R-:W-:Y:S01]  /*9c90*/  FFMA.FTZ R138, R143, R5.reuse, -R104.reuse ;  /* 0x000000058f8a7223 */ /* 0x180fe20000010868 */
[-CC-:B------:R-:W-:Y:S01]  /*9ca0*/  FFMA.FTZ R199, R134, R5.reuse, -R104.reuse ;  /* 0x0000000586c77223 */ /* 0x180fe20000010868 */
[-CC-:B------:R-:W-:Y:S01]  /*9cb0*/  FFMA.FTZ R134, R135, R5.reuse, -R104.reuse ;  /* 0x0000000587867223 */ /* 0x180fe20000010868 */
[-CC-:B------:R-:W-:Y:S01]  /*9cc0*/  FFMA.FTZ R203, R126, R5.reuse, -R104.reuse ;  /* 0x000000057ecb7223 */ /* 0x180fe20000010868 */
[----:B------:R-:W-:Y:S01]  /*9cd0*/  MUFU.EX2 R108, R108 ;  /* 0x0000006c006c7308 */ /* 0x000fe20000000800 */
[-CC-:B------:R-:W-:Y:S01]  /*9ce0*/  FFMA.FTZ R119, R119, R5.reuse, -R104.reuse ;  /* 0x0000000577777223 */ /* 0x180fe20000010868 */
        /* <DEDUP_REMOVED lines=9> */
[----:B------:R-:W-:-:S05]  /*9d80*/  FFMA.FTZ R95, R95, R5, -R104 ;  /* 0x000000055f5f7223 */ /* 0x000fca0000010868 */
[----:B------:R-:W-:Y:S08]  /*9d90*/  MUFU.EX2 R112, R112 ;  /* 0x0000007000707308 */ /* 0x000ff00000000800 */
        /* <DEDUP_REMOVED lines=13> */
[----:B------:R-:W-:Y:S02]  /*9e70*/  F2FP.F16.F32.PACK_AB R212, R97, R20 ;  /* 0x0000001461d4723e */ /* 0x000fe400000000ff */
[----:B------:R-:W-:Y:S02]  /*9e80*/  F2FP.F16.F32.PACK_AB R214, R101, R96 ;  /* 0x0000006065d6723e */ /* 0x000fe400000000ff */
[----:B------:R-:W-:Y:S01]  /*9e90*/  MUFU.EX2 R136, R136 ;  /* 0x0000008800887308 */ /* 0x000fe20000000800 */
[----:B------:R-:W-:Y:S01]  /*9ea0*/  HGMMA.64x128x16.F32 R24, R216, gdesc[UR4].tnspB, R24, gsb0 ;  /* 0x41e00004d8187df0 */ /* 0x000fe20008000818 */
[----:B------:R-:W-:Y:S01]  /*9eb0*/  R2UR UR6, R14 ;  /* 0x000000000e0672ca */ /* 0x000fe200000e0000 */
[----:B-1----:R-:W-:Y:S01]  /*9ec0*/  FADD.FTZ R14, R177, R8 ;  /* 0x00000008b10e7221 */ /* 0x002fe20000010000 */
[----:B------:R-:W-:Y:S01]  /*9ed0*/  FFMA.FTZ R8, R123, R5, -R104 ;  /* 0x000000057b087223 */ /* 0x000fe20000010868 */
[----:B------:R-:W-:-:S02]  /*9ee0*/  F2FP.F16.F32.PACK_AB R177, R177, R100 ;  /* 0x00000064b1b1723e */ /* 0x000fc400000000ff */
[----:B------:R-:W-:Y:S01]  /*9ef0*/  R2UR UR7, R17 ;  /* 0x00000000110772ca */ /* 0x000fe200000e0000 */
[----:B------:R-:W-:Y:S08]  /*9f00*/  MUFU.EX2 R195, R195 ;  /* 0x000000c300c37308 */ /* 0x000ff00000000800 */
[----:B------:R-:W-:Y:S04]  /*9f10*/  MUFU.EX2 R138, R138 ;  /* 0x0000008a008a7308 */ /* 0x000fe80000000800 */
[----:B------:R-:W-:Y:S01]  /*9f20*/  UISETP.GT.AND UP0, UPT, UR6, UR7, UPT ;  /* 0x000000070600728c */ /* 0x000fe2000bf04270 */
[----:B------:R-:W-:Y:S01]  /*9f30*/  R2UR UR7, R12 ;  /* 0x000000000c0772ca */ /* 0x000fe200000e0000 */
[----:B------:R-:W-:-:S02]  /*9f40*/  UIADD3 UR6, UR6, -0x1, URZ ;  /* 0xffffffff06067890 */ /* 0x000fc4000fffe03f */
[----:B------:R-:W-:Y:S02]  /*9f50*/  MUFU.EX2 R197, R197 ;  /* 0x000000c500c57308 */ /* 0x000fe40000000800 */
[----:B------:R-:W-:-:S06]  /*9f60*/  PLOP3.LUT P2, PT, PT, PT, UP0, 0x80, 0x0 ;  /* 0x000000000000781c */ /* 0x000fcc0003f4f008 */
        /* <DEDUP_REMOVED lines=13> */
[----:B------:R-:W0:Y:S01]  /*a040*/  MUFU.EX2 R111, R111 ;  /* 0x0000006f006f7308 */ /* 0x000e220000000800 */
[----:B------:R-:W-:-:S02]  /*a050*/  WARPGROUP.DEPBAR.LE gsb0, 0x0 ;  /* 0x00008000000079c5 */ /* 0x000fc40000010000 */
[----:B------:R1:W-:Y:S06]  /*a060*/  BAR.ARV R131, 0x100 ;  /* 0x000400830000751d */ /* 0x0003ec0000002000 */
[----:B------:R2:W-:Y:S01]  /*a070*/  @!P1 SYNCS.ARRIVE.TRANS64.RED.A1T0 RZ, [R133+URZ], RZ ;  /* 0x000000ff85ff99a7 */ /* 0x0005e2000810043f */
[----:B------:R-:W-:Y:S01]  /*a080*/  MUFU.EX2 R99, R99 ;  /* 0x0000006300637308 */ /* 0x000fe20000000800 */
[----:B0-----:R-:W-:Y:S01]  /*a090*/  F2FP.F16.F32.PACK_AB R211, R111, R110 ;  /* 0x0000006e6fd3723e */ /* 0x001fe200000000ff */
[----:B------:R-:W-:Y:S01]  /*a0a0*/  FMUL.FTZ R24, R24, R6 ;  /* 0x0000000618187220 */ /* 0x000fe20000410000 */
[----:B------:R-:W-:Y:S01]  /*a0b0*/  F2FP.F16.F32.PACK_AB R216, R89, R88 ;  /* 0x0000005859d8723e */ /* 0x000fe200000000ff */
[-C--:B------:R-:W-:Y:S01]  /*a0c0*/  FMUL.FTZ R25, R25, R6.reuse ;  /* 0x0000000619197220 */ /* 0x080fe20000410000 */
[-C--:B------:R-:W-:Y:S01]  /*a0d0*/  FMUL.FTZ R28, R28, R6.reuse ;  /* 0x000000061c1c7220 */ /* 0x080fe20000410000 */
[-C--:B------:R-:W-:Y:S01]  /*a0e0*/  FMUL.FTZ R29, R29, R6.reuse ;  /* 0x000000061d1d7220 */ /* 0x080fe20000410000 */
[----:B--2---:R-:W-:Y:S01]  /*a0f0*/  IMAD.U32 R133, RZ, RZ, UR61 ;  /* 0x0000003dff857e24 */ /* 0x004fe2000f8e00ff */
[----:B------:R-:W-:Y:S01]  /*a100*/  MUFU.EX2 R103, R103 ;  /* 0x0000006700677308 */ /* 0x000fe20000000800 */
[----:B------:R-:W-:Y:S01]  /*a110*/  R2UR UR61, R0 ;  /* 0x00000000003d72ca */ /* 0x000fe200000e0000 */
[-C--:B------:R-:W-:Y:S01]  /*a120*/  FMUL.FTZ R32, R32, R6.reuse ;  /* 0x0000000620207220 */ /* 0x080fe20000410000 */
[-C--:B------:R-:W-:Y:S01]  /*a130*/  FMUL.FTZ R33, R33, R6.reuse ;  /* 0x0000000621217220 */ /* 0x080fe20000410000 */
[----:B------:R-:W-:Y:S01]  /*a140*/  @!P1 LEA R122, R133, UR14, 0x3 ;  /* 0x0000000e857a9c11 */ /* 0x000fe2000f8e18ff */
[-C--:B------:R-:W-:Y:S01]  /*a150*/  FMUL.FTZ R36, R36, R6.reuse ;  /* 0x0000000624247220 */ /* 0x080fe20000410000 */
[-C--:B------:R-:W-:Y:S01]  /*a160*/  FMUL.FTZ R37, R37, R6.reuse ;  /* 0x0000000625257220 */ /* 0x080fe20000410000 */
[----:B------:R-:W-:Y:S01]  /*a170*/  FMUL.FTZ R40, R40, R6 ;  /* 0x0000000628287220 */ /* 0x000fe20000410000 */
[----:B------:R-:W-:Y:S01]  /*a180*/  MUFU.EX2 R90, R90 ;  /* 0x0000005a005a7308 */ /* 0x000fe20000000800 */
[----:B-1----:R-:W-:-:S02]  /*a190*/  @!P1 VIADD R131, R122, 0x34860 ;  /* 0x000348607a839836 */ /* 0x002fc40000000000 */
[----:B------:R-:W-:Y:S01]  /*a1a0*/  FADD.FTZ R122, R178, R9 ;  /* 0x00000009b27a7221 */ /* 0x000fe20000010000 */
[----:B------:R-:W-:Y:S01]  /*a1b0*/  FADD.FTZ R9, R179, R14 ;  /* 0x0000000eb3097221 */ /* 0x000fe20000010000 */
[C---:B------:R-:W-:Y:S01]  /*a1c0*/  F2FP.F16.F32.PACK_AB R179, R108.reuse, R179 ;  /* 0x000000b36cb3723e */ /* 0x040fe200000000ff */
[----:B------:R-:W-:Y:S01]  /*a1d0*/  FMUL.FTZ R41, R41, R6 ;  /* 0x0000000629297220 */ /* 0x000fe20000410000 */
[----:B------:R-:W-:Y:S01]  /*a1e0*/  FADD.FTZ R123, R169, R122 ;  /* 0x0000007aa97b7221 */ /* 0x000fe20000010000 */
[----:B------:R-:W-:Y:S01]  /*a1f0*/  FADD.FTZ R14, R108, R9 ;  /* 0x000000096c0e7221 */ /* 0x000fe20000010000 */
[----:B------:R-:W-:Y:S01]  /*a200*/  MUFU.EX2 R91, R91 ;  /* 0x0000005b005b7308 */ /* 0x000fe20000000800 */
[----:B------:R-:W-:Y:S01]  /*a210*/  @!P1 PRMT R131, RZ, 0x654, R131 ;  /* 0x00000654ff839816 */ /* 0x000fe20000000083 */
[----:B------:R-:W-:Y:S01]  /*a220*/  FADD.FTZ R122, R180, R123 ;  /* 0x0000007bb47a7221 */ /* 0x000fe20000010000 */
[----:B------:R-:W-:Y:S01]  /*a230*/  FADD.FTZ R9, R181, R14 ;  /* 0x0000000eb5097221 */ /* 0x000fe20000010000 */
[----:B------:R-:W-:Y:S01]  /*a240*/  FFMA.FTZ R14, R127, R5, -R104 ;  /* 0x000000057f0e7223 */ /* 0x000fe20000010868 */
[C---:B------:R-:W-:Y:S01]  /*a250*/  F2FP.F16.F32.PACK_AB R181, R112.reuse, R181 ;  /* 0x000000b570b5723e */ /* 0x040fe200000000ff */
[----:B------:R-:W-:Y:S01]  /*a260*/  FADD.FTZ R123, R161, R122 ;  /* 0x0000007aa17b7221 */ /* 0x000fe20000010000 */
[----:B------:R-:W-:Y:S01]  /*a270*/  FADD.FTZ R122, R112, R9 ;  /* 0x00000009707a7221 */ /* 0x000fe20000010000 */
[----:B------:R-:W-:Y:S01]  /*a280*/  MUFU.EX2 R94, R94 ;  /* 0x0000005e005e7308 */ /* 0x000fe20000000800 */
[----:B------:R0:W-:Y:S01]  /*a290*/  @!P1 SYNCS.ARRIVE.TRANS64.RED.A1T0 RZ, [R131+URZ], RZ ;  /* 0x000000ff83ff99a7 */ /* 0x0001e2000810043f */
[----:B------:R-:W-:Y:S01]  /*a2a0*/  FADD.FTZ R114, R182, R123 ;  /* 0x0000007bb6727221 */ /* 0x000fe20000010000 */
[----:B------:R-:W-:Y:S01]  /*a2b0*/  FADD.FTZ R9, R183, R122 ;  /* 0x0000007ab7097221 */ /* 0x000fe20000010000 */
[C---:B------:R-:W-:Y:S01]  /*a2c0*/  F2FP.F16.F32.PACK_AB R182, R15.reuse, R182 ;  /* 0x000000b60fb6723e */ /* 0x040fe200000000ff */
[----:B------:R-:W-:Y:S01]  /*a2d0*/  FMUL.FTZ R44, R44, R6 ;  /* 0x000000062c2c7220 */ /* 0x000fe20000410000 */
[----:B------:R-:W-:Y:S01]  /*a2e0*/  FADD.FTZ R123, R15, R114 ;  /* 0x000000720f7b7221 */ /* 0x000fe20000010000 */
[----:B------:R-:W-:Y:S01]  /*a2f0*/  FADD.FTZ R114, R116, R9 ;  /* 0x0000000974727221 */ /* 0x000fe20000010000 */
[----:B------:R-:W-:Y:S01]  /*a300*/  MUFU.EX2 R14, R14 ;  /* 0x0000000e000e7308 */ /* 0x000fe20000000800 */
[----:B------:R-:W-:Y:S01]  /*a310*/  F2FP.F16.F32.PACK_AB R178, R169, R178 ;  /* 0x000000b2a9b2723e */ /* 0x000fe200000000ff */
[----:B------:R-:W-:Y:S01]  /*a320*/  FADD.FTZ R118, R184, R123 ;  /* 0x0000007bb8767221 */ /* 0x000fe20000010000 */
[----:B------:R-:W-:Y:S01]  /*a330*/  FADD.FTZ R9, R185, R114 ;  /* 0x00000072b9097221 */ /* 0x000fe20000010000 */
[----:B------:R-:W-:Y:S01]  /*a340*/  F2FP.F16.F32.PACK_AB R180, R161, R180 ;  /* 0x000000b4a1b4723e */ /* 0x000fe200000000ff */
[----:B------:R-:W-:Y:S01]  /*a350*/  FMUL.FTZ R45, R45, R6 ;  /* 0x000000062d2d7220 */ /* 0x000fe20000410000 */
[----:B------:R-:W-:Y:S01]  /*a360*/  FADD.FTZ R123, R21, R118 ;  /* 0x00000076157b7221 */ /* 0x000fe20000010000 */
[----:B------:R-:W-:Y:S01]  /*a370*/  FADD.FTZ R106, R120, R9 ;  /* 0x00000009786a7221 */ /* 0x000fe20000010000 */
[-C--:B------:R-:W-:Y:S01]  /*a380*/  FFMA.FTZ R9, R98, R5.reuse, -R104 ;  /* 0x0000000562097223 */ /* 0x080fe20000010868 */
[----:B------:R-:W1:Y:S01]  /*a390*/  MUFU.EX2 R7, R220 ;  /* 0x000000dc00077308 */ /* 0x000e620000000800 */
[----:B------:R-:W-:Y:S01]  /*a3a0*/  FADD.FTZ R114, R186, R123 ;  /* 0x0000007bba727221 */ /* 0x000fe20000010000 */
[----:B------:R-:W-:Y:S01]  /*a3b0*/  FADD.FTZ R123, R187, R106 ;  /* 0x0000006abb7b7221 */ /* 0x000fe20000010000 */
[----:B------:R-:W-:Y:S01]  /*a3c0*/  FFMA.FTZ R106, R102, R5, -R104 ;  /* 0x00000005666a7223 */ /* 0x000fe20000010868 */
[C---:B------:R-:W-:Y:S01]  /*a3d0*/  F2FP.F16.F32.PACK_AB R186, R13.reuse, R186 ;  /* 0x000000ba0dba723e */ /* 0x040fe200000000ff */
[----:B------:R-:W-:Y:S01]  /*a3e0*/  FADD.FTZ R127, R13, R114 ;  /* 0x000000720d7f7221 */ /* 0x000fe20000010000 */
[----:B------:R-:W-:Y:S01]  /*a3f0*/  FADD.FTZ R114, R124, R123 ;  /* 0x0000007b7c727221 */ /* 0x000fe20000010000 */
[----:B------:R-:W-:Y:S01]  /*a400*/  F2FP.F16.F32.PACK_AB R183, R116, R183 ;  /* 0x000000b774b7723e */ /* 0x000fe200000000ff */
[----:B------:R2:W3:Y:S01]  /*a410*/  MUFU.EX2 R98, R115 ;  /* 0x0000007300627308 */ /* 0x0004e20000000800 */
[----:B------:R-:W-:Y:S01]  /*a420*/  FADD.FTZ R118, R188, R127 ;  /* 0x0000007fbc767221 */ /* 0x000fe20000010000 */
[----:B------:R-:W-:Y:S01]  /*a430*/  FADD.FTZ R123, R189, R114 ;  /* 0x00000072bd7b7221 */ /* 0x000fe20000010000 */
[----:B------:R-:W-:Y:S01]  /*a440*/  F2FP.F16.F32.PACK_AB R184, R21, R184 ;  /* 0x000000b815b8723e */ /* 0x000fe200000000ff */
[----:B------:R-:W-:Y:S01]  /*a450*/  FMUL.FTZ R48, R48, R6 ;  /* 0x0000000630307220 */ /* 0x000fe20000410000 */
[----:B------:R-:W-:Y:S01]  /*a460*/  FADD.FTZ R127, R23, R118 ;  /* 0x00000076177f7221 */ /* 0x000fe20000010000 */
[----:B------:R-:W-:Y:S01]  /*a470*/  FADD.FTZ R102, R128, R123 ;  /* 0x0000007b80667221 */ /* 0x000fe20000010000 */
[----:B------:R-:W-:Y:S01]  /*a480*/  F2FP.F16.F32.PACK_AB R185, R120, R185 ;  /* 0x000000b978b9723e */ /* 0x000fe200000000ff */
[----:B------:R4:W-:Y:S01]  /*a490*/  MUFU.EX2 R112, R9 ;  /* 0x0000000900707308 */ /* 0x0009e20000000800 */
[----:B------:R-:W-:Y:S01]  /*a4a0*/  FADD.FTZ R114, R190, R127 ;  /* 0x0000007fbe727221 */ /* 0x000fe20000010000 */
[----:B--2---:R-:W-:Y:S01]  /*a4b0*/  FADD.FTZ R115, R191, R102 ;  /* 0x00000066bf737221 */ /* 0x004fe20000010000 */
[----:B-1----:R-:W-:Y:S01]  /*a4c0*/  F2FP.F16.F32.PACK_AB R218, R7, R92 ;  /* 0x0000005c07da723e */ /* 0x002fe200000000ff */
[----:B------:R-:W-:Y:S01]  /*a4d0*/  FMUL.FTZ R49, R49, R6 ;  /* 0x0000000631317220 */ /* 0x000fe20000410000 */
[----:B------:R-:W-:Y:S01]  /*a4e0*/  FADD.FTZ R123, R145, R114 ;  /* 0x00000072917b7221 */ /* 0x000fe20000010000 */
[----:B------:R-:W-:Y:S01]  /*a4f0*/  FADD.FTZ R114, R132, R115 ;  /* 0x0000007384727221 */ /* 0x000fe20000010000 */
[----:B------:R-:W-:Y:S01]  /*a500*/  F2FP.F16.F32.PACK_AB R187, R124, R187 ;  /* 0x000000bb7cbb723e */ /* 0x000fe200000000ff */
[----:B------:R-:W1:Y:S01]  /*a510*/  MUFU.EX2 R102, R119 ;  /* 0x0000007700667308 */ /* 0x000e620000000800 */
[----:B------:R-:W-:Y:S01]  /*a520*/  FADD.FTZ R104, R192, R123 ;  /* 0x0000007bc0687221 */ /* 0x000fe20000010000 */
[----:B------:R-:W-:Y:S01]  /*a530*/  FADD.FTZ R11, R193, R114 ;  /* 0x00000072c10b7221 */ /* 0x000fe20000010000 */
[----:B------:R-:W-:Y:S01]  /*a540*/  F2FP.F16.F32.PACK_AB R188, R23, R188 ;  /* 0x000000bc17bc723e */ /* 0x000fe200000000ff */
[----:B------:R-:W-:Y:S01]  /*a550*/  FMUL.FTZ R52, R52, R6 ;  /* 0x0000000634347220 */ /* 0x000fe20000410000 */
[----:B------:R-:W-:Y:S01]  /*a560*/  FADD.FTZ R115, R137, R104 ;  /* 0x0000006889737221 */ /* 0x000fe20000010000 */
[----:B------:R-:W-:Y:S01]  /*a570*/  FADD.FTZ R104, R136, R11 ;  /* 0x0000000b88687221 */ /* 0x000fe20000010000 */
[----:B------:R-:W-:Y:S01]  /*a580*/  F2FP.F16.F32.PACK_AB R189, R128, R189 ;  /* 0x000000bd80bd723e */ /* 0x000fe200000000ff */
[----:B------:R-:W-:Y:S01]  /*a590*/  MUFU.EX2 R95, R95 ;  /* 0x0000005f005f7308 */ /* 0x000fe20000000800 */
[----:B------:R-:W-:Y:S01]  /*a5a0*/  FADD.FTZ R114, R194, R115 ;  /* 0x00000073c2727221 */ /* 0x000fe20000010000 */
[----:B------:R-:W-:Y:S01]  /*a5b0*/  FADD.FTZ R11, R195, R104 ;  /* 0x00000068c30b7221 */ /* 0x000fe20000010000 */
[----:B------:R-:W-:Y:S01]  /*a5c0*/  F2FP.F16.F32.PACK_AB R190, R145, R190 ;  /* 0x000000be91be723e */ /* 0x000fe200000000ff */
[----:B------:R-:W-:Y:S01]  /*a5d0*/  FMUL.FTZ R53, R53, R6 ;  /* 0x0000000635357220 */ /* 0x000fe20000410000 */
[----:B------:R-:W-:Y:S01]  /*a5e0*/  FADD.FTZ R115, R141, R114 ;  /* 0x000000728d737221 */ /* 0x000fe20000010000 */
[----:B------:R-:W-:Y:S01]  /*a5f0*/  FADD.FTZ R104, R138, R11 ;  /* 0x0000000b8a687221 */ /* 0x000fe20000010000 */
[----:B------:R-:W-:Y:S01]  /*a600*/  F2FP.F16.F32.PACK_AB R191, R132, R191 ;  /* 0x000000bf84bf723e */ /* 0x000fe200000000ff */
[----:B------:R2:W5:Y:S01]  /*a610*/  MUFU.EX2 R114, R106 ;  /* 0x0000006a00727308 */ /* 0x0005620000000800 */
[----:B------:R-:W-:Y:S01]  /*a620*/  FADD.FTZ R108, R196, R115 ;  /* 0x00000073c46c7221 */ /* 0x000fe20000010000 */
[----:B------:R-:W-:Y:S01]  /*a630*/  FADD.FTZ R11, R197, R104 ;  /* 0x00000068c50b7221 */ /* 0x000fe20000010000 */
[----:B------:R-:W-:Y:S01]  /*a640*/  F2FP.F16.F32.PACK_AB R192, R137, R192 ;  /* 0x000000c089c0723e */ /* 0x000fe200000000ff */
[-C--:B------:R-:W-:Y:S01]  /*a650*/  FMUL.FTZ R56, R56, R6.reuse ;  /* 0x0000000638387220 */ /* 0x080fe20000410000 */
[----:B------:R-:W-:Y:S01]  /*a660*/  FADD.FTZ R15, R149, R108 ;  /* 0x0000006c950f7221 */ /* 0x000fe20000010000 */
[----:B------:R-:W-:Y:S01]  /*a670*/  FADD.FTZ R104, R130, R11 ;  /* 0x0000000b82687221 */ /* 0x000fe20000010000 */
[----:B------:R-:W-:Y:S01]  /*a680*/  F2FP.F16.F32.PACK_AB R193, R136, R193 ;  /* 0x000000c188c1723e */ /* 0x000fe200000000ff */
[----:B------:R-:W-:Y:S01]  /*a690*/  FMUL.FTZ R57, R57, R6 ;  /* 0x0000000639397220 */ /* 0x000fe20000410000 */
[----:B------:R-:W-:Y:S01]  /*a6a0*/  FADD.FTZ R108, R198, R15 ;  /* 0x0000000fc66c7221 */ /* 0x000fe20000010000 */
[----:B------:R-:W-:Y:S01]  /*a6b0*/  FADD.FTZ R11, R199, R104 ;  /* 0x00000068c70b7221 */ /* 0x000fe20000010000 */
[----:B------:R-:W-:Y:S01]  /*a6c0*/  F2FP.F16.F32.PACK_AB R194, R141, R194 ;  /* 0x000000c28dc2723e */ /* 0x000fe200000000ff */
[-C--:B------:R-:W-:Y:S01]  /*a6d0*/  FMUL.FTZ R60, R60, R6.reuse ;  /* 0x000000063c3c7220 */ /* 0x080fe20000410000 */
        /* <DEDUP_REMOVED lines=18> */
[----:B------:R-:W-:Y:S01]  /*a800*/  IMAD.U32 R14, RZ, RZ, UR6 ;  /* 0x00000006ff0e7e24 */ /* 0x000fe2000f8e00ff */
[----:B------:R-:W-:Y:S01]  /*a810*/  F2FP.F16.F32.PACK_AB R197, R130, R197 ;  /* 0x000000c582c5723e */ /* 0x000fe200000000ff */
[----:B------:R-:W-:Y:S01]  /*a820*/  FADD.FTZ R108, R204, R13 ;  /* 0x0000000dcc6c7221 */ /* 0x000fe20000010000 */
[----:B----4-:R-:W-:Y:S01]  /*a830*/  FADD.FTZ R9, R205, R104 ;  /* 0x00000068cd097221 */ /* 0x010fe20000010000 */
[----:B------:R-:W-:Y:S01]  /*a840*/  IMAD.U32 R13, RZ, RZ, UR7 ;  /* 0x00000007ff0d7e24 */ /* 0x000fe2000f8e00ff */
[----:B------:R-:W-:Y:S01]  /*a850*/  F2FP.F16.F32.PACK_AB R198, R129, R198 ;  /* 0x000000c681c6723e */ /* 0x000fe200000000ff */
[----:B------:R-:W-:Y:S01]  /*a860*/  FADD.FTZ R11, R113, R108 ;  /* 0x0000006c710b7221 */ /* 0x000fe20000010000 */
[----:B---3--:R-:W-:Y:S01]  /*a870*/  FADD.FTZ R104, R98, R9 ;  /* 0x0000000962687221 */ /* 0x008fe20000010000 */
[----:B------:R-:W-:Y:S01]  /*a880*/  F2FP.F16.F32.PACK_AB R199, R134, R199 ;  /* 0x000000c786c7723e */ /* 0x000fe200000000ff */
[----:B------:R-:W-:Y:S01]  /*a890*/  FMUL.FTZ R69, R69, R6 ;  /* 0x0000000645457220 */ /* 0x000fe20000410000 */
[----:B------:R-:W-:Y:S01]  /*a8a0*/  FADD.FTZ R108, R206, R11 ;  /* 0x0000000bce6c7221 */ /* 0x000fe20000010000 */
[----:B------:R-:W-:Y:S01]  /*a8b0*/  FADD.FTZ R9, R207, R104 ;  /* 0x00000068cf097221 */ /* 0x000fe20000010000 */
[----:B------:R-:W-:Y:S01]  /*a8c0*/  F2FP.F16.F32.PACK_AB R200, R121, R200 ;  /* 0x000000c879c8723e */ /* 0x000fe200000000ff */
[----:B------:R-:W-:Y:S01]  /*a8d0*/  FMUL.FTZ R72, R72, R6 ;  /* 0x0000000648487220 */ /* 0x000fe20000410000 */
[----:B------:R-:W-:Y:S01]  /*a8e0*/  FADD.FTZ R11, R117, R108 ;  /* 0x0000006c750b7221 */ /* 0x000fe20000010000 */
[----:B-1----:R-:W-:Y:S01]  /*a8f0*/  FADD.FTZ R104, R102, R9 ;  /* 0x0000000966687221 */ /* 0x002fe20000010000 */
[----:B------:R-:W-:Y:S01]  /*a900*/  F2FP.F16.F32.PACK_AB R202, R125, R202 ;  /* 0x000000ca7dca723e */ /* 0x000fe200000000ff */
[----:B------:R-:W-:Y:S01]  /*a910*/  FMUL.FTZ R73, R73, R6 ;  /* 0x0000000649497220 */ /* 0x000fe20000410000 */
[----:B--2---:R-:W-:Y:S01]  /*a920*/  FADD.FTZ R106, R208, R11 ;  /* 0x0000000bd06a7221 */ /* 0x004fe20000010000 */
        /* <DEDUP_REMOVED lines=24> */
[----:B-----5:R-:W-:Y:S01]  /*aab0*/  FADD.FTZ R9, R114, R9 ;  /* 0x0000000972097221 */ /* 0x020fe20000010000 */
        /* <DEDUP_REMOVED lines=11> */
[C---:B------:R-:W-:Y:S01]  /*ab70*/  FADD.FTZ R9, R91.reuse, R9 ;  /* 0x000000095b097221 */ /* 0x040fe20000010000 */
        /* <DEDUP_REMOVED lines=8> */
[-C--:B------:R-:W-:Y:S01]  /*ac00*/  FMUL.FTZ R35, R35, R93.reuse ;  /* 0x0000005d23237220 */ /* 0x080fe20000410000 */
        /* <DEDUP_REMOVED lines=25> */
[----:B------:R-:W-:Y:S01]  /*ada0*/  FMUL.FTZ R87, R87, R93 ;  /* 0x0000005d57577220 */ /* 0x000fe20000410000 */
[----:B------:R-:W-:-:S02]  /*adb0*/  IMAD.MOV.U32 R7, RZ, RZ, R10 ;  /* 0x000000ffff077224 */ /* 0x000fc400078e000a */
[----:B------:R-:W-:Y:S01]  /*adc0*/  IMAD.MOV.U32 R11, RZ, RZ, R4 ;  /* 0x000000ffff0b7224 */ /* 0x000fe200078e0004 */
[----:B0-----:R-:W-:Y:S06]  /*add0*/  @P2 BRA `(.L_x_28) ;  /* 0xffffffb400642947 */ /* 0x001fec000383ffff */
.L_x_19:
[----:B------:R-:W-:Y:S06]  /*ade0*/  BAR.ARV 0x8, 0x180 ;  /* 0x0206000000007b1d */ /* 0x000fec0000002000 */
[----:B------:R-:W-:Y:S05]  /*adf0*/  @!P0 BRA `(.L_x_29) ;  /* 0x0000000000048947 */ /* 0x000fea0003800000 */
[----:B------:R-:W-:Y:S01]  /*ae00*/  BPT.TRAP 0x1 ;  /* 0x000000040000795c */ /* 0x000fe20000300000 */
.L_x_29:
        /* <DEDUP_REMOVED lines=8> */
.L_x_30:
[----:B-1----:R-:W-:Y:S05]  /*ae90*/  @P2 BRA `(.L_x_31) ;  /* 0x0000000000082947 */ /* 0x002fea0003800000 */
[----:B------:R-:W1:Y:S02]  /*aea0*/  SYNCS.PHASECHK.TRANS64.TRYWAIT P0, [R11+URZ+0x34850], R2 ;  /* 0x034850020b0075a7 */ /* 0x000e64000800017f */
[----:B-1----:R-:W-:Y:S05]  /*aeb0*/  @!P0 BRA `(.L_x_32) ;  /* 0x0000005c00f08947 */ /* 0x002fea0003800000 */
.L_x_31:
[----:B------:R-:W-:Y:S01]  /*aec0*/  R2UR UR4, R16 ;  /* 0x00000000100472ca */ /* 0x000fe200000e0000 */
[----:B------:R-:W-:Y:S01]  /*aed0*/  WARPGROUP.ARRIVE ;  /* 0x00000000000079c5 */ /* 0x000fe20000000000 */
[----:B------:R-:W-:Y:S01]  /*aee0*/  R2UR UR5, R0 ;  /* 0x00000000000572ca */ /* 0x000fe200000e0000 */
[----:B------:R-:W-:Y:S01]  /*aef0*/  UMOV UR7, 0x40000040 ;  /* 0x4000004000077882 */ /* 0x000fe20000000000 */
[----:B------:R-:W2:Y:S01]  /*af00*/  SHFL.BFLY PT, R0, R9, 0x2, 0x1f ;  /* 0x0c401f0009007f89 */ /* 0x000ea200000e0000 */
[----:B------:R-:W-:Y:S02]  /*af10*/  IMAD.MOV.U32 R17, RZ, RZ, RZ ;  /* 0x000000ffff117224 */ /* 0x000fe400078e00ff */
[----:B------:R-:W-:Y:S01]  /*af20*/  IMAD.MOV.U32 R16, RZ, RZ, -0x800000 ;  /* 0xff800000ff107424 */ /* 0x000fe200078e00ff */
[----:B------:R-:W0:Y:S05]  /*af30*/  SHFL.BFLY PT, R3, R8, 0x2, 0x1f ;  /* 0x0c401f0008037f89 */ /* 0x000e2a00000e0000 */
[----:B------:R-:W-:-:S04]  /*af40*/  UIADD3 UR4, UR4, 0x400, URZ ;  /* 0x0000040004047890 */ /* 0x000fc8000fffe03f */
[----:B------:R-:W-:-:S04]  /*af50*/  USHF.R.U32.HI UR4, URZ, 0x4, UR4 ;  /* 0x000000043f047899 */ /* 0x000fc80008011604 */
[----:B------:R-:W-:-:S04]  /*af60*/  ULOP3.LUT UR4, UR4, 0x3fff, URZ, 0xc0, !UPT ;  /* 0x00003fff04047892 */ /* 0x000fc8000f8ec03f */
[----:B------:R-:W-:Y:S01]  /*af70*/  ULOP3.LUT UR4, UR4, 0x5800000, URZ, 0xfc, !UPT ;  /* 0x0580000004047892 */ /* 0x000fe2000f8efc3f */
[----:B--2---:R-:W-:-:S03]  /*af80*/  FADD.FTZ R0, R0, R9 ;  /* 0x0000000900007221 */ /* 0x004fc60000010000 */
[----:B------:R-:W-:Y:S01]  /*af90*/  UIMAD UR4, UR5, 0xb00, UR4 ;  /* 0x00000b00050478a4 */ /* 0x000fe2000f8e0204 */
[----:B------:R-:W-:Y:S02]  /*afa0*/  @!P1 VIADD R9, R11, 0x34860 ;  /* 0x000348600b099836 */ /* 0x000fe40000000000 */
[----:B01----:R-:W-:Y:S01]  /*afb0*/  FADD.FTZ R2, R3, R8 ;  /* 0x0000000803027221 */ /* 0x003fe20000010000 */
[----:B------:R-:W-:Y:S01]  /*afc0*/  IMAD.MOV.U32 R8, RZ, RZ, RZ ;  /* 0x000000ffff087224 */ /* 0x000fe200078e00ff */
[----:B------:R-:W0:Y:S01]  /*afd0*/  SHFL.BFLY PT, R3, R0, 0x1, 0x1f ;  /* 0x0c201f0000037f89 */ /* 0x000e2200000e0000 */
[----:B------:R-:W-:Y:S01]  /*afe0*/  @!P1 PRMT R9, RZ, 0x654, R9 ;  /* 0x00000654ff099816 */ /* 0x000fe20000000009 */
[----:B------:R-:W-:Y:S02]  /*aff0*/  UMOV UR6, UR4 ;  /* 0x0000000400067c82 */ /* 0x000fe40008000000 */
[----:B------:R-:W-:Y:S01]  /*b000*/  HGMMA.64x128x16.F32 R24, R176, gdesc[UR4].tnspB, R24, gsb0 ;  /* 0x41e00004b0187df0 */ /* 0x000fe20008000818 */
[----:B------:R-:W-:Y:S01]  /*b010*/  UIADD3 UR6, UR4, 0x80, URZ ;  /* 0x0000008004067890 */ /* 0x000fe2000fffe03f */
[----:B------:R-:W1:Y:S01]  /*b020*/  SHFL.BFLY PT, R7, R2, 0x1, 0x1f ;  /* 0x0c201f0002077f89 */ /* 0x000e6200000e0000 */
[----:B------:R-:W-:Y:S01]  /*b030*/  UMOV UR7, 0x40000040 ;  /* 0x4000004000077882 */ /* 0x000fe20000000000 */
[----:B0-----:R-:W-:Y:S01]  /*b040*/  FADD.FTZ R12, R0, R3 ;  /* 0x00000003000c7221 */ /* 0x001fe20000010000 */
[----:B------:R-:W-:-:S04]  /*b050*/  IMAD.MOV.U32 R0, RZ, RZ, -0x800000 ;  /* 0xff800000ff007424 */ /* 0x000fc800078e00ff */
[----:B------:R-:W-:Y:S01]  /*b060*/  FSETP.NE.FTZ.AND P0, PT, R12, RZ, PT ;  /* 0x000000ff0c00720b */ /* 0x000fe20003f15000 */
[----:B-1----:R-:W-:-:S05]  /*b070*/  FADD.FTZ R13, R2, R7 ;  /* 0x00000007020d7221 */ /* 0x002fca0000010000 */
[----:B------:R-:W-:-:S07]  /*b080*/  FSETP.NE.FTZ.AND P2, PT, R13, RZ, PT ;  /* 0x000000ff0d00720b */ /* 0x000fce0003f55000 */
[----:B------:R-:W0:Y:S01]  /*b090*/  @P0 MUFU.LG2 R6, R12 ;  /* 0x0000000c00060308 */ /* 0x000e220000000c00 */
[----:B------:R-:W-:-:S05]  /*b0a0*/  @P0 FMUL.FTZ R3, R5, 0.69314718246459960938 ;  /* 0x3f31721805030820 */ /* 0x000fca0000410000 */
[----:B------:R-:W-:Y:S02]  /*b0b0*/  @P2 FMUL.FTZ R2, R5, 0.69314718246459960938 ;  /* 0x3f31721805022820 */ /* 0x000fe40000410000 */
[----:B------:R-:W1:Y:S08]  /*b0c0*/  @P2 MUFU.LG2 R7, R13 ;  /* 0x0000000d00072308 */ /* 0x000e700000000c00 */
[----:B------:R-:W2:Y:S01]  /*b0d0*/  @P0 MUFU.RCP R8, R12 ;  /* 0x0000000c00080308 */ /* 0x000ea20000001000 */
[----:B0-----:R-:W-:-:S04]  /*b0e0*/  @P0 FMUL.FTZ R6, R6, 0.69314718246459960938 ;  /* 0x3f31721806060820 */ /* 0x001fc80000410000 */
[----:B------:R-:W-:Y:S01]  /*b0f0*/  @P0 FFMA.FTZ R16, R3, R4, R6 ;  /* 0x0000000403100223 */ /* 0x000fe20000010006 */
[----:B------:R-:W-:Y:S02]  /*b100*/  PLOP3.LUT P0, PT, PT, PT, PT, 0x8, 0x0 ;  /* 0x000000000000781c */ /* 0x000fe40003f0e170 */
[----:B------:R-:W0:Y:S01]  /*b110*/  @P2 MUFU.RCP R17, R13 ;  /* 0x0000000d00112308 */ /* 0x000e220000001000 */
[----:B-1----:R-:W-:-:S04]  /*b120*/  @P2 FMUL.FTZ R7, R7, 0.69314718246459960938 ;  /* 0x3f31721807072820 */ /* 0x002fc80000410000 */
[----:B------:R-:W-:Y:S01]  /*b130*/  @P2 FFMA.FTZ R0, R2, R10, R7 ;  /* 0x0000000a02002223 */ /* 0x000fe20000010007 */
[----:B------:R-:W-:Y:S02]  /*b140*/  WARPGROUP.DEPBAR.LE gsb0, 0x0 ;  /* 0x00008000000079c5 */ /* 0x000fe40000010000 */
[----:B------:R-:W-:-:S06]  /*b150*/  WARPGROUP.ARRIVE ;  /* 0x00000000000079c5 */ /* 0x000fcc0000000000 */
[----:B------:R-:W-:Y:S01]  /*b160*/  HGMMA.64x128x16.F32 R24, R180, gdesc[UR4].tnspB, R24, gsb0 ;  /* 0x41e00004b4187df0 */ /* 0x000fe20008000818 */
[----:B------:R-:W-:Y:S01]  /*b170*/  UIADD3 UR6, UR4, 0x100, URZ ;  /* 0x0000010004067890 */ /* 0x000fe2000fffe03f */
[----:B------:R-:W-:Y:S01]  /*b180*/  UMOV UR7, 0x40000040 ;  /* 0x4000004000077882 */ /* 0x000fe20000000000 */
[----:B------:R-:W-:Y:S02]  /*b190*/  WARPGROUP.DEPBAR.LE gsb0, 0x0 ;  /* 0x00008000000079c5 */ /* 0x000fe40000010000 */
[----:B------:R-:W-:-:S07]  /*b1a0*/  WARPGROUP.ARRIVE ;  /* 0x00000000000079c5 */ /* 0x000fce0000000000 */
        /* <DEDUP_REMOVED lines=33> */
[----:B------:R-:W-:Y:S01]  /*b3c0*/  UIADD3 UR4, UR4, 0x500, URZ ;  /* 0x0000050004047890 */ /* 0x000fe2000fffe03f */
[----:B------:R-:W-:Y:S02]  /*b3d0*/  WARPGROUP.DEPBAR.LE gsb0, 0x0 ;  /* 0x00008000000079c5 */ /* 0x000fe40000010000 */
[----:B------:R-:W-:-:S06]  /*b3e0*/  WARPGROUP.ARRIVE ;  /* 0x00000000000079c5 */ /* 0x000fcc0000000000 */
[----:B------:R-:W-:Y:S01]  /*b3f0*/  HGMMA.64x128x16.F32 R24, R212, gdesc[UR4].tnspB, R24, gsb0 ;  /* 0x41e00004d4187df0 */ /* 0x000fe20008000818 */
[----:B------:R-:W-:Y:S01]  /*b400*/  UMOV UR6, UR4 ;  /* 0x0000000400067c82 */ /* 0x000fe20008000000 */
[----:B------:R-:W-:Y:S01]  /*b410*/  UMOV UR7, 0x40000040 ;  /* 0x4000004000077882 */ /* 0x000fe20000000000 */
[----:B------:R-:W-:Y:S02]  /*b420*/  WARPGROUP.DEPBAR.LE gsb0, 0x0 ;  /* 0x00008000000079c5 */ /* 0x000fe40000010000 */
[----:B------:R-:W-:-:S07]  /*b430*/  WARPGROUP.ARRIVE ;  /* 0x00000000000079c5 */ /* 0x000fce0000000000 */
[----:B------:R-:W-:Y:S03]  /*b440*/  HGMMA.64x128x16.F32 R24, R216, gdesc[UR4].tnspB, R24, gsb0 ;  /* 0x41e00004d8187df0 */ /* 0x000fe60008000818 */
[----:B------:R-:W-:Y:S02]  /*b450*/  WARPGROUP.DEPBAR.LE gsb0, 0x0 ;  /* 0x00008000000079c5 */ /* 0x000fe40000010000 */
[-C--:B--2---:R-:W-:Y:S01]  /*b460*/  FMUL.FTZ R94, R36, R8.reuse ;  /* 0x00000008245e7220 */ /* 0x084fe20000410000 */
        /* <DEDUP_REMOVED lines=11> */
[-C--:B0-----:R-:W-:Y:S01]  /*b520*/  FMUL.FTZ R40, R30, R17.reuse ;  /* 0x000000111e287220 */ /* 0x081fe20000410000 */
        /* <DEDUP_REMOVED lines=13> */
[----:B------:R0:W-:Y:S01]  /*b600*/  @!P1 SYNCS.ARRIVE.TRANS64.RED.A1T0 RZ, [R9+URZ], RZ ;  /* 0x000000ff09ff99a7 */ /* 0x0001e2000810043f */
        /* <DEDUP_REMOVED lines=37> */
[----:B------:R-:W-:-:S07]  /*b860*/  FMUL.FTZ R87, R87, R17 ;  /* 0x0000001157577220 */ /* 0x000fce0000410000 */
.L_x_12:
[----:B------:R-:W-:Y:S05]  /*b870*/  @P0 BRA `(.L_x_33) ;  /* 0x0000001400600947 */ /* 0x000fea0003800000 */
[----:B------:R-:W0:Y:S01]  /*b880*/  S2R R17, SR_TID.X ;  /* 0x0000000000117919 */ /* 0x000e220000002100 */
[----:B------:R-:W1:Y:S01]  /*b890*/  LDC R71, c[0x0][0xbe8] ;  /* 0x0002fa00ff477b82 */ /* 0x000e620000000800 */
[----:B------:R-:W-:Y:S01]  /*b8a0*/  R2UR UR13, R19 ;  /* 0x00000000130d72ca */ /* 0x000fe200000e0000 */
[----:B------:R-:W-:Y:S01]  /*b8b0*/  ULDC.64 UR8, c[0x0][0xbd0] ;  /* 0x0002f40000087ab9 */ /* 0x000fe20000000a00 */
[----:B------:R-:W2:Y:S01]  /*b8c0*/  S2R R64, SR_CTAID.X ;  /* 0x0000000000407919 */ /* 0x000ea20000002500 */
[----:B------:R-:W-:Y:S01]  /*b8d0*/  ULDC.64 UR14, c[0x0][0x208] ;  /* 0x00008200000e7ab9 */ /* 0x000fe20000000a00 */
[----:B------:R-:W-:Y:S03]  /*b8e0*/  BSSY B0, `(.L_x_34) ;  /* 0x00000eb000007945 */ /* 0x000fe60003800000 */
[----:B------:R-:W3:Y:S06]  /*b8f0*/  S2UR UR12, SR_CTAID.Z ;  /* 0x00000000000c79c3 */ /* 0x000eec0000002700 */
[----:B------:R-:W-:-:S02]  /*b900*/  USHF.R.S32.HI UR7, URZ, 0x1f, UR13 ;  /* 0x0000001f3f077899 */ /* 0x000fc4000801140d */
[----:B------:R-:W4:Y:S01]  /*b910*/  LDC.64 R68, c[0x0][0xbd8] ;  /* 0x0002f600ff447b82 */ /* 0x000f220000000a00 */
[----:B------:R-:W-:Y:S02]  /*b920*/  UIMAD.WIDE.U32 UR4, UR13, UR8, URZ ;  /* 0x000000080d0472a5 */ /* 0x000fe4000f8e003f */
[----:B------:R-:W-:-:S04]  /*b930*/  UIMAD UR6, UR7, UR8, URZ ;  /* 0x00000008070672a4 */ /* 0x000fc8000f8e023f */
[----:B------:R-:W-:Y:S01]  /*b940*/  UIMAD UR6, UR13, UR9, UR6 ;  /* 0x000000090d0672a4 */ /* 0x000fe2000f8e0206 */
[----:B-1----:R-:W-:Y:S01]  /*b950*/  ISETP.NE.AND P0, PT, R71, 0x1, PT ;  /* 0x000000014700780c */ /* 0x002fe20003f05270 */
[----:B------:R-:W1:Y:S01]  /*b960*/  S2UR UR11, SR_CTAID.Y ;  /* 0x00000000000b79c3 */ /* 0x000e620000002600 */
[----:B------:R-:W-:Y:S01]  /*b970*/  ULDC.64 UR8, c[0x0][0xb38] ;  /* 0x0002ce0000087ab9 */ /* 0x000fe20000000a00 */
[----:B------:R-:W-:Y:S02]  /*b980*/  UIADD3 UR6, UR5, UR6, URZ ;  /* 0x0000000605067290 */ /* 0x000fe4000fffe03f */
[----:B------:R-:W-:Y:S01]  /*b990*/  UIMAD UR7, UR7, UR8, URZ ;  /* 0x00000008070772a4 */ /* 0x000fe2000f8e023f */
[----:B0-----:R-:W-:Y:S01]  /*b9a0*/  VIADD R59, R17, 0xffffff80 ;  /* 0xffffff80113b7836 */ /* 0x001fe20000000000 */
[----:B---3--:R-:W-:Y:S02]  /*b9b0*/  USHF.R.S32.HI UR10, URZ, 0x1f, UR12 ;  /* 0x0000001f3f0a7899 */ /* 0x008fe4000801140c */
[----:B------:R-:W1:Y:S02]  /*b9c0*/  LDC R75, c[0x0][0xc50] ;  /* 0x00031400ff4b7b82 */ /* 0x000e640000000800 */
[----:B------:R-:W-:-:S04]  /*b9d0*/  SHF.R.S32.HI R22, RZ, 0x1f, R59 ;  /* 0x0000001fff167819 */ /* 0x000fc8000001143b */
[CC--:B------:R-:W-:Y:S02]  /*b9e0*/  LEA.HI R17, R22.reuse, R59.reuse, RZ, 0x7 ;  /* 0x0000003b16117211 */ /* 0x0c0fe400078f38ff */
[----:B------:R-:W0:Y:S01]  /*b9f0*/  LDC.64 R72, c[0x0][0xb40] ;  /* 0x0002d000ff487b82 */ /* 0x000e220000000a00 */
[----:B------:R-:W-:Y:S02]  /*ba00*/  LEA.HI R22, R22, R59, RZ, 0x2 ;  /* 0x0000003b16167211 */ /* 0x000fe400078f10ff */
[----:B------:R-:W-:Y:S02]  /*ba10*/  LOP3.LUT R18, R17, 0xffffff80, RZ, 0xc0, !PT ;  /* 0xffffff8011127812 */ /* 0x000fe400078ec0ff */
[----:B------:R-:W-:Y:S02]  /*ba20*/  SHF.R.S32.HI R58, RZ, 0x7, R17 ;  /* 0x00000007ff3a7819 */ /* 0x000fe40000011411 */
[----:B------:R-:W-:Y:S01]  /*ba30*/  LOP3.LUT R22, R22, 0xfffffffc, RZ, 0xc0, !PT ;  /* 0xfffffffc16167812 */ /* 0x000fe200078ec0ff */
[----:B------:R-:W-:Y:S01]  /*ba40*/  IMAD.IADD R70, R59, 0x1, -R18 ;  /* 0x000000013b467824 */ /* 0x000fe200078e0a12 */
[----:B------:R-:W-:Y:S01]  /*ba50*/  LEA.HI R17, R17, R58, RZ, 0x1 ;  /* 0x0000003a11117211 */ /* 0x000fe200078f08ff */
[----:B------:R-:W3:Y:S02]  /*ba60*/  @P0 LDC R67, c[0x0][0xbf0] ;  /* 0x0002fc00ff430b82 */ /* 0x000ee40000000800 */
[----:B------:R-:W-:Y:S01]  /*ba70*/  IMAD.IADD R22, R59, 0x1, -R22 ;  /* 0x000000013b167824 */ /* 0x000fe200078e0a16 */
[----:B------:R-:W-:-:S02]  /*ba80*/  SHF.R.S32.HI R63, RZ, 0x1f, R70 ;  /* 0x0000001fff3f7819 */ /* 0x000fc40000011446 */
[----:B------:R-:W-:Y:S02]  /*ba90*/  LOP3.LUT R17, R17, 0x3fffffe, RZ, 0xc0, !PT ;  /* 0x03fffffe11117812 */ /* 0x000fe400078ec0ff */
[----:B------:R-:W-:Y:S01]  /*baa0*/  LEA.HI R77, R63, R70, RZ, 0x2 ;  /* 0x000000463f4d7211 */ /* 0x000fe200078f10ff */
[----:B------:R-:W5:Y:S02]  /*bab0*/  @P0 LDC R79, c[0x0][0xbec] ;  /* 0x0002fb00ff4f0b82 */ /* 0x000f640000000800 */
[----:B------:R-:W-:Y:S01]  /*bac0*/  IMAD.IADD R17, R58, 0x1, -R17 ;  /* 0x000000013a117824 */ /* 0x000fe200078e0a11 */
[--C-:B------:R-:W-:Y:S02]  /*bad0*/  SHF.R.S32.HI R18, RZ, 0x2, R77.reuse ;  /* 0x00000002ff127819 */ /* 0x100fe4000001144d */
[----:B------:R-:W-:Y:S01]  /*bae0*/  SHF.R.S32.HI R23, RZ, 0x1f, R77 ;  /* 0x0000001fff177819 */ /* 0x000fe2000001144d */
[----:B0-----:R-:W-:Y:S01]  /*baf0*/  IMAD R66, R72, UR10, RZ ;  /* 0x0000000a48427c24 */ /* 0x001fe2000f8e02ff */
[----:B------:R-:W-:Y:S01]  /*bb00*/  LEA.HI R58, R22, R22, RZ, 0x1 ;  /* 0x00000016163a7211 */ /* 0x000fe200078f08ff */
[----:B------:R-:W0:Y:S01]  /*bb10*/  @P0 LDC R74, c[0x0][0xbf0] ;  /* 0x0002fc00ff4a0b82 */ /* 0x000e220000000800 */
[----:B------:R-:W-:-:S02]  /*bb20*/  LEA.HI R23, R23, R18, RZ, 0x3 ;  /* 0x0000001217177211 */ /* 0x000fc400078f18ff */
[----:B------:R-:W-:Y:S02]  /*bb30*/  LOP3.LUT R59, R58, 0x1ffffffe, RZ, 0xc0, !PT ;  /* 0x1ffffffe3a3b7812 */ /* 0x000fe400078ec0ff */
[----:B------:R-:W-:Y:S02]  /*bb40*/  LOP3.LUT R23, R23, 0xfffffff8, RZ, 0xc0, !PT ;  /* 0xfffffff817177812 */ /* 0x000fe400078ec0ff */
[----:B------:R-:W-:Y:S01]  /*bb50*/  LOP3.LUT R77, R77, 0x7ffffffc, RZ, 0xc0, !PT ;  /* 0x7ffffffc4d4d7812 */ /* 0x000fe200078ec0ff */
[----:B------:R-:W-:Y:S02]  /*bb60*/  IMAD.IADD R58, R22, 0x1, -R59 ;  /* 0x00000001163a7824 */ /* 0x000fe400078e0a3b */
[----:B------:R-:W-:Y:S01]  /*bb70*/  IMAD.IADD R23, R18, 0x1, -R23 ;  /* 0x0000000112177824 */ /* 0x000fe200078e0a17 */
[----:B------:R-:W-:Y:S01]  /*bb80*/  LEA.HI R18, R63, R70, RZ, 0x5 ;  /* 0x000000463f127211 */ /* 0x000fe200078f28ff */
[----:B------:R-:W-:Y:S01]  /*bb90*/  IMAD.U32 R22, RZ, RZ, UR4 ;  /* 0x00000004ff167e24 */ /* 0x000fe2000f8e00ff */
[----:B------:R-:W1:Y:S02]  /*bba0*/  @P0 LDC R63, c[0x0][0xbec] ;  /* 0x0002fb00ff3f0b82 */ /* 0x000e640000000800 */
[----:B------:R-:W-:-:S05]  /*bbb0*/  SHF.R.S32.HI R18, RZ, 0x5, R18 ;  /* 0x00000005ff127819 */ /* 0x000fca0000011412 */
[----:B------:R-:W-:Y:S02]  /*bbc0*/  IMAD R18, R18, 0x10, R23 ;  /* 0x0000001012127824 */ /* 0x000fe400078e0217 */
[----:B------:R-:W-:Y:S01]  /*bbd0*/  IMAD.U32 R23, RZ, RZ, UR5 ;  /* 0x00000005ff177e24 */ /* 0x000fe2000f8e00ff */
[----:B------:R-:W-:Y:S01]  /*bbe0*/  UIMAD.WIDE.U32 UR4, UR13, UR8, URZ ;  /* 0x000000080d0472a5 */ /* 0x000fe2000f8e003f */
[----:B------:R-:W-:Y:S02]  /*bbf0*/  IMAD R17, R17, 0x40, R18 ;  /* 0x0000004011117824 */ /* 0x000fe400078e0212 */
[----:B----4-:R-:W-:Y:S02]  /*bc00*/  IMAD R18, R68, UR10, RZ ;  /* 0x0000000a44127c24 */ /* 0x010fe4000f8e02ff */
[----:B------:R-:W-:Y:S01]  /*bc10*/  IMAD.U32 R23, RZ, RZ, UR6 ;  /* 0x00000006ff177e24 */ /* 0x000fe2000f8e00ff */
[----:B------:R-:W-:Y:S01]  /*bc20*/  UIMAD UR6, UR13, UR9, UR7 ;  /* 0x000000090d0672a4 */ /* 0x000fe2000f8e0207 */
[----:B------:R-:W-:-:S02]  /*bc30*/  IMAD R58, R58, 0x8, R17 ;  /* 0x000000083a3a7824 */ /* 0x000fc400078e0211 */
[----:B------:R-:W-:Y:S01]  /*bc40*/  IMAD R65, R69, UR12, R18 ;  /* 0x0000000c45417c24 */ /* 0x000fe2000f8e0212 */
[----:B------:R-:W-:Y:S01]  /*bc50*/  UIADD3 UR6, UR5, UR6, URZ ;  /* 0x0000000605067290 */ /* 0x000fe2000fffe03f */
[----:B--2---:R-:W-:Y:S01]  /*bc60*/  IMAD R18, R64, 0x80, R58 ;  /* 0x0000008040127824 */ /* 0x004fe200078e023a */
[----:B------:R-:W-:Y:S01]  /*bc70*/  ULDC.64 UR8, c[0x0][0xb28] ;  /* 0x0002ca0000087ab9 */ /* 0x000fe20000000a00 */
[----:B------:R-:W-:-:S04]  /*bc80*/  IMAD.WIDE.U32 R22, R68, UR12, R22 ;  /* 0x0000000c44167c25 */ /* 0x000fc8000f8e0016 */
[----:B------:R-:W-:Y:S02]  /*bc90*/  IMAD R68, RZ, RZ, -UR13 ;  /* 0x8000000dff447e24 */ /* 0x000fe4000f8e02ff */
[----:B-1----:R-:W-:-:S04]  /*bca0*/  @P0 IMAD.HI.U32 R62, R18, R63, RZ ;  /* 0x0000003f123e0227 */ /* 0x002fc800078e00ff */
[----:B------:R-:W-:Y:S02]  /*bcb0*/  IMAD.U32 R59, RZ, RZ, UR5 ;  /* 0x00000005ff3b7e24 */ /* 0x000fe4000f8e00ff */
[----:B------:R-:W-:Y:S02]  /*bcc0*/  IMAD R75, R75, R68, UR11 ;  /* 0x0000000b4b4b7e24 */ /* 0x000fe4000f8e0244 */
[----:B------:R-:W-:Y:S01]  /*bcd0*/  IMAD.U32 R58, RZ, RZ, UR4 ;  /* 0x00000004ff3a7e24 */ /* 0x000fe2000f8e00ff */
[----:B------:R-:W-:Y:S01]  /*bce0*/  ULDC.64 UR4, c[0x0][0xbe0] ;  /* 0x0002f80000047ab9 */ /* 0x000fe20000000a00 */
[----:B------:R-:W-:Y:S01]  /*bcf0*/  IMAD.U32 R59, RZ, RZ, UR6 ;  /* 0x00000006ff3b7e24 */ /* 0x000fe2000f8e00ff */
[----:B------:R-:W-:Y:S01]  /*bd00*/  ULDC.64 UR6, c[0x0][0xb48] ;  /* 0x0002d20000067ab9 */ /* 0x000fe20000000a00 */
[----:B------:R-:W-:Y:S01]  /*bd10*/  IMAD.MOV.U32 R63, RZ, RZ, R18 ;  /* 0x000000ffff3f7224 */ /* 0x000fe200078e0012 */
[----:B---3--:R-:W-:Y:S01]  /*bd20*/  @P0 SHF.R.U32.HI R63, RZ, R67, R62 ;  /* 0x00000043ff3f0219 */ /* 0x008fe2000001163e */
[----:B------:R-:W-:Y:S01]  /*bd30*/  IMAD R67, R73, UR12, R66 ;  /* 0x0000000c49437c24 */ /* 0x000fe2000f8e0242 */
[----:B------:R-:W-:Y:S01]  /*bd40*/  SHF.R.S32.HI R66, RZ, 0x1f, R75 ;  /* 0x0000001fff427819 */ /* 0x000fe2000001144b */
[----:B------:R-:W-:-:S04]  /*bd50*/  IMAD.WIDE.U32 R58, R72, UR12, R58 ;  /* 0x0000000c483a7c25 */ /* 0x000fc8000f8e003a */
[----:B------:R-:W-:Y:S02]  /*bd60*/  IMAD.IADD R23, R23, 0x1, R65 ;  /* 0x0000000117177824 */ /* 0x000fe400078e0241 */
[----:B-----5:R-:W-:-:S04]  /*bd70*/  @P0 IMAD.HI.U32 R79, R18, R79, RZ ;  /* 0x0000004f124f0227 */ /* 0x020fc800078e00ff */
[----:B------:R-:W-:Y:S02]  /*bd80*/  IMAD.IADD R59, R59, 0x1, R67 ;  /* 0x000000013b3b7824 */ /* 0x000fe400078e0243 */
[----:B------:R-:W-:Y:S02]  /*bd90*/  IMAD R67, R66, UR6, RZ ;  /* 0x0000000642437c24 */ /* 0x000fe4000f8e02ff */
[----:B------:R-:W-:-:S04]  /*bda0*/  IMAD.WIDE.U32 R22, R75, UR4, R22 ;  /* 0x000000044b167c25 */ /* 0x000fc8000f8e0016 */
[----:B------:R-:W-:Y:S01]  /*bdb0*/  IMAD.MOV.U32 R65, RZ, RZ, R18 ;  /* 0x000000ffff417224 */ /* 0x000fe200078e0012 */
[----:B0-----:R-:W-:Y:S01]  /*bdc0*/  @P0 SHF.R.U32.HI R65, RZ, R74, R79 ;  /* 0x0000004aff410219 */ /* 0x001fe2000001164f */
[----:B------:R-:W-:Y:S01]  /*bdd0*/  IMAD R62, R66, UR4, RZ ;  /* 0x00000004423e7c24 */ /* 0x000fe2000f8e02ff */
[----:B------:R-:W-:Y:S01]  /*bde0*/  BAR.SYNC.DEFER_BLOCKING 0x1, 0x100 ;  /* 0x0044000000007b1d */ /* 0x000fe20000010000 */
[C---:B------:R-:W-:Y:S01]  /*bdf0*/  IMAD R69, R75.reuse, UR7, R67 ;  /* 0x000000074b457c24 */ /* 0x040fe2000f8e0243 */
[--C-:B------:R-:W-:Y:S01]  /*be00*/  SHF.R.S32.HI R67, RZ, 0x1f, R63.reuse ;  /* 0x0000001fff437819 */ /* 0x100fe2000001143f */
[----:B------:R-:W-:Y:S01]  /*be10*/  IMAD R66, R75, UR5, R62 ;  /* 0x000000054b427c24 */ /* 0x000fe2000f8e023e */
[----:B------:R-:W-:Y:S01]  /*be20*/  IADD3 R22, P0, R63, R22, RZ ;  /* 0x000000163f167210 */ /* 0x000fe20007f1e0ff */
[----:B------:R-:W-:Y:S01]  /*be30*/  IMAD.MOV R63, RZ, RZ, -R63 ;  /* 0x000000ffff3f7224 */ /* 0x000fe200078e0a3f */
[--C-:B------:R-:W-:Y:S01]  /*be40*/  SHF.R.S32.HI R62, RZ, 0x1f, R65.reuse ;  /* 0x0000001fff3e7819 */ /* 0x100fe20000011441 */
[----:B------:R-:W-:Y:S01]  /*be50*/  IMAD.MOV R68, RZ, RZ, -R65 ;  /* 0x000000ffff447224 */ /* 0x000fe200078e0a41 */
[----:B------:R-:W-:Y:S01]  /*be60*/  ULDC.64 UR4, c[0x0][0xb30] ;  /* 0x0002cc0000047ab9 */ /* 0x000fe20000000a00 */
[----:B------:R-:W-:Y:S01]  /*be70*/  IMAD R63, R71, R63, R18 ;  /* 0x0000003f473f7224 */ /* 0x000fe200078e0212 */
[----:B------:R-:W-:Y:S01]  /*be80*/  IADD3.X R23, R67, R23, R66, P0, !PT ;  /* 0x0000001743177210 */ /* 0x000fe200007fe442 */
[----:B------:R-:W-:Y:S01]  /*be90*/  IMAD.WIDE.U32 R58, R75, UR6, R58 ;  /* 0x000000064b3a7c25 */ /* 0x000fe2000f8e003a */
[----:B------:R-:W-:-:S03]  /*bea0*/  ULDC.64 UR6, c[0x0][0xbc8] ;  /* 0x0002f20000067ab9 */ /* 0x000fc60000000a00 */
[----:B------:R-:W-:Y:S02]  /*beb0*/  IMAD R62, R62, UR4, RZ ;  /* 0x000000043e3e7c24 */ /* 0x000fe4000f8e02ff */
[----:B------:R-:W-:Y:S01]  /*bec0*/  IMAD R67, R71, R68, R18 ;  /* 0x0000004447437224 */ /* 0x000fe200078e0212 */
[----:B------:R-:W-:Y:S01]  /*bed0*/  SHF.R.S32.HI R18, RZ, 0x1f, R63 ;  /* 0x0000001fff127819 */ /* 0x000fe2000001143f */
[----:B------:R-:W-:Y:S02]  /*bee0*/  IMAD.IADD R59, R59, 0x1, R69 ;  /* 0x000000013b3b7824 */ /* 0x000fe400078e0245 */
[C---:B------:R-:W-:Y:S01]  /*bef0*/  IMAD R69, R65.reuse, UR5, R62 ;  /* 0x0000000541457c24 */ /* 0x040fe2000f8e023e */
[----:B------:R-:W-:Y:S01]  /*bf00*/  SHF.R.S32.HI R62, RZ, 0x1f, R67 ;  /* 0x0000001fff3e7819 */ /* 0x000fe20000011443 */
[----:B------:R-:W-:Y:S01]  /*bf10*/  IMAD.WIDE.U32 R58, R65, UR4, R58 ;  /* 0x00000004413a7c25 */ /* 0x000fe2000f8e003a */
[----:B------:R-:W0:Y:S01]  /*bf20*/  S2UR UR5, SR_CgaCtaId ;  /* 0x00000000000579c3 */ /* 0x000e220000008800 */
[----:B------:R-:W-:-:S02]  /*bf30*/  UMOV UR4, 0x400 ;  /* 0x0000040000047882 */ /* 0x000fc40000000000 */
[----:B------:R-:W-:Y:S02]  /*bf40*/  IMAD R18, R18, UR6, RZ ;  /* 0x0000000612127c24 */ /* 0x000fe4000f8e02ff */
[----:B------:R-:W-:Y:S02]  /*bf50*/  IMAD.IADD R59, R59, 0x1, R69 ;  /* 0x000000013b3b7824 */ /* 0x000fe400078e0245 */
[----:B------:R-:W-:Y:S02]  /*bf60*/  IMAD R62, R62, UR8, RZ ;  /* 0x000000083e3e7c24 */ /* 0x000fe4000f8e02ff */
[C---:B------:R-:W-:Y:S02]  /*bf70*/  IMAD R65, R63.reuse, UR7, R18 ;  /* 0x000000073f417c24 */ /* 0x040fe4000f8e0212 */
[----:B------:R-:W-:Y:S01]  /*bf80*/  IMAD.WIDE.U32 R22, R63, UR6, R22 ;  /* 0x000000063f167c25 */ /* 0x000fe2000f8e0016 */
[----:B------:R-:W-:-:S03]  /*bf90*/  ULDC.64 UR6, c[0x0][0xba8] ;  /* 0x0002ea0000067ab9 */ /* 0x000fc60000000a00 */
[C---:B------:R-:W-:Y:S01]  /*bfa0*/  IMAD R69, R67.reuse, UR9, R62 ;  /* 0x0000000943457c24 */ /* 0x040fe2000f8e023e */
[----:B------:R-:W-:Y:S01]  /*bfb0*/  LEA R62, P0, R22, UR6, 0x2 ;  /* 0x00000006163e7c11 */ /* 0x000fe2000f8010ff */
[----:B------:R-:W-:Y:S01]  /*bfc0*/  IMAD.WIDE.U32 R58, R67, UR8, R58 ;  /* 0x00000008433a7c25 */ /* 0x000fe2000f8e003a */
[----:B------:R-:W-:Y:S01]  /*bfd0*/  ULDC.64 UR8, c[0x0][0xb00] ;  /* 0x0002c00000087ab9 */ /* 0x000fe20000000a00 */
[----:B------:R-:W-:Y:S02]  /*bfe0*/  ULDC UR6, c[0x0][0xa88] ;  /* 0x0002a20000067ab9 */ /* 0x000fe40000000800 */
[----:B------:R-:W-:Y:S01]  /*bff0*/  IMAD.IADD R63, R23, 0x1, R65 ;  /* 0x00000001173f7824 */ /* 0x000fe200078e0241 */
[----:B------:R-:W-:Y:S01]  /*c000*/  LEA R74, P1, R58, UR8, 0x2 ;  /* 0x000000083a4a7c11 */ /* 0x000fe2000f8210ff */
[----:B------:R-:W-:Y:S01]  /*c010*/  IMAD.IADD R23, R59, 0x1, R69 ;  /* 0x000000013b177824 */ /* 0x000fe200078e0245 */
[----:B0-----:R-:W-:Y:S01]  /*c020*/  ULEA UR4, UR5, UR4, 0x18 ;  /* 0x0000000405047291 */ /* 0x001fe2000f8ec03f */
[----:B------:R-:W-:Y:S01]  /*c030*/  IMAD R17, R64, 0x80, R17 ;  /* 0x0000008040117824 */ /* 0x000fe200078e0211 */
[----:B------:R-:W-:Y:S01]  /*c040*/  LEA.HI.X R63, R22, UR7, R63, 0x2, P0 ;  /* 0x00000007163f7c11 */ /* 0x000fe200080f143f */
[----:B------:R-:W-:Y:S01]  /*c050*/  IMAD R18, R71, UR6, RZ ;  /* 0x0000000647127c24 */ /* 0x000fe2000f8e02ff */
[----:B------:R-:W-:Y:S01]  /*c060*/  LEA.HI.X R76, R58, UR9, R23, 0x2, P1 ;  /* 0x000000093a4c7c11 */ /* 0x000fe200088f1417 */
[----:B------:R-:W-:Y:S01]  /*c070*/  SHFL.IDX PT, R22, R62, RZ, 0x1c1f ;  /* 0x001c1fff3e167589 */ /* 0x000fe200000e0000 */
[C---:B------:R-:W-:Y:S01]  /*c080*/  LOP3.LUT P0, RZ, R70.reuse, 0x3, RZ, 0xc0, !PT ;  /* 0x0000000346ff7812 */ /* 0x040fe2000780c0ff */
[C---:B------:R-:W-:Y:S01]  /*c090*/  VIADD R69, R17.reuse, 0x8 ;  /* 0x0000000811457836 */ /* 0x040fe20000000000 */
[----:B------:R-:W-:Y:S01]  /*c0a0*/  UIADD3 UR4, UR4, 0x34820, URZ ;  /* 0x0003482004047890 */ /* 0x000fe2000fffe03f */
[----:B------:R-:W0:Y:S01]  /*c0b0*/  SHFL.IDX PT, R23, R63, RZ, 0x1c1f ;  /* 0x001c1fff3f177589 */ /* 0x000e2200000e0000 */
[-C--:B------:R-:W-:Y:S01]  /*c0c0*/  ISETP.GE.OR P1, PT, R17, R18.reuse, P0 ;  /* 0x000000121100720c */ /* 0x080fe20000726670 */
[----:B------:R-:W-:Y:S01]  /*c0d0*/  IMAD.IADD R71, R70, 0x1, -R77 ;  /* 0x0000000146477824 */ /* 0x000fe200078e0a4d */
[-C--:B------:R-:W-:Y:S01]  /*c0e0*/  ISETP.GE.OR P0, PT, R69, R18.reuse, P0 ;  /* 0x000000124500720c */ /* 0x080fe20000706670 */
[----:B------:R-:W-:Y:S01]  /*c0f0*/  SHFL.IDX PT, R58, R62, 0x1, 0x1c1f ;  /* 0x003c1f003e3a7f89 */ /* 0x000fe200000e0000 */
[----:B------:R-:W-:Y:S01]  /*c100*/  ISETP.GE.AND P2, PT, R17, R18, PT ;  /* 0x000000121100720c */ /* 0x000fe20003f46270 */
[----:B------:R-:W-:Y:S01]  /*c110*/  UPRMT UR4, URZ, 0x654, UR4 ;  /* 0x000006543f047896 */ /* 0x000fe20008000004 */
[----:B------:R-:W-:Y:S01]  /*c120*/  IMAD.SHL.U32 R71, R71, 0x2, RZ ;  /* 0x0000000247477824 */ /* 0x000fe200078e00ff */
[----:B------:R-:W1:Y:S04]  /*c130*/  SHFL.IDX PT, R59, R63, 0x1, 0x1c1f ;  /* 0x003c1f003f3b7f89 */ /* 0x000e6800000e0000 */
[----:B------:R2:W3:Y:S03]  /*c140*/  SHFL.IDX PT, R66, R74, RZ, 0x1c1f ;  /* 0x001c1fff4a427589 */ /* 0x0004e600000e0000 */
[----:B------:R-:W-:Y:S01]  /*c150*/  SYNCS.ARRIVE.TRANS64.RED.A1T0 RZ, [UR4], RZ ;  /* 0x000000ffffff79a7 */ /* 0x000fe20008100404 */
[----:B------:R2:W4:Y:S04]  /*c160*/  SHFL.IDX PT, R67, R76, RZ, 0x1c1f ;  /* 0x001c1fff4c437589 */ /* 0x00052800000e0000 */
[----:B0-----:R2:W-:Y:S04]  /*c170*/  @!P1 ST.E desc[UR14][R22.64], R16 ;  /* 0x0000001016009985 */ /* 0x0015e8000c10190e */
[----:B-1----:R2:W-:Y:S01]  /*c180*/  @!P0 ST.E desc[UR14][R58.64], R0 ;  /* 0x000000003a008985 */ /* 0x0025e2000c10190e */
[----:B------:R-:W-:Y:S05]  /*c190*/  @P2 BRA `(.L_x_35) ;  /* 0x00000004007c2947 */ /* 0x000fea0003800000 */
[C---:B--2---:R-:W-:Y:S01]  /*c1a0*/  VIADD R0, R71.reuse, 0x8 ;  /* 0x0000000847007836 */ /* 0x044fe20000000000 */
[----:B------:R-:W-:Y:S01]  /*c1b0*/  ULDC UR4, c[0x0][0xac8] ;  /* 0x0002b20000047ab9 */ /* 0x000fe20000000800 */
[C---:B------:R-:W-:Y:S01]  /*c1c0*/  VIADD R58, R71.reuse, 0x10 ;  /* 0x00000010473a7836 */ /* 0x040fe20000000000 */
[C---:B------:R-:W-:Y:S01]  /*c1d0*/  ISETP.GE.AND P2, PT, R71.reuse, UR4, PT ;  /* 0x0000000447007c0c */ /* 0x040fe2000bf46270 */
[C---:B------:R-:W-:Y:S01]  /*c1e0*/  VIADD R59, R71.reuse, 0x18 ;  /* 0x00000018473b7836 */ /* 0x040fe20000000000 */
[----:B------:R-:W-:Y:S01]  /*c1f0*/  ISETP.GE.AND P3, PT, R0, UR4, PT ;  /* 0x0000000400007c0c */ /* 0x000fe2000bf66270 */
[----:B------:R-:W-:Y:S01]  /*c200*/  VIADD R62, R71, 0x28 ;  /* 0x00000028473e7836 */ /* 0x000fe20000000000 */
[----:B------:R-:W-:Y:S01]  /*c210*/  ISETP.GE.AND P0, PT, R58, UR4, PT ;  /* 0x000000043a007c0c */ /* 0x000fe2000bf06270 */
[----:B------:R-:W-:Y:S01]  /*c220*/  ULDC.64 UR6, c[0x0][0x208] ;  /* 0x0000820000067ab9 */ /* 0x000fe20000000a00 */
[----:B------:R-:W-:Y:S01]  /*c230*/  ISETP.GE.AND P1, PT, R59, UR4, PT ;  /* 0x000000043b007c0c */ /* 0x000fe2000bf26270 */
[----:B------:R-:W-:-:S02]  /*c240*/  VIADD R63, R71, 0x30 ;  /* 0x00000030473f7836 */ /* 0x000fc40000000000 */
[C---:B------:R-:W-:Y:S02]  /*c250*/  VIADD R64, R71.reuse, 0x38 ;  /* 0x0000003847407836 */ /* 0x040fe40000000000 */
[----:B------:R-:W-:Y:S01]  /*c260*/  VIADD R65, R71, 0x40 ;  /* 0x0000004047417836 */ /* 0x000fe20000000000 */
[----:B------:R-:W-:Y:S01]  /*c270*/  ISETP.GE.AND P4, PT, R63, UR4, PT ;  /* 0x000000043f007c0c */ /* 0x000fe2000bf86270 */
[C-C-:B---34-:R-:W-:Y:S01]  /*c280*/  @!P2 IMAD.WIDE R16, R71.reuse, 0x4, R66.reuse ;  /* 0x000000044710a825 */ /* 0x158fe200078e0242 */
[----:B------:R-:W-:Y:S02]  /*c290*/  ISETP.GE.AND P5, PT, R64, UR4, PT ;  /* 0x0000000440007c0c */ /* 0x000fe4000bfa6270 */
[----:B------:R-:W-:Y:S01]  /*c2a0*/  @!P3 LEA.HI R0, R0, R0, RZ, 0x1 ;  /* 0x000000000000b211 */ /* 0x000fe200078f08ff */
[----:B------:R-:W-:Y:S01]  /*c2b0*/  VIADD R68, R71, 0x50 ;  /* 0x0000005047447836 */ /* 0x000fe20000000000 */
[----:B------:R0:W-:Y:S01]  /*c2c0*/  @!P2 ST.E.64 desc[UR6][R16.64], R88 ;  /* 0x000000581000a985 */ /* 0x0001e2000c101b06 */
[----:B------:R-:W-:Y:S01]  /*c2d0*/  ISETP.GE.AND P6, PT, R65, UR4, PT ;  /* 0x0000000441007c0c */ /* 0x000fe2000bfc6270 */
[C---:B------:R-:W-:Y:S01]  /*c2e0*/  VIADD R70, R71.reuse, 0x58 ;  /* 0x0000005847467836 */ /* 0x040fe20000000000 */
[----:B------:R-:W-:Y:S01]  /*c2f0*/  @!P3 LOP3.LUT R23, R0, 0xfffffffe, RZ, 0xc0, !PT ;  /* 0xfffffffe0017b812 */ /* 0x000fe200078ec0ff */
[C---:B------:R-:W-:Y:S01]  /*c300*/  VIADD R0, R71.reuse, 0x20 ;  /* 0x0000002047007836 */ /* 0x040fe20000000000 */
[----:B------:R-:W-:Y:S01]  /*c310*/  @!P0 LEA.HI R58, R58, R58, RZ, 0x1 ;  /* 0x0000003a3a3a8211 */ /* 0x000fe200078f08ff */
[----:B------:R-:W-:Y:S01]  /*c320*/  VIADD R72, R71, 0x60 ;  /* 0x0000006047487836 */ /* 0x000fe20000000000 */
[----:B------:R-:W-:Y:S01]  /*c330*/  @!P1 LEA.HI R59, R59, R59, RZ, 0x1 ;  /* 0x0000003b3b3b9211 */ /* 0x000fe200078f08ff */
[----:B------:R-:W-:Y:S01]  /*c340*/  @!P3 IMAD.WIDE R22, R23, 0x4, R66 ;  /* 0x000000041716b825 */ /* 0x000fe200078e0242 */
[----:B------:R-:W-:-:S02]  /*c350*/  ISETP.GE.AND P2, PT, R0, UR4, PT ;  /* 0x0000000400007c0c */ /* 0x000fc4000bf46270 */
[----:B------:R-:W-:Y:S02]  /*c360*/  @!P5 LEA.HI R64, R64, R64, RZ, 0x1 ;  /* 0x000000404040d211 */ /* 0x000fe400078f08ff */
[----:B------:R1:W-:Y:S01]  /*c370*/  @!P3 ST.E.64 desc[UR6][R22.64], R92 ;  /* 0x0000005c1600b985 */ /* 0x0003e2000c101b06 */
[----:B------:R-:W-:Y:S02]  /*c380*/  ISETP.GE.AND P3, PT, R62, UR4, PT ;  /* 0x000000043e007c0c */ /* 0x000fe4000bf66270 */
[----:B0-----:R-:W-:Y:S02]  /*c390*/  @!P0 LOP3.LUT R17, R58, 0xfffffffe, RZ, 0xc0, !PT ;  /* 0xfffffffe3a118812 */ /* 0x001fe400078ec0ff */
[----:B------:R-:W-:Y:S02]  /*c3a0*/  @!P4 LEA.HI R58, R63, R63, RZ, 0x1 ;  /* 0x0000003f3f3ac211 */ /* 0x000fe400078f08ff */
[----:B------:R-:W-:Y:S01]  /*c3b0*/  @!P5 LOP3.LUT R73, R64, 0xfffffffe, RZ, 0xc0, !PT ;  /* 0xfffffffe4049d812 */ /* 0x000fe200078ec0ff */
[----:B------:R-:W-:Y:S01]  /*c3c0*/  @!P0 IMAD.WIDE R16, R17, 0x4, R66 ;  /* 0x0000000411108825 */ /* 0x000fe200078e0242 */
[----:B------:R-:W-:-:S04]  /*c3d0*/  @!P2 LEA.HI R0, R0, R0, RZ, 0x1 ;  /* 0x000000000000a211 */ /* 0x000fc800078f08ff */
[----:B------:R0:W-:Y:S01]  /*c3e0*/  @!P0 ST.E.64 desc[UR6][R16.64], R90 ;  /* 0x0000005a10008985 */ /* 0x0001e2000c101b06 */
[----:B------:R-:W-:Y:S02]  /*c3f0*/  @!P3 LEA.HI R62, R62, R62, RZ, 0x1 ;  /* 0x0000003e3e3eb211 */ /* 0x000fe400078f08ff */
[----:B-1----:R-:W-:Y:S02]  /*c400*/  @!P1 LOP3.LUT R23, R59, 0xfffffffe, RZ, 0xc0, !PT ;  /* 0xfffffffe3b179812 */ /* 0x002fe400078ec0ff */
[----:B------:R-:W-:Y:S02]  /*c410*/  @!P2 LOP3.LUT R59, R0, 0xfffffffe, RZ, 0xc0, !PT ;  /* 0xfffffffe003ba812 */ /* 0x000fe400078ec0ff */
[----:B------:R-:W-:Y:S01]  /*c420*/  @!P3 LOP3.LUT R63, R62, 0xfffffffe, RZ, 0xc0, !PT ;  /* 0xfffffffe3e3fb812 */ /* 0x000fe200078ec0ff */
[--C-:B------:R-:W-:Y:S01]  /*c430*/  @!P1 IMAD.WIDE R22, R23, 0x4, R66.reuse ;  /* 0x0000000417169825 */ /* 0x100fe200078e0242 */
[----:B------:R-:W-:Y:S02]  /*c440*/  @!P6 LEA.HI R0, R65, R65, RZ, 0x1 ;  /* 0x000000414100e211 */ /* 0x000fe400078f08ff */
[----:B------:R-:W-:Y:S01]  /*c450*/  @!P4 LOP3.LUT R65, R58, 0xfffffffe, RZ, 0xc0, !PT ;  /* 0xfffffffe3a41c812 */ /* 0x000fe200078ec0ff */
[--C-:B------:R-:W-:Y:S01]  /*c460*/  @!P2 IMAD.WIDE R58, R59, 0x4, R66.reuse ;  /* 0x000000043b3aa825 */ /* 0x100fe200078e0242 */
[----:B------:R-:W-:Y:S01]  /*c470*/  @!P6 LOP3.LUT R75, R0, 0xfffffffe, RZ, 0xc0, !PT ;  /* 0xfffffffe004be812 */ /* 0x000fe200078ec0ff */
[----:B------:R1:W-:Y:S01]  /*c480*/  @!P1 ST.E.64 desc[UR6][R22.64], R94 ;  /* 0x0000005e16009985 */ /* 0x0003e2000c101b06 */
[----:B------:R-:W-:Y:S01]  /*c490*/  ISETP.GE.AND P1, PT, R68, UR4, PT ;  /* 0x0000000444007c0c */ /* 0x000fe2000bf26270 */
[----:B0-----:R-:W-:-:S02]  /*c4a0*/  @!P3 IMAD.WIDE R16, R63, 0x4, R66 ;  /* 0x000000043f10b825 */ /* 0x001fc400078e0242 */
[----:B------:R0:W-:Y:S01]  /*c4b0*/  @!P2 ST.E.64 desc[UR6][R58.64], R36 ;  /* 0x000000243a00a985 */ /* 0x0001e2000c101b06 */
[----:B------:R-:W-:Y:S01]  /*c4c0*/  ISETP.GE.AND P2, PT, R70, UR4, PT ;  /* 0x0000000446007c0c */ /* 0x000fe2000bf46270 */
[----:B------:R-:W-:Y:S02]  /*c4d0*/  VIADD R0, R71, 0x48 ;  /* 0x0000004847007836 */ /* 0x000fe40000000000 */
[--C-:B------:R-:W-:Y:S01]  /*c4e0*/  @!P5 IMAD.WIDE R62, R73, 0x4, R66.reuse ;  /* 0x00000004493ed825 */ /* 0x100fe200078e0242 */
[----:B------:R2:W-:Y:S01]  /*c4f0*/  @!P3 ST.E.64 desc[UR6][R16.64], R32 ;  /* 0x000000201000b985 */ /* 0x0005e2000c101b06 */
[----:B------:R-:W-:Y:S02]  /*c500*/  ISETP.GE.AND P3, PT, R72, UR4, PT ;  /* 0x0000000448007c0c */ /* 0x000fe4000bf66270 */
[----:B------:R-:W-:Y:S01]  /*c510*/  ISETP.GE.AND P0, PT, R0, UR4, PT ;  /* 0x0000000400007c0c */ /* 0x000fe2000bf06270 */
[----:B-1----:R-:W-:Y:S01]  /*c520*/  @!P4 IMAD.WIDE R22, R65, 0x4, R66 ;  /* 0x000000044116c825 */ /* 0x002fe200078e0242 */
[----:B------:R-:W-:-:S03]  /*c530*/  @!P1 LEA.HI R68, R68, R68, RZ, 0x1 ;  /* 0x0000004444449211 */ /* 0x000fc600078f08ff */
[----:B------:R-:W-:Y:S01]  /*c540*/  @!P6 IMAD.WIDE R64, R75, 0x4, R66 ;  /* 0x000000044b40e825 */ /* 0x000fe200078e0242 */
[----:B------:R1:W-:Y:S01]  /*c550*/  @!P4 ST.E.64 desc[UR6][R22.64], R28 ;  /* 0x0000001c1600c985 */ /* 0x0003e2000c101b06 */
[----:B------:R-:W-:Y:S02]  /*c560*/  @!P2 LEA.HI R70, R70, R70, RZ, 0x1 ;  /* 0x000000464646a211 */ /* 0x000fe400078f08ff */
[C---:B0-----:R-:W-:Y:S01]  /*c570*/  VIADD R36, R71.reuse, 0x68 ;  /* 0x0000006847247836 */ /* 0x041fe20000000000 */
[----:B------:R0:W-:Y:S01]  /*c580*/  @!P5 ST.E.64 desc[UR6][R62.64], R44 ;  /* 0x0000002c3e00d985 */ /* 0x0001e2000c101b06 */
[C---:B--2---:R-:W-:Y:S02]  /*c590*/  VIADD R17, R71.reuse, 0x78 ;  /* 0x0000007847117836 */ /* 0x044fe40000000000 */
[----:B------:R-:W-:Y:S01]  /*c5a0*/  @!P0 LEA.HI R0, R0, R0, RZ, 0x1 ;  /* 0x0000000000008211 */ /* 0x000fe200078f08ff */
[----:B------:R-:W-:Y:S01]  /*c5b0*/  VIADD R37, R71, 0x70 ;  /* 0x0000007047257836 */ /* 0x000fe20000000000 */
[----:B------:R2:W-:Y:S01]  /*c5c0*/  @!P6 ST.E.64 desc[UR6][R64.64], R96 ;  /* 0x000000604000e985 */ /* 0x0005e2000c101b06 */
[----:B------:R-:W-:-:S02]  /*c5d0*/  ISETP.GE.AND P4, PT, R36, UR4, PT ;  /* 0x0000000424007c0c */ /* 0x000fc4000bf86270 */
[----:B------:R-:W-:Y:S02]  /*c5e0*/  ISETP.GE.AND P6, PT, R17, UR4, PT ;  /* 0x0000000411007c0c */ /* 0x000fe4000bfc6270 */
[----:B------:R-:W-:Y:S02]  /*c5f0*/  ISETP.GE.AND P5, PT, R37, UR4, PT ;  /* 0x0000000425007c0c */ /* 0x000fe4000bfa6270 */
[----:B------:R-:W-:Y:S02]  /*c600*/  @!P3 LEA.HI R72, R72, R72, RZ, 0x1 ;  /* 0x000000484848b211 */ /* 0x000fe400078f08ff */
[----:B-1----:R-:W-:Y:S02]  /*c610*/  @!P1 LOP3.LUT R23, R68, 0xfffffffe, RZ, 0xc0, !PT ;  /* 0xfffffffe44179812 */ /* 0x002fe400078ec0ff */
[----:B------:R-:W-:Y:S02]  /*c620*/  @!P2 LOP3.LUT R29, R70, 0xfffffffe, RZ, 0xc0, !PT ;  /* 0xfffffffe461da812 */ /* 0x000fe400078ec0ff */
[----:B------:R-:W-:-:S02]  /*c630*/  @!P3 LOP3.LUT R33, R72, 0xfffffffe, RZ, 0xc0, !PT ;  /* 0xfffffffe4821b812 */ /* 0x000fc400078ec0ff */
[----:B------:R-:W-:Y:S01]  /*c640*/  @!P4 LEA.HI R36, R36, R36, RZ, 0x1 ;  /* 0x000000242424c211 */ /* 0x000fe200078f08ff */
[--C-:B------:R-:W-:Y:S01]  /*c650*/  @!P2 IMAD.WIDE R28, R29, 0x4, R66.reuse ;  /* 0x000000041d1ca825 */ /* 0x100fe200078e0242 */
[----:B------:R-:W-:Y:S02]  /*c660*/  @!P6 LEA.HI R22, R17, R17, RZ, 0x1 ;  /* 0x000000111116e211 */ /* 0x000fe400078f08ff */
[----:B------:R-:W-:Y:S01]  /*c670*/  @!P5 LEA.HI R16, R37, R37, RZ, 0x1 ;  /* 0x000000252510d211 */ /* 0x000fe200078f08ff */
[--C-:B------:R-:W-:Y:S01]  /*c680*/  @!P3 IMAD.WIDE R32, R33, 0x4, R66.reuse ;  /* 0x000000042120b825 */ /* 0x100fe200078e0242 */
[----:B------:R-:W-:Y:S02]  /*c690*/  @!P0 LOP3.LUT R17, R0, 0xfffffffe, RZ, 0xc0, !PT ;  /* 0xfffffffe00118812 */ /* 0x000fe400078ec0ff */
[----:B------:R-:W-:Y:S02]  /*c6a0*/  @!P4 LOP3.LUT R37, R36, 0xfffffffe, RZ, 0xc0, !PT ;  /* 0xfffffffe2425c812 */ /* 0x000fe400078ec0ff */
[----:B0-----:R-:W-:Y:S01]  /*c6b0*/  @!P5 LOP3.LUT R45, R16, 0xfffffffe, RZ, 0xc0, !PT ;  /* 0xfffffffe102dd812 */ /* 0x001fe200078ec0ff */
[----:B------:R-:W-:Y:S01]  /*c6c0*/  @!P0 IMAD.WIDE R16, R17, 0x4, R66 ;  /* 0x0000000411108825 */ /* 0x000fe200078e0242 */
[----:B------:R-:W-:-:S03]  /*c6d0*/  @!P6 LOP3.LUT R59, R22, 0xfffffffe, RZ, 0xc0, !PT ;  /* 0xfffffffe163be812 */ /* 0x000fc600078ec0ff */
[--C-:B------:R-:W-:Y:S01]  /*c6e0*/  @!P1 IMAD.WIDE R22, R23, 0x4, R66.reuse ;  /* 0x0000000417169825 */ /* 0x100fe200078e0242 */
[----:B------:R2:W-:Y:S03]  /*c6f0*/  @!P0 ST.E.64 desc[UR6][R16.64], R2 ;  /* 0x0000000210008985 */ /* 0x0005e6000c101b06 */
[--C-:B------:R-:W-:Y:S01]  /*c700*/  @!P4 IMAD.WIDE R36, R37, 0x4, R66.reuse ;  /* 0x000000042524c825 */ /* 0x100fe200078e0242 */
[----:B------:R2:W-:Y:S03]  /*c710*/  @!P1 ST.E.64 desc[UR6][R22.64], R4 ;  /* 0x0000000416009985 */ /* 0x0005e6000c101b06 */
[--C-:B------:R-:W-:Y:S01]  /*c720*/  @!P5 IMAD.WIDE R44, R45, 0x4, R66.reuse ;  /* 0x000000042d2cd825 */ /* 0x100fe200078e0242 */
[----:B------:R2:W-:Y:S03]  /*c730*/  @!P2 ST.E.64 desc[UR6][R28.64], R6 ;  /* 0x000000061c00a985 */ /* 0x0005e6000c101b06 */
[----:B------:R-:W-:Y:S01]  /*c740*/  @!P6 IMAD.WIDE R58, R59, 0x4, R66 ;  /* 0x000000043b3ae825 */ /* 0x000fe200078e0242 */
[----:B------:R2:W-:Y:S04]  /*c750*/  @!P3 ST.E.64 desc[UR6][R32.64], R12 ;  /* 0x0000000c2000b985 */ /* 0x0005e8000c101b06 */
[----:B------:R2:W-:Y:S04]  /*c760*/  @!P4 ST.E.64 desc[UR6][R36.64], R24 ;  /* 0x000000182400c985 */ /* 0x0005e8000c101b06 */
[----:B------:R2:W-:Y:S04]  /*c770*/  @!P5 ST.E.64 desc[UR6][R44.64], R48 ;  /* 0x000000302c00d985 */ /* 0x0005e8000c101b06 */
[----:B------:R2:W-:Y:S02]  /*c780*/  @!P6 ST.E.64 desc[UR6][R58.64], R60 ;  /* 0x0000003c3a00e985 */ /* 0x0005e4000c101b06 */
.L_x_35:
[----:B------:R-:W-:Y:S05]  /*c790*/  BSYNC B0 ;  /* 0x0000000000007941 */ /* 0x000fea0003800000 */
.L_x_34:
[----:B------:R-:W-:Y:S01]  /*c7a0*/  ISETP.GE.AND P0, PT, R69, R18, PT ;  /* 0x000000124500720c */ /* 0x000fe20003f06270 */
[----:B--2---:R0:W1:Y:S04]  /*c7b0*/  SHFL.IDX PT, R23, R76, 0x1, 0x1c1f ;  /* 0x003c1f004c177f89 */ /* 0x00406800000e0000 */
[----:B------:R0:W2:Y:S08]  /*c7c0*/  SHFL.IDX PT, R22, R74, 0x1, 0x1c1f ;  /* 0x003c1f004a167f89 */ /* 0x0000b000000e0000 */
[----:B0-----:R-:W-:Y:S05]  /*c7d0*/  @P0 BRA `(.L_x_10) ;  /* 0x00000044003c0947 */ /* 0x001fea0003800000 */
[----:B------:R-:W-:Y:S01]  /*c7e0*/  ULDC UR4, c[0x0][0xac8] ;  /* 0x0002b20000047ab9 */ /* 0x000fe20000000800 */
[C---:B------:R-:W-:Y:S01]  /*c7f0*/  VIADD R0, R71.reuse, 0x8 ;  /* 0x0000000847007836 */ /* 0x040fe20000000000 */
[C---:B------:R-:W-:Y:S01]  /*c800*/  ISETP.GE.AND P0, PT, R71.reuse, UR4, PT ;  /* 0x0000000447007c0c */ /* 0x040fe2000bf06270 */
[C---:B------:R-:W-:Y:S01]  /*c810*/  VIADD R4, R71.reuse, 0x10 ;  /* 0x0000001047047836 */ /* 0x040fe20000000000 */
[----:B------:R-:W-:Y:S01]  /*c820*/  ULDC.64 UR6, c[0x0][0x208] ;  /* 0x0000820000067ab9 */ /* 0x000fe20000000a00 */
[C---:B------:R-:W-:Y:S01]  /*c830*/  VIADD R6, R71.reuse, 0x18 ;  /* 0x0000001847067836 */ /* 0x040fe20000000000 */
[----:B------:R-:W-:Y:S01]  /*c840*/  ISETP.GE.AND P5, PT, R0, UR4, PT ;  /* 0x0000000400007c0c */ /* 0x000fe2000bfa6270 */
[C---:B------:R-:W-:Y:S01]  /*c850*/  VIADD R13, R71.reuse, 0x28 ;  /* 0x00000028470d7836 */ /* 0x040fe20000000000 */
[----:B------:R-:W-:Y:S01]  /*c860*/  ISETP.GE.AND P6, PT, R4, UR4, PT ;  /* 0x0000000404007c0c */ /* 0x000fe2000bfc6270 */
[C---:B------:R-:W-:Y:S02]  /*c870*/  VIADD R12, R71.reuse, 0x20 ;  /* 0x00000020470c7836 */ /* 0x040fe40000000000 */
[----:B------:R-:W-:Y:S01]  /*c880*/  VIADD R17, R71, 0x38 ;  /* 0x0000003847117836 */ /* 0x000fe20000000000 */
[----:B------:R-:W-:Y:S01]  /*c890*/  ISETP.GE.AND P3, PT, R13, UR4, PT ;  /* 0x000000040d007c0c */ /* 0x000fe2000bf66270 */
[C---:B------:R-:W-:Y:S01]  /*c8a0*/  VIADD R16, R71.reuse, 0x30 ;  /* 0x0000003047107836 */ /* 0x040fe20000000000 */
[----:B------:R-:W-:Y:S01]  /*c8b0*/  ISETP.GE.AND P4, PT, R12, UR4, PT ;  /* 0x000000040c007c0c */ /* 0x000fe2000bf86270 */
[----:B-12---:R-:W-:Y:S01]  /*c8c0*/  @!P0 IMAD.WIDE R2, R71, 0x4, R22 ;  /* 0x0000000447028825 */ /* 0x006fe200078e0216 */
[----:B------:R-:W-:-:S02]  /*c8d0*/  ISETP.GE.AND P1, PT, R17, UR4, PT ;  /* 0x0000000411007c0c */ /* 0x000fc4000bf26270 */
[----:B------:R-:W-:Y:S01]  /*c8e0*/  ISETP.GE.AND P2, PT, R16, UR4, PT ;  /* 0x0000000410007c0c */ /* 0x000fe2000bf46270 */
[C---:B------:R-:W-:Y:S01]  /*c8f0*/  VIADD R24, R71.reuse, 0x40 ;  /* 0x0000004047187836 */ /* 0x040fe20000000000 */
[----:B------:R0:W-:Y:S01]  /*c900*/  @!P0 ST.E.64 desc[UR6][R2.64], R52 ;  /* 0x0000003402008985 */ /* 0x0001e2000c101b06 */
[----:B------:R-:W-:Y:S01]  /*c910*/  ISETP.GE.AND P0, PT, R6, UR4, PT ;  /* 0x0000000406007c0c */ /* 0x000fe2000bf06270 */
[C---:B------:R-:W-:Y:S01]  /*c920*/  VIADD R28, R71.reuse, 0x48 ;  /* 0x00000048471c7836 */ /* 0x040fe20000000000 */
[----:B------:R-:W-:Y:S01]  /*c930*/  @!P5 LEA.HI R0, R0, R0, RZ, 0x1 ;  /* 0x000000000000d211 */ /* 0x000fe200078f08ff */
[----:B------:R-:W-:Y:S01]  /*c940*/  VIADD R32, R71, 0x70 ;  /* 0x0000007047207836 */ /* 0x000fe20000000000 */
[----:B------:R-:W-:Y:S02]  /*c950*/  @!P6 LEA.HI R4, R4, R4, RZ, 0x1 ;  /* 0x000000040404e211 */ /* 0x000fe400078f08ff */
[----:B------:R-:W-:Y:S02]  /*c960*/  @!P5 LOP3.LUT R5, R0, 0xfffffffe, RZ, 0xc0, !PT ;  /* 0xfffffffe0005d812 */ /* 0x000fe400078ec0ff */
[----:B------:R-:W-:-:S02]  /*c970*/  @!P6 LOP3.LUT R7, R4, 0xfffffffe, RZ, 0xc0, !PT ;  /* 0xfffffffe0407e812 */ /* 0x000fc400078ec0ff */
[----:B------:R-:W-:Y:S02]  /*c980*/  @!P3 LEA.HI R0, R13, R13, RZ, 0x1 ;  /* 0x0000000d0d00b211 */ /* 0x000fe400078f08ff */
[----:B------:R-:W-:Y:S01]  /*c990*/  @!P4 LEA.HI R12, R12, R12, RZ, 0x1 ;  /* 0x0000000c0c0cc211 */ /* 0x000fe200078f08ff */
[--C-:B0-----:R-:W-:Y:S01]  /*c9a0*/  @!P5 IMAD.WIDE R2, R5, 0x4, R22.reuse ;  /* 0x000000040502d825 */ /* 0x101fe200078e0216 */
[----:B------:R-:W-:Y:S02]  /*c9b0*/  @!P0 LEA.HI R6, R6, R6, RZ, 0x1 ;  /* 0x0000000606068211 */ /* 0x000fe400078f08ff */
[----:B------:R-:W-:Y:S01]  /*c9c0*/  @!P1 LEA.HI R18, R17, R17, RZ, 0x1 ;  /* 0x0000001111129211 */ /* 0x000fe200078f08ff */
[----:B------:R-:W-:Y:S01]  /*c9d0*/  @!P6 IMAD.WIDE R4, R7, 0x4, R22 ;  /* 0x000000040704e825 */ /* 0x000fe200078e0216 */
[----:B------:R-:W-:Y:S01]  /*c9e0*/  @!P0 LOP3.LUT R7, R6, 0xfffffffe, RZ, 0xc0, !PT ;  /* 0xfffffffe06078812 */ /* 0x000fe200078ec0ff */
[----:B------:R0:W-:Y:S01]  /*c9f0*/  @!P5 ST.E.64 desc[UR6][R2.64], R40 ;  /* 0x000000280200d985 */ /* 0x0001e2000c101b06 */
[----:B------:R-:W-:-:S02]  /*ca00*/  ISETP.GE.AND P5, PT, R24, UR4, PT ;  /* 0x0000000418007c0c */ /* 0x000fc4000bfa6270 */
[----:B------:R-:W-:Y:S01]  /*ca10*/  @!P2 LEA.HI R16, R16, R16, RZ, 0x1 ;  /* 0x000000101010a211 */ /* 0x000fe200078f08ff */
[----:B------:R1:W-:Y:S01]  /*ca20*/  @!P6 ST.E.64 desc[UR6][R4.64], R56 ;  /* 0x000000380400e985 */ /* 0x0003e2000c101b06 */
[----:B------:R-:W-:Y:S01]  /*ca30*/  @!P3 LOP3.LUT R17, R0, 0xfffffffe, RZ, 0xc0, !PT ;  /* 0xfffffffe0011b812 */ /* 0x000fe200078ec0ff */
[----:B------:R-:W-:Y:S01]  /*ca40*/  VIADD R0, R71, 0x50 ;  /* 0x0000005047007836 */ /* 0x000fe20000000000 */
[----:B------:R-:W-:Y:S02]  /*ca50*/  @!P4 LOP3.LUT R13, R12, 0xfffffffe, RZ, 0xc0, !PT ;  /* 0xfffffffe0c0dc812 */ /* 0x000fe400078ec0ff */
[----:B------:R-:W-:Y:S02]  /*ca60*/  @!P2 LOP3.LUT R25, R16, 0xfffffffe, RZ, 0xc0, !PT ;  /* 0xfffffffe1019a812 */ /* 0x000fe400078ec0ff */
[----:B------:R-:W-:Y:S02]  /*ca70*/  ISETP.GE.AND P6, PT, R28, UR4, PT ;  /* 0x000000041c007c0c */ /* 0x000fe4000bfc6270 */
[----:B------:R-:W-:Y:S01]  /*ca80*/  @!P1 LOP3.LUT R29, R18, 0xfffffffe, RZ, 0xc0, !PT ;  /* 0xfffffffe121d9812 */ /* 0x000fe200078ec0ff */
[----:B0-----:R-:W-:Y:S01]  /*ca90*/  @!P0 IMAD.WIDE R2, R7, 0x4, R22 ;  /* 0x0000000407028825 */ /* 0x001fe200078e0216 */
[----:B------:R-:W-:-:S03]  /*caa0*/  @!P5 LEA.HI R24, R24, R24, RZ, 0x1 ;  /* 0x000000181818d211 */ /* 0x000fc600078f08ff */
[--C-:B-1----:R-:W-:Y:S01]  /*cab0*/  @!P4 IMAD.WIDE R4, R13, 0x4, R22.reuse ;  /* 0x000000040d04c825 */ /* 0x102fe200078e0216 */
[----:B------:R0:W-:Y:S01]  /*cac0*/  @!P0 ST.E.64 desc[UR6][R2.64], R10 ;  /* 0x0000000a02008985 */ /* 0x0001e2000c101b06 */
[----:B------:R-:W-:Y:S02]  /*cad0*/  ISETP.GE.AND P0, PT, R0, UR4, PT ;  /* 0x0000000400007c0c */ /* 0x000fe4000bf06270 */
[--C-:B------:R-:W-:Y:S01]  /*cae0*/  @!P3 IMAD.WIDE R6, R17, 0x4, R22.reuse ;  /* 0x000000041106b825 */ /* 0x100fe200078e0216 */
[----:B------:R1:W-:Y:S01]  /*caf0*/  @!P4 ST.E.64 desc[UR6][R4.64], R20 ;  /* 0x000000140400c985 */ /* 0x0003e2000c101b06 */
[----:B------:R-:W-:Y:S02]  /*cb00*/  @!P6 LEA.HI R28, R28, R28, RZ, 0x1 ;  /* 0x0000001c1c1ce211 */ /* 0x000fe400078f08ff */
[----:B------:R-:W-:Y:S01]  /*cb10*/  @!P2 IMAD.WIDE R12, R25, 0x4, R22 ;  /* 0x00000004190ca825 */ /* 0x000fe200078e0216 */
[----:B------:R2:W-:Y:S01]  /*cb20*/  @!P3 ST.E.64 desc[UR6][R6.64], R30 ;  /* 0x0000001e0600b985 */ /* 0x0005e2000c101b06 */
[----:B------:R-:W-:-:S02]  /*cb30*/  ISETP.GE.AND P4, PT, R32, UR4, PT ;  /* 0x0000000420007c0c */ /* 0x000fc4000bf86270 */
[--C-:B------:R-:W-:Y:S01]  /*cb40*/  @!P1 IMAD.WIDE R16, R29, 0x4, R22.reuse ;  /* 0x000000041d109825 */ /* 0x100fe200078e0216 */
[----:B------:R-:W-:Y:S01]  /*cb50*/  @!P2 ST.E.64 desc[UR6][R12.64], R34 ;  /* 0x000000220c00a985 */ /* 0x000fe2000c101b06 */
[----:B0-----:R-:W-:Y:S02]  /*cb60*/  @!P5 LOP3.LUT R3, R24, 0xfffffffe, RZ, 0xc0, !PT ;  /* 0xfffffffe1803d812 */ /* 0x001fe400078ec0ff */
[C---:B------:R-:W-:Y:S01]  /*cb70*/  VIADD R18, R71.reuse, 0x58 ;  /* 0x0000005847127836 */ /* 0x040fe20000000000 */
[----:B------:R-:W-:Y:S01]  /*cb80*/  @!P1 ST.E.64 desc[UR6][R16.64], R46 ;  /* 0x0000002e10009985 */ /* 0x000fe2000c101b06 */
[C---:B------:R-:W-:Y:S01]  /*cb90*/  VIADD R25, R71.reuse, 0x60 ;  /* 0x0000006047197836 */ /* 0x040fe20000000000 */
[----:B------:R-:W-:Y:S01]  /*cba0*/  @!P0 LEA.HI R0, R0, R0, RZ, 0x1 ;  /* 0x0000000000008211 */ /* 0x000fe200078f08ff */
[----:B------:R-:W-:Y:S01]  /*cbb0*/  VIADD R29, R71, 0x68 ;  /* 0x00000068471d7836 */ /* 0x000fe20000000000 */
[----:B------:R-:W-:Y:S01]  /*cbc0*/  ISETP.GE.AND P1, PT, R18, UR4, PT ;  /* 0x0000000412007c0c */ /* 0x000fe2000bf26270 */
[----:B------:R-:W-:Y:S01]  /*cbd0*/  @!P5 IMAD.WIDE R2, R3, 0x4, R22 ;  /* 0x000000040302d825 */ /* 0x000fe200078e0216 */
[----:B------:R-:W-:-:S02]  /*cbe0*/  ISETP.GE.AND P2, PT, R25, UR4, PT ;  /* 0x0000000419007c0c */ /* 0x000fc4000bf46270 */
[----:B------:R-:W-:Y:S01]  /*cbf0*/  ISETP.GE.AND P3, PT, R29, UR4, PT ;  /* 0x000000041d007c0c */ /* 0x000fe2000bf66270 */
[----:B------:R-:W-:Y:S01]  /*cc00*/  VIADD R71, R71, 0x78 ;  /* 0x0000007847477836 */ /* 0x000fe20000000000 */
[----:B-1----:R-:W-:Y:S01]  /*cc10*/  @!P6 LOP3.LUT R5, R28, 0xfffffffe, RZ, 0xc0, !PT ;  /* 0xfffffffe1c05e812 */ /* 0x002fe200078ec0ff */
[----:B------:R0:W-:Y:S01]  /*cc20*/  @!P5 ST.E.64 desc[UR6][R2.64], R38 ;  /* 0x000000260200d985 */ /* 0x0001e2000c101b06 */
[----:B--2---:R-:W-:Y:S02]  /*cc30*/  @!P0 LOP3.LUT R7, R0, 0xfffffffe, RZ, 0xc0, !PT ;  /* 0xfffffffe00078812 */ /* 0x004fe400078ec0ff */
[----:B------:R-:W-:Y:S01]  /*cc40*/  @!P4 LEA.HI R32, R32, R32, RZ, 0x1 ;  /* 0x000000202020c211 */ /* 0x000fe200078f08ff */
[----:B------:R-:W-:Y:S02]  /*cc50*/  @!P6 IMAD.WIDE R4, R5, 0x4, R22 ;  /* 0x000000040504e825 */ /* 0x000fe400078e0216 */
[----:B------:R-:W-:Y:S02]  /*cc60*/  @!P1 LEA.HI R18, R18, R18, RZ, 0x1 ;  /* 0x0000001212129211 */ /* 0x000fe400078f08ff */
[----:B------:R-:W-:Y:S01]  /*cc70*/  @!P2 LEA.HI R25, R25, R25, RZ, 0x1 ;  /* 0x000000191919a211 */ /* 0x000fe200078f08ff */
[----:B------:R1:W-:Y:S01]  /*cc80*/  @!P6 ST.E.64 desc[UR6][R4.64], R50 ;  /* 0x000000320400e985 */ /* 0x0003e2000c101b06 */
[----:B------:R-:W-:-:S02]  /*cc90*/  @!P3 LEA.HI R29, R29, R29, RZ, 0x1 ;  /* 0x0000001d1d1db211 */ /* 0x000fc400078f08ff */
[----:B------:R-:W-:Y:S01]  /*cca0*/  @!P1 LOP3.LUT R11, R18, 0xfffffffe, RZ, 0xc0, !PT ;  /* 0xfffffffe120b9812 */ /* 0x000fe200078ec0ff */
[--C-:B0-----:R-:W-:Y:S01]  /*ccb0*/  @!P0 IMAD.WIDE R2, R7, 0x4, R22.reuse ;  /* 0x0000000407028825 */ /* 0x101fe200078e0216 */
[----:B------:R-:W-:Y:S02]  /*ccc0*/  @!P2 LOP3.LUT R25, R25, 0xfffffffe, RZ, 0xc0, !PT ;  /* 0xfffffffe1919a812 */ /* 0x000fe400078ec0ff */
[----:B------:R-:W-:Y:S02]  /*ccd0*/  @!P3 LOP3.LUT R29, R29, 0xfffffffe, RZ, 0xc0, !PT ;  /* 0xfffffffe1d1db812 */ /* 0x000fe400078ec0ff */
[----:B------:R0:W-:Y:S01]  /*cce0*/  @!P0 ST.E.64 desc[UR6][R2.64], R8 ;  /* 0x0000000802008985 */ /* 0x0001e2000c101b06 */
[----:B------:R-:W-:Y:S01]  /*ccf0*/  ISETP.GE.AND P0, PT, R71, UR4, PT ;  /* 0x0000000447007c0c */ /* 0x000fe2000bf06270 */
[----:B------:R-:W-:Y:S01]  /*cd00*/  @!P2 IMAD.WIDE R6, R25, 0x4, R22 ;  /* 0x000000041906a825 */ /* 0x000fe200078e0216 */
[----:B------:R-:W-:-:S03]  /*cd10*/  @!P4 LOP3.LUT R13, R32, 0xfffffffe, RZ, 0xc0, !PT ;  /* 0xfffffffe200dc812 */ /* 0x000fc600078ec0ff */
[----:B-1----:R-:W-:-:S04]  /*cd20*/  @!P1 IMAD.WIDE R4, R11, 0x4, R22 ;  /* 0x000000040b049825 */ /* 0x002fc800078e0216 */
[--C-:B------:R-:W-:Y:S01]  /*cd30*/  @!P3 IMAD.WIDE R10, R29, 0x4, R22.reuse ;  /* 0x000000041d0ab825 */ /* 0x100fe200078e0216 */
[----:B------:R0:W-:Y:S03]  /*cd40*/  @!P1 ST.E.64 desc[UR6][R4.64], R14 ;  /* 0x0000000e04009985 */ /* 0x0001e6000c101b06 */
[----:B------:R-:W-:Y:S01]  /*cd50*/  @!P4 IMAD.WIDE R12, R13, 0x4, R22 ;  /* 0x000000040d0cc825 */ /* 0x000fe200078e0216 */
[----:B------:R0:W-:Y:S04]  /*cd60*/  @!P2 ST.E.64 desc[UR6][R6.64], R26 ;  /* 0x0000001a0600a985 */ /* 0x0001e8000c101b06 */
[----:B------:R0:W-:Y:S04]  /*cd70*/  @!P3 ST.E.64 desc[UR6][R10.64], R42 ;  /* 0x0000002a0a00b985 */ /* 0x0001e8000c101b06 */
[----:B------:R0:W-:Y:S01]  /*cd80*/  @!P4 ST.E.64 desc[UR6][R12.64], R54 ;  /* 0x000000360c00c985 */ /* 0x0001e2000c101b06 */
[----:B------:R-:W-:Y:S05]  /*cd90*/  @P0 BRA `(.L_x_10) ;  /* 0x0000003c00cc0947 */ /* 0x000fea0003800000 */
[----:B------:R-:W-:Y:S01]  /*cda0*/  LEA.HI R71, R71, R71, RZ, 0x1 ;  /* 0x0000004747477211 */ /* 0x000fe200078f08ff */
[----:B------:R-:W-:-:S03]  /*cdb0*/  ULDC.64 UR4, c[0x0][0x208] ;  /* 0x0000820000047ab9 */ /* 0x000fc60000000a00 */
[----:B0-----:R-:W-:-:S05]  /*cdc0*/  LOP3.LUT R3, R71, 0xfffffffe, RZ, 0xc0, !PT ;  /* 0xfffffffe47037812 */ /* 0x001fca00078ec0ff */
[----:B------:R-:W-:-:S05]  /*cdd0*/  IMAD.WIDE R2, R3, 0x4, R22 ;  /* 0x0000000403027825 */ /* 0x000fca00078e0216 */
[----:B------:R0:W-:Y:S01]  /*cde0*/  ST.E.64 desc[UR4][R2.64], R86 ;  /* 0x0000005602007985 */ /* 0x0001e2000c101b04 */
[----:B------:R-:W-:Y:S05]  /*cdf0*/  BRA `(.L_x_10) ;  /* 0x0000003c00b47947 */ /* 0x000fea0003800000 */
.L_x_33:
[----:B------:R-:W0:Y:S02]  /*ce00*/  S2R R0, SR_TID.X ;  /* 0x0000000000007919 */ /* 0x000e240000002100 */
[----:B0-----:R-:W-:-:S05]  /*ce10*/  VIADD R2, R0, 0xffffff80 ;  /* 0xffffff8000027836 */ /* 0x001fca0000000000 */
[----:B------:R-:W-:-:S13]  /*ce20*/  ISETP.GT.AND P0, PT, R2, 0x7f, PT ;  /* 0x0000007f0200780c */ /* 0x000fda0003f04270 */
[----:B------:R-:W-:Y:S05]  /*ce30*/  @P0 BRA `(.L_x_10) ;  /* 0x0000003c00a40947 */ /* 0x000fea0003800000 */
[----:B------:R-:W0:Y:S01]  /*ce40*/  S2R R3, SR_CTAID.X ;  /* 0x0000000000037919 */ /* 0x000e220000002500 */
[----:B------:R-:W1:Y:S01]  /*ce50*/  LDC R6, c[0x0][0xbe8] ;  /* 0x0002fa00ff067b82 */ /* 0x000e620000000800 */
[----:B------:R-:W-:Y:S01]  /*ce60*/  ULDC UR4, c[0x0][0xa88] ;  /* 0x0002a20000047ab9 */ /* 0x000fe20000000800 */
[----:B0-----:R-:W-:Y:S02]  /*ce70*/  IMAD R0, R3, 0x80, R0 ;  /* 0x0000008003007824 */ /* 0x001fe400078e0200 */
[----:B-1----:R-:W-:Y:S02]  /*ce80*/  IMAD R3, R6, UR4, RZ ;  /* 0x0000000406037c24 */ /* 0x002fe4000f8e02ff */
[----:B------:R-:W-:-:S05]  /*ce90*/  VIADD R0, R0, 0xffffff80 ;  /* 0xffffff8000007836 */ /* 0x000fca0000000000 */
[----:B------:R-:W-:-:S13]  /*cea0*/  ISETP.GE.AND P0, PT, R0, R3, PT ;  /* 0x000000030000720c */ /* 0x000fda0003f06270 */
[----:B------:R-:W-:Y:S05]  /*ceb0*/  @P0 BRA `(.L_x_10) ;  /* 0x0000003c00840947 */ /* 0x000fea0003800000 */
[----:B------:R-:W-:Y:S01]  /*cec0*/  ISETP.NE.AND P0, PT, R6, 0x1, PT ;  /* 0x000000010600780c */ /* 0x000fe20003f05270 */
[----:B------:R-:W0:Y:S01]  /*ced0*/  S2UR UR7, SR_CTAID.Z ;  /* 0x00000000000779c3 */ /* 0x000e220000002700 */
[----:B------:R-:W-:Y:S01]  /*cee0*/  R2UR UR11, R19 ;  /* 0x00000000130b72ca */ /* 0x000fe200000e0000 */
[----:B------:R-:W-:Y:S01]  /*cef0*/  ULDC.64 UR8, c[0x0][0xbd0] ;  /* 0x0002f40000087ab9 */ /* 0x000fe20000000a00 */
[----:B------:R-:W-:Y:S01]  /*cf00*/  IMAD.MOV.U32 R5, RZ, RZ, R0 ;  /* 0x000000ffff057224 */ /* 0x000fe200078e0000 */
[----:B------:R-:W-:-:S04]  /*cf10*/  ULDC.64 UR12, c[0x0][0x208] ;  /* 0x00008200000c7ab9 */ /* 0x000fc80000000a00 */
[----:B------:R-:W1:Y:S06]  /*cf20*/  LDC.64 R10, c[0x0][0xbd8] ;  /* 0x0002f600ff0a7b82 */ /* 0x000e6c0000000a00 */
[----:B------:R-:W-:Y:S02]  /*cf30*/  USHF.R.S32.HI UR6, URZ, 0x1f, UR11 ;  /* 0x0000001f3f067899 */ /* 0x000fe4000801140b */
[----:B------:R-:W2:Y:S01]  /*cf40*/  @P0 LDC R7, c[0x0][0xbec] ;  /* 0x0002fb00ff070b82 */ /* 0x000ea20000000800 */
[----:B------:R-:W-:Y:S02]  /*cf50*/  UIMAD.WIDE.U32 UR4, UR11, UR8, URZ ;  /* 0x000000080b0472a5 */ /* 0x000fe4000f8e003f */
[----:B------:R-:W-:-:S04]  /*cf60*/  UIMAD UR6, UR6, UR8, URZ ;  /* 0x00000008060672a4 */ /* 0x000fc8000f8e023f */
[----:B------:R-:W-:Y:S01]  /*cf70*/  UIMAD UR6, UR11, UR9, UR6 ;  /* 0x000000090b0672a4 */ /* 0x000fe2000f8e0206 */
[----:B------:R-:W3:Y:S01]  /*cf80*/  @P0 LDC R9, c[0x0][0xbf0] ;  /* 0x0002fc00ff090b82 */ /* 0x000ee20000000800 */
[----:B0-----:R-:W-:Y:S01]  /*cf90*/  USHF.R.S32.HI UR8, URZ, 0x1f, UR7 ;  /* 0x0000001f3f087899 */ /* 0x001fe20008011407 */
[----:B------:R-:W-:Y:S01]  /*cfa0*/  IMAD.U32 R3, RZ, RZ, UR5 ;  /* 0x00000005ff037e24 */ /* 0x000fe2000f8e00ff */
[----:B------:R-:W-:Y:S01]  /*cfb0*/  UIADD3 UR6, UR5, UR6, URZ ;  /* 0x0000000605067290 */ /* 0x000fe2000fffe03f */
[----:B------:R-:W-:Y:S02]  /*cfc0*/  IMAD.U32 R2, RZ, RZ, UR4 ;  /* 0x00000004ff027e24 */ /* 0x000fe4000f8e00ff */
[----:B------:R-:W-:Y:S02]  /*cfd0*/  ULDC.64 UR4, c[0x0][0xbe0] ;  /* 0x0002f80000047ab9 */ /* 0x000fe40000000a00 */
[----:B------:R-:W0:Y:S01]  /*cfe0*/  S2UR UR10, SR_CTAID.Y ;  /* 0x00000000000a79c3 */ /* 0x000e220000002600 */
[----:B------:R-:W-:-:S02]  /*cff0*/  IMAD.U32 R3, RZ, RZ, UR6 ;  /* 0x00000006ff037e24 */ /* 0x000fc4000f8e00ff */
[C---:B-1----:R-:W-:Y:S02]  /*d000*/  IMAD R12, R10.reuse, UR8, RZ ;  /* 0x000000080a0c7c24 */ /* 0x042fe4000f8e02ff */
[----:B------:R-:W-:-:S03]  /*d010*/  IMAD.WIDE.U32 R2, R10, UR7, R2 ;  /* 0x000000070a027c25 */ /* 0x000fc6000f8e0002 */
[----:B------:R-:W0:Y:S01]  /*d020*/  LDC R8, c[0x0][0xc50] ;  /* 0x00031400ff087b82 */ /* 0x000e220000000800 */
[----:B--2---:R-:W-:-:S04]  /*d030*/  @P0 IMAD.HI.U32 R4, R0, R7, RZ ;  /* 0x0000000700040227 */ /* 0x004fc800078e00ff */
[----:B------:R-:W-:Y:S02]  /*d040*/  IMAD R7, RZ, RZ, -UR11 ;  /* 0x8000000bff077e24 */ /* 0x000fe4000f8e02ff */
[----:B------:R-:W-:Y:S01]  /*d050*/  IMAD R11, R11, UR7, R12 ;  /* 0x000000070b0b7c24 */ /* 0x000fe2000f8e020c */
[----:B---3--:R-:W-:-:S03]  /*d060*/  @P0 SHF.R.U32.HI R5, RZ, R9, R4 ;  /* 0x00000009ff050219 */ /* 0x008fc60000011604 */
[----:B------:R-:W-:Y:S02]  /*d070*/  IMAD.IADD R3, R11, 0x1, R3 ;  /* 0x000000010b037824 */ /* 0x000fe400078e0203 */
[----:B0-----:R-:W-:Y:S02]  /*d080*/  IMAD R9, R8, R7, UR10 ;  /* 0x0000000a08097e24 */ /* 0x001fe4000f8e0207 */
[----:B------:R-:W-:Y:S02]  /*d090*/  IMAD.MOV R7, RZ, RZ, -R5 ;  /* 0x000000ffff077224 */ /* 0x000fe400078e0a05 */
[----:B------:R-:W-:Y:S01]  /*d0a0*/  IMAD.WIDE.U32 R2, R9, UR4, R2 ;  /* 0x0000000409027c25 */ /* 0x000fe2000f8e0002 */
[----:B------:R-:W-:-:S03]  /*d0b0*/  SHF.R.S32.HI R4, RZ, 0x1f, R9 ;  /* 0x0000001fff047819 */ /* 0x000fc60000011409 */
[----:B------:R-:W-:Y:S01]  /*d0c0*/  IMAD R7, R6, R7, R0 ;  /* 0x0000000706077224 */ /* 0x000fe200078e0200 */
[----:B------:R-:W-:Y:S01]  /*d0d0*/  IADD3 R2, P0, R5, R2, RZ ;  /* 0x0000000205027210 */ /* 0x000fe20007f1e0ff */
[----:B------:R-:W-:-:S03]  /*d0e0*/  IMAD R4, R4, UR4, RZ ;  /* 0x0000000404047c24 */ /* 0x000fc6000f8e02ff */
[----:B------:R-:W-:Y:S01]  /*d0f0*/  SHF.R.S32.HI R0, RZ, 0x1f, R7 ;  /* 0x0000001fff007819 */ /* 0x000fe20000011407 */
[----:B------:R-:W-:Y:S01]  /*d100*/  IMAD R4, R9, UR5, R4 ;  /* 0x0000000509047c24 */ /* 0x000fe2000f8e0204 */
[----:B------:R-:W-:Y:S01]  /*d110*/  SHF.R.S32.HI R9, RZ, 0x1f, R5 ;  /* 0x0000001fff097819 */ /* 0x000fe20000011405 */
[----:B------:R-:W-:Y:S02]  /*d120*/  ULDC.64 UR4, c[0x0][0xbc8] ;  /* 0x0002f20000047ab9 */ /* 0x000fe40000000a00 */
[----:B------:R-:W-:Y:S01]  /*d130*/  IMAD R0, R0, UR4, RZ ;  /* 0x0000000400007c24 */ /* 0x000fe2000f8e02ff */
[----:B------:R-:W-:-:S03]  /*d140*/  IADD3.X R3, R9, R3, R4, P0, !PT ;  /* 0x0000000309037210 */ /* 0x000fc600007fe404 */
[C---:B------:R-:W-:Y:S02]  /*d150*/  IMAD R5, R7.reuse, UR5, R0 ;  /* 0x0000000507057c24 */ /* 0x040fe4000f8e0200 */
[----:B------:R-:W-:Y:S01]  /*d160*/  IMAD.WIDE.U32 R2, R7, UR4, R2 ;  /* 0x0000000407027c25 */ /* 0x000fe2000f8e0002 */
[----:B------:R-:W-:-:S03]  /*d170*/  ULDC.64 UR4, c[0x0][0xba8] ;  /* 0x0002ea0000047ab9 */ /* 0x000fc60000000a00 */
[----:B------:R-:W-:Y:S01]  /*d180*/  IMAD.IADD R3, R3, 0x1, R5 ;  /* 0x0000000103037824 */ /* 0x000fe200078e0205 */
[----:B------:R-:W-:-:S04]  /*d190*/  LEA R4, P0, R2, UR4, 0x2 ;  /* 0x0000000402047c11 */ /* 0x000fc8000f8010ff */
[----:B------:R-:W-:Y:S01]  /*d1a0*/  LEA.HI.X R5, R2, UR5, R3, 0x2, P0 ;  /* 0x0000000502057c11 */ /* 0x000fe200080f1403 */
[----:B------:R-:W-:-:S05]  /*d1b0*/  IMAD.MOV.U32 R3, RZ, RZ, -0x800000 ;  /* 0xff800000ff037424 */ /* 0x000fca00078e00ff */
[----:B------:R0:W-:Y:S01]  /*d1c0*/  STG.E desc[UR12][R4.64], R3 ;  /* 0x0000000304007986 */ /* 0x0001e2000c10190c */
[----:B------:R-:W-:Y:S05]  /*d1d0*/  BRA `(.L_x_10) ;  /* 0x0000003800bc7947 */ /* 0x000fea0003800000 */
.L_x_8:
[----:B------:R-:W-:-:S08]  /*d1e0*/  NOP ;  /* 0x0000000000007918 */ /* 0x000fd00000000000 */
[----:B0-----:R-:W0:-:S00]  /*d1f0*/  USETMAXREG.DEALLOC.CTAPOOL 0x18 ;  /* 0x00000018000079c8 */ /* 0x001e0000080e0500 */
[----:B0-----:R-:W-:Y:S01]  /*d200*/  LOP3.LUT R0, R0, 0x3, RZ, 0xc0, !PT ;  /* 0x0000000300007812 */ /* 0x001fe200078ec0ff */
[----:B------:R-:W0:Y:S05]  /*d210*/  S2R R19, SR_CTAID.Z ;  /* 0x0000000000137919 */ /* 0x000e2a0000002700 */
[----:B------:R-:W1:Y:S01]  /*d220*/  S2UR UR6, SR_CTAID.Y ;  /* 0x00000000000679c3 */ /* 0x000e620000002600 */
[----:B------:R-:W2:Y:S02]  /*d230*/  SHFL.IDX PT, R0, R0, RZ, 0x1f ;  /* 0x00001fff00007589 */ /* 0x000ea400000e0000 */
[----:B--2---:R-:W-:-:S13]  /*d240*/  ISETP.NE.AND P0, PT, R0, RZ, PT ;  /* 0x000000ff0000720c */ /* 0x004fda0003f05270 */
[----:B01----:R-:W-:Y:S05]  /*d250*/  @!P0 BRA `(.L_x_36) ;  /* 0x0000000000288947 */ /* 0x003fea0003800000 */
[----:B------:R-:W-:Y:S01]  /*d260*/  ULDC UR7, c[0x0][0xc50] ;  /* 0x0003140000077ab9 */ /* 0x000fe20000000800 */
[----:B------:R-:W-:Y:S01]  /*d270*/  UMOV UR36, UR6 ;  /* 0x0000000600247c82 */ /* 0x000fe20008000000 */
[----:B------:R-:W-:-:S06]  /*d280*/  UISETP.NE.AND UP0, UPT, UR7, 0x1, UPT ;  /* 0x000000010700788c */ /* 0x000fcc000bf05270 */
[----:B------:R-:W-:-:S13]  /*d290*/  PLOP3.LUT P0, PT, PT, PT, UP0, 0x80, 0x0 ;  /* 0x000000000000781c */ /* 0x000fda0003f0f008 */
[----:B------:R-:W-:Y:S05]  /*d2a0*/  @!P0 BRA `(.L_x_37) ;  /* 0x0000000000308947 */ /* 0x000fea0003800000 */
[----:B------:R-:W-:Y:S01]  /*d2b0*/  ULDC UR4, c[0x0][0xc54] ;  /* 0x0003150000047ab9 */ /* 0x000fe20000000800 */
[----:B------:R-:W-:Y:S01]  /*d2c0*/  ULDC UR36, c[0x0][0xc58] ;  /* 0x0003160000247ab9 */ /* 0x000fe20000000800 */
[----:B------:R-:W-:-:S04]  /*d2d0*/  UIMAD.WIDE.U32 UR4, UR6, UR4, URZ ;  /* 0x00000004060472a5 */ /* 0x000fc8000f8e003f */
[----:B------:R-:W-:Y:S01]  /*d2e0*/  USHF.R.U32.HI UR36, URZ, UR36, UR5 ;  /* 0x000000243f247299 */ /* 0x000fe20008011605 */
[----:B------:R-:W-:Y:S11]  /*d2f0*/  BRA `(.L_x_37) ;  /* 0x00000000001c7947 */ /* 0x000ff60003800000 */
.L_x_36:
[----:B------:R-:W-:Y:S01]  /*d300*/  ULDC UR7, c[0x0][0xc50] ;  /* 0x0003140000077ab9 */ /* 0x000fe20000000800 */
[----:B------:R-:W-:Y:S01]  /*d310*/  UMOV UR36, UR6 ;  /* 0x0000000600247c82 */ /* 0x000fe20008000000 */
[----:B------:R-:W-:-:S11]  /*d320*/  UISETP.NE.AND UP0, UPT, UR7, 0x1, UPT ;  /* 0x000000010700788c */ /* 0x000fd6000bf05270 */
[----:B------:R-:W-:Y:S01]  /*d330*/  @UP0 ULDC UR4, c[0x0][0xc54] ;  /* 0x0003150000040ab9 */ /* 0x000fe20000000800 */
[----:B------:R-:W-:Y:S01]  /*d340*/  @UP0 ULDC UR8, c[0x0][0xc58] ;  /* 0x0003160000080ab9 */ /* 0x000fe20000000800 */
[----:B------:R-:W-:-:S04]  /*d350*/  UIMAD.WIDE.U32 UR4, UR6, UR4, URZ ;  /* 0x00000004060472a5 */ /* 0x000fc8000f8e003f */
[----:B------:R-:W-:-:S12]  /*d360*/  @UP0 USHF.R.U32.HI UR36, URZ, UR8, UR5 ;  /* 0x000000083f240299 */ /* 0x000fd80008011605 */
.L_x_37:
[----:B------:R-:W-:Y:S01]  /*d370*/  ISETP.GE.AND P0, PT, R19, RZ, PT ;  /* 0x000000ff1300720c */ /* 0x000fe20003f06270 */
[----:B------:R-:W-:Y:S01]  /*d380*/  UIADD3 UR4, -UR36, URZ, URZ ;  /* 0x0000003f24047290 */ /* 0x000fe2000fffe13f */
[----:B------:R-:W-:Y:S02]  /*d390*/  IMAD.MOV.U32 R10, RZ, RZ, 0x1 ;  /* 0x00000001ff0a7424 */ /* 0x000fe400078e00ff */
[----:B------:R-:W-:Y:S01]  /*d3a0*/  IMAD.MOV.U32 R0, RZ, RZ, RZ ;  /* 0x000000ffff007224 */ /* 0x000fe200078e00ff */
[----:B------:R-:W-:Y:S01]  /*d3b0*/  UIMAD UR6, UR7, UR4, UR6 ;  /* 0x00000004070672a4 */ /* 0x000fe2000f8e0206 */
[----:B------:R-:W-:-:S07]  /*d3c0*/  IMAD.MOV.U32 R3, RZ, RZ, 0x1 ;  /* 0x00000001ff037424 */ /* 0x000fce00078e00ff */
[----:B------:R-:W-:Y:S05]  /*d3d0*/  @!P0 BRA `(.L_x_38) ;  /* 0x0000003400748947 */ /* 0x000fea0003800000 */
[----:B------:R-:W-:Y:S01]  /*d3e0*/  ULDC.64 UR4, c[0x0][0x418] ;  /* 0x0001060000047ab9 */ /* 0x000fe20000000a00 */
[----:B------:R-:W-:Y:S02]  /*d3f0*/  ULOP3.LUT UR42, UR6, 0xffff, URZ, 0xc0, !UPT ;  /* 0x0000ffff062a7892 */ /* 0x000fe4000f8ec03f */
[----:B------:R-:W-:Y:S01]  /*d400*/  UISETP.NE.U32.AND UP0, UPT, UR4, URZ, UPT ;  /* 0x0000003f0400728c */ /* 0x000fe2000bf05070 */
[----:B------:R-:W-:Y:S02]  /*d410*/  UMOV UR41, URZ ;  /* 0x0000003f00297c82 */ /* 0x000fe40008000000 */
[----:B------:R-:W-:Y:S01]  /*d420*/  ULDC UR4, c[0x0][0x424] ;  /* 0x0001090000047ab9 */ /* 0x000fe20000000800 */
[----:B------:R-:W-:-:S03]  /*d430*/  UISETP.NE.AND.EX UP0, UPT, UR5, URZ, UPT, UP0 ;  /* 0x0000003f0500728c */ /* 0x000fc6000bf05300 */
[----:B------:R-:W-:Y:S01]  /*d440*/  ULDC UR5, c[0x0][0x2f0] ;  /* 0x0000bc0000057ab9 */ /* 0x000fe20000000800 */
[----:B------:R-:W-:-:S04]  /*d450*/  USEL UR4, UR4, 0x1, UP0 ;  /* 0x0000000104047887 */ /* 0x000fc80008000000 */
[----:B------:R-:W-:-:S04]  /*d460*/  UIMAD UR4, UR4, UR5, URZ ;  /* 0x00000005040472a4 */ /* 0x000fc8000f8e023f */
[----:B------:R-:W-:Y:S02]  /*d470*/  UISETP.GE.AND UP0, UPT, UR4, 0x1, UPT ;  /* 0x000000010400788c */ /* 0x000fe4000bf06270 */
[----:B------:R-:W-:-:S04]  /*d480*/  UIADD3 UR5, UR4, 0xaf, URZ ;  /* 0x000000af04057890 */ /* 0x000fc8000fffe03f */
[----:B------:R-:W-:Y:S01]  /*d490*/  PLOP3.LUT P0, PT, PT, PT, UP0, 0x80, 0x0 ;  /* 0x000000000000781c */ /* 0x000fe20003f0f008 */
[----:B------:R-:W-:-:S04]  /*d4a0*/  UIMAD.WIDE UR4, UR5, 0x2e8ba2e9, URZ ;  /* 0x2e8ba2e9050478a5 */ /* 0x000fc8000f8e023f */
[----:B------:R-:W-:-:S04]  /*d4b0*/  USHF.R.U32.HI UR40, URZ, 0x1f, UR5 ;  /* 0x0000001f3f287899 */ /* 0x000fc80008011605 */
        /* <DEDUP_REMOVED lines=9> */
[----:B------:R-:W-:Y:S01]  /*d550*/  IABS R4, R3 ;  /* 0x0000000300047213 */ /* 0x000fe20000000000 */
[----:B------:R-:W-:Y:S01]  /*d560*/  IMAD.U32 R3, RZ, RZ, UR7 ;  /* 0x00000007ff037e24 */ /* 0x000fe2000f8e00ff */
[----:B------:R-:W-:Y:S01]  /*d570*/  R2UR UR11, R0 ;  /* 0x00000000000b72ca */ /* 0x000fe200000e0000 */
[----:B------:R-:W-:Y:S02]  /*d580*/  ULOP3.LUT UR7, UR7, UR6, URZ, 0x3c, !UPT ;  /* 0x0000000607077292 */ /* 0x000fe4000f8e3c3f */
[----:B------:R-:W-:-:S10]  /*d590*/  IMAD.MOV R4, RZ, RZ, -R4 ;  /* 0x000000ffff047224 */ /* 0x000fd400078e0a04 */
[----:B------:R-:W0:Y:S08]  /*d5a0*/  I2F.RP R0, UR11 ;  /* 0x0000000b00007d06 */ /* 0x000e300008209400 */
[----:B0-----:R-:W0:Y:S02]  /*d5b0*/  MUFU.RCP R0, R0 ;  /* 0x0000000000007308 */ /* 0x001e240000001000 */
[----:B0-----:R-:W-:Y:S01]  /*d5c0*/  VIADD R2, R0, 0xffffffe ;  /* 0x0ffffffe00027836 */ /* 0x001fe20000000000 */
[----:B------:R-:W-:Y:S01]  /*d5d0*/  IABS R0, R3 ;  /* 0x0000000300007213 */ /* 0x000fe20000000000 */
[----:B------:R-:W-:-:S03]  /*d5e0*/  IMAD.MOV.U32 R3, RZ, RZ, R4 ;  /* 0x000000ffff037224 */ /* 0x000fc600078e0004 */
[----:B------:R-:W-:Y:S01]  /*d5f0*/  R2UR UR9, R0 ;  /* 0x00000000000972ca */ /* 0x000fe200000e0000 */
[----:B------:R-:W0:Y:S01]  /*d600*/  F2I.FTZ.U32.TRUNC.NTZ R2, R2 ;  /* 0x0000000200027305 */ /* 0x000e22000021f000 */
[----:B------:R-:W-:Y:S02]  /*d610*/  R2UR UR10, R3 ;  /* 0x00000000030a72ca */ /* 0x000fe400000e0000 */
[----:B0-----:R-:W-:-:S13]  /*d620*/  R2UR UR5, R2 ;  /* 0x00000000020572ca */ /* 0x001fda00000e0000 */
[----:B------:R-:W-:-:S04]  /*d630*/  UIADD3 UR8, URZ, -UR5, URZ ;  /* 0x800000053f087290 */ /* 0x000fc8000fffe03f */
[----:B------:R-:W-:-:S04]  /*d640*/  UIMAD UR8, UR8, UR11, URZ ;  /* 0x0000000b080872a4 */ /* 0x000fc8000f8e023f */
[----:B------:R-:W-:-:S04]  /*d650*/  UIMAD.WIDE.U32 UR4, UR5, UR8, UR4 ;  /* 0x00000008050472a5 */ /* 0x000fc8000f8e0004 */
[----:B------:R-:W-:-:S04]  /*d660*/  UIMAD.WIDE.U32 UR4, UR5, UR9, URZ ;  /* 0x00000009050472a5 */ /* 0x000fc8000f8e003f */
[----:B------:R-:W-:-:S04]  /*d670*/  UIMAD UR4, UR5, UR10, UR9 ;  /* 0x0000000a050472a4 */ /* 0x000fc8000f8e0209 */
[----:B------:R-:W-:-:S11]  /*d680*/  UISETP.GT.U32.AND UP1, UPT, UR11, UR4, UPT ;  /* 0x000000040b00728c */ /* 0x000fd6000bf24070 */
[----:B------:R-:W-:Y:S02]  /*d690*/  @!UP1 UIADD3 UR4, UR4, -UR11, URZ ;  /* 0x8000000b04049290 */ /* 0x000fe4000fffe03f */
[----:B------:R-:W-:Y:S02]  /*d6a0*/  @!UP1 UIADD3 UR5, UR5, 0x1, URZ ;  /* 0x0000000105059890 */ /* 0x000fe4000fffe03f */
[----:B------:R-:W-:Y:S02]  /*d6b0*/  UISETP.GE.U32.AND UP0, UPT, UR4, UR11, UPT ;  /* 0x0000000b0400728c */ /* 0x000fe4000bf06070 */
[----:B------:R-:W-:-:S09]  /*d6c0*/  UISETP.GE.AND UP1, UPT, UR7, URZ, UPT ;  /* 0x0000003f0700728c */ /* 0x000fd2000bf26270 */
[----:B------:R-:W-:Y:S02]  /*d6d0*/  @UP0 UIADD3 UR5, UR5, 0x1, URZ ;  /* 0x0000000105050890 */ /* 0x000fe4000fffe03f */
[----:B------:R-:W-:Y:S02]  /*d6e0*/  UISETP.NE.AND UP0, UPT, UR6, URZ, UPT ;  /* 0x0000003f0600728c */ /* 0x000fe4000bf05270 */
[----:B------:R-:W-:-:S09]  /*d6f0*/  @!UP1 UIADD3 UR5, -UR5, URZ, URZ ;  /* 0x0000003f05059290 */ /* 0x000fd2000fffe13f */
[----:B------:R-:W-:-:S07]  /*d700*/  @!UP0 ULOP3.LUT UR5, URZ, UR6, URZ, 0x33, !UPT ;  /* 0x000000063f058292 */ /* 0x000fce000f8e333f */
[----:B------:R-:W-:-:S05]  /*d710*/  UMOV UR41, UR5 ;  /* 0x0000000500297c82 */ /* 0x000fca0008000000 */
.L_x_39:
[----:B------:R-:W-:Y:S01]  /*d720*/  UIMAD UR39, UR42, UR41, URZ ;  /* 0x000000292a2772a4 */ /* 0x000fe2000f8e023f */
[----:B------:R-:W-:-:S05]  /*d730*/  IMAD.U32 R0, RZ, RZ, UR40 ;  /* 0x00000028ff007e24 */ /* 0x000fca000f8e00ff */
[----:B------:R-:W-:-:S05]  /*d740*/  IMAD.U32 R3, RZ, RZ, UR39 ;  /* 0x00000027ff037e24 */ /* 0x000fca000f8e00ff */
[----:B------:R-:W-:Y:S01]  /*d750*/  VIADDMNMX R18, R3, UR41, R0, PT ;  /* 0x0000002903127c46 */ /* 0x000fe2000b800100 */
[----:B------:R-:W-:Y:S02]  /*d760*/  IMAD.MOV.U32 R0, RZ, RZ, RZ ;  /* 0x000000ffff007224 */ /* 0x000fe400078e00ff */
[----:B------:R-:W-:Y:S01]  /*d770*/  IMAD.MOV.U32 R3, RZ, RZ, 0x1 ;  /* 0x00000001ff037424 */ /* 0x000fe200078e00ff */
[----:B------:R-:W-:Y:S01]  /*d780*/  ISETP.GT.AND P0, PT, R18, UR39, PT ;  /* 0x0000002712007c0c */ /* 0x000fe2000bf04270 */
[----:B------:R0:W-:-:S12]  /*d790*/  STL [R1+0x4], R18 ;  /* 0x0000041201007387 */ /* 0x0001d80000100800 */
[----:B0-----:R-:W-:Y:S05]  /*d7a0*/  @!P0 BRA `(.L_x_38) ;  /* 0x0000003000808947 */ /* 0x001fea0003800000 */
[----:B------:R-:W0:Y:S01]  /*d7b0*/  S2UR UR4, SR_CgaCtaId ;  /* 0x00000000000479c3 */ /* 0x000e220000008800 */
[----:B------:R-:W-:Y:S02]  /*d7c0*/  UMOV UR38, 0x400 ;  /* 0x0000040000267882 */ /* 0x000fe40000000000 */
[----:B0-----:R-:W-:-:S04]  /*d7d0*/  ULEA UR38, UR4, UR38, 0x18 ;  /* 0x0000002604267291 */ /* 0x001fc8000f8ec03f */
[----:B------:R-:W-:-:S04]  /*d7e0*/  UIADD3 UR4, UR38, 0x1e400, URZ ;  /* 0x0001e40026047890 */ /* 0x000fc8000fffe03f */
[----:B------:R-:W-:-:S06]  /*d7f0*/  ULOP3.LUT UP0, URZ, UR4, 0x3ff, URZ, 0xc0, !UPT ;  /* 0x000003ff043f7892 */ /* 0x000fcc000f80c03f */
[----:B------:R-:W-:-:S13]  /*d800*/  PLOP3.LUT P0, PT, PT, PT, UP0, 0x80, 0x0 ;  /* 0x000000000000781c */ /* 0x000fda0003f0f008 */
[----:B------:R-:W-:Y:S05]  /*d810*/  @!P0 BRA `(.L_x_40) ;  /* 0x0000000000408947 */ /* 0x000fea0003800000 */
[----:B------:R-:W-:Y:S01]  /*d820*/  MOV R2, 0x0 ;  /* 0x0000000000027802 */ /* 0x000fe20000000f00 */
[----:B------:R-:W-:Y:S01]  /*d830*/  ULDC.64 UR6, c[0x4][0xa0] ;  /* 0x0100280000067ab9 */ /* 0x000fe20000000a00 */
[----:B------:R-:W-:Y:S01]  /*d840*/  ULDC.64 UR8, c[0x4][0xa8] ;  /* 0x01002a0000087ab9 */ /* 0x000fe20000000a00 */
[----:B------:R-:W-:Y:S01]  /*d850*/  ULDC.64 UR4, c[0x4][0x28] ;  /* 0x01000a0000047ab9 */ /* 0x000fe20000000a00 */
[----:B------:R-:W-:Y:S02]  /*d860*/  IMAD.U32 R4, RZ, RZ, UR6 ;  /* 0x00000006ff047e24 */ /* 0x000fe4000f8e00ff */
[----:B------:R-:W0:Y:S01]  /*d870*/  LDC.64 R2, c[0x4][R2] ;  /* 0x0100000002027b82 */ /* 0x000e220000000a00 */
[----:B------:R-:W-:Y:S02]  /*d880*/  IMAD.U32 R5, RZ, RZ, UR7 ;  /* 0x00000007ff057e24 */ /* 0x000fe4000f8e00ff */
[----:B------:R-:W-:Y:S02]  /*d890*/  IMAD.U32 R6, RZ, RZ, UR8 ;  /* 0x00000008ff067e24 */ /* 0x000fe4000f8e00ff */
[----:B------:R-:W-:-:S02]  /*d8a0*/  IMAD.U32 R7, RZ, RZ, UR9 ;  /* 0x00000009ff077e24 */ /* 0x000fc4000f8e00ff */
[----:B------:R-:W-:Y:S02]  /*d8b0*/  IMAD.U32 R10, RZ, RZ, UR4 ;  /* 0x00000004ff0a7e24 */ /* 0x000fe4000f8e00ff */
[----:B------:R-:W-:Y:S02]  /*d8c0*/  IMAD.U32 R11, RZ, RZ, UR5 ;  /* 0x00000005ff0b7e24 */ /* 0x000fe4000f8e00ff */
[----:B------:R-:W-:Y:S02]  /*d8d0*/  IMAD.MOV.U32 R8, RZ, RZ, 0x70 ;  /* 0x00000070ff087424 */ /* 0x000fe400078e00ff */
[----:B------:R-:W-:Y:S02]  /*d8e0*/  IMAD.MOV.U32 R12, RZ, RZ, 0x1 ;  /* 0x00000001ff0c7424 */ /* 0x000fe400078e00ff */
[----:B------:R-:W-:-:S07]  /*d8f0*/  IMAD.MOV.U32 R13, RZ, RZ, RZ ;  /* 0x000000ffff0d7224 */ /* 0x000fce00078e00ff */
[----:B------:R-:W-:-:S07]  /*d900*/  LEPC R20, `(.L_x_40) ;  /* 0x000000001014794e */ /* 0x000fce0000000000 */
[----:B0-----:R-:W-:Y:S05]  /*d910*/  CALL.ABS.NOINC R2 ;  /* 0x0000000002007343 */ /* 0x001fea0003c00000 */
.L_x_40:
        /* <DEDUP_REMOVED lines=8> */
[----:B------:R0:W1:Y:S01]  /*d9a0*/  LDC.64 R2, c[0x4][R16] ;  /* 0x0100000010027b82 */ /* 0x0000620000000a00 */
[----:B------:R-:W-:Y:S02]  /*d9b0*/  IMAD.U32 R4, RZ, RZ, UR6 ;  /* 0x00000006ff047e24 */ /* 0x000fe4000f8e00ff */
[----:B------:R-:W-:Y:S02]  /*d9c0*/  IMAD.U32 R5, RZ, RZ, UR7 ;  /* 0x00000007ff057e24 */ /* 0x000fe4000f8e00ff */
[----:B------:R-:W-:Y:S02]  /*d9d0*/  IMAD.U32 R6, RZ, RZ, UR8 ;  /* 0x00000008ff067e24 */ /* 0x000fe4000f8e00ff */
[----:B------:R-:W-:-:S02]  /*d9e0*/  IMAD.U32 R7, RZ, RZ, UR9 ;  /* 0x00000009ff077e24 */ /* 0x000fc4000f8e00ff */
[----:B------:R-:W-:Y:S02]  /*d9f0*/  IMAD.U32 R10, RZ, RZ, UR4 ;  /* 0x00000004ff0a7e24 */ /* 0x000fe4000f8e00ff */
[----:B------:R-:W-:Y:S02]  /*da00*/  IMAD.U32 R11, RZ, RZ, UR5 ;  /* 0x00000005ff0b7e24 */ /* 0x000fe4000f8e00ff */
[----:B------:R-:W-:Y:S02]  /*da10*/  IMAD.MOV.U32 R8, RZ, RZ, 0x70 ;  /* 0x00000070ff087424 */ /* 0x000fe400078e00ff */
[----:B------:R-:W-:Y:S02]  /*da20*/  IMAD.MOV.U32 R12, RZ, RZ, 0x1 ;  /* 0x00000001ff0c7424 */ /* 0x000fe400078e00ff */
[----:B0-----:R-:W-:-:S07]  /*da30*/  IMAD.MOV.U32 R13, RZ, RZ, RZ ;  /* 0x000000ffff0d7224 */ /* 0x001fce00078e00ff */
[----:B------:R-:W-:-:S07]  /*da40*/  LEPC R20, `(.L_x_42) ;  /* 0x000000001014794e */ /* 0x000fce0000000000 */
[----:B-1----:R-:W-:Y:S05]  /*da50*/  CALL.ABS.NOINC R2 ;  /* 0x0000000002007343 */ /* 0x002fea0003c00000 */
.L_x_42:
[----:B------:R0:W1:Y:S01]  /*da60*/  LDC.64 R2, c[0x4][R16] ;  /* 0x0100000010027b82 */ /* 0x0000620000000a00 */
[----:B------:R-:W-:Y:S01]  /*da70*/  ULDC.64 UR6, c[0x4][0xa0] ;  /* 0x0100280000067ab9 */ /* 0x000fe20000000a00 */
[----:B------:R-:W-:Y:S01]  /*da80*/  ULDC.64 UR8, c[0x4][0xa8] ;  /* 0x01002a0000087ab9 */ /* 0x000fe20000000a00 */
[----:B------:R-:W-:Y:S01]  /*da90*/  ULDC.64 UR4, c[0x4][0x38] ;  /* 0x01000e0000047ab9 */ /* 0x000fe20000000a00 */
        /* <DEDUP_REMOVED lines=11> */
.L_x_41:
[----:B------:R-:W0:Y:S01]  /*db50*/  LDC.64 R2, c[0x0][0x9f8] ;  /* 0x00027e00ff027b82 */ /* 0x000e220000000a00 */
[----:B------:R-:W-:-:S07]  /*db60*/  ULDC.64 UR4, c[0x0][0x208] ;  /* 0x0000820000047ab9 */ /* 0x000fce0000000a00 */
[----:B------:R-:W1:Y:S01]  /*db70*/  LDC.64 R4, c[0x0][0x418] ;  /* 0x00010600ff047b82 */ /* 0x000e620000000a00 */
[----:B0-----:R-:W-:-:S04]  /*db80*/  ISETP.NE.U32.AND P0, PT, R2, RZ, PT ;  /* 0x000000ff0200720c */ /* 0x001fc80003f05070 */
[----:B------:R-:W-:-:S13]  /*db90*/  ISETP.NE.AND.EX P0, PT, R3, RZ, PT, P0 ;  /* 0x000000ff0300720c */ /* 0x000fda0003f05300 */
[----:B------:R-:W0:Y:S02]  /*dba0*/  @P0 LDC.64 R2, c[0x0][0x9f8] ;  /* 0x00027e00ff020b82 */ /* 0x000e240000000a00 */
[----:B0-----:R-:W-:-:S05]  /*dbb0*/  @P0 IMAD.WIDE R2, R19, 0x4, R2 ;  /* 0x0000000413020825 */ /* 0x001fca00078e0202 */
[----:B------:R-:W2:Y:S01]  /*dbc0*/  @P0 LDG.E R19, desc[UR4][R2.64] ;  /* 0x0000000402130981 */ /* 0x000ea2000c1e1900 */
[----:B-1----:R-:W-:Y:S01]  /*dbd0*/  ISETP.NE.U32.AND P0, PT, R4, RZ, PT ;  /* 0x000000ff0400720c */ /* 0x002fe20003f05070 */
[----:B------:R-:W-:Y:S01]  /*dbe0*/  UMOV UR4, 0xffffffff ;  /* 0xffffffff00047882 */ /* 0x000fe20000000000 */
[----:B------:R-:W-:Y:S01]  /*dbf0*/  LOP3.LUT R17, R17, 0xfffffffe, RZ, 0xc0, !PT ;  /* 0xfffffffe11117812 */ /* 0x000fe200078ec0ff */
[----:B------:R-:W0:Y:S01]  /*dc00*/  S2R R0, SR_TID.X ;  /* 0x0000000000007919 */ /* 0x000e220000002100 */
[----:B------:R-:W-:Y:S01]  /*dc10*/  ISETP.NE.AND.EX P1, PT, R5, RZ, PT, P0 ;  /* 0x000000ff0500720c */ /* 0x000fe20003f25300 */
[----:B------:R-:W-:-:S12]  /*dc20*/  VIADD R18, R18, 0xffffffff ;  /* 0xffffffff12127836 */ /* 0x000fd80000000000 */
[----:B------:R-:W-:Y:S02]  /*dc30*/  @P1 LOP3.LUT R17, R17, 0x1, RZ, 0xfc, !PT ;  /* 0x0000000111111812 */ /* 0x000fe400078efcff */
[----:B0-----:R-:W-:-:S04]  /*dc40*/  SHF.R.U32.HI R0, RZ, 0x5, R0 ;  /* 0x00000005ff007819 */ /* 0x001fc80000011600 */
[----:B------:R-:W-:Y:S02]  /*dc50*/  LOP3.LUT R0, R0, 0x3, RZ, 0xc0, !PT ;  /* 0x0000000300007812 */ /* 0x000fe400078ec0ff */
[----:B--2---:R-:W-:Y:S02]  /*dc60*/  SHF.R.S32.HI R7, RZ, 0x1f, R19 ;  /* 0x0000001fff077819 */ /* 0x004fe40000011413 */
[----:B------:R-:W-:-:S03]  /*dc70*/  SEL R16, R19, RZ, !P1 ;  /* 0x000000ff13107207 */ /* 0x000fc60004800000 */
[----:B------:R0:W-:Y:S01]  /*dc80*/  STL [R1], R7 ;  /* 0x0000000701007387 */ /* 0x0001e20000100800 */
[----:B------:R-:W-:Y:S05]  /*dc90*/  BRA.DIV UR4, `(.L_x_43) ;  /* 0x00000032048c7947 */ /* 0x000fea000b800000 */
[----:B------:R1:W2:Y:S02]  /*dca0*/  SHFL.IDX PT, R14, R0, RZ, 0x1f ;  /* 0x00001fff000e7589 */ /* 0x0002a400000e0000 */
.L_x_120:
[----:B--2---:R-:W-:Y:S02]  /*dcb0*/  ISETP.NE.AND P0, PT, R14, RZ, PT ;  /* 0x000000ff0e00720c */ /* 0x004fe40003f05270 */
[----:B------:R-:W-:Y:S02]  /*dcc0*/  PLOP3.LUT P2, PT, PT, PT, PT, 0x8, 0x0 ;  /* 0x000000000000781c */ /* 0x000fe40003f4e170 */
[----:B------:R-:W-:-:S11]  /*dcd0*/  LOP3.LUT R17, R17, 0xfffffffd, RZ, 0xc0, !PT ;  /* 0xfffffffd11117812 */ /* 0x000fd600078ec0ff */
[----:B------:R-:W-:Y:S01]  /*dce0*/  @P2 LOP3.LUT R17, R17, 0x2, RZ, 0xfc, !PT ;  /* 0x0000000211112812 */ /* 0x000fe200078efcff */
[----:B------:R-:W-:Y:S06]  /*dcf0*/  @P0 BRA `(.L_x_44) ;  /* 0x0000000000fc0947 */ /* 0x000fec0003800000 */
[----:B------:R-:W-:-:S03]  /*dd00*/  UMOV UR4, 0xffffffff ;  /* 0xffffffff00047882 */ /* 0x000fc60000000000 */
[----:B------:R-:W-:Y:S05]  /*dd10*/  BRA.DIV UR4, `(.L_x_45) ;  /* 0x00000032048c7947 */ /* 0x000fea000b800000 */
[----:B------:R-:W-:-:S13]  /*dd20*/  ELECT P6, URZ, PT ;  /* 0x00000000003f782f */ /* 0x000fda00038c0000 */
.L_x_123:
[----:B------:R-:W-:Y:S05]  /*dd30*/  @!P6 BRA `(.L_x_44) ;  /* 0x0000000000ece947 */ /* 0x000fea0003800000 */
[----:B------:R-:W-:Y:S01]  /*dd40*/  IMAD.MOV.U32 R16, RZ, RZ, R19 ;  /* 0x000000ffff107224 */ /* 0x000fe200078e0013 */
[----:B------:R-:W-:Y:S06]  /*dd50*/  @!P1 BRA `(.L_x_46) ;  /* 0x00000000004c9947 */ /* 0x000fec0003800000 */
[----:B------:R-:W2:Y:S01]  /*dd60*/  LDC R6, c[0x0][0x43c] ;  /* 0x00010f00ff067b82 */ /* 0x000ea20000000800 */
[----:B-1----:R-:W-:Y:S01]  /*dd70*/  IMAD.MOV.U32 R0, RZ, RZ, R18 ;  /* 0x000000ffff007224 */ /* 0x002fe200078e0012 */
[----:B------:R-:W-:Y:S01]  /*dd80*/  ULDC.64 UR4, c[0x0][0x428] ;  /* 0x00010a0000047ab9 */ /* 0x000fe20000000a00 */
[----:B------:R-:W-:Y:S01]  /*dd90*/  ULDC.64 UR6, c[0x0][0x208] ;  /* 0x0000820000067ab9 */ /* 0x000fe20000000a00 */
[----:B------:R-:W-:-:S04]  /*dda0*/  IMAD R8, R7, UR4, RZ ;  /* 0x0000000407087c24 */ /* 0x000fc8000f8e02ff */
[----:B0-----:R-:W-:Y:S01]  /*ddb0*/  IMAD R7, R19, UR5, R8 ;  /* 0x0000000513077c24 */ /* 0x001fe2000f8e0208 */
[----:B--2---:R-:W-:-:S13]  /*ddc0*/  ISETP.NE.AND P0, PT, R6, 0x1, PT ;  /* 0x000000010600780c */ /* 0x004fda0003f05270 */
[----:B------:R-:W0:Y:S02]  /*ddd0*/  @P0 LDC.64 R2, c[0x0][0x440] ;  /* 0x00011000ff020b82 */ /* 0x000e240000000a00 */
[----:B0-----:R-:W-:-:S05]  /*dde0*/  @P0 IMAD.HI.U32 R2, R18, R2, RZ ;  /* 0x0000000212020227 */ /* 0x001fca00078e00ff */
[----:B------:R-:W-:-:S04]  /*ddf0*/  @P0 SHF.R.U32.HI R0, RZ, R3, R2 ;  /* 0x00000003ff000219 */ /* 0x000fc80000011602 */
[--C-:B------:R-:W-:Y:S01]  /*de00*/  SHF.R.S32.HI R3, RZ, 0x1f, R0.reuse ;  /* 0x0000001fff037819 */ /* 0x100fe20000011400 */
[----:B------:R-:W-:-:S04]  /*de10*/  IMAD.MOV.U32 R2, RZ, RZ, R0 ;  /* 0x000000ffff027224 */ /* 0x000fc800078e0000 */
[----:B------:R-:W-:-:S04]  /*de20*/  IMAD.WIDE.U32 R2, R19, UR4, R2 ;  /* 0x0000000413027c25 */ /* 0x000fc8000f8e0002 */
[----:B------:R-:W-:Y:S01]  /*de30*/  IMAD.IADD R3, R3, 0x1, R7 ;  /* 0x0000000103037824 */ /* 0x000fe200078e0207 */
[----:B------:R-:W-:-:S04]  /*de40*/  LEA R4, P0, R2, R4, 0x2 ;  /* 0x0000000402047211 */ /* 0x000fc800078010ff */
[----:B------:R-:W-:-:S05]  /*de50*/  LEA.HI.X R5, R2, R5, R3, 0x2, P0 ;  /* 0x0000000502057211 */ /* 0x000fca00000f1403 */
[----:B------:R2:W5:Y:S01]  /*de60*/  LDG.E R16, desc[UR6][R4.64] ;  /* 0x0000000604107981 */ /* 0x000562000c1e1900 */
[----:B------:R-:W-:-:S04]  /*de70*/  IMAD.MOV R3, RZ, RZ, -R0 ;  /* 0x000000ffff037224 */ /* 0x000fc800078e0a00 */
[----:B------:R-:W-:-:S07]  /*de80*/  IMAD R18, R6, R3, R18 ;  /* 0x0000000306127224 */ /* 0x000fce00078e0212 */
.L_x_46:
[----:B-1----:R-:W-:Y:S01]  /*de90*/  IMAD.MOV.U32 R0, RZ, RZ, 0x1 ;  /* 0x00000001ff007424 */ /* 0x002fe200078e00ff */
[----:B------:R-:W1:Y:S04]  /*dea0*/  S2R R9, SR_TID.X ;  /* 0x0000000000097919 */ /* 0x000e680000002100 */
[----:B------:R-:W-:-:S04]  /*deb0*/  SHF.L.U32 R0, R0, 0x1f, RZ ;  /* 0x0000001f00007819 */ /* 0x000fc800000006ff */
[----:B------:R-:W3:Y:S01]  /*dec0*/  SYNCS.PHASECHK.TRANS64.TRYWAIT P0, [UR38+0x34840], R0 ;  /* 0x03484000ff0075a7 */ /* 0x000ee20008000166 */
[----:B-1----:R-:W-:-:S04]  /*ded0*/  LOP3.LUT R2, R9, 0x7f, RZ, 0xc0, !PT ;  /* 0x0000007f09027812 */ /* 0x002fc800078ec0ff */
[----:B------:R-:W-:Y:S01]  /*dee0*/  ISETP.NE.AND P1, PT, R2, RZ, PT ;  /* 0x000000ff0200720c */ /* 0x000fe20003f25270 */
[----:B---3--:R-:W-:-:S12]  /*def0*/  @!P0 BRA `(.L_x_47) ;  /* 0x0000003000348947 */ /* 0x008fd80003800000 */
.L_x_124:
[----:B------:R-:W-:Y:S05]  /*df00*/  @P1 BRA `(.L_x_48) ;  /* 0x0000000000181947 */ /* 0x000fea0003800000 */
[----:B------:R-:W3:Y:S01]  /*df10*/  S2R R2, SR_TID.X ;  /* 0x0000000000027919 */ /* 0x000ee20000002100 */
[----:B-1----:R-:W-:-:S04]  /*df20*/  IMAD.MOV.U32 R0, RZ, RZ, 0xb000 ;  /* 0x0000b000ff007424 */ /* 0x002fc800078e00ff */
[----:B------:R4:W-:Y:S01]  /*df30*/  SYNCS.ARRIVE.TRANS64 RZ, [UR38+0x34830], R0 ;  /* 0x03483000ffff79a7 */ /* 0x0009e20008000026 */
[----:B---3--:R-:W-:-:S13]  /*df40*/  LOP3.LUT P0, RZ, R2, 0x1f, RZ, 0xc0, !PT ;  /* 0x0000001f02ff7812 */ /* 0x008fda000780c0ff */
[----:B----4-:R-:W-:Y:S05]  /*df50*/  @!P0 BRA `(.L_x_48) ;  /* 0x0000000000048947 */ /* 0x010fea0003800000 */
[----:B------:R-:W-:Y:S01]  /*df60*/  BPT.TRAP 0x1 ;  /* 0x000000040000795c */ /* 0x000fe20000300000 */
.L_x_48:
[----:B------:R-:W-:Y:S01]  /*df70*/  R2UR UR11, R18 ;  /* 0x00000000120b72ca */ /* 0x000fe200000e0000 */
[----:B------:R-:W-:Y:S01]  /*df80*/  ULDC.64 UR4, c[0x0][0x198] ;  /* 0x0000660000047ab9 */ /* 0x000fe20000000a00 */
[----:B-----5:R-:W-:Y:S01]  /*df90*/  R2UR UR13, R16 ;  /* 0x00000000100d72ca */ /* 0x020fe200000e0000 */
[----:B------:R-:W-:Y:S01]  /*dfa0*/  UIADD3 UR4, UP0, UR4, 0x370, URZ ;  /* 0x0000037004047890 */ /* 0x000fe2000ff1e03f */
[----:B------:R-:W-:Y:S01]  /*dfb0*/  PLOP3.LUT P0, PT, PT, PT, PT, 0x80, 0x0 ;  /* 0x000000000000781c */ /* 0x000fe20003f0f070 */
[----:B------:R-:W-:Y:S01]  /*dfc0*/  UIADD3 UR8, UR38, 0x1e400, URZ ;  /* 0x0001e40026087890 */ /* 0x000fe2000fffe03f */
[----:B------:R-:W-:Y:S01]  /*dfd0*/  LOP3.LUT R17, R17, 0xfffffffd, RZ, 0xc0, !PT ;  /* 0xfffffffd11117812 */ /* 0x000fe200078ec0ff */
[----:B------:R-:W-:Y:S02]  /*dfe0*/  UIADD3 UR9, UR38, 0x34830, URZ ;  /* 0x0003483026097890 */ /* 0x000fe4000fffe03f */
[----:B------:R-:W-:Y:S02]  /*dff0*/  UIADD3.X UR5, URZ, UR5, URZ, UP0, !UPT ;  /* 0x000000053f057290 */ /* 0x000fe400087fe43f */
[----:B------:R-:W-:-:S02]  /*e000*/  UIADD3 UR16, UR38, 0x23c00, URZ ;  /* 0x00023c0026107890 */ /* 0x000fc4000fffe03f */
[----:B------:R-:W-:Y:S01]  /*e010*/  UIMAD UR11, UR11, 0xb0, URZ ;  /* 0x000000b00b0b78a4 */ /* 0x000fe2000f8e023f */
[----:B------:R-:W-:Y:S01]  /*e020*/  UMOV UR6, 0x0 ;  /* 0x0000000000067882 */ /* 0x000fe20000000000 */
[----:B------:R-:W-:Y:S01]  /*e030*/  UMOV UR7, 0x14f00000 ;  /* 0x14f0000000077882 */ /* 0x000fe20000000000 */
[----:B------:R-:W-:Y:S01]  /*e040*/  UMOV UR10, URZ ;  /* 0x0000003f000a7c82 */ /* 0x000fe20008000000 */
[----:B------:R-:W-:Y:S01]  /*e050*/  UMOV UR12, UR36 ;  /* 0x00000024000c7c82 */ /* 0x000fe20008000000 */
[----:B------:R-:W-:Y:S01]  /*e060*/  UMOV UR18, 0x40 ;  /* 0x0000004000127882 */ /* 0x000fe20000000000 */
[----:B------:R-:W-:Y:S01]  /*e070*/  UMOV UR20, UR36 ;  /* 0x0000002400147c82 */ /* 0x000fe20008000000 */
[----:B------:R-:W-:Y:S01]  /*e080*/  UMOV UR17, UR9 ;  /* 0x0000000900117c82 */ /* 0x000fe20008000000 */
[----:B------:R-:W-:Y:S01]  /*e090*/  UMOV UR21, UR13 ;  /* 0x0000000d00157c82 */ /* 0x000fe20008000000 */
[----:B------:R-:W-:Y:S01]  /*e0a0*/  UMOV UR19, UR11 ;  /* 0x0000000b00137c82 */ /* 0x000fe20008000000 */
[----:B------:R3:W-:Y:S01]  /*e0b0*/  UTMALDG.4D [UR8], [UR4], desc[UR6] ;  /* 0x00000608040075b4 */ /* 0x0007e20008019000 */
[----:B------:R-:W-:Y:S01]  /*e0c0*/  @P0 LOP3.LUT R17, R17, 0x2, RZ, 0xfc, !PT ;  /* 0x0000000211110812 */ /* 0x000fe200078efcff */
[----:B------:R3:W-:Y:S02]  /*e0d0*/  UTMALDG.4D [UR16], [UR4], desc[UR6] ;  /* 0x00000610040075b4 */ /* 0x0007e40008019000 */
[----:B---3--:R-:W-:-:S04]  /*e0e0*/  NOP ;  /* 0x0000000000007918 */ /* 0x008fc80000000000 */
.L_x_44:
[----:B------:R-:W-:Y:S05]  /*e0f0*/  WARPSYNC.ALL ;  /* 0x0000000000007948 */ /* 0x000fea0003800000 */
[----:B------:R-:W-:Y:S01]  /*e100*/  UIADD3 UR4, UR38, 0x16400, URZ ;  /* 0x0001640026047890 */ /* 0x000fe2000fffe03f */
[----:B------:R-:W-:Y:S03]  /*e110*/  BAR.SYNC.DEFER_BLOCKING 0x8, 0x180 ;  /* 0x0206000000007b1d */ /* 0x000fe60000010000 */
[----:B------:R-:W-:-:S06]  /*e120*/  ULOP3.LUT UP0, URZ, UR4, 0x3ff, URZ, 0xc0, !UPT ;  /* 0x000003ff043f7892 */ /* 0x000fcc000f80c03f */
[----:B------:R-:W-:-:S13]  /*e130*/  PLOP3.LUT P0, PT, PT, PT, UP0, 0x80, 0x0 ;  /* 0x000000000000781c */ /* 0x000fda0003f0f008 */
[----:B------:R-:W-:Y:S05]  /*e140*/  @!P0 BRA `(.L_x_49) ;  /* 0x0000000000408947 */ /* 0x000fea0003800000 */
[----:B------:R-:W-:Y:S01]  /*e150*/  MOV R2, 0x0 ;  /* 0x0000000000027802 */ /* 0x000fe20000000f00 */
[----:B------:R-:W-:Y:S01]  /*e160*/  ULDC.64 UR6, c[0x4][0xa0] ;  /* 0x0100280000067ab9 */ /* 0x000fe20000000a00 */
[----:B------:R-:W-:Y:S01]  /*e170*/  ULDC.64 UR8, c[0x4][0xa8] ;  /* 0x01002a0000087ab9 */ /* 0x000fe20000000a00 */
[----:B------:R-:W-:Y:S01]  /*e180*/  ULDC.64 UR4, c[0x4][0x20] ;  /* 0x0100080000047ab9 */ /* 0x000fe20000000a00 */
[----:B--2---:R-:W-:Y:S02]  /*e190*/  IMAD.U32 R4, RZ, RZ, UR6 ;  /* 0x00000006ff047e24 */ /* 0x004fe4000f8e00ff */
[----:B-1----:R-:W1:Y:S01]  /*e1a0*/  LDC.64 R2, c[0x4][R2] ;  /* 0x0100000002027b82 */ /* 0x002e620000000a00 */
[----:B------:R-:W-:Y:S02]  /*e1b0*/  IMAD.U32 R5, RZ, RZ, UR7 ;  /* 0x00000007ff057e24 */ /* 0x000fe4000f8e00ff */
[----:B------:R-:W-:Y:S02]  /*e1c0*/  IMAD.U32 R6, RZ, RZ, UR8 ;  /* 0x00000008ff067e24 */ /* 0x000fe4000f8e00ff */
[----:B0-----:R-:W-:-:S02]  /*e1d0*/  IMAD.U32 R7, RZ, RZ, UR9 ;  /* 0x00000009ff077e24 */ /* 0x001fc4000f8e00ff */
[----:B------:R-:W-:Y:S02]  /*e1e0*/  IMAD.U32 R10, RZ, RZ, UR4 ;  /* 0x00000004ff0a7e24 */ /* 0x000fe4000f8e00ff */
[----:B------:R-:W-:Y:S02]  /*e1f0*/  IMAD.U32 R11, RZ, RZ, UR5 ;  /* 0x00000005ff0b7e24 */ /* 0x000fe4000f8e00ff */
[----:B------:R-:W-:Y:S02]  /*e200*/  IMAD.MOV.U32 R8, RZ, RZ, 0x70 ;  /* 0x00000070ff087424 */ /* 0x000fe400078e00ff */
[----:B------:R-:W-:Y:S02]  /*e210*/  IMAD.MOV.U32 R12, RZ, RZ, 0x1 ;  /* 0x00000001ff0c7424 */ /* 0x000fe400078e00ff */
[----:B------:R-:W-:-:S07]  /*e220*/  IMAD.MOV.U32 R13, RZ, RZ, RZ ;  /* 0x000000ffff0d7224 */ /* 0x000fce00078e00ff */
[----:B------:R-:W-:-:S07]  /*e230*/  LEPC R20, `(.L_x_49) ;  /* 0x000000001014794e */ /* 0x000fce0000000000 */
[----:B-1----:R-:W-:Y:S05]  /*e240*/  CALL.ABS.NOINC R2 ;  /* 0x0000000002007343 */ /* 0x002fea0003c00000 */
.L_x_49:
[----:B------:R-:W3:Y:S01]  /*e250*/  LDC R6, c[0x0][0x448] ;  /* 0x00011200ff067b82 */ /* 0x000ee20000000800 */
[----:B------:R-:W4:Y:S01]  /*e260*/  S2R R14, SR_TID.X ;  /* 0x00000000000e7919 */ /* 0x000f220000002100 */
[----:B------:R-:W-:Y:S01]  /*e270*/  USHF.R.S32.HI UR6, URZ, 0x1f, UR36 ;  /* 0x0000001f3f067899 */ /* 0x000fe20008011424 */
[----:B------:R-:W-:Y:S01]  /*e280*/  ULDC.64 UR8, c[0x0][0x2d8] ;  /* 0x0000b60000087ab9 */ /* 0x000fe20000000a00 */
[----:B------:R-:W5:Y:S02]  /*e290*/  S2R R15, SR_CTAID.Z ;  /* 0x00000000000f7919 */ /* 0x000f640000002700 */
[----:B------:R-:W-:Y:S02]  /*e2a0*/  UIMAD UR6, UR6, UR8, URZ ;  /* 0x00000008060672a4 */ /* 0x000fe4000f8e023f */
[----:B-1----:R-:W1:Y:S01]  /*e2b0*/  LDC.64 R2, c[0x0][0x2e0] ;  /* 0x0000b800ff027b82 */ /* 0x002e620000000a00 */
[----:B------:R-:W1:Y:S01]  /*e2c0*/  S2R R12, SR_CTAID.X ;  /* 0x00000000000c7919 */ /* 0x000e620000002500 */
[----:B------:R-:W-:-:S02]  /*e2d0*/  UIMAD.WIDE.U32 UR4, UR36, UR8, URZ ;  /* 0x00000008240472a5 */ /* 0x000fc4000f8e003f */
[----:B------:R-:W-:-:S04]  /*e2e0*/  UIMAD UR6, UR36, UR9, UR6 ;  /* 0x00000009240672a4 */ /* 0x000fc8000f8e0206 */
[----:B------:R-:W-:Y:S01]  /*e2f0*/  UIADD3 UR5, UR5, UR6, URZ ;  /* 0x0000000605057290 */ /* 0x000fe2000fffe03f */
[----:B---3--:R-:W-:Y:S02]  /*e300*/  ISETP.NE.AND P0, PT, R6, 0x1, PT ;  /* 0x000000010600780c */ /* 0x008fe40003f05270 */
[C---:B----4-:R-:W-:Y:S01]  /*e310*/  LOP3.LUT R13, R14.reuse, 0x7f, RZ, 0xc0, !PT ;  /* 0x0000007f0e0d7812 */ /* 0x050fe200078ec0ff */
[----:B--2---:R-:W-:-:S10]  /*e320*/  IMAD.SHL.U32 R5, R14, 0x10, RZ ;  /* 0x000000100e057824 */ /* 0x004fd400078e00ff */
[----:B------:R-:W2:Y:S01]  /*e330*/  @P0 LDC R9, c[0x0][0x44c] ;  /* 0x00011300ff090b82 */ /* 0x000ea20000000800 */
[----:B------:R-:W-:Y:S02]  /*e340*/  SHF.R.U32.HI R8, RZ, 0x3, R13 ;  /* 0x00000003ff087819 */ /* 0x000fe4000001160d */
[----:B-----5:R-:W-:Y:S02]  /*e350*/  SHF.R.S32.HI R11, RZ, 0x1f, R15 ;  /* 0x0000001fff0b7819 */ /* 0x020fe4000001140f */
[----:B------:R-:W-:-:S03]  /*e360*/  LOP3.LUT R0, R8, 0x70, R5, 0xf8, !PT ;  /* 0x0000007008007812 */ /* 0x000fc600078ef805 */
[----:B0-----:R-:W0:Y:S01]  /*e370*/  @P0 LDC R7, c[0x0][0x450] ;  /* 0x00011400ff070b82 */ /* 0x001e220000000800 */
[-C--:B-1----:R-:W-:Y:S02]  /*e380*/  IMAD R4, R11, R2.reuse, RZ ;  /* 0x000000020b047224 */ /* 0x082fe400078e02ff */
[----:B------:R-:W-:Y:S02]  /*e390*/  IMAD R0, R12, 0x80, R0 ;  /* 0x000000800c007824 */ /* 0x000fe400078e0200 */
[C---:B------:R-:W-:Y:S02]  /*e3a0*/  IMAD R5, R15.reuse, R3, R4 ;  /* 0x000000030f057224 */ /* 0x040fe400078e0204 */
[----:B------:R-:W-:Y:S02]  /*e3b0*/  IMAD.MOV.U32 R4, RZ, RZ, R0 ;  /* 0x000000ffff047224 */ /* 0x000fe400078e0000 */
[----:B------:R-:W-:Y:S01]  /*e3c0*/  IMAD.WIDE.U32 R2, R15, R2, UR4 ;  /* 0x000000040f027e25 */ /* 0x000fe2000f8e0002 */
[----:B------:R-:W-:-:S03]  /*e3d0*/  ULDC.64 UR4, c[0x0][0x2d0] ;  /* 0x0000b40000047ab9 */ /* 0x000fc60000000a00 */
[----:B------:R-:W-:Y:S02]  /*e3e0*/  IMAD.IADD R3, R3, 0x1, R5 ;  /* 0x0000000103037824 */ /* 0x000fe400078e0205 */
[----:B--2---:R-:W-:-:S05]  /*e3f0*/  @P0 IMAD.HI.U32 R10, R0, R9, RZ ;  /* 0x00000009000a0227 */ /* 0x004fca00078e00ff */
[----:B0-----:R-:W-:-:S04]  /*e400*/  @P0 SHF.R.U32.HI R4, RZ, R7, R10 ;  /* 0x00000007ff040219 */ /* 0x001fc8000001160a */
[--C-:B------:R-:W-:Y:S01]  /*e410*/  SHF.R.S32.HI R5, RZ, 0x1f, R4.reuse ;  /* 0x0000001fff057819 */ /* 0x100fe20000011404 */
[----:B------:R-:W-:Y:S02]  /*e420*/  IMAD.MOV R7, RZ, RZ, -R4 ;  /* 0x000000ffff077224 */ /* 0x000fe400078e0a04 */
[----:B------:R-:W-:-:S04]  /*e430*/  IMAD.WIDE.U32 R2, R4, UR4, R2 ;  /* 0x0000000404027c25 */ /* 0x000fc8000f8e0002 */
[----:B------:R-:W-:Y:S02]  /*e440*/  IMAD R5, R5, UR4, RZ ;  /* 0x0000000405057c24 */ /* 0x000fe4000f8e02ff */
[----:B------:R-:W-:Y:S02]  /*e450*/  IMAD R0, R6, R7, R0 ;  /* 0x0000000706007224 */ /* 0x000fe400078e0200 */
[----:B------:R-:W-:Y:S01]  /*e460*/  IMAD R5, R4, UR5, R5 ;  /* 0x0000000504057c24 */ /* 0x000fe2000f8e0205 */
[----:B------:R-:W-:Y:S02]  /*e470*/  ULDC.64 UR4, c[0x0][0x2c8] ;  /* 0x0000b20000047ab9 */ /* 0x000fe40000000a00 */
[----:B------:R-:W-:Y:S01]  /*e480*/  SHF.R.S32.HI R4, RZ, 0x1f, R0 ;  /* 0x0000001fff047819 */ /* 0x000fe20000011400 */
[----:B------:R-:W-:-:S04]  /*e490*/  IMAD.IADD R3, R3, 0x1, R5 ;  /* 0x0000000103037824 */ /* 0x000fc800078e0205 */
[----:B------:R-:W-:Y:S02]  /*e4a0*/  IMAD R5, R4, UR4, RZ ;  /* 0x0000000404057c24 */ /* 0x000fe4000f8e02ff */
[----:B------:R-:W-:-:S04]  /*e4b0*/  IMAD.WIDE.U32 R2, R0, UR4, R2 ;  /* 0x0000000400027c25 */ /* 0x000fc8000f8e0002 */
[----:B------:R-:W-:Y:S01]  /*e4c0*/  IMAD R5, R0, UR5, R5 ;  /* 0x0000000500057c24 */ /* 0x000fe2000f8e0205 */
[----:B------:R-:W-:Y:S02]  /*e4d0*/  ULDC.64 UR4, c[0x0][0x280] ;  /* 0x0000a00000047ab9 */ /* 0x000fe40000000a00 */
[----:B------:R-:W-:Y:S01]  /*e4e0*/  LEA R0, P0, R2, UR4, 0x1 ;  /* 0x0000000402007c11 */ /* 0x000fe2000f8008ff */
[----:B------:R-:W-:Y:S01]  /*e4f0*/  IMAD.IADD R7, R3, 0x1, R5 ;  /* 0x0000000103077824 */ /* 0x000fe200078e0205 */
[----:B------:R-:W-:-:S04]  /*e500*/  ULDC UR4, c[0x0][0x2b8] ;  /* 0x0000ae0000047ab9 */ /* 0x000fc80000000800 */
[----:B------:R-:W-:Y:S01]  /*e510*/  LEA.HI.X R7, R2, UR5, R7, 0x1, P0 ;  /* 0x0000000502077c11 */ /* 0x000fe200080f0c07 */
[----:B------:R-:W-:-:S05]  /*e520*/  IMAD.SHL.U32 R2, R14, 0x8, RZ ;  /* 0x000000080e027824 */ /* 0x000fca00078e00ff */
[C---:B------:R-:W-:Y:S02]  /*e530*/  LOP3.LUT R3, R2.reuse, 0x1c0, RZ, 0xc0, !PT ;  /* 0x000001c002037812 */ /* 0x040fe400078ec0ff */
[----:B------:R-:W-:Y:S02]  /*e540*/  LOP3.LUT R10, R2, 0x38, RZ, 0xc0, !PT ;  /* 0x00000038020a7812 */ /* 0x000fe400078ec0ff */
[----:B------:R-:W-:Y:S02]  /*e550*/  LOP3.LUT R3, R3, 0x38, R2, 0xf8, !PT ;  /* 0x0000003803037812 */ /* 0x000fe400078ef802 */
[C---:B------:R-:W-:Y:S02]  /*e560*/  LOP3.LUT R2, R10.reuse, 0x40, RZ, 0xfc, !PT ;  /* 0x000000400a027812 */ /* 0x040fe400078efcff */
[----:B------:R-:W-:Y:S02]  /*e570*/  ISETP.GE.AND P1, PT, R10, UR4, PT ;  /* 0x000000040a007c0c */ /* 0x000fe4000bf26270 */
[----:B------:R-:W-:Y:S01]  /*e580*/  ISETP.GE.AND P0, PT, R2, UR4, PT ;  /* 0x0000000402007c0c */ /* 0x000fe2000bf06270 */
[----:B------:R-:W-:Y:S01]  /*e590*/  IMAD.SHL.U32 R2, R13, 0x8, RZ ;  /* 0x000000080d027824 */ /* 0x000fe200078e00ff */
[----:B------:R-:W-:Y:S01]  /*e5a0*/  UMOV UR4, 0xffffffff ;  /* 0xffffffff00047882 */ /* 0x000fe20000000000 */
[----:B------:R-:W-:-:S04]  /*e5b0*/  LOP3.LUT R3, R3, 0x38, R14, 0x78, !PT ;  /* 0x0000003803037812 */ /* 0x000fc800078e780e */
[----:B------:R-:W-:Y:S01]  /*e5c0*/  LOP3.LUT R9, R3, 0x200, R2, 0xf8, !PT ;  /* 0x0000020003097812 */ /* 0x000fe200078ef802 */
[----:B------:R-:W-:Y:S06]  /*e5d0*/  BRA.DIV UR4, `(.L_x_50) ;  /* 0x0000002a04947947 */ /* 0x000fec000b800000 */
[----:B------:R-:W0:Y:S01]  /*e5e0*/  S2R R2, SR_CTAID.X ;  /* 0x0000000000027919 */ /* 0x000e220000002500 */
[----:B------:R-:W-:Y:S01]  /*e5f0*/  ULDC UR4, c[0x0][0x288] ;  /* 0x0000a20000047ab9 */ /* 0x000fe20000000800 */
[----:B------:R-:W-:Y:S01]  /*e600*/  ULDC.64 UR6, c[0x0][0x208] ;  /* 0x0000820000067ab9 */ /* 0x000fe20000000a00 */
[----:B------:R-:W-:Y:S01]  /*e610*/  IMAD R6, R6, UR4, RZ ;  /* 0x0000000406067c24 */ /* 0x000fe2000f8e02ff */
[----:B------:R-:W-:Y:S04]  /*e620*/  SHFL.IDX PT, R14, R0, RZ, 0x181f ;  /* 0x00181fff000e7589 */ /* 0x000fe800000e0000 */
[----:B------:R-:W-:Y:S01]  /*e630*/  SHFL.IDX PT, R4, R7, 0x1, 0x181f ;  /* 0x00381f0007047f89 */ /* 0x000fe200000e0000 */
[----:B0-----:R-:W-:-:S03]  /*e640*/  IMAD R8, R2, 0x80, R8 ;  /* 0x0000008002087824 */ /* 0x001fc600078e0208 */
[----:B------:R-:W0:Y:S01]  /*e650*/  SHFL.IDX PT, R2, R7, RZ, 0x181f ;  /* 0x00181fff07027589 */ /* 0x000e2200000e0000 */
[C---:B------:R-:W-:Y:S01]  /*e660*/  VIADD R5, R8.reuse, 0x10 ;  /* 0x0000001008057836 */ /* 0x040fe20000000000 */
[----:B------:R-:W-:-:S13]  /*e670*/  ISETP.GE.AND P2, PT, R8, R6, PT ;  /* 0x000000060800720c */ /* 0x000fda0003f46270 */
[----:B------:R-:W-:Y:S01]  /*e680*/  @!P2 LEA R21, R9, UR38, 0x1 ;  /* 0x000000260915ac11 */ /* 0x000fe2000f8e08ff */
[----:B0-----:R-:W-:Y:S02]  /*e690*/  IMAD.MOV.U32 R3, RZ, RZ, R2 ;  /* 0x000000ffff037224 */ /* 0x001fe400078e0002 */
[----:B------:R-:W-:Y:S02]  /*e6a0*/  IMAD.MOV.U32 R2, RZ, RZ, R14 ;  /* 0x000000ffff027224 */ /* 0x000fe400078e000e */
[----:B------:R-:W0:Y:S02]  /*e6b0*/  SHFL.IDX PT, R14, R0, 0x1, 0x181f ;  /* 0x00381f00000e7f89 */ /* 0x000e2400000e0000 */
[----:B------:R-:W-:-:S05]  /*e6c0*/  @!P2 IMAD.WIDE.U32 R2, R10, 0x2, R2 ;  /* 0x000000020a02a825 */ /* 0x000fca00078e0002 */
[----:B------:R-:W-:Y:S04]  /*e6d0*/  @!P2 LDGSTS.E.BYPASS.LTC128B.128 [R21+0x16400], desc[UR6][R2.64], !P1 ;  /* 0x164000000215afae */ /* 0x000fe8000c901d46 */
[----:B------:R1:W-:Y:S01]  /*e6e0*/  @!P2 LDGSTS.E.BYPASS.LTC128B.128 [R21+0x1a400], desc[UR6][R2.64+0x80], !P0 ;  /* 0x1a4000800215afae */ /* 0x0003e2000c101d46 */
[----:B------:R-:W-:Y:S01]  /*e6f0*/  ISETP.GE.AND P2, PT, R5, R6, PT ;  /* 0x000000060500720c */ /* 0x000fe20003f46270 */
[----:B------:R-:W-:Y:S02]  /*e700*/  IMAD.MOV.U32 R5, RZ, RZ, R4 ;  /* 0x000000ffff057224 */ /* 0x000fe400078e0004 */
[----:B-1----:R-:W1:Y:S01]  /*e710*/  SHFL.IDX PT, R2, R7, 0x2, 0x181f ;  /* 0x00581f0007027f89 */ /* 0x002e6200000e0000 */
[----:B0-----:R-:W-:-:S09]  /*e720*/  IMAD.MOV.U32 R4, RZ, RZ, R14 ;  /* 0x000000ffff047224 */ /* 0x001fd200078e000e */
[----:B------:R-:W-:Y:S01]  /*e730*/  @!P2 LEA R20, R9, UR38, 0x1 ;  /* 0x000000260914ac11 */ /* 0x000fe2000f8e08ff */
[----:B------:R-:W-:Y:S01]  /*e740*/  VIADD R3, R8, 0x20 ;  /* 0x0000002008037836 */ /* 0x000fe20000000000 */
[----:B------:R-:W0:Y:S01]  /*e750*/  SHFL.IDX PT, R14, R0, 0x2, 0x181f ;  /* 0x00581f00000e7f89 */ /* 0x000e2200000e0000 */
[----:B------:R-:W-:-:S05]  /*e760*/  @!P2 IMAD.WIDE.U32 R4, R10, 0x2, R4 ;  /* 0x000000020a04a825 */ /* 0x000fca00078e0004 */
[----:B------:R-:W-:Y:S04]  /*e770*/  @!P2 LDGSTS.E.BYPASS.LTC128B.128 [R20+0x16c00], desc[UR6][R4.64], !P1 ;  /* 0x16c000000414afae */ /* 0x000fe8000c901d46 */
[----:B------:R2:W-:Y:S01]  /*e780*/  @!P2 LDGSTS.E.BYPASS.LTC128B.128 [R20+0x1ac00], desc[UR6][R4.64+0x80], !P0 ;  /* 0x1ac000800414afae */ /* 0x0005e2000c101d46 */
[----:B------:R-:W-:Y:S01]  /*e790*/  ISETP.GE.AND P2, PT, R3, R6, PT ;  /* 0x000000060300720c */ /* 0x000fe20003f46270 */
[----:B-1----:R-:W-:Y:S02]  /*e7a0*/  IMAD.MOV.U32 R3, RZ, RZ, R2 ;  /* 0x000000ffff037224 */ /* 0x002fe400078e0002 */
[----:B--2---:R-:W1:Y:S01]  /*e7b0*/  SHFL.IDX PT, R4, R7, 0x3, 0x181f ;  /* 0x00781f0007047f89 */ /* 0x004e6200000e0000 */
[----:B------:R-:W-:-:S09]  /*e7c0*/  VIADD R5, R8, 0x30 ;  /* 0x0000003008057836 */ /* 0x000fd20000000000 */
[----:B------:R-:W-:Y:S01]  /*e7d0*/  @!P2 LEA R21, R9, UR38, 0x1 ;  /* 0x000000260915ac11 */ /* 0x000fe2000f8e08ff */
[----:B0-----:R-:W-:Y:S02]  /*e7e0*/  IMAD.MOV.U32 R2, RZ, RZ, R14 ;  /* 0x000000ffff027224 */ /* 0x001fe400078e000e */
[----:B------:R-:W0:Y:S02]  /*e7f0*/  SHFL.IDX PT, R14, R0, 0x3, 0x181f ;  /* 0x00781f00000e7f89 */ /* 0x000e2400000e0000 */
[----:B------:R-:W-:-:S05]  /*e800*/  @!P2 IMAD.WIDE.U32 R2, R10, 0x2, R2 ;  /* 0x000000020a02a825 */ /* 0x000fca00078e0002 */
[----:B------:R-:W-:Y:S04]  /*e810*/  @!P2 LDGSTS.E.BYPASS.LTC128B.128 [R21+0x17400], desc[UR6][R2.64], !P1 ;  /* 0x174000000215afae */ /* 0x000fe8000c901d46 */
[----:B------:R2:W-:Y:S01]  /*e820*/  @!P2 LDGSTS.E.BYPASS.LTC128B.128 [R21+0x1b400], desc[UR6][R2.64+0x80], !P0 ;  /* 0x1b4000800215afae */ /* 0x0005e2000c101d46 */
[----:B------:R-:W-:Y:S01]  /*e830*/  ISETP.GE.AND P2, PT, R5, R6, PT ;  /* 0x000000060500720c */ /* 0x000fe20003f46270 */
[----:B-1----:R-:W-:Y:S02]  /*e840*/  IMAD.MOV.U32 R5, RZ, RZ, R4 ;  /* 0x000000ffff057224 */ /* 0x002fe400078e0004 */
[----:B--2---:R-:W1:Y:S01]  /*e850*/  SHFL.IDX PT, R2, R7, 0x4, 0x181f ;  /* 0x00981f0007027f89 */ /* 0x004e6200000e0000 */
        /* <DEDUP_REMOVED lines=29> */
[----:B--2---:R1:W2:Y:S01]  /*ea30*/  SHFL.IDX PT, R20, R7, 0x7, 0x181f ;  /* 0x00f81f0007147f89 */ /* 0x0042a200000e0000 */
[----:B0-----:R-:W-:-:S09]  /*ea40*/  IMAD.MOV.U32 R2, RZ, RZ, R14 ;  /* 0x000000ffff027224 */ /* 0x001fd200078e000e */
[----:B------:R-:W-:Y:S01]  /*ea50*/  @!P2 LEA R21, R9, UR38, 0x1 ;  /* 0x000000260915ac11 */ /* 0x000fe2000f8e08ff */
[----:B------:R1:W0:Y:S01]  /*ea60*/  SHFL.IDX PT, R14, R0, 0x7, 0x181f ;  /* 0x00f81f00000e7f89 */ /* 0x00022200000e0000 */
[----:B------:R-:W-:-:S05]  /*ea70*/  @!P2 IMAD.WIDE.U32 R2, R10, 0x2, R2 ;  /* 0x000000020a02a825 */ /* 0x000fca00078e0002 */
[----:B------:R1:W-:Y:S04]  /*ea80*/  @!P2 LDGSTS.E.BYPASS.LTC128B.128 [R21+0x19400], desc[UR6][R2.64], !P1 ;  /* 0x194000000215afae */ /* 0x0003e8000c901d46 */
[----:B------:R1:W-:Y:S02]  /*ea90*/  @!P2 LDGSTS.E.BYPASS.LTC128B.128 [R21+0x1d400], desc[UR6][R2.64+0x80], !P0 ;  /* 0x1d4000800215afae */ /* 0x0003e4000c101d46 */
.L_x_141:
[----:B-1----:R-:W-:Y:S01]  /*eaa0*/  VIADD R3, R8, 0x70 ;  /* 0x0000007008037836 */ /* 0x002fe20000000000 */
[----:B------:R-:W-:Y:S01]  /*eab0*/  BSSY B0, `(.L_x_51) ;  /* 0x000000d000007945 */ /* 0x000fe20003800000 */
[----:B0-----:R-:W-:-:S03]  /*eac0*/  IMAD.MOV.U32 R2, RZ, RZ, R14 ;  /* 0x000000ffff027224 */ /* 0x001fc600078e000e */
[----:B------:R-:W-:Y:S01]  /*ead0*/  ISETP.GE.AND P2, PT, R3, R6, PT ;  /* 0x000000060300720c */ /* 0x000fe20003f46270 */
[----:B--2---:R-:W-:-:S12]  /*eae0*/  IMAD.MOV.U32 R3, RZ, RZ, R20 ;  /* 0x000000ffff037224 */ /* 0x004fd800078e0014 */
[----:B------:R-:W-:Y:S05]  /*eaf0*/  @P2 BRA `(.L_x_52) ;  /* 0x0000000000202947 */ /* 0x000fea0003800000 */
[----:B------:R-:W-:Y:S01]  /*eb00*/  IMAD.WIDE.U32 R2, R10, 0x2, R2 ;  /* 0x000000020a027825 */ /* 0x000fe200078e0002 */
[----:B------:R-:W-:Y:S01]  /*eb10*/  LEA R9, R9, UR38, 0x1 ;  /* 0x0000002609097c11 */ /* 0x000fe2000f8e08ff */
[----:B------:R-:W-:-:S04]  /*eb20*/  ULDC.64 UR4, c[0x0][0x208] ;  /* 0x0000820000047ab9 */ /* 0x000fc80000000a00 */
[----:B------:R-:W-:Y:S01]  /*eb30*/  @!PT LDS RZ, [RZ] ;  /* 0x00000000fffff984 */ /* 0x000fe20000000800 */
[----:B------:R-:W-:Y:S01]  /*eb40*/  @!PT LDS RZ, [RZ] ;  /* 0x00000000fffff984 */ /* 0x000fe20000000800 */
[----:B------:R-:W-:Y:S01]  /*eb50*/  @!PT LDS RZ, [RZ] ;  /* 0x00000000fffff984 */ /* 0x000fe20000000800 */
[----:B------:R0:W-:Y:S04]  /*eb60*/  LDGSTS.E.BYPASS.LTC128B.128 [R9+0x19c00], desc[UR4][R2.64], !P1 ;  /* 0x19c0000002097fae */ /* 0x0001e8000c901d44 */
[----:B------:R0:W-:Y:S02]  /*eb70*/  LDGSTS.E.BYPASS.LTC128B.128 [R9+0x1dc00], desc[UR4][R2.64+0x80], !P0 ;  /* 0x1dc0008002097fae */ /* 0x0001e4000c101d44 */
.L_x_52:
[----:B------:R-:W-:Y:S05]  /*eb80*/  BSYNC B0 ;  /* 0x0000000000007941 */ /* 0x000fea0003800000 */
.L_x_51:
[----:B------:R-:W-:Y:S01]  /*eb90*/  NOP ;  /* 0x0000000000007918 */ /* 0x000fe20000000000 */
[----:B------:R-:W-:Y:S01]  /*eba0*/  SYNCS.ARRIVE.TRANS64.RED.A0T1 RZ, [UR38+0x34800], RZ ;  /* 0x034800ffffff79a7 */ /* 0x000fe20008200426 */
[----:B------:R-:W-:Y:S01]  /*ebb0*/  IMAD.MOV.U32 R0, RZ, RZ, 0x1 ;  /* 0x00000001ff007424 */ /* 0x000fe200078e00ff */
[----:B------:R-:W-:Y:S04]  /*ebc0*/  ARRIVES.LDGSTSBAR.64.TRANSCNT [UR38+0x34800] ;  /* 0x03480000ff0079b0 */ /* 0x000fe80008000aa6 */
[----:B------:R-:W-:Y:S01]  /*ebd0*/  SHF.L.U32 R0, R0, 0x1f, RZ ;  /* 0x0000001f00007819 */ /* 0x000fe200000006ff */
[----:B------:R-:W-:Y:S01]  /*ebe0*/  NOP ;  /* 0x0000000000007918 */ /* 0x000fe20000000000 */
[----:B0-----:R-:W2:Y:S01]  /*ebf0*/  LDL.LU R3, [R1+0x4] ;  /* 0x0000040001037983 */ /* 0x001ea20000300800 */
[----:B------:R-:W-:Y:S01]  /*ec00*/  SYNCS.ARRIVE.TRANS64.A1T0 RZ, [UR38+0x34800], RZ ;  /* 0x034800ffffff79a7 */ /* 0x000fe20008100026 */
[----:B------:R-:W0:Y:S01]  /*ec10*/  SYNCS.PHASECHK.TRANS64.TRYWAIT P0, [UR38+0x34820], R0 ;  /* 0x03482000ff0075a7 */ /* 0x000e220008000166 */
[----:B--2---:R-:W-:-:S05]  /*ec20*/  VIADD R6, R3, 0xfffffffe ;  /* 0xfffffffe03067836 */ /* 0x004fca0000000000 */
[----:B------:R-:W-:Y:S01]  /*ec30*/  ISETP.GE.AND P1, PT, R6, UR39, PT ;  /* 0x0000002706007c0c */ /* 0x000fe2000bf26270 */
[----:B0-----:R-:W-:-:S12]  /*ec40*/  @!P0 BRA `(.L_x_53) ;  /* 0x0000002c009c8947 */ /* 0x001fd80003800000 */
.L_x_142:
[----:B------:R-:W-:Y:S02]  /*ec50*/  IMAD.MOV.U32 R10, RZ, RZ, 0x1 ;  /* 0x00000001ff0a7424 */ /* 0x000fe400078e00ff */
[----:B0-----:R-:W-:Y:S01]  /*ec60*/  IMAD.MOV.U32 R0, RZ, RZ, RZ ;  /* 0x000000ffff007224 */ /* 0x001fe200078e00ff */
[----:B------:R-:W-:Y:S06]  /*ec70*/  @!P1 BRA `(.L_x_54) ;  /* 0x0000001800549947 */ /* 0x000fec0003800000 */
[----:B------:R-:W-:Y:S01]  /*ec80*/  UIADD3 UR4, UR42, 0x1, URZ ;  /* 0x000000012a047890 */ /* 0x000fe2000fffe03f */
[----:B------:R-:W-:Y:S01]  /*ec90*/  LOP3.LUT R2, RZ, UR39, RZ, 0x33, !PT ;  /* 0x00000027ff027c12 */ /* 0x000fe2000f8e33ff */
[----:B------:R-:W0:Y:S01]  /*eca0*/  S2R R4, SR_TID.X ;  /* 0x0000000000047919 */ /* 0x000e220000002100 */
[----:B------:R-:W-:Y:S01]  /*ecb0*/  IMAD.MOV.U32 R10, RZ, RZ, 0x1 ;  /* 0x00000001ff0a7424 */ /* 0x000fe200078e00ff */
[----:B------:R-:W-:-:S04]  /*ecc0*/  UIMAD UR4, UR4, UR41, URZ ;  /* 0x00000029040472a4 */ /* 0x000fc8000f8e023f */
[----:B------:R-:W-:-:S04]  /*ecd0*/  UISETP.LT.AND UP0, UPT, UR40, UR4, UPT ;  /* 0x000000042800728c */ /* 0x000fc8000bf01270 */
[----:B------:R-:W-:-:S06]  /*ece0*/  USEL UR4, UR40, UR4, UP0 ;  /* 0x0000000428047287 */ /* 0x000fcc0008000000 */
[----:B------:R-:W-:-:S05]  /*ecf0*/  IMAD R3, RZ, RZ, -UR4 ;  /* 0x80000004ff037e24 */ /* 0x000fca000f8e02ff */
[----:B------:R-:W-:-:S04]  /*ed00*/  VIADDMNMX R2, R3, 0x1, R2, !PT ;  /* 0x0000000103027846 */ /* 0x000fc80007800102 */
[----:B------:R-:W-:Y:S02]  /*ed10*/  R2UR UR5, R2 ;  /* 0x00000000020572ca */ /* 0x000fe400000e0000 */
[----:B------:R-:W-:Y:S02]  /*ed20*/  LOP3.LUT R2, RZ, UR4, RZ, 0x33, !PT ;  /* 0x00000004ff027c12 */ /* 0x000fe4000f8e33ff */
[----:B0-----:R-:W-:Y:S01]  /*ed30*/  LOP3.LUT R9, R4, 0x1f, RZ, 0xc0, !PT ;  /* 0x0000001f04097812 */ /* 0x001fe200078ec0ff */
[----:B------:R-:W-:-:S08]  /*ed40*/  IMAD.MOV.U32 R4, RZ, RZ, R16 ;  /* 0x000000ffff047224 */ /* 0x000fd000078e0010 */
[----:B------:R-:W-:Y:S02]  /*ed50*/  UIADD3 UR6, UR5, -0x2, URZ ;  /* 0xfffffffe05067890 */ /* 0x000fe4000fffe03f */
[----:B------:R-:W-:-:S04]  /*ed60*/  UIADD3 UR5, UR4, UR5, URZ ;  /* 0x0000000504057290 */ /* 0x000fc8000fffe03f */
[----:B------:R-:W-:Y:S02]  /*ed70*/  ISETP.NE.AND P0, PT, R2, UR6, PT ;  /* 0x0000000602007c0c */ /* 0x000fe4000bf05270 */
[----:B------:R-:W-:-:S05]  /*ed80*/  IMAD.U32 R11, RZ, RZ, UR5 ;  /* 0x00000005ff0b7e24 */ /* 0x000fca000f8e00ff */
[----:B------:R-:W-:-:S06]  /*ed90*/  LOP3.LUT R11, R11, 0x1, RZ, 0xc0, !PT ;  /* 0x000000010b0b7812 */ /* 0x000fcc00078ec0ff */
[----:B------:R-:W-:Y:S05]  /*eda0*/  @!P0 BRA `(.L_x_55) ;  /* 0x0000001000108947 */ /* 0x000fea0003800000 */
[----:B------:R-:W-:Y:S01]  /*edb0*/  R2UR UR4, R11 ;  /* 0x000000000b0472ca */ /* 0x000fe200000e0000 */
[----:B------:R-:W-:Y:S01]  /*edc0*/  BSSY B0, `(.L_x_55) ;  /* 0x0000102000007945 */ /* 0x000fe20003800000 */
[----:B------:R-:W-:Y:S02]  /*edd0*/  IMAD.MOV.U32 R7, RZ, RZ, 0x1 ;  /* 0x00000001ff077424 */ /* 0x000fe400078e00ff */
[----:B------:R-:W-:-:S09]  /*ede0*/  IMAD.MOV.U32 R4, RZ, RZ, R16 ;  /* 0x000000ffff047224 */ /* 0x000fd200078e0010 */
[----:B------:R-:W-:-:S06]  /*edf0*/  UIADD3 UR4, UR5, -UR4, URZ ;  /* 0x8000000405047290 */ /* 0x000fcc000fffe03f */
[----:B------:R-:W-:-:S07]  /*ee00*/  IMAD.U32 R8, RZ, RZ, UR4 ;  /* 0x00000004ff087e24 */ /* 0x000fce000f8e00ff */
.L_x_86:
[----:B------:R-:W-:Y:S01]  /*ee10*/  LOP3.LUT P0, RZ, R17, 0x2, RZ, 0xc0, !PT ;  /* 0x0000000211ff7812 */ /* 0x000fe2000780c0ff */
[----:B------:R-:W-:Y:S01]  /*ee20*/  VIADD R8, R8, 0xfffffffe ;  /* 0xfffffffe08087836 */ /* 0x000fe20000000000 */
[----:B------:R-:W-:Y:S04]  /*ee30*/  BSSY B1, `(.L_x_56) ;  /* 0x000007a000017945 */ /* 0x000fe80003800000 */
[----:B------:R-:W-:-:S07]  /*ee40*/  ISETP.NE.AND P1, PT, R8, RZ, PT ;  /* 0x000000ff0800720c */ /* 0x000fce0003f25270 */
[----:B------:R-:W-:Y:S06]  /*ee50*/  @!P0 BRA `(.L_x_57) ;  /* 0x0000000400dc8947 */ /* 0x000fec0003800000 */
[----:B------:R-:W-:Y:S01]  /*ee60*/  LOP3.LUT P0, RZ, R17, 0x1, RZ, 0xc0, !PT ;  /* 0x0000000111ff7812 */ /* 0x000fe2000780c0ff */
[----:B------:R-:W-:-:S12]  /*ee70*/  IMAD.MOV.U32 R10, RZ, RZ, R6 ;  /* 0x000000ffff0a7224 */ /* 0x000fd800078e0006 */
[----:B------:R-:W-:Y:S05]  /*ee80*/  @!P0 BRA `(.L_x_58) ;  /* 0x0000000000508947 */ /* 0x000fea0003800000 */
[----:B------:R-:W2:Y:S01]  /*ee90*/  LDL R5, [R1] ;  /* 0x0000000001057983 */ /* 0x000ea20000100800 */
[----:B------:R-:W0:Y:S01]  /*eea0*/  LDC R10, c[0x0][0x43c] ;  /* 0x00010f00ff0a7b82 */ /* 0x000e220000000800 */
[----:B------:R-:W-:Y:S01]  /*eeb0*/  ULDC.64 UR4, c[0x0][0x428] ;  /* 0x00010a0000047ab9 */ /* 0x000fe20000000a00 */
[----:B------:R-:W-:Y:S01]  /*eec0*/  ULDC.64 UR6, c[0x0][0x208] ;  /* 0x0000820000067ab9 */ /* 0x000fe20000000a00 */
[----:B0-----:R-:W-:-:S13]  /*eed0*/  ISETP.NE.AND P0, PT, R10, 0x1, PT ;  /* 0x000000010a00780c */ /* 0x001fda0003f05270 */
[----:B------:R-:W0:Y:S02]  /*eee0*/  @P0 LDC.64 R2, c[0x0][0x440] ;  /* 0x00011000ff020b82 */ /* 0x000e240000000a00 */
[----:B0-----:R-:W-:-:S04]  /*eef0*/  @P0 IMAD.HI.U32 R4, R6, R2, RZ ;  /* 0x0000000206040227 */ /* 0x001fc800078e00ff */
[----:B------:R-:W-:Y:S01]  /*ef00*/  IMAD.MOV.U32 R2, RZ, RZ, R6 ;  /* 0x000000ffff027224 */ /* 0x000fe200078e0006 */
[----:B------:R-:W-:-:S04]  /*ef10*/  @P0 SHF.R.U32.HI R2, RZ, R3, R4 ;  /* 0x00000003ff020219 */ /* 0x000fc80000011604 */
[--C-:B------:R-:W-:Y:S01]  /*ef20*/  SHF.R.S32.HI R3, RZ, 0x1f, R2.reuse ;  /* 0x0000001fff037819 */ /* 0x100fe20000011402 */
[----:B--2---:R-:W-:Y:S02]  /*ef30*/  IMAD R4, R5, UR4, RZ ;  /* 0x0000000405047c24 */ /* 0x004fe4000f8e02ff */
[----:B------:R-:W-:Y:S02]  /*ef40*/  IMAD.MOV R5, RZ, RZ, -R2 ;  /* 0x000000ffff057224 */ /* 0x000fe400078e0a02 */
[C---:B------:R-:W-:Y:S02]  /*ef50*/  IMAD R4, R19.reuse, UR5, R4 ;  /* 0x0000000513047c24 */ /* 0x040fe4000f8e0204 */
[----:B------:R-:W-:Y:S01]  /*ef60*/  IMAD.WIDE.U32 R2, R19, UR4, R2 ;  /* 0x0000000413027c25 */ /* 0x000fe2000f8e0002 */
[----:B------:R-:W-:-:S03]  /*ef70*/  ULDC.64 UR4, c[0x0][0x418] ;  /* 0x0001060000047ab9 */ /* 0x000fc60000000a00 */
[----:B------:R-:W-:Y:S01]  /*ef80*/  IMAD.IADD R3, R4, 0x1, R3 ;  /* 0x0000000104037824 */ /* 0x000fe200078e0203 */
[----:B------:R-:W-:Y:S01]  /*ef90*/  LEA R4, P0, R2, UR4, 0x2 ;  /* 0x0000000402047c11 */ /* 0x000fe2000f8010ff */
[----:B------:R-:W-:-:S03]  /*efa0*/  IMAD R10, R10, R5, R6 ;  /* 0x000000050a0a7224 */ /* 0x000fc600078e0206 */
[----:B------:R-:W-:-:S05]  /*efb0*/  LEA.HI.X R5, R2, UR5, R3, 0x2, P0 ;  /* 0x0000000502057c11 */ /* 0x000fca00080f1403 */
[----:B------:R0:W5:Y:S04]  /*efc0*/  LDG.E R4, desc[UR6][R4.64] ;  /* 0x0000000604047981 */ /* 0x000168000c1e1900 */
.L_x_58:
[----:B------:R-:W1:Y:S01]  /*efd0*/  S2R R2, SR_TID.X ;  /* 0x0000000000027919 */ /* 0x000e620000002100 */
[----:B------:R-:W-:Y:S01]  /*efe0*/  BSSY B2, `(.L_x_59) ;  /* 0x0000006000027945 */ /* 0x000fe20003800000 */
[----:B-1----:R-:W-:Y:S02]  /*eff0*/  LOP3.LUT R3, R2, 0x7f, RZ, 0xc0, !PT ;  /* 0x0000007f02037812 */ /* 0x002fe400078ec0ff */
[----:B------:R-:W-:Y:S02]  /*f000*/  SHF.L.U32 R2, R7, 0x1f, RZ ;  /* 0x0000001f07027819 */ /* 0x000fe400000006ff */
[----:B------:R-:W-:Y:S02]  /*f010*/  ISETP.NE.AND P2, PT, R3, RZ, PT ;  /* 0x000000ff0300720c */ /* 0x000fe40003f45270 */
[----:B------:R-:W1:Y:S02]  /*f020*/  SYNCS.PHASECHK.TRANS64.TRYWAIT P0, [UR38+0x34848], R2 ;  /* 0x03484802ff0075a7 */ /* 0x000e640008000166 */
[----:B-1----:R-:W-:Y:S09]  /*f030*/  @!P0 BRA `(.L_x_60) ;  /* 0x0000002800b88947 */ /* 0x002ff20003800000 */
.L_x_143:
[----:B------:R-:W-:Y:S05]  /*f040*/  BSYNC B2 ;  /* 0x0000000000027941 */ /* 0x000fea0003800000 */
.L_x_59:
[----:B------:R-:W-:Y:S04]  /*f050*/  BSSY B2, `(.L_x_61) ;  /* 0x0000007000027945 */ /* 0x000fe80003800000 */
[----:B------:R-:W-:Y:S05]  /*f060*/  @P2 BRA `(.L_x_62) ;  /* 0x0000000000142947 */ /* 0x000fea0003800000 */
[----:B------:R-:W-:Y:S01]  /*f070*/  ISETP.NE.AND P0, PT, R9, RZ, PT ;  /* 0x000000ff0900720c */ /* 0x000fe20003f05270 */
[----:B-1----:R-:W-:-:S04]  /*f080*/  IMAD.MOV.U32 R3, RZ, RZ, 0xb000 ;  /* 0x0000b000ff037424 */ /* 0x002fc800078e00ff */
[----:B------:R2:W-:Y:S08]  /*f090*/  SYNCS.ARRIVE.TRANS64 RZ, [UR38+0x34838], R3 ;  /* 0x03483803ffff79a7 */ /* 0x0005f00008000026 */
[----:B--2---:R-:W-:Y:S05]  /*f0a0*/  @!P0 BRA `(.L_x_62) ;  /* 0x0000000000048947 */ /* 0x004fea0003800000 */
[----:B------:R-:W-:Y:S01]  /*f0b0*/  BPT.TRAP 0x1 ;  /* 0x000000040000795c */ /* 0x000fe20000300000 */
.L_x_62:
[----:B------:R-:W-:Y:S05]  /*f0c0*/  BSYNC B2 ;  /* 0x0000000000027941 */ /* 0x000fea0003800000 */
.L_x_61:
[----:B0-----:R-:W-:Y:S01]  /*f0d0*/  IMAD.MOV.U32 R5, RZ, RZ, RZ ;  /* 0x000000ffff057224 */ /* 0x001fe200078e00ff */
[----:B------:R-:W-:Y:S01]  /*f0e0*/  ULDC.64 UR4, c[0x0][0x198] ;  /* 0x0000660000047ab9 */ /* 0x000fe20000000a00 */
[----:B------:R-:W-:Y:S01]  /*f0f0*/  PLOP3.LUT P0, PT, PT, PT, PT, 0x80, 0x0 ;  /* 0x000000000000781c */ /* 0x000fe20003f0f070 */
[----:B------:R-:W-:Y:S01]  /*f100*/  UIADD3 UR4, UP0, UR4, 0x370, URZ ;  /* 0x0000037004047890 */ /* 0x000fe2000ff1e03f */
[----:B-1----:R-:W-:Y:S01]  /*f110*/  IMAD R3, R10, 0xb0, RZ ;  /* 0x000000b00a037824 */ /* 0x002fe200078e02ff */
[----:B------:R-:W-:Y:S01]  /*f120*/  R2UR UR34, R5 ;  /* 0x00000000052272ca */ /* 0x000fe200000e0000 */
[----:B------:R-:W-:Y:S02]  /*f130*/  UIADD3 UR32, UR38, 0x29400, URZ ;  /* 0x0002940026207890 */ /* 0x000fe4000fffe03f */
[----:B------:R-:W-:Y:S02]  /*f140*/  UIADD3 UR33, UR38, 0x34838, URZ ;  /* 0x0003483826217890 */ /* 0x000fe4000fffe03f */
[----:B------:R-:W-:Y:S01]  /*f150*/  UIADD3.X UR5, URZ, UR5, URZ, UP0, !UPT ;  /* 0x000000053f057290 */ /* 0x000fe200087fe43f */
[----:B------:R-:W-:Y:S01]  /*f160*/  UMOV UR6, 0x0 ;  /* 0x0000000000067882 */ /* 0x000fe20000000000 */
[----:B------:R-:W-:-:S10]  /*f170*/  UMOV UR7, 0x14f00000 ;  /* 0x14f0000000077882 */ /* 0x000fd40000000000 */
.L_x_63:
[----:B------:R-:W-:-:S13]  /*f180*/  @P0 ELECT P3, URZ, PT ;  /* 0x00000000003f082f */ /* 0x000fda0003860000 */
[----:B-----5:R-:W-:Y:S02]  /*f190*/  @P3 R2UR UR37, R4 ;  /* 0x00000000042532ca */ /* 0x020fe400000e0000 */
[----:B------:R-:W-:Y:S02]  /*f1a0*/  @P3 R2UR UR35, R3 ;  /* 0x00000000032332ca */ /* 0x000fe400000e0000 */
[----:B------:R-:W-:Y:S02]  /*f1b0*/  @P3 PLOP3.LUT P0, PT, P3, PT, PT, 0x8, 0x0 ;  /* 0x000000000000381c */ /* 0x000fe40001f0e170 */
[----:B------:R-:W-:-:S09]  /*f1c0*/  PLOP3.LUT P3, PT, PT, PT, PT, 0x8, 0x0 ;  /* 0x000000000000781c */ /* 0x000fd20003f6e170 */
[----:B------:R0:W-:Y:S02]  /*f1d0*/  UTMALDG.4D [UR32], [UR4], desc[UR6] ;  /* 0x00000620040075b4 */ /* 0x0001e40008019000 */
[----:B0-----:R-:W-:Y:S05]  /*f1e0*/  @P0 BRA.U.ANY `(.L_x_63) ;  /* 0xfffffffd00e40947 */ /* 0x001fea000393ffff */
[----:B------:R-:W-:Y:S01]  /*f1f0*/  IMAD.MOV.U32 R12, RZ, RZ, 0x40 ;  /* 0x00000040ff0c7424 */ /* 0x000fe200078e00ff */
[----:B------:R-:W-:Y:S01]  /*f200*/  PLOP3.LUT P0, PT, PT, PT, PT, 0x80, 0x0 ;  /* 0x000000000000781c */ /* 0x000fe20003f0f070 */
[----:B------:R-:W-:Y:S01]  /*f210*/  UIADD3 UR8, UR38, 0x2ec00, URZ ;  /* 0x0002ec0026087890 */ /* 0x000fe2000fffe03f */
[----:B------:R-:W-:Y:S02]  /*f220*/  UMOV UR6, 0x0 ;  /* 0x0000000000067882 */ /* 0x000fe40000000000 */
[----:B------:R-:W-:Y:S01]  /*f230*/  R2UR UR10, R12 ;  /* 0x000000000c0a72ca */ /* 0x000fe200000e0000 */
[----:B------:R-:W-:-:S14]  /*f240*/  UMOV UR7, 0x14f00000 ;  /* 0x14f0000000077882 */ /* 0x000fdc0000000000 */
.L_x_64:
[----:B------:R-:W-:-:S13]  /*f250*/  @P0 ELECT P3, URZ, PT ;  /* 0x00000000003f082f */ /* 0x000fda0003860000 */
[----:B------:R-:W-:Y:S01]  /*f260*/  @P3 R2UR UR13, R4 ;  /* 0x00000000040d32ca */ /* 0x000fe200000e0000 */
[----:B------:R-:W-:Y:S01]  /*f270*/  UMOV UR9, UR33 ;  /* 0x0000002100097c82 */ /* 0x000fe20008000000 */
[----:B------:R-:W-:Y:S01]  /*f280*/  @P3 R2UR UR11, R3 ;  /* 0x00000000030b32ca */ /* 0x000fe200000e0000 */
[----:B------:R-:W-:Y:S01]  /*f290*/  UMOV UR12, UR36 ;  /* 0x00000024000c7c82 */ /* 0x000fe20008000000 */
[----:B------:R-:W-:Y:S02]  /*f2a0*/  @P3 PLOP3.LUT P0, PT, P3, PT, PT, 0x8, 0x0 ;  /* 0x000000000000381c */ /* 0x000fe40001f0e170 */
[----:B------:R-:W-:-:S09]  /*f2b0*/  PLOP3.LUT P3, PT, PT, PT, PT, 0x8, 0x0 ;  /* 0x000000000000781c */ /* 0x000fd20003f6e170 */
[----:B------:R0:W-:Y:S02]  /*f2c0*/  UTMALDG.4D [UR8], [UR4], desc[UR6] ;  /* 0x00000608040075b4 */ /* 0x0001e40008019000 */
[----:B0-----:R-:W-:Y:S05]  /*f2d0*/  @P0 BRA.U.ANY `(.L_x_64) ;  /* 0xfffffffd00dc0947 */ /* 0x001fea000393ffff */
[----:B------:R-:W0:Y:S01]  /*f2e0*/  SYNCS.PHASECHK.TRANS64.TRYWAIT P0, [UR38+0x34860], R2 ;  /* 0x03486002ff0075a7 */ /* 0x000e220008000166 */
[----:B------:R-:W-:Y:S04]  /*f2f0*/  BSSY B2, `(.L_x_65) ;  /* 0x0000002000027945 */ /* 0x000fe80003800000 */
[----:B0-----:R-:W-:Y:S05]  /*f300*/  @!P0 BRA `(.L_x_66) ;  /* 0x00000028001c8947 */ /* 0x001fea0003800000 */
.L_x_144:
[----:B------:R-:W-:Y:S05]  /*f310*/  BSYNC B2 ;  /* 0x0000000000027941 */ /* 0x000fea0003800000 */
.L_x_65:
[----:B------:R-:W-:Y:S01]  /*f320*/  BSSY B2, `(.L_x_67) ;  /* 0x0000009000027945 */ /* 0x000fe20003800000 */
[----:B0-----:R-:W-:Y:S02]  /*f330*/  IMAD.MOV.U32 R2, RZ, RZ, 0x0 ;  /* 0x00000000ff027424 */ /* 0x001fe400078e00ff */
[----:B------:R-:W-:Y:S01]  /*f340*/  IMAD.MOV.U32 R3, RZ, RZ, 0x14f00000 ;  /* 0x14f00000ff037424 */ /* 0x000fe200078e00ff */
[----:B------:R-:W-:Y:S06]  /*f350*/  @P2 BRA `(.L_x_68) ;  /* 0x0000000000142947 */ /* 0x000fec0003800000 */
[----:B------:R-:W-:Y:S01]  /*f360*/  ISETP.NE.AND P0, PT, R9, RZ, PT ;  /* 0x000000ff0900720c */ /* 0x000fe20003f05270 */
[----:B------:R-:W-:-:S04]  /*f370*/  IMAD.MOV.U32 R13, RZ, RZ, 0xb000 ;  /* 0x0000b000ff0d7424 */ /* 0x000fc800078e00ff */
[----:B------:R0:W-:Y:S08]  /*f380*/  SYNCS.ARRIVE.TRANS64 RZ, [UR38+0x34850], R13 ;  /* 0x0348500dffff79a7 */ /* 0x0001f00008000026 */
[----:B0-----:R-:W-:Y:S05]  /*f390*/  @!P0 BRA `(.L_x_68) ;  /* 0x0000000000048947 */ /* 0x001fea0003800000 */
[----:B------:R-:W-:Y:S01]  /*f3a0*/  BPT.TRAP 0x1 ;  /* 0x000000040000795c */ /* 0x000fe20000300000 */
.L_x_68:
[----:B------:R-:W-:Y:S05]  /*f3b0*/  BSYNC B2 ;  /* 0x0000000000027941 */ /* 0x000fea0003800000 */
.L_x_67:
[----:B------:R-:W-:Y:S01]  /*f3c0*/  R2UR UR6, R2 ;  /* 0x00000000020672ca */ /* 0x000fe200000e0000 */
[----:B------:R-:W-:Y:S01]  /*f3d0*/  ULDC.64 UR4, c[0x0][0x198] ;  /* 0x0000660000047ab9 */ /* 0x000fe20000000a00 */
[----:B------:R-:W-:Y:S01]  /*f3e0*/  R2UR UR7, R3 ;  /* 0x00000000030772ca */ /* 0x000fe200000e0000 */
[----:B------:R-:W-:Y:S01]  /*f3f0*/  UIADD3 UR4, UP0, UR4, 0x470, URZ ;  /* 0x0000047004047890 */ /* 0x000fe2000ff1e03f */
[----:B------:R-:W-:Y:S01]  /*f400*/  R2UR UR10, R5 ;  /* 0x00000000050a72ca */ /* 0x000fe200000e0000 */
[----:B------:R-:W-:Y:S01]  /*f410*/  IMAD R5, R18, 0xb0, RZ ;  /* 0x000000b012057824 */ /* 0x000fe200078e02ff */
[----:B------:R-:W-:Y:S01]  /*f420*/  PLOP3.LUT P0, PT, PT, PT, PT, 0x80, 0x0 ;  /* 0x000000000000781c */ /* 0x000fe20003f0f070 */
[----:B------:R-:W-:Y:S02]  /*f430*/  UIADD3 UR8, UR38, 0x400, URZ ;  /* 0x0000040026087890 */ /* 0x000fe4000fffe03f */
[----:B------:R-:W-:Y:S02]  /*f440*/  UIADD3 UR9, UR38, 0x34850, URZ ;  /* 0x0003485026097890 */ /* 0x000fe4000fffe03f */
[----:B------:R-:W-:-:S12]  /*f450*/  UIADD3.X UR5, URZ, UR5, URZ, UP0, !UPT ;  /* 0x000000053f057290 */ /* 0x000fd800087fe43f */
.L_x_69:
[----:B------:R-:W-:-:S13]  /*f460*/  @P0 ELECT P2, URZ, PT ;  /* 0x00000000003f082f */ /* 0x000fda0003840000 */
[----:B------:R-:W-:Y:S01]  /*f470*/  @P2 R2UR UR13, R16 ;  /* 0x00000000100d22ca */ /* 0x000fe200000e0000 */
[----:B------:R-:W-:Y:S01]  /*f480*/  UMOV UR12, UR36 ;  /* 0x00000024000c7c82 */ /* 0x000fe20008000000 */
[----:B------:R-:W-:Y:S02]  /*f490*/  @P2 R2UR UR11, R5 ;  /* 0x00000000050b22ca */ /* 0x000fe400000e0000 */
[----:B------:R-:W-:Y:S02]  /*f4a0*/  @P2 PLOP3.LUT P0, PT, P2, PT, PT, 0x8, 0x0 ;  /* 0x000000000000281c */ /* 0x000fe4000170e170 */
[----:B------:R-:W-:-:S09]  /*f4b0*/  PLOP3.LUT P2, PT, PT, PT, PT, 0x8, 0x0 ;  /* 0x000000000000781c */ /* 0x000fd20003f4e170 */
[----:B------:R0:W-:Y:S02]  /*f4c0*/  UTMALDG.4D [UR8], [UR4], desc[UR6] ;  /* 0x00000608040075b4 */ /* 0x0001e40008019000 */
[----:B0-----:R-:W-:Y:S05]  /*f4d0*/  @P0 BRA.U.ANY `(.L_x_69) ;  /* 0xfffffffd00e00947 */ /* 0x001fea000393ffff */
[----:B------:R-:W-:Y:S01]  /*f4e0*/  R2UR UR6, R2 ;  /* 0x00000000020672ca */ /* 0x000fe200000e0000 */
[----:B------:R-:W-:Y:S01]  /*f4f0*/  UIADD3 UR8, UR38, 0x5c00, URZ ;  /* 0x00005c0026087890 */ /* 0x000fe2000fffe03f */
[----:B------:R-:W-:Y:S02]  /*f500*/  R2UR UR7, R3 ;  /* 0x00000000030772ca */ /* 0x000fe400000e0000 */
[----:B------:R-:W-:Y:S02]  /*f510*/  R2UR UR10, R12 ;  /* 0x000000000c0a72ca */ /* 0x000fe400000e0000 */
[----:B------:R-:W-:-:S13]  /*f520*/  PLOP3.LUT P0, PT, PT, PT, PT, 0x80, 0x0 ;  /* 0x000000000000781c */ /* 0x000fda0003f0f070 */
.L_x_70:
        /* <DEDUP_REMOVED lines=8> */
[----:B------:R-:W-:Y:S02]  /*f5b0*/  IMAD.MOV.U32 R18, RZ, RZ, R10 ;  /* 0x000000ffff127224 */ /* 0x000fe400078e000a */
[----:B------:R-:W-:-:S07]  /*f5c0*/  IMAD.MOV.U32 R16, RZ, RZ, R4 ;  /* 0x000000ffff107224 */ /* 0x000fce00078e0004 */
.L_x_57:
[----:B------:R-:W-:Y:S05]  /*f5d0*/  BSYNC B1 ;  /* 0x0000000000017941 */ /* 0x000fea0003800000 */
.L_x_56:
[----:B------:R-:W-:Y:S01]  /*f5e0*/  LOP3.LUT P0, RZ, R17, 0x2, RZ, 0xc0, !PT ;  /* 0x0000000211ff7812 */ /* 0x000fe2000780c0ff */
[----:B------:R-:W-:Y:S01]  /*f5f0*/  BSSY B1, `(.L_x_71) ;  /* 0x000007b000017945 */ /* 0x000fe20003800000 */
[----:B------:R-:W-:-:S11]  /*f600*/  LOP3.LUT R10, R7, 0x1, RZ, 0x3c, !PT ;  /* 0x00000001070a7812 */ /* 0x000fd600078e3cff */
[----:B------:R-:W-:Y:S05]  /*f610*/  @!P0 BRA `(.L_x_72) ;  /* 0x0000000400e08947 */ /* 0x000fea0003800000 */
[----:B------:R-:W-:Y:S01]  /*f620*/  LOP3.LUT P0, RZ, R17, 0x1, RZ, 0xc0, !PT ;  /* 0x0000000111ff7812 */ /* 0x000fe2000780c0ff */
[----:B------:R-:W-:-:S12]  /*f630*/  VIADD R12, R6, 0xffffffff ;  /* 0xffffffff060c7836 */ /* 0x000fd80000000000 */
        /* <DEDUP_REMOVED lines=9> */
[----:B------:R-:W-:-:S05]  /*f6d0*/  @P0 SHF.R.U32.HI R2, RZ, R3, R4 ;  /* 0x00000003ff020219 */ /* 0x000fca0000011604 */
[----:B------:R-:W-:-:S04]  /*f6e0*/  IMAD.MOV R3, RZ, RZ, -R2 ;  /* 0x000000ffff037224 */ /* 0x000fc800078e0a02 */
[----:B------:R-:W-:Y:S01]  /*f6f0*/  IMAD R12, R5, R3, R12 ;  /* 0x00000003050c7224 */ /* 0x000fe200078e020c */
[----:B------:R-:W-:-:S03]  /*f700*/  SHF.R.S32.HI R3, RZ, 0x1f, R2 ;  /* 0x0000001fff037819 */ /* 0x000fc60000011402 */
[----:B------:R-:W-:-:S04]  /*f710*/  IMAD.WIDE.U32 R2, R19, UR4, R2 ;  /* 0x0000000413027c25 */ /* 0x000fc8000f8e0002 */
[----:B--2---:R-:W-:-:S04]  /*f720*/  IMAD R4, R13, UR4, RZ ;  /* 0x000000040d047c24 */ /* 0x004fc8000f8e02ff */
[----:B------:R-:W-:Y:S01]  /*f730*/  IMAD R4, R19, UR5, R4 ;  /* 0x0000000513047c24 */ /* 0x000fe2000f8e0204 */
[----:B------:R-:W-:-:S03]  /*f740*/  ULDC.64 UR4, c[0x0][0x418] ;  /* 0x0001060000047ab9 */ /* 0x000fc60000000a00 */
[----:B------:R-:W-:Y:S01]  /*f750*/  IMAD.IADD R3, R4, 0x1, R3 ;  /* 0x0000000104037824 */ /* 0x000fe200078e0203 */
[----:B------:R-:W-:-:S04]  /*f760*/  LEA R4, P0, R2, UR4, 0x2 ;  /* 0x0000000402047c11 */ /* 0x000fc8000f8010ff */
[----:B------:R-:W-:-:S05]  /*f770*/  LEA.HI.X R5, R2, UR5, R3, 0x2, P0 ;  /* 0x0000000502057c11 */ /* 0x000fca00080f1403 */
[----:B------:R0:W5:Y:S04]  /*f780*/  LDG.E R4, desc[UR6][R4.64] ;  /* 0x0000000604047981 */ /* 0x000168000c1e1900 */
.L_x_73:
[----:B------:R-:W1:Y:S01]  /*f790*/  S2R R2, SR_TID.X ;  /* 0x0000000000027919 */ /* 0x000e620000002100 */
[----:B------:R-:W-:Y:S01]  /*f7a0*/  BSSY B2, `(.L_x_74) ;  /* 0x0000006000027945 */ /* 0x000fe20003800000 */
[----:B-1----:R-:W-:Y:S02]  /*f7b0*/  LOP3.LUT R3, R2, 0x7f, RZ, 0xc0, !PT ;  /* 0x0000007f02037812 */ /* 0x002fe400078ec0ff */
[----:B------:R-:W-:Y:S02]  /*f7c0*/  SHF.L.U32 R2, R10, 0x1f, RZ ;  /* 0x0000001f0a027819 */ /* 0x000fe400000006ff */
[----:B------:R-:W-:Y:S02]  /*f7d0*/  ISETP.NE.AND P2, PT, R3, RZ, PT ;  /* 0x000000ff0300720c */ /* 0x000fe40003f45270 */
[----:B------:R-:W1:Y:S02]  /*f7e0*/  SYNCS.PHASECHK.TRANS64.TRYWAIT P0, [UR38+0x34840], R2 ;  /* 0x03484002ff0075a7 */ /* 0x000e640008000166 */
[----:B-1----:R-:W-:Y:S09]  /*f7f0*/  @!P0 BRA `(.L_x_75) ;  /* 0x0000002000f88947 */ /* 0x002ff20003800000 */
.L_x_145:
[----:B------:R-:W-:Y:S05]  /*f800*/  BSYNC B2 ;  /* 0x0000000000027941 */ /* 0x000fea0003800000 */
.L_x_74:
[----:B------:R-:W-:Y:S04]  /*f810*/  BSSY B2, `(.L_x_76) ;  /* 0x0000007000027945 */ /* 0x000fe80003800000 */
[----:B------:R-:W-:Y:S05]  /*f820*/  @P2 BRA `(.L_x_77) ;  /* 0x0000000000142947 */ /* 0x000fea0003800000 */
[----:B------:R-:W-:Y:S01]  /*f830*/  ISETP.NE.AND P0, PT, R9, RZ, PT ;  /* 0x000000ff0900720c */ /* 0x000fe20003f05270 */
[----:B-1----:R-:W-:-:S04]  /*f840*/  IMAD.MOV.U32 R2, RZ, RZ, 0xb000 ;  /* 0x0000b000ff027424 */ /* 0x002fc800078e00ff */
[----:B------:R2:W-:Y:S08]  /*f850*/  SYNCS.ARRIVE.TRANS64 RZ, [UR38+0x34830], R2 ;  /* 0x03483002ffff79a7 */ /* 0x0005f00008000026 */
[----:B--2---:R-:W-:Y:S05]  /*f860*/  @!P0 BRA `(.L_x_77) ;  /* 0x0000000000048947 */ /* 0x004fea0003800000 */
[----:B------:R-:W-:Y:S01]  /*f870*/  BPT.TRAP 0x1 ;  /* 0x000000040000795c */ /* 0x000fe20000300000 */
.L_x_77:
[----:B------:R-:W-:Y:S05]  /*f880*/  BSYNC B2 ;  /* 0x0000000000027941 */ /* 0x000fea0003800000 */
.L_x_76:
        /* <DEDUP_REMOVED lines=11> */
.L_x_78:
[----:B------:R-:W-:-:S13]  /*f940*/  @P0 ELECT P3, URZ, PT ;  /* 0x00000000003f082f */ /* 0x000fda0003860000 */
[----:B-----5:R-:W-:Y:S01]  /*f950*/  @P3 R2UR UR13, R4 ;  /* 0x00000000040d32ca */ /* 0x020fe200000e0000 */
[----:B------:R-:W-:Y:S01]  /*f960*/  UMOV UR12, UR36 ;  /* 0x00000024000c7c82 */ /* 0x000fe20008000000 */
        /* <DEDUP_REMOVED lines=11> */
.L_x_79:
        /* <DEDUP_REMOVED lines=8> */
[----:B------:R-:W-:Y:S01]  /*faa0*/  SHF.L.U32 R2, R7, 0x1f, RZ ;  /* 0x0000001f07027819 */ /* 0x000fe200000006ff */
[----:B------:R-:W-:Y:S03]  /*fab0*/  BSSY B2, `(.L_x_80) ;  /* 0x0000003000027945 */ /* 0x000fe60003800000 */
[----:B------:R-:W0:Y:S02]  /*fac0*/  SYNCS.PHASECHK.TRANS64.TRYWAIT P0, [UR38+0x34868], R2 ;  /* 0x03486802ff0075a7 */ /* 0x000e240008000166 */
[----:B0-----:R-:W-:Y:S05]  /*fad0*/  @!P0 BRA `(.L_x_81) ;  /* 0x0000002000588947 */ /* 0x001fea0003800000 */
.L_x_146:
[----:B------:R-:W-:Y:S05]  /*fae0*/  BSYNC B2 ;  /* 0x0000000000027941 */ /* 0x000fea0003800000 */
.L_x_80:
        /* <DEDUP_REMOVED lines=9> */
.L_x_83:
[----:B------:R-:W-:Y:S05]  /*fb80*/  BSYNC B2 ;  /* 0x0000000000027941 */ /* 0x000fea0003800000 */
.L_x_82:
        /* <DEDUP_REMOVED lines=10> */
.L_x_84:
        /* <DEDUP_REMOVED lines=13> */
.L_x_85:
        /* <DEDUP_REMOVED lines=10> */
.L_x_72:
[----:B------:R-:W-:Y:S05]  /*fda0*/  BSYNC B1 ;  /* 0x0000000000017941 */ /* 0x000fea0003800000 */
.L_x_71:
[----:B------:R-:W-:Y:S02]  /*fdb0*/  VIADD R6, R6, 0xfffffffe ;  /* 0xfffffffe06067836 */ /* 0x000fe40000000000 */
[----:B------:R-:W-:Y:S01]  /*fdc0*/  IMAD.MOV.U32 R7, RZ, RZ, R10 ;  /* 0x000000ffff077224 */ /* 0x000fe200078e000a */
[----:B------:R-:W-:Y:S06]  /*fdd0*/  @P1 BRA `(.L_x_86) ;  /* 0xfffffff0000c1947 */ /* 0x000fec000383ffff */
[----:B------:R-:W-:Y:S05]  /*fde0*/  BSYNC B0 ;  /* 0x0000000000007941 */ /* 0x000fea0003800000 */
.L_x_55:
[----:B------:R-:W-:Y:S01]  /*fdf0*/  ISETP.NE.AND P0, PT, R11, RZ, PT ;  /* 0x000000ff0b00720c */ /* 0x000fe20003f05270 */
[----:B------:R-:W-:-:S12]  /*fe00*/  BSSY B0, `(.L_x_54) ;  /* 0x000007c000007945 */ /* 0x000fd80003800000 */
[----:B------:R-:W-:Y:S05]  /*fe10*/  @!P0 BRA `(.L_x_87) ;  /* 0x0000000400e88947 */ /* 0x000fea0003800000 */
[----:B------:R-:W-:Y:S01]  /*fe20*/  LOP3.LUT P1, RZ, R17, 0x2, RZ, 0xc0, !PT ;  /* 0x0000000211ff7812 */ /* 0x000fe2000782c0ff */
[----:B------:R-:W-:-:S12]  /*fe30*/  IMAD.MOV.U32 R0, RZ, RZ, 0x1 ;  /* 0x00000001ff007424 */ /* 0x000fd800078e00ff */
[----:B------:R-:W-:Y:S05]  /*fe40*/  @!P1 BRA `(.L_x_87) ;  /* 0x0000000400dc9947 */ /* 0x000fea0003800000 */
[----:B------:R-:W-:-:S13]  /*fe50*/  LOP3.LUT P1, RZ, R17, 0x1, RZ, 0xc0, !PT ;  /* 0x0000000111ff7812 */ /* 0x000fda000782c0ff */
[----:B------:R-:W-:Y:S05]  /*fe60*/  @!P1 BRA `(.L_x_88) ;  /* 0x0000000000549947 */ /* 0x000fea0003800000 */
[----:B------:R-:W2:Y:S01]  /*fe70*/  LDL.LU R5, [R1] ;  /* 0x0000000001057983 */ /* 0x000ea20000300800 */
[----:B------:R-:W0:Y:S01]  /*fe80*/  LDC R8, c[0x0][0x43c] ;  /* 0x00010f00ff087b82 */ /* 0x000e220000000800 */
[----:B------:R-:W-:Y:S01]  /*fe90*/  IMAD.MOV.U32 R7, RZ, RZ, R6 ;  /* 0x000000ffff077224 */ /* 0x000fe200078e0006 */
[----:B------:R-:W-:Y:S01]  /*fea0*/  ULDC.64 UR4, c[0x0][0x428] ;  /* 0x00010a0000047ab9 */ /* 0x000fe20000000a00 */
[----:B------:R-:W-:Y:S01]  /*feb0*/  ULDC.64 UR6, c[0x0][0x208] ;  /* 0x0000820000067ab9 */ /* 0x000fe20000000a00 */
[----:B0-----:R-:W-:-:S13]  /*fec0*/  ISETP.NE.AND P0, PT, R8, 0x1, PT ;  /* 0x000000010800780c */ /* 0x001fda0003f05270 */
[----:B------:R-:W0:Y:S02]  /*fed0*/  @P0 LDC.64 R2, c[0x0][0x440] ;  /* 0x00011000ff020b82 */ /* 0x000e240000000a00 */
[----:B0-----:R-:W-:-:S05]  /*fee0*/  @P0 IMAD.HI.U32 R2, R6, R2, RZ ;  /* 0x0000000206020227 */ /* 0x001fca00078e00ff */
[----:B------:R-:W-:-:S04]  /*fef0*/  @P0 SHF.R.U32.HI R7, RZ, R3, R2 ;  /* 0x00000003ff070219 */ /* 0x000fc80000011602 */
[----:B------:R-:W-:Y:S01]  /*ff00*/  SHF.R.S32.HI R3, RZ, 0x1f, R7 ;  /* 0x0000001fff037819 */ /* 0x000fe20000011407 */
[----:B--2---:R-:W-:-:S04]  /*ff10*/  IMAD R2, R5, UR4, RZ ;  /* 0x0000000405027c24 */ /* 0x004fc8000f8e02ff */
[----:B------:R-:W-:Y:S02]  /*ff20*/  IMAD R5, R19, UR5, R2 ;  /* 0x0000000513057c24 */ /* 0x000fe4000f8e0202 */
[----:B------:R-:W-:-:S04]  /*ff30*/  IMAD.MOV.U32 R2, RZ, RZ, R7 ;  /* 0x000000ffff027224 */ /* 0x000fc800078e0007 */
[----:B------:R-:W-:Y:S01]  /*ff40*/  IMAD.WIDE.U32 R2, R19, UR4, R2 ;  /* 0x0000000413027c25 */ /* 0x000fe2000f8e0002 */
[----:B------:R-:W-:-:S03]  /*ff50*/  ULDC.64 UR4, c[0x0][0x418] ;  /* 0x0001060000047ab9 */ /* 0x000fc60000000a00 */
[----:B------:R-:W-:Y:S01]  /*ff60*/  IMAD.IADD R3, R5, 0x1, R3 ;  /* 0x0000000105037824 */ /* 0x000fe200078e0203 */
[----:B------:R-:W-:-:S04]  /*ff70*/  LEA R4, P0, R2, UR4, 0x2 ;  /* 0x0000000402047c11 */ /* 0x000fc8000f8010ff */
[----:B------:R-:W-:-:S05]  /*ff80*/  LEA.HI.X R5, R2, UR5, R3, 0x2, P0 ;  /* 0x0000000502057c11 */ /* 0x000fca00080f1403 */
[----:B------:R0:W5:Y:S01]  /*ff90*/  LDG.E R4, desc[UR6][R4.64] ;  /* 0x0000000604047981 */ /* 0x000162000c1e1900 */
[----:B------:R-:W-:-:S04]  /*ffa0*/  IMAD.MOV R3, RZ, RZ, -R7 ;  /* 0x000000ffff037224 */ /* 0x000fc800078e0a07 */
[----:B------:R-:W-:-:S07]  /*ffb0*/  IMAD R6, R8, R3, R6 ;  /* 0x0000000308067224 */ /* 0x000fce00078e0206 */
.L_x_88:
[----:B------:R-:W1:Y:S01]  /*ffc0*/  S2R R2, SR_TID.X ;  /* 0x0000000000027919 */ /* 0x000e620000002100 */
[----:B------:R-:W-:Y:S01]  /*ffd0*/  BSSY B1, `(.L_x_89) ;  /* 0x0000006000017945 */ /* 0x000fe20003800000 */
[----:B-1----:R-:W-:Y:S02]  /*ffe0*/  LOP3.LUT R3, R2, 0x7f, RZ, 0xc0, !PT ;  /* 0x0000007f02037812 */ /* 0x002fe400078ec0ff */
[----:B------:R-:W-:Y:S02]  /*fff0*/  SHF.L.U32 R2, R10, 0x1f, RZ ;  /* 0x0000001f0a027819 */ /* 0x000fe400000006ff */
[----:B------:R-:W-:Y:S02]  /*10000*/  ISETP.NE.AND P1, PT, R3, RZ, PT ;  /* 0x000000ff0300720c */ /* 0x000fe40003f25270 */
[----:B------:R-:W1:Y:S02]  /*10010*/  SYNCS.PHASECHK.TRANS64.TRYWAIT P0, [UR38+0x34848], R2 ;  /* 0x03484802ff0075a7 */ /* 0x000e640008000166 */
[----:B-1----:R-:W-:Y:S09]  /*10020*/  @!P0 BRA `(.L_x_90) ;  /* 0x0000001c001c8947 */ /* 0x002ff20003800000 */
.L_x_147:
[----:B------:R-:W-:Y:S05]  /*10030*/  BSYNC B1 ;  /* 0x0000000000017941 */ /* 0x000fea0003800000 */
.L_x_89:
[----:B------:R-:W-:Y:S04]  /*10040*/  BSSY B1, `(.L_x_91) ;  /* 0x0000007000017945 */ /* 0x000fe80003800000 */
[----:B------:R-:W-:Y:S05]  /*10050*/  @P1 BRA `(.L_x_92) ;  /* 0x0000000000141947 */ /* 0x000fea0003800000 */
[----:B------:R-:W-:Y:S01]  /*10060*/  ISETP.NE.AND P0, PT, R9, RZ, PT ;  /* 0x000000ff0900720c */ /* 0x000fe20003f05270 */
[----:B-1----:R-:W-:-:S04]  /*10070*/  IMAD.MOV.U32 R3, RZ, RZ, 0xb000 ;  /* 0x0000b000ff037424 */ /* 0x002fc800078e00ff */
[----:B------:R2:W-:Y:S08]  /*10080*/  SYNCS.ARRIVE.TRANS64 RZ, [UR38+0x34838], R3 ;  /* 0x03483803ffff79a7 */ /* 0x0005f00008000026 */
[----:B--2---:R-:W-:Y:S05]  /*10090*/  @!P0 BRA `(.L_x_92) ;  /* 0x0000000000048947 */ /* 0x004fea0003800000 */
[----:B------:R-:W-:Y:S01]  /*100a0*/  BPT.TRAP 0x1 ;  /* 0x000000040000795c */ /* 0x000fe20000300000 */
.L_x_92:
[----:B------:R-:W-:Y:S05]  /*100b0*/  BSYNC B1 ;  /* 0x0000000000017941 */ /* 0x000fea0003800000 */
.L_x_91:
        /* <DEDUP_REMOVED lines=11> */
.L_x_93:
        /* <DEDUP_REMOVED lines=14> */
.L_x_94:
        /* <DEDUP_REMOVED lines=8> */
[----:B------:R-:W0:Y:S01]  /*102d0*/  SYNCS.PHASECHK.TRANS64.TRYWAIT P0, [UR38+0x34860], R2 ;  /* 0x03486002ff0075a7 */ /* 0x000e220008000166 */
[----:B------:R-:W-:Y:S04]  /*102e0*/  BSSY B1, `(.L_x_95) ;  /* 0x0000002000017945 */ /* 0x000fe80003800000 */
[----:B0-----:R-:W-:Y:S05]  /*102f0*/  @!P0 BRA `(.L_x_96) ;  /* 0x0000001800808947 */ /* 0x001fea0003800000 */
.L_x_148:
[----:B------:R-:W-:Y:S05]  /*10300*/  BSYNC B1 ;  /* 0x0000000000017941 */ /* 0x000fea0003800000 */
.L_x_95:
        /* <DEDUP_REMOVED lines=9> */
.L_x_98:
[----:B------:R-:W-:Y:S05]  /*103a0*/  BSYNC B1 ;  /* 0x0000000000017941 */ /* 0x000fea0003800000 */
.L_x_97:
        /* <DEDUP_REMOVED lines=10> */
.L_x_99:
        /* <DEDUP_REMOVED lines=13> */
.L_x_100:
        /* <DEDUP_REMOVED lines=10> */
.L_x_87:
[----:B------:R-:W-:Y:S05]  /*105c0*/  BSYNC B0 ;  /* 0x0000000000007941 */ /* 0x000fea0003800000 */
.L_x_54:
[----:B------:R-:W-:Y:S01]  /*105d0*/  LOP3.LUT P0, RZ, R17, 0x2, RZ, 0xc0, !PT ;  /* 0x0000000211ff7812 */ /* 0x000fe2000780c0ff */
[----:B------:R-:W-:-:S12]  /*105e0*/  BSSY B0, `(.L_x_101) ;  /* 0x0000036000007945 */ /* 0x000fd80003800000 */
[----:B------:R-:W-:Y:S05]  /*105f0*/  @!P0 BRA `(.L_x_102) ;  /* 0x0000000000d08947 */ /* 0x000fea0003800000 */
[----:B------:R-:W0:Y:S01]  /*10600*/  S2R R2, SR_TID.X ;  /* 0x0000000000027919 */ /* 0x000e220000002100 */
[----:B------:R-:W-:Y:S01]  /*10610*/  LEA R3, R0, UR38, 0x3 ;  /* 0x0000002600037c11 */ /* 0x000fe2000f8e18ff */
[----:B------:R-:W-:Y:S01]  /*10620*/  BSSY B1, `(.L_x_103) ;  /* 0x0000006000017945 */ /* 0x000fe20003800000 */
[----:B0-----:R-:W-:Y:S02]  /*10630*/  LOP3.LUT R4, R2, 0x7f, RZ, 0xc0, !PT ;  /* 0x0000007f02047812 */ /* 0x001fe400078ec0ff */
[----:B------:R-:W-:Y:S02]  /*10640*/  SHF.L.U32 R2, R10, 0x1f, RZ ;  /* 0x0000001f0a027819 */ /* 0x000fe400000006ff */
[----:B------:R-:W-:Y:S02]  /*10650*/  ISETP.NE.AND P1, PT, R4, RZ, PT ;  /* 0x000000ff0400720c */ /* 0x000fe40003f25270 */
[----:B------:R-:W0:Y:S02]  /*10660*/  SYNCS.PHASECHK.TRANS64.TRYWAIT P0, [R3+URZ+0x34860], R2 ;  /* 0x03486002030075a7 */ /* 0x000e24000800017f */
[----:B0-----:R-:W-:Y:S09]  /*10670*/  @!P0 BRA `(.L_x_104) ;  /* 0x0000001400b88947 */ /* 0x001ff20003800000 */
.L_x_149:
[----:B------:R-:W-:Y:S05]  /*10680*/  BSYNC B1 ;  /* 0x0000000000017941 */ /* 0x000fea0003800000 */
.L_x_103:
[----:B------:R-:W-:Y:S04]  /*10690*/  BSSY B1, `(.L_x_105) ;  /* 0x0000008000017945 */ /* 0x000fe80003800000 */
[----:B------:R-:W-:Y:S05]  /*106a0*/  @P1 BRA `(.L_x_106) ;  /* 0x0000000000181947 */ /* 0x000fea0003800000 */
[----:B------:R-:W1:Y:S01]  /*106b0*/  S2R R4, SR_TID.X ;  /* 0x0000000000047919 */ /* 0x000e620000002100 */
[----:B0-----:R-:W-:-:S04]  /*106c0*/  IMAD.MOV.U32 R2, RZ, RZ, 0xb000 ;  /* 0x0000b000ff027424 */ /* 0x001fc800078e00ff */
[----:B------:R2:W-:Y:S01]  /*106d0*/  SYNCS.ARRIVE.TRANS64 RZ, [R3+URZ+0x34850], R2 ;  /* 0x0348500203ff79a7 */ /* 0x0005e2000800003f */
[----:B-1----:R-:W-:-:S13]  /*106e0*/  LOP3.LUT P0, RZ, R4, 0x1f, RZ, 0xc0, !PT ;  /* 0x0000001f04ff7812 */ /* 0x002fda000780c0ff */
[----:B--2---:R-:W-:Y:S05]  /*106f0*/  @!P0 BRA `(.L_x_106) ;  /* 0x0000000000048947 */ /* 0x004fea0003800000 */
[----:B------:R-:W-:Y:S01]  /*10700*/  BPT.TRAP 0x1 ;  /* 0x000000040000795c */ /* 0x000fe20000300000 */
.L_x_106:
[----:B------:R-:W-:Y:S05]  /*10710*/  BSYNC B1 ;  /* 0x0000000000017941 */ /* 0x000fea0003800000 */
.L_x_105:
[----:B------:R-:W-:Y:S01]  /*10720*/  R2UR UR4, R0 ;  /* 0x00000000000472ca */ /* 0x000fe200000e0000 */
[----:B------:R-:W-:Y:S01]  /*10730*/  ULDC.64 UR6, c[0x0][0x198] ;  /* 0x0000660000067ab9 */ /* 0x000fe20000000a00 */
[----:B------:R-:W-:Y:S01]  /*10740*/  R2UR UR9, R3 ;  /* 0x00000000030972ca */ /* 0x000fe200000e0000 */
[----:B------:R-:W-:Y:S01]  /*10750*/  UIADD3 UR6, UP0, UR6, 0x470, URZ ;  /* 0x0000047006067890 */ /* 0x000fe2000ff1e03f */
[----:B------:R-:W-:Y:S01]  /*10760*/  PLOP3.LUT P0, PT, PT, PT, PT, 0x80, 0x0 ;  /* 0x000000000000781c */ /* 0x000fe20003f0f070 */
[----:B------:R-:W-:Y:S01]  /*10770*/  IMAD R18, R18, 0xb0, RZ ;  /* 0x000000b012127824 */ /* 0x000fe200078e02ff */
[----:B------:R-:W-:Y:S01]  /*10780*/  UMOV UR14, 0x0 ;  /* 0x00000000000e7882 */ /* 0x000fe20000000000 */
[----:B------:R-:W-:Y:S01]  /*10790*/  UIADD3.X UR7, URZ, UR7, URZ, UP0, !UPT ;  /* 0x000000073f077290 */ /* 0x000fe200087fe43f */
[----:B------:R-:W-:Y:S01]  /*107a0*/  UMOV UR15, 0x14f00000 ;  /* 0x14f00000000f7882 */ /* 0x000fe20000000000 */
[----:B------:R-:W-:-:S04]  /*107b0*/  UMOV UR10, URZ ;  /* 0x0000003f000a7c82 */ /* 0x000fc80008000000 */
[----:B------:R-:W-:Y:S02]  /*107c0*/  UIMAD UR4, UR4, 0xb000, UR38 ;  /* 0x0000b000040478a4 */ /* 0x000fe4000f8e0226 */
[----:B------:R-:W-:Y:S02]  /*107d0*/  UIADD3 UR9, UR9, 0x34850, URZ ;  /* 0x0003485009097890 */ /* 0x000fe4000fffe03f */
[----:B------:R-:W-:-:S12]  /*107e0*/  UIADD3 UR8, UR4, 0x400, URZ ;  /* 0x0000040004087890 */ /* 0x000fd8000fffe03f */
.L_x_107:
[----:B------:R-:W-:-:S13]  /*107f0*/  @P0 ELECT P1, URZ, PT ;  /* 0x00000000003f082f */ /* 0x000fda0003820000 */
[----:B------:R-:W-:Y:S01]  /*10800*/  @P1 R2UR UR13, R16 ;  /* 0x00000000100d12ca */ /* 0x000fe200000e0000 */
[----:B------:R-:W-:Y:S01]  /*10810*/  UMOV UR12, UR36 ;  /* 0x00000024000c7c82 */ /* 0x000fe20008000000 */
[----:B------:R-:W-:Y:S02]  /*10820*/  @P1 R2UR UR11, R18 ;  /* 0x00000000120b12ca */ /* 0x000fe400000e0000 */
[----:B------:R-:W-:Y:S02]  /*10830*/  @P1 PLOP3.LUT P0, PT, P1, PT, PT, 0x8, 0x0 ;  /* 0x000000000000181c */ /* 0x000fe40000f0e170 */
[----:B------:R-:W-:-:S09]  /*10840*/  PLOP3.LUT P1, PT, PT, PT, PT, 0x8, 0x0 ;  /* 0x000000000000781c */ /* 0x000fd20003f2e170 */
[----:B------:R1:W-:Y:S02]  /*10850*/  UTMALDG.4D [UR8], [UR6], desc[UR14] ;  /* 0x00000e08060075b4 */ /* 0x0003e40008019000 */
[----:B-1----:R-:W-:Y:S05]  /*10860*/  @P0 BRA.U.ANY `(.L_x_107) ;  /* 0xfffffffd00e00947 */ /* 0x002fea000393ffff */
[----:B------:R-:W-:Y:S01]  /*10870*/  PLOP3.LUT P0, PT, PT, PT, PT, 0x80, 0x0 ;  /* 0x000000000000781c */ /* 0x000fe20003f0f070 */
[----:B------:R-:W-:Y:S01]  /*10880*/  UIADD3 UR8, UR4, 0x5c00, URZ ;  /* 0x00005c0004087890 */ /* 0x000fe2000fffe03f */
[----:B------:R-:W-:Y:S02]  /*10890*/  UMOV UR5, 0x14f00000 ;  /* 0x14f0000000057882 */ /* 0x000fe40000000000 */
[----:B------:R-:W-:Y:S01]  /*108a0*/  UMOV UR4, 0x0 ;  /* 0x0000000000047882 */ /* 0x000fe20000000000 */
[----:B------:R-:W-:-:S08]  /*108b0*/  UMOV UR10, 0x40 ;  /* 0x00000040000a7882 */ /* 0x000fd00000000000 */
.L_x_108:
        /* <DEDUP_REMOVED lines=8> */
.L_x_102:
[----:B------:R-:W-:Y:S05]  /*10940*/  BSYNC B0 ;  /* 0x0000000000007941 */ /* 0x000fea0003800000 */
.L_x_101:
[----:B------:R-:W-:-:S05]  /*10950*/  VIADD R0, R0, 0x1 ;  /* 0x0000000100007836 */ /* 0x000fca0000000000 */
[----:B------:R-:W-:-:S04]  /*10960*/  ISETP.NE.AND P0, PT, R0, 0x2, PT ;  /* 0x000000020000780c */ /* 0x000fc80003f05270 */
[----:B0-----:R-:W-:Y:S02]  /*10970*/  SEL R3, RZ, 0x1, P0 ;  /* 0x00000001ff037807 */ /* 0x001fe40000000000 */
[----:B------:R-:W-:Y:S02]  /*10980*/  SEL R0, R0, RZ, P0 ;  /* 0x000000ff00007207 */ /* 0x000fe40000000000 */
[----:B------:R-:W-:Y:S01]  /*10990*/  LOP3.LUT R10, R10, R3, RZ, 0x3c, !PT ;  /* 0x000000030a0a7212 */ /* 0x000fe200078e3cff */
[----:B------:R-:W-:-:S07]  /*109a0*/  IMAD.MOV.U32 R3, RZ, RZ, RZ ;  /* 0x000000ffff037224 */ /* 0x000fce00078e00ff */
.L_x_38:
[----:B------:R-:W0:Y:S01]  /*109b0*/  S2R R5, SR_CgaCtaId ;  /* 0x0000000000057919 */ /* 0x000e220000008800 */
[----:B------:R-:W-:Y:S02]  /*109c0*/  MOV R2, 0x400 ;  /* 0x0000040000027802 */ /* 0x000fe40000000f00 */
[----:B------:R-:W-:Y:S02]  /*109d0*/  SHF.L.U32 R3, R3, 0x1f, RZ ;  /* 0x0000001f03037819 */ /* 0x000fe400000006ff */
[----:B0-----:R-:W-:-:S04]  /*109e0*/  LEA R2, R5, R2, 0x18 ;  /* 0x0000000205027211 */ /* 0x001fc800078ec0ff */
[----:B------:R-:W0:Y:S02]  /*109f0*/  SYNCS.PHASECHK.TRANS64.TRYWAIT P0, [R2+URZ+0x34820], R3 ;  /* 0x03482003020075a7 */ /* 0x000e24000800017f */
[----:B0-----:R-:W-:Y:S05]  /*10a00*/  @!P0 BRA `(.L_x_109) ;  /* 0x0000001000e88947 */ /* 0x001fea0003800000 */
.L_x_150:
[----:B------:R-:W-:-:S03]  /*10a10*/  UMOV UR4, 0xffffffff ;  /* 0xffffffff00047882 */ /* 0x000fc60000000000 */
[----:B------:R-:W-:Y:S05]  /*10a20*/  BRA.DIV UR4, `(.L_x_110) ;  /* 0x0000001204f47947 */ /* 0x000fea000b800000 */
[----:B0-----:R-:W0:Y:S02]  /*10a30*/  S2R R3, SR_TID.X ;  /* 0x0000000000037919 */ /* 0x001e240000002100 */
[----:B0-----:R-:W-:-:S04]  /*10a40*/  SHF.R.U32.HI R3, RZ, 0x5, R3 ;  /* 0x00000005ff037819 */ /* 0x001fc80000011603 */
[----:B------:R-:W-:-:S05]  /*10a50*/  LOP3.LUT R3, R3, 0x3, RZ, 0xc0, !PT ;  /* 0x0000000303037812 */ /* 0x000fca00078ec0ff */
[----:B------:R0:W1:Y:S02]  /*10a60*/  SHFL.IDX PT, R14, R3, RZ, 0x1f ;  /* 0x00001fff030e7589 */ /* 0x00006400000e0000 */
.L_x_153:
[----:B-1----:R-:W-:-:S13]  /*10a70*/  ISETP.NE.AND P0, PT, R14, RZ, PT ;  /* 0x000000ff0e00720c */ /* 0x002fda0003f05270 */
[----:B------:R-:W-:Y:S05]  /*10a80*/  @P0 BRA `(.L_x_10) ;  /* 0x0000000000900947 */ /* 0x000fea0003800000 */
[----:B------:R-:W-:-:S03]  /*10a90*/  UMOV UR4, 0xffffffff ;  /* 0xffffffff00047882 */ /* 0x000fc60000000000 */
[----:B------:R-:W-:Y:S05]  /*10aa0*/  BRA.DIV UR4, `(.L_x_111) ;  /* 0x0000001604087947 */ /* 0x000fea000b800000 */
[----:B------:R-:W-:-:S13]  /*10ab0*/  ELECT P6, URZ, PT ;  /* 0x00000000003f782f */ /* 0x000fda00038c0000 */
.L_x_156:
[----:B------:R-:W-:Y:S05]  /*10ac0*/  @!P6 BRA `(.L_x_10) ;  /* 0x000000000080e947 */ /* 0x000fea0003800000 */
[----:B0-----:R-:W2:Y:S02]  /*10ad0*/  LDL R3, [R1+0x8] ;  /* 0x0000080001037983 */ /* 0x001ea40000100800 */
[----:B--2---:R-:W-:-:S13]  /*10ae0*/  R2UR UR4, R3 ;  /* 0x00000000030472ca */ /* 0x004fda00000e0000 */
[----:B------:R-:W-:-:S06]  /*10af0*/  ULOP3.LUT UR4, UR4, 0x2, URZ, 0xfc, !UPT ;  /* 0x0000000204047892 */ /* 0x000fcc000f8efc3f */
[----:B------:R-:W-:-:S05]  /*10b00*/  IMAD.U32 R3, RZ, RZ, UR4 ;  /* 0x00000004ff037e24 */ /* 0x000fca000f8e00ff */
[----:B------:R-:W-:-:S13]  /*10b10*/  ISETP.NE.AND P2, PT, R3, 0x3, PT ;  /* 0x000000030300780c */ /* 0x000fda0003f45270 */
[----:B------:R-:W-:Y:S05]  /*10b20*/  @!P2 BRA `(.L_x_112) ;  /* 0x000000000004a947 */ /* 0x000fea0003800000 */
[----:B------:R-:W-:Y:S01]  /*10b30*/  BPT.TRAP 0x1 ;  /* 0x000000040000795c */ /* 0x000fe20000300000 */
.L_x_112:
[----:B------:R-:W-:Y:S01]  /*10b40*/  VIADD R9, R2, 0x34840 ;  /* 0x0003484002097836 */ /* 0x000fe20000000000 */
[----:B------:R-:W-:Y:S01]  /*10b50*/  SHF.L.U32 R4, R10, 0x1f, RZ ;  /* 0x0000001f0a047819 */ /* 0x000fe200000006ff */
[C---:B------:R-:W-:Y:S02]  /*10b60*/  VIADD R3, R0.reuse, 0x1 ;  /* 0x0000000100037836 */ /* 0x040fe40000000000 */
[----:B------:R-:W-:-:S03]  /*10b70*/  IMAD R7, R0, 0x8, R9 ;  /* 0x0000000800077824 */ /* 0x000fc600078e0209 */
[C---:B------:R-:W-:Y:S01]  /*10b80*/  ISETP.NE.AND P1, PT, R3.reuse, 0x2, PT ;  /* 0x000000020300780c */ /* 0x040fe20003f25270 */
[----:B------:R-:W0:Y:S03]  /*10b90*/  SYNCS.PHASECHK.TRANS64.TRYWAIT P0, [R7+URZ], R4 ;  /* 0x00000004070075a7 */ /* 0x000e26000800017f */
[----:B------:R-:W-:Y:S02]  /*10ba0*/  SEL R5, RZ, 0x1, P1 ;  /* 0x00000001ff057807 */ /* 0x000fe40000800000 */
[----:B------:R-:W-:Y:S02]  /*10bb0*/  SEL R6, R3, RZ, P1 ;  /* 0x000000ff03067207 */ /* 0x000fe40000800000 */
[----:B------:R-:W-:-:S03]  /*10bc0*/  LOP3.LUT R5, R10, R5, RZ, 0x3c, !PT ;  /* 0x000000050a057212 */ /* 0x000fc600078e3cff */
[----:B------:R-:W-:Y:S01]  /*10bd0*/  IMAD R8, R6, 0x8, R9 ;  /* 0x0000000806087824 */ /* 0x000fe200078e0209 */
[----:B------:R-:W-:Y:S01]  /*10be0*/  SHF.L.U32 R5, R5, 0x1f, RZ ;  /* 0x0000001f05057819 */ /* 0x000fe200000006ff */
[----:B0-----:R-:W-:Y:S06]  /*10bf0*/  @!P0 BRA `(.L_x_113) ;  /* 0x0000001000d48947 */ /* 0x001fec0003800000 */
.L_x_157:
[----:B------:R-:W1:Y:S02]  /*10c00*/  SYNCS.PHASECHK.TRANS64.TRYWAIT P0, [R8+URZ], R5 ;  /* 0x00000005080075a7 */ /* 0x000e64000800017f */
[----:B-1----:R-:W-:Y:S05]  /*10c10*/  @!P0 BRA `(.L_x_114) ;  /* 0x0000001000e08947 */ /* 0x002fea0003800000 */
.L_x_158:
[----:B------:R-:W-:Y:S05]  /*10c20*/  @!P2 BRA `(.L_x_115) ;  /* 0x000000000004a947 */ /* 0x000fea0003800000 */
[----:B------:R-:W-:Y:S01]  /*10c30*/  BPT.TRAP 0x1 ;  /* 0x000000040000795c */ /* 0x000fe20000300000 */
.L_x_115:
[----:B------:R-:W-:-:S04]  /*10c40*/  VIADD R3, R2, 0x34860 ;  /* 0x0003486002037836 */ /* 0x000fc80000000000 */
[----:B0-----:R-:W-:-:S04]  /*10c50*/  IMAD R7, R0, 0x8, R3 ;  /* 0x0000000800077824 */ /* 0x001fc800078e0203 */
[----:B------:R-:W0:Y:S02]  /*10c60*/  SYNCS.PHASECHK.TRANS64.TRYWAIT P0, [R7+URZ], R4 ;  /* 0x00000004070075a7 */ /* 0x000e24000800017f */
[----:B0-----:R-:W-:Y:S05]  /*10c70*/  @!P0 BRA `(.L_x_116) ;  /* 0x0000001000dc8947 */ /* 0x001fea0003800000 */
.L_x_159:
[----:B------:R-:W-:-:S07]  /*10c80*/  IMAD R6, R6, 0x8, R3 ;  /* 0x0000000806067824 */ /* 0x000fce00078e0203 */
.L_x_117:
[----:B--2---:R2:W3:Y:S02]  /*10c90*/  SYNCS.PHASECHK.TRANS64.TRYWAIT P0, [R6+URZ], R5 ;  /* 0x00000005060075a7 */ /* 0x0044e4000800017f */
[----:B---3--:R-:W-:Y:S05]  /*10ca0*/  @!P0 NANOSLEEP.SYNCS 0x989680 ;  /* 0x009896800000895d */ /* 0x008fea0003900000 */
[----:B------:R-:W3:Y:S02]  /*10cb0*/  @!P0 SYNCS.PHASECHK.TRANS64 P0, [R6+URZ], R5 ;  /* 0x00000005060085a7 */ /* 0x000ee4000800007f */
[----:B---3--:R-:W-:Y:S05]  /*10cc0*/  @!P0 BRA `(.L_x_117) ;  /* 0xfffffffc00f08947 */ /* 0x008fea000383ffff */
.L_x_10:
[----:B------:R-:W-:Y:S05]  /*10cd0*/  BSYNC B6 ;  /* 0x0000000000067941 */ /* 0x000fea0003800000 */
.L_x_7:
[----:B------:R-:W-:Y:S05]  /*10ce0*/  EXIT ;  /* 0x000000000000794d */ /* 0x000fea0003800000 */
.L_x_14:
[----:B------:R-:W-:-:S13]  /*10cf0*/  R2UR UR4, R16 ;  /* 0x00000000100472ca */ /* 0x000fda00000e0000 */
[----:B0-----:R-:W-:-:S04]  /*10d00*/  IMAD.U32 R3, RZ, RZ, UR4 ;  /* 0x00000004ff037e24 */ /* 0x001fc8000f8e00ff */
[----:B------:R0:W1:Y:S03]  /*10d10*/  SYNCS.PHASECHK.TRANS64.TRYWAIT P0, [R3+URZ+0x34800], R0 ;  /* 0x03480000030075a7 */ /* 0x000066000800017f */
[----:B-1----:R-:W-:Y:S05]  /*10d20*/  @!P0 NANOSLEEP.SYNCS 0x989680 ;  /* 0x009896800000895d */ /* 0x002fea0003900000 */
[----:B------:R-:W1:Y:S02]  /*10d30*/  @!P0 SYNCS.PHASECHK.TRANS64 P0, [R3+URZ+0x34800], R0 ;  /* 0x03480000030085a7 */ /* 0x000e64000800007f */
[----:B-1----:R-:W-:Y:S05]  /*10d40*/  @!P0 BRA `(.L_x_14) ;  /* 0xfffffffc00e88947 */ /* 0x002fea000383ffff */
[----:B------:R-:W-:Y:S05]  /*10d50*/  BRA `(.L_x_118) ;  /* 0xffffff04008c7947 */ /* 0x000fea000383ffff */
.L_x_18:
[----:B------:R-:W-:-:S13]  /*10d60*/  R2UR UR4, R16 ;  /* 0x00000000100472ca */ /* 0x000fda00000e0000 */
[----:B0-----:R-:W-:-:S04]  /*10d70*/  IMAD.U32 R3, RZ, RZ, UR4 ;  /* 0x00000004ff037e24 */ /* 0x001fc8000f8e00ff */
[----:B------:R0:W2:Y:S03]  /*10d80*/  SYNCS.PHASECHK.TRANS64.TRYWAIT P2, [R3+URZ+0x34830], R0 ;  /* 0x03483000030075a7 */ /* 0x0000a6000804017f */
[----:B--2---:R-:W-:Y:S05]  /*10d90*/  @!P2 NANOSLEEP.SYNCS 0x989680 ;  /* 0x009896800000a95d */ /* 0x004fea0003900000 */
[----:B------:R-:W2:Y:S02]  /*10da0*/  @!P2 SYNCS.PHASECHK.TRANS64 P2, [R3+URZ+0x34830], R0 ;  /* 0x034830000300a5a7 */ /* 0x000ea4000804007f */
[----:B--2---:R-:W-:Y:S05]  /*10db0*/  @!P2 BRA `(.L_x_18) ;  /* 0xfffffffc00e8a947 */ /* 0x004fea000383ffff */
[----:B------:R-:W-:Y:S05]  /*10dc0*/  BRA `(.L_x_17) ;  /* 0xffffff0400bc7947 */ /* 0x000fea000383ffff */
.L_x_23:
[----:B-1----:R1:W2:Y:S02]  /*10dd0*/  SYNCS.PHASECHK.TRANS64.TRYWAIT P2, [R5+URZ+0x34830], R4 ;  /* 0x03483004050075a7 */ /* 0x0022a4000804017f */
[----:B--2---:R-:W-:Y:S05]  /*10de0*/  @!P2 NANOSLEEP.SYNCS 0x989680 ;  /* 0x009896800000a95d */ /* 0x004fea0003900000 */
[----:B------:R-:W2:Y:S02]  /*10df0*/  @!P2 SYNCS.PHASECHK.TRANS64 P2, [R5+URZ+0x34830], R4 ;  /* 0x034830040500a5a7 */ /* 0x000ea4000804007f */
[----:B--2---:R-:W-:Y:S05]  /*10e00*/  @!P2 BRA `(.L_x_23) ;  /* 0xfffffffc00f0a947 */ /* 0x004fea000383ffff */
[----:B------:R-:W-:Y:S05]  /*10e10*/  BRA `(.L_x_20) ;  /* 0xffffff5400b47947 */ /* 0x000fea000383ffff */
.L_x_27:
[----:B-1----:R-:W-:-:S04]  /*10e20*/  IMAD.U32 R5, RZ, RZ, UR6 ;  /* 0x00000006ff057e24 */ /* 0x002fc8000f8e00ff */
[----:B------:R1:W2:Y:S03]  /*10e30*/  SYNCS.PHASECHK.TRANS64.TRYWAIT P2, [R5+URZ+0x34850], R4 ;  /* 0x03485004050075a7 */ /* 0x0002a6000804017f */
[----:B--2---:R-:W-:Y:S05]  /*10e40*/  @!P2 NANOSLEEP.SYNCS 0x989680 ;  /* 0x009896800000a95d */ /* 0x004fea0003900000 */
[----:B------:R-:W2:Y:S02]  /*10e50*/  @!P2 SYNCS.PHASECHK.TRANS64 P2, [R5+URZ+0x34850], R4 ;  /* 0x034850040500a5a7 */ /* 0x000ea4000804007f */
[----:B--2---:R-:W-:Y:S05]  /*10e60*/  @!P2 BRA `(.L_x_27) ;  /* 0xfffffffc00eca947 */ /* 0x004fea000383ffff */
[----:B------:R-:W-:Y:S05]  /*10e70*/  BRA `(.L_x_24) ;  /* 0xffffff7c00187947 */ /* 0x000fea000383ffff */
.L_x_32:
[----:B-1----:R1:W2:Y:S02]  /*10e80*/  SYNCS.PHASECHK.TRANS64.TRYWAIT P0, [R11+URZ+0x34850], R2 ;  /* 0x034850020b0075a7 */ /* 0x0022a4000800017f */
[----:B--2---:R-:W-:Y:S05]  /*10e90*/  @!P0 NANOSLEEP.SYNCS 0x989680 ;  /* 0x009896800000895d */ /* 0x004fea0003900000 */
[----:B------:R-:W2:Y:S02]  /*10ea0*/  @!P0 SYNCS.PHASECHK.TRANS64 P0, [R11+URZ+0x34850], R2 ;  /* 0x034850020b0085a7 */ /* 0x000ea4000800007f */
[----:B--2---:R-:W-:Y:S05]  /*10eb0*/  @!P0 BRA `(.L_x_32) ;  /* 0xfffffffc00f08947 */ /* 0x004fea000383ffff */
[----:B------:R-:W-:Y:S05]  /*10ec0*/  BRA `(.L_x_31) ;  /* 0xffffff9c00fc7947 */ /* 0x000fea000383ffff */
.L_x_43:
[----:B------:R-:W-:Y:S02]  /*10ed0*/  IMAD.MOV.U32 R13, RZ, RZ, R0 ;  /* 0x000000ffff0d7224 */ /* 0x000fe400078e0000 */
[----:B------:R-:W-:Y:S02]  /*10ee0*/  IMAD.MOV.U32 R12, RZ, RZ, RZ ;  /* 0x000000ffff0c7224 */ /* 0x000fe400078e00ff */
[----:B------:R-:W-:Y:S02]  /*10ef0*/  IMAD.MOV.U32 R11, RZ, RZ, 0x1f ;  /* 0x0000001fff0b7424 */ /* 0x000fe400078e00ff */
[----:B------:R-:W-:-:S07]  /*10f00*/  IMAD.MOV.U32 R15, RZ, RZ, -0x1 ;  /* 0xffffffffff0f7424 */ /* 0x000fce00078e00ff */
[----:B0-----:R-:W-:Y:S05]  /*10f10*/  WARPSYNC.COLLECTIVE R15, `(.L_x_119) ;  /* 0x000000000f087348 */ /* 0x001fea0003c00000 */
[----:B------:R1:W2:Y:S02]  /*10f20*/  SHFL.IDX P6, R14, R13, R12, R11 ;  /* 0x0000000c0d0e7389 */ /* 0x0002a400000c000b */
[----:B012---:R-:W-:Y:S01]  /*10f30*/  ENDCOLLECTIVE ;  /* 0x000000000000791b */ /* 0x007fe20003800000 */
.L_x_119:
[----:B------:R-:W-:Y:S05]  /*10f40*/  BRA `(.L_x_120) ;  /* 0xffffffcc00587947 */ /* 0x000fea000383ffff */
.L_x_45:
[----:B------:R-:W-:Y:S01]  /*10f50*/  BSSY B0, `(.L_x_121) ;  /* 0x0000006000007945 */ /* 0x000fe20003800000 */
[----:B------:R-:W-:-:S07]  /*10f60*/  IMAD.MOV.U32 R15, RZ, RZ, -0x1 ;  /* 0xffffffffff0f7424 */ /* 0x000fce00078e00ff */
[----:B01----:R-:W-:Y:S05]  /*10f70*/  WARPSYNC.COLLECTIVE R15, `(.L_x_122) ;  /* 0x000000000f0c7348 */ /* 0x003fea0003c00000 */
[----:B------:R-:W-:Y:S02]  /*10f80*/  ELECT P6, UR62, PT ;  /* 0x00000000003e782f */ /* 0x000fe400038c0000 */
[----:B------:R-:W-:Y:S01]  /*10f90*/  MOV R14, UR62 ;  /* 0x0000003e000e7c02 */ /* 0x000fe20008000f00 */
[----:B01----:R-:W-:Y:S10]  /*10fa0*/  ENDCOLLECTIVE ;  /* 0x000000000000791b */ /* 0x003ff40003800000 */
.L_x_122:
[----:B------:R-:W-:Y:S05]  /*10fb0*/  BSYNC B0 ;  /* 0x0000000000007941 */ /* 0x000fea0003800000 */
.L_x_121:
[----:B------:R-:W-:Y:S05]  /*10fc0*/  BRA `(.L_x_123) ;  /* 0xffffffcc00587947 */ /* 0x000fea000383ffff */
.L_x_47:
[----:B-1----:R-:W-:-:S04]  /*10fd0*/  IMAD.U32 R3, RZ, RZ, UR38 ;  /* 0x00000026ff037e24 */ /* 0x002fc8000f8e00ff */
[----:B------:R1:W3:Y:S03]  /*10fe0*/  SYNCS.PHASECHK.TRANS64.TRYWAIT P0, [R3+URZ+0x34840], R0 ;  /* 0x03484000030075a7 */ /* 0x0002e6000800017f */
[----:B---3--:R-:W-:Y:S05]  /*10ff0*/  @!P0 NANOSLEEP.SYNCS 0x989680 ;  /* 0x009896800000895d */ /* 0x008fea0003900000 */
[----:B------:R-:W3:Y:S02]  /*11000*/  @!P0 SYNCS.PHASECHK.TRANS64 P0, [R3+URZ+0x34840], R0 ;  /* 0x03484000030085a7 */ /* 0x000ee4000800007f */
[----:B---3--:R-:W-:Y:S05]  /*11010*/  @!P0 BRA `(.L_x_47) ;  /* 0xfffffffc00ec8947 */ /* 0x008fea000383ffff */
[----:B------:R-:W-:Y:S05]  /*11020*/  BRA `(.L_x_124) ;  /* 0xffffffcc00b47947 */ /* 0x000fea000383ffff */
.L_x_50:
[----:B------:R-:W-:Y:S02]  /*11030*/  IMAD R8, R12, 0x80, R8 ;  /* 0x000000800c087824 */ /* 0x000fe400078e0208 */
[----:B------:R-:W-:Y:S02]  /*11040*/  IMAD.MOV.U32 R13, RZ, RZ, R7 ;  /* 0x000000ffff0d7224 */ /* 0x000fe400078e0007 */
[----:B------:R-:W-:Y:S02]  /*11050*/  IMAD.MOV.U32 R12, RZ, RZ, RZ ;  /* 0x000000ffff0c7224 */ /* 0x000fe400078e00ff */
[----:B------:R-:W-:Y:S02]  /*11060*/  IMAD.MOV.U32 R11, RZ, RZ, 0x181f ;  /* 0x0000181fff0b7424 */ /* 0x000fe400078e00ff */
[----:B------:R-:W-:Y:S02]  /*11070*/  IMAD.MOV.U32 R15, RZ, RZ, -0x1 ;  /* 0xffffffffff0f7424 */ /* 0x000fe400078e00ff */
[----:B------:R-:W-:-:S07]  /*11080*/  VIADD R5, R8, 0x10 ;  /* 0x0000001008057836 */ /* 0x000fce0000000000 */
[----:B------:R-:W-:Y:S05]  /*11090*/  WARPSYNC.COLLECTIVE R15, `(.L_x_125) ;  /* 0x000000000f087348 */ /* 0x000fea0003c00000 */
[----:B------:R0:W1:Y:S02]  /*110a0*/  SHFL.IDX P6, R14, R13, R12, R11 ;  /* 0x0000000c0d0e7389 */ /* 0x00006400000c000b */
[----:B01----:R-:W-:Y:S01]  /*110b0*/  ENDCOLLECTIVE ;  /* 0x000000000000791b */ /* 0x003fe20003800000 */
.L_x_125:
[----:B------:R-:W-:Y:S02]  /*110c0*/  IMAD.MOV.U32 R13, RZ, RZ, R0 ;  /* 0x000000ffff0d7224 */ /* 0x000fe400078e0000 */
[----:B------:R-:W-:-:S07]  /*110d0*/  IMAD.MOV.U32 R2, RZ, RZ, R14 ;  /* 0x000000ffff027224 */ /* 0x000fce00078e000e */
[----:B------:R-:W-:Y:S05]  /*110e0*/  WARPSYNC.COLLECTIVE R15, `(.L_x_126) ;  /* 0x000000000f087348 */ /* 0x000fea0003c00000 */
[----:B------:R0:W1:Y:S02]  /*110f0*/  SHFL.IDX P6, R14, R13, R12, R11 ;  /* 0x0000000c0d0e7389 */ /* 0x00006400000c000b */
[----:B01----:R-:W-:Y:S01]  /*11100*/  ENDCOLLECTIVE ;  /* 0x000000000000791b */ /* 0x003fe20003800000 */
.L_x_126:
[----:B------:R-:W-:Y:S01]  /*11110*/  ULDC UR4, c[0x0][0x288] ;  /* 0x0000a20000047ab9 */ /* 0x000fe20000000800 */
[----:B------:R-:W-:Y:S01]  /*11120*/  IMAD.MOV.U32 R3, RZ, RZ, R2 ;  /* 0x000000ffff037224 */ /* 0x000fe200078e0002 */
[----:B------:R-:W-:Y:S01]  /*11130*/  ULDC.64 UR6, c[0x0][0x208] ;  /* 0x0000820000067ab9 */ /* 0x000fe20000000a00 */
[----:B------:R-:W-:-:S05]  /*11140*/  IMAD R6, R6, UR4, RZ ;  /* 0x0000000406067c24 */ /* 0x000fca000f8e02ff */
[----:B------:R-:W-:Y:S01]  /*11150*/  ISETP.GE.AND P2, PT, R8, R6, PT ;  /* 0x000000060800720c */ /* 0x000fe20003f46270 */
[----:B------:R-:W-:Y:S02]  /*11160*/  IMAD.MOV.U32 R13, RZ, RZ, R7 ;  /* 0x000000ffff0d7224 */ /* 0x000fe400078e0007 */
[----:B------:R-:W-:-:S10]  /*11170*/  IMAD.MOV.U32 R12, RZ, RZ, 0x1 ;  /* 0x00000001ff0c7424 */ /* 0x000fd400078e00ff */
[----:B------:R-:W-:Y:S01]  /*11180*/  @!P2 LEA R21, R9, UR38, 0x1 ;  /* 0x000000260915ac11 */ /* 0x000fe2000f8e08ff */
[----:B------:R-:W-:-:S04]  /*11190*/  IMAD.MOV.U32 R2, RZ, RZ, R14 ;  /* 0x000000ffff027224 */ /* 0x000fc800078e000e */
[----:B------:R-:W-:-:S05]  /*111a0*/  @!P2 IMAD.WIDE.U32 R2, R10, 0x2, R2 ;  /* 0x000000020a02a825 */ /* 0x000fca00078e0002 */
[----:B------:R-:W-:Y:S01]  /*111b0*/  @!PT LDS RZ, [RZ] ;  /* 0x00000000fffff984 */ /* 0x000fe20000000800 */
[----:B------:R-:W-:Y:S01]  /*111c0*/  @!PT LDS RZ, [RZ] ;  /* 0x00000000fffff984 */ /* 0x000fe20000000800 */
[----:B------:R-:W-:Y:S01]  /*111d0*/  @!PT LDS RZ, [RZ] ;  /* 0x00000000fffff984 */ /* 0x000fe20000000800 */
[----:B------:R0:W-:Y:S04]  /*111e0*/  @!P2 LDGSTS.E.BYPASS.LTC128B.128 [R21+0x16400], desc[UR6][R2.64], !P1 ;  /* 0x164000000215afae */ /* 0x0001e8000c901d46 */
[----:B------:R0:W-:Y:S01]  /*111f0*/  @!P2 LDGSTS.E.BYPASS.LTC128B.128 [R21+0x1a400], desc[UR6][R2.64+0x80], !P0 ;  /* 0x1a4000800215afae */ /* 0x0001e2000c101d46 */
[----:B------:R-:W-:-:S13]  /*11200*/  ISETP.GE.AND P2, PT, R5, R6, PT ;  /* 0x000000060500720c */ /* 0x000fda0003f46270 */
[----:B0-----:R-:W-:Y:S05]  /*11210*/  WARPSYNC.COLLECTIVE R15, `(.L_x_127) ;  /* 0x000000000f087348 */ /* 0x001fea0003c00000 */
[----:B------:R1:W2:Y:S02]  /*11220*/  SHFL.IDX P6, R14, R13, R12, R11 ;  /* 0x0000000c0d0e7389 */ /* 0x0002a400000c000b */
[----:B012---:R-:W-:Y:S01]  /*11230*/  ENDCOLLECTIVE ;  /* 0x000000000000791b */ /* 0x007fe20003800000 */
.L_x_127:
[----:B------:R-:W-:Y:S01]  /*11240*/  VIADD R3, R8, 0x20 ;  /* 0x0000002008037836 */ /* 0x000fe20000000000 */
[----:B------:R-:W-:Y:S01]  /*11250*/  @!P2 LEA R20, R9, UR38, 0x1 ;  /* 0x000000260914ac11 */ /* 0x000fe2000f8e08ff */
[----:B------:R-:W-:Y:S02]  /*11260*/  IMAD.MOV.U32 R13, RZ, RZ, R0 ;  /* 0x000000ffff0d7224 */ /* 0x000fe400078e0000 */
[----:B------:R-:W-:-:S07]  /*11270*/  IMAD.MOV.U32 R4, RZ, RZ, R14 ;  /* 0x000000ffff047224 */ /* 0x000fce00078e000e */
[----:B------:R-:W-:Y:S05]  /*11280*/  WARPSYNC.COLLECTIVE R15, `(.L_x_128) ;  /* 0x000000000f087348 */ /* 0x000fea0003c00000 */
[----:B------:R0:W1:Y:S02]  /*11290*/  SHFL.IDX P6, R14, R13, R12, R11 ;  /* 0x0000000c0d0e7389 */ /* 0x00006400000c000b */
[----:B01----:R-:W-:Y:S01]  /*112a0*/  ENDCOLLECTIVE ;  /* 0x000000000000791b */ /* 0x003fe20003800000 */
.L_x_128:
[----:B------:R-:W-:Y:S01]  /*112b0*/  ULDC.64 UR4, c[0x0][0x208] ;  /* 0x0000820000047ab9 */ /* 0x000fe20000000a00 */
[----:B------:R-:W-:Y:S02]  /*112c0*/  IMAD.MOV.U32 R5, RZ, RZ, R4 ;  /* 0x000000ffff057224 */ /* 0x000fe400078e0004 */
[----:B------:R-:W-:Y:S02]  /*112d0*/  IMAD.MOV.U32 R13, RZ, RZ, R7 ;  /* 0x000000ffff0d7224 */ /* 0x000fe400078e0007 */
[----:B------:R-:W-:Y:S02]  /*112e0*/  IMAD.MOV.U32 R12, RZ, RZ, 0x2 ;  /* 0x00000002ff0c7424 */ /* 0x000fe400078e00ff */
        /* <DEDUP_REMOVED lines=11> */
.L_x_129:
[----:B------:R-:W-:Y:S01]  /*113a0*/  VIADD R5, R8, 0x30 ;  /* 0x0000003008057836 */ /* 0x000fe20000000000 */
[----:B------:R-:W-:Y:S01]  /*113b0*/  @!P2 LEA R21, R9, UR38, 0x1 ;  /* 0x000000260915ac11 */ /* 0x000fe2000f8e08ff */
[----:B------:R-:W-:Y:S02]  /*113c0*/  IMAD.MOV.U32 R13, RZ, RZ, R0 ;  /* 0x000000ffff0d7224 */ /* 0x000fe400078e0000 */
[----:B------:R-:W-:-:S07]  /*113d0*/  IMAD.MOV.U32 R2, RZ, RZ, R14 ;  /* 0x000000ffff027224 */ /* 0x000fce00078e000e */
[----:B------:R-:W-:Y:S05]  /*113e0*/  WARPSYNC.COLLECTIVE R15, `(.L_x_130) ;  /* 0x000000000f087348 */ /* 0x000fea0003c00000 */
[----:B------:R0:W1:Y:S02]  /*113f0*/  SHFL.IDX P6, R14, R13, R12, R11 ;  /* 0x0000000c0d0e7389 */ /* 0x00006400000c000b */
[----:B01----:R-:W-:Y:S01]  /*11400*/  ENDCOLLECTIVE ;  /* 0x000000000000791b */ /* 0x003fe20003800000 */
.L_x_130:
        /* <DEDUP_REMOVED lines=15> */
.L_x_131:
[----:B------:R-:W-:Y:S01]  /*11500*/  VIADD R3, R8, 0x40 ;  /* 0x0000004008037836 */ /* 0x000fe20000000000 */
[----:B------:R-:W-:Y:S01]  /*11510*/  @!P2 LEA R20, R9, UR38, 0x1 ;  /* 0x000000260914ac11 */ /* 0x000fe2000f8e08ff */
[----:B------:R-:W-:Y:S02]  /*11520*/  IMAD.MOV.U32 R13, RZ, RZ, R0 ;  /* 0x000000ffff0d7224 */ /* 0x000fe400078e0000 */
[----:B------:R-:W-:-:S07]  /*11530*/  IMAD.MOV.U32 R4, RZ, RZ, R14 ;  /* 0x000000ffff047224 */ /* 0x000fce00078e000e */
[----:B------:R-:W-:Y:S05]  /*11540*/  WARPSYNC.COLLECTIVE R15, `(.L_x_132) ;  /* 0x000000000f087348 */ /* 0x000fea0003c00000 */
[----:B------:R0:W1:Y:S02]  /*11550*/  SHFL.IDX P6, R14, R13, R12, R11 ;  /* 0x0000000c0d0e7389 */ /* 0x00006400000c000b */
[----:B01----:R-:W-:Y:S01]  /*11560*/  ENDCOLLECTIVE ;  /* 0x000000000000791b */ /* 0x003fe20003800000 */
.L_x_132:
        /* <DEDUP_REMOVED lines=15> */
.L_x_133:
[----:B------:R-:W-:Y:S01]  /*11660*/  VIADD R5, R8, 0x50 ;  /* 0x0000005008057836 */ /* 0x000fe20000000000 */
[----:B------:R-:W-:Y:S01]  /*11670*/  @!P2 LEA R21, R9, UR38, 0x1 ;  /* 0x000000260915ac11 */ /* 0x000fe2000f8e08ff */
[----:B------:R-:W-:Y:S02]  /*11680*/  IMAD.MOV.U32 R13, RZ, RZ, R0 ;  /* 0x000000ffff0d7224 */ /* 0x000fe400078e0000 */
[----:B------:R-:W-:-:S07]  /*11690*/  IMAD.MOV.U32 R2, RZ, RZ, R14 ;  /* 0x000000ffff027224 */ /* 0x000fce00078e000e */
[----:B------:R-:W-:Y:S05]  /*116a0*/  WARPSYNC.COLLECTIVE R15, `(.L_x_134) ;  /* 0x000000000f087348 */ /* 0x000fea0003c00000 */
[----:B------:R0:W1:Y:S02]  /*116b0*/  SHFL.IDX P6, R14, R13, R12, R11 ;  /* 0x0000000c0d0e7389 */ /* 0x00006400000c000b */
[----:B01----:R-:W-:Y:S01]  /*116c0*/  ENDCOLLECTIVE ;  /* 0x000000000000791b */ /* 0x003fe20003800000 */
.L_x_134:
        /* <DEDUP_REMOVED lines=15> */
.L_x_135:
[----:B------:R-:W-:Y:S01]  /*117c0*/  VIADD R3, R8, 0x60 ;  /* 0x0000006008037836 */ /* 0x000fe20000000000 */
[----:B------:R-:W-:Y:S01]  /*117d0*/  @!P2 LEA R20, R9, UR38, 0x1 ;  /* 0x000000260914ac11 */ /* 0x000fe2000f8e08ff */
[----:B------:R-:W-:Y:S02]  /*117e0*/  IMAD.MOV.U32 R13, RZ, RZ, R0 ;  /* 0x000000ffff0d7224 */ /* 0x000fe400078e0000 */
[----:B------:R-:W-:-:S07]  /*117f0*/  IMAD.MOV.U32 R4, RZ, RZ, R14 ;  /* 0x000000ffff047224 */ /* 0x000fce00078e000e */
[----:B------:R-:W-:Y:S05]  /*11800*/  WARPSYNC.COLLECTIVE R15, `(.L_x_136) ;  /* 0x000000000f087348 */ /* 0x000fea0003c00000 */
[----:B------:R0:W1:Y:S02]  /*11810*/  SHFL.IDX P6, R14, R13, R12, R11 ;  /* 0x0000000c0d0e7389 */ /* 0x00006400000c000b */
[----:B01----:R-:W-:Y:S01]  /*11820*/  ENDCOLLECTIVE ;  /* 0x000000000000791b */ /* 0x003fe20003800000 */
.L_x_136:
        /* <DEDUP_REMOVED lines=15> */
.L_x_137:
[----:B------:R-:W-:Y:S01]  /*11920*/  @!P2 LEA R21, R9, UR38, 0x1 ;  /* 0x000000260915ac11 */ /* 0x000fe2000f8e08ff */
[----:B------:R-:W-:Y:S02]  /*11930*/  IMAD.MOV.U32 R13, RZ, RZ, R0 ;  /* 0x000000ffff0d7224 */ /* 0x000fe400078e0000 */
[----:B------:R-:W-:-:S07]  /*11940*/  IMAD.MOV.U32 R2, RZ, RZ, R14 ;  /* 0x000000ffff027224 */ /* 0x000fce00078e000e */
[----:B------:R-:W-:Y:S05]  /*11950*/  WARPSYNC.COLLECTIVE R15, `(.L_x_138) ;  /* 0x000000000f087348 */ /* 0x000fea0003c00000 */
[----:B------:R0:W1:Y:S02]  /*11960*/  SHFL.IDX P6, R14, R13, R12, R11 ;  /* 0x0000000c0d0e7389 */ /* 0x00006400000c000b */
[----:B01----:R-:W-:Y:S01]  /*11970*/  ENDCOLLECTIVE ;  /* 0x000000000000791b */ /* 0x003fe20003800000 */
.L_x_138:
        /* <DEDUP_REMOVED lines=10> */
[----:B------:R0:W-:Y:S02]  /*11a20*/  @!P2 LDGSTS.E.BYPASS.LTC128B.128 [R21+0x1d400], desc[UR4][R2.64+0x80], !P0 ;  /* 0x1d4000800215afae */ /* 0x0001e4000c101d44 */
[----:B0-----:R-:W-:Y:S05]  /*11a30*/  WARPSYNC.COLLECTIVE R15, `(.L_x_139) ;  /* 0x000000000f087348 */ /* 0x001fea0003c00000 */
[----:B------:R1:W2:Y:S02]  /*11a40*/  SHFL.IDX P6, R14, R13, R12, R11 ;  /* 0x0000000c0d0e7389 */ /* 0x0002a400000c000b */
[----:B012---:R-:W-:Y:S01]  /*11a50*/  ENDCOLLECTIVE ;  /* 0x000000000000791b */ /* 0x007fe20003800000 */
.L_x_139:
[----:B------:R-:W-:Y:S02]  /*11a60*/  IMAD.MOV.U32 R13, RZ, RZ, R0 ;  /* 0x000000ffff0d7224 */ /* 0x000fe400078e0000 */
[----:B------:R-:W-:-:S07]  /*11a70*/  IMAD.MOV.U32 R20, RZ, RZ, R14 ;  /* 0x000000ffff147224 */ /* 0x000fce00078e000e */
[----:B------:R-:W-:Y:S05]  /*11a80*/  WARPSYNC.COLLECTIVE R15, `(.L_x_140) ;  /* 0x000000000f087348 */ /* 0x000fea0003c00000 */
[----:B------:R0:W1:Y:S02]  /*11a90*/  SHFL.IDX P6, R14, R13, R12, R11 ;  /* 0x0000000c0d0e7389 */ /* 0x00006400000c000b */
[----:B01----:R-:W-:Y:S01]  /*11aa0*/  ENDCOLLECTIVE ;  /* 0x000000000000791b */ /* 0x003fe20003800000 */
.L_x_140:
[----:B------:R-:W-:Y:S05]  /*11ab0*/  BRA `(.L_x_141) ;  /* 0xffffffcc00f87947 */ /* 0x000fea000383ffff */
.L_x_53:
[----:B0-----:R-:W-:-:S04]  /*11ac0*/  IMAD.U32 R3, RZ, RZ, UR38 ;  /* 0x00000026ff037e24 */ /* 0x001fc8000f8e00ff */
[----:B------:R0:W1:Y:S03]  /*11ad0*/  SYNCS.PHASECHK.TRANS64.TRYWAIT P0, [R3+URZ+0x34820], R0 ;  /* 0x03482000030075a7 */ /* 0x000066000800017f */
[----:B-1----:R-:W-:Y:S05]  /*11ae0*/  @!P0 NANOSLEEP.SYNCS 0x989680 ;  /* 0x009896800000895d */ /* 0x002fea0003900000 */
[----:B------:R-:W1:Y:S02]  /*11af0*/  @!P0 SYNCS.PHASECHK.TRANS64 P0, [R3+URZ+0x34820], R0 ;  /* 0x03482000030085a7 */ /* 0x000e64000800007f */
[----:B-1----:R-:W-:Y:S05]  /*11b00*/  @!P0 BRA `(.L_x_53) ;  /* 0xfffffffc00ec8947 */ /* 0x002fea000383ffff */
[----:B------:R-:W-:Y:S05]  /*11b10*/  BRA `(.L_x_142) ;  /* 0xffffffd0004c7947 */ /* 0x000fea000383ffff */
.L_x_60:
[----:B-1----:R-:W-:-:S04]  /*11b20*/  IMAD.U32 R3, RZ, RZ, UR38 ;  /* 0x00000026ff037e24 */ /* 0x002fc8000f8e00ff */
[----:B------:R1:W2:Y:S03]  /*11b30*/  SYNCS.PHASECHK.TRANS64.TRYWAIT P0, [R3+URZ+0x34848], R2 ;  /* 0x03484802030075a7 */ /* 0x0002a6000800017f */
[----:B--2---:R-:W-:Y:S05]  /*11b40*/  @!P0 NANOSLEEP.SYNCS 0x989680 ;  /* 0x009896800000895d */ /* 0x004fea0003900000 */
[----:B------:R-:W2:Y:S02]  /*11b50*/  @!P0 SYNCS.PHASECHK.TRANS64 P0, [R3+URZ+0x34848], R2 ;  /* 0x03484802030085a7 */ /* 0x000ea4000800007f */
[----:B--2---:R-:W-:Y:S05]  /*11b60*/  @!P0 BRA `(.L_x_60) ;  /* 0xfffffffc00ec8947 */ /* 0x004fea000383ffff */
[----:B------:R-:W-:Y:S05]  /*11b70*/  BRA `(.L_x_143) ;  /* 0xffffffd400307947 */ /* 0x000fea000383ffff */
.L_x_66:
[----:B0-----:R-:W-:-:S04]  /*11b80*/  IMAD.U32 R3, RZ, RZ, UR38 ;  /* 0x00000026ff037e24 */ /* 0x001fc8000f8e00ff */
[----:B------:R0:W1:Y:S03]  /*11b90*/  SYNCS.PHASECHK.TRANS64.TRYWAIT P0, [R3+URZ+0x34860], R2 ;  /* 0x03486002030075a7 */ /* 0x000066000800017f */
[----:B-1----:R-:W-:Y:S05]  /*11ba0*/  @!P0 NANOSLEEP.SYNCS 0x989680 ;  /* 0x009896800000895d */ /* 0x002fea0003900000 */
[----:B------:R-:W1:Y:S02]  /*11bb0*/  @!P0 SYNCS.PHASECHK.TRANS64 P0, [R3+URZ+0x34860], R2 ;  /* 0x03486002030085a7 */ /* 0x000e64000800007f */
[----:B-1----:R-:W-:Y:S05]  /*11bc0*/  @!P0 BRA `(.L_x_66) ;  /* 0xfffffffc00ec8947 */ /* 0x002fea000383ffff */
[----:B------:R-:W-:Y:S05]  /*11bd0*/  BRA `(.L_x_144) ;  /* 0xffffffd400cc7947 */ /* 0x000fea000383ffff */
.L_x_75:
[----:B-1----:R-:W-:-:S04]  /*11be0*/  IMAD.U32 R3, RZ, RZ, UR38 ;  /* 0x00000026ff037e24 */ /* 0x002fc8000f8e00ff */
[----:B------:R1:W2:Y:S03]  /*11bf0*/  SYNCS.PHASECHK.TRANS64.TRYWAIT P0, [R3+URZ+0x34840], R2 ;  /* 0x03484002030075a7 */ /* 0x0002a6000800017f */
[----:B--2---:R-:W-:Y:S05]  /*11c00*/  @!P0 NANOSLEEP.SYNCS 0x989680 ;  /* 0x009896800000895d */ /* 0x004fea0003900000 */
[----:B------:R-:W2:Y:S02]  /*11c10*/  @!P0 SYNCS.PHASECHK.TRANS64 P0, [R3+URZ+0x34840], R2 ;  /* 0x03484002030085a7 */ /* 0x000ea4000800007f */
[----:B--2---:R-:W-:Y:S05]  /*11c20*/  @!P0 BRA `(.L_x_75) ;  /* 0xfffffffc00ec8947 */ /* 0x004fea000383ffff */
[----:B------:R-:W-:Y:S05]  /*11c30*/  BRA `(.L_x_145) ;  /* 0xffffffd800f07947 */ /* 0x000fea000383ffff */
.L_x_81:
[----:B0-----:R-:W-:-:S04]  /*11c40*/  IMAD.U32 R3, RZ, RZ, UR38 ;  /* 0x00000026ff037e24 */ /* 0x001fc8000f8e00ff */
[----:B------:R0:W1:Y:S03]  /*11c50*/  SYNCS.PHASECHK.TRANS64.TRYWAIT P0, [R3+URZ+0x34868], R2 ;  /* 0x03486802030075a7 */ /* 0x000066000800017f */
[----:B-1----:R-:W-:Y:S05]  /*11c60*/  @!P0 NANOSLEEP.SYNCS 0x989680 ;  /* 0x009896800000895d */ /* 0x002fea0003900000 */
[----:B------:R-:W1:Y:S02]  /*11c70*/  @!P0 SYNCS.PHASECHK.TRANS64 P0, [R3+URZ+0x34868], R2 ;  /* 0x03486802030085a7 */ /* 0x000e64000800007f */
[----:B-1----:R-:W-:Y:S05]  /*11c80*/  @!P0 BRA `(.L_x_81) ;  /* 0xfffffffc00ec8947 */ /* 0x002fea000383ffff */
[----:B------:R-:W-:Y:S05]  /*11c90*/  BRA `(.L_x_146) ;  /* 0xffffffdc00907947 */ /* 0x000fea000383ffff */
.L_x_90:
[----:B-1----:R-:W-:-:S04]  /*11ca0*/  IMAD.U32 R3, RZ, RZ, UR38 ;  /* 0x00000026ff037e24 */ /* 0x002fc8000f8e00ff */
[----:B------:R1:W2:Y:S03]  /*11cb0*/  SYNCS.PHASECHK.TRANS64.TRYWAIT P0, [R3+URZ+0x34848], R2 ;  /* 0x03484802030075a7 */ /* 0x0002a6000800017f */
[----:B--2---:R-:W-:Y:S05]  /*11cc0*/  @!P0 NANOSLEEP.SYNCS 0x989680 ;  /* 0x009896800000895d */ /* 0x004fea0003900000 */
[----:B------:R-:W2:Y:S02]  /*11cd0*/  @!P0 SYNCS.PHASECHK.TRANS64 P0, [R3+URZ+0x34848], R2 ;  /* 0x03484802030085a7 */ /* 0x000ea4000800007f */
[----:B--2---:R-:W-:Y:S05]  /*11ce0*/  @!P0 BRA `(.L_x_90) ;  /* 0xfffffffc00ec8947 */ /* 0x004fea000383ffff */
[----:B------:R-:W-:Y:S05]  /*11cf0*/  BRA `(.L_x_147) ;  /* 0xffffffe000cc7947 */ /* 0x000fea000383ffff */
.L_x_96:
[----:B0-----:R-:W-:-:S04]  /*11d00*/  IMAD.U32 R3, RZ, RZ, UR38 ;  /* 0x00000026ff037e24 */ /* 0x001fc8000f8e00ff */
[----:B------:R0:W1:Y:S03]  /*11d10*/  SYNCS.PHASECHK.TRANS64.TRYWAIT P0, [R3+URZ+0x34860], R2 ;  /* 0x03486002030075a7 */ /* 0x000066000800017f */
[----:B-1----:R-:W-:Y:S05]  /*11d20*/  @!P0 NANOSLEEP.SYNCS 0x989680 ;  /* 0x009896800000895d */ /* 0x002fea0003900000 */
[----:B------:R-:W1:Y:S02]  /*11d30*/  @!P0 SYNCS.PHASECHK.TRANS64 P0, [R3+URZ+0x34860], R2 ;  /* 0x03486002030085a7 */ /* 0x000e64000800007f */
[----:B-1----:R-:W-:Y:S05]  /*11d40*/  @!P0 BRA `(.L_x_96) ;  /* 0xfffffffc00ec8947 */ /* 0x002fea000383ffff */
[----:B------:R-:W-:Y:S05]  /*11d50*/  BRA `(.L_x_148) ;  /* 0xffffffe400687947 */ /* 0x000fea000383ffff */
.L_x_104:
[----:B0-----:R0:W1:Y:S02]  /*11d60*/  SYNCS.PHASECHK.TRANS64.TRYWAIT P0, [R3+URZ+0x34860], R2 ;  /* 0x03486002030075a7 */ /* 0x001064000800017f */
[----:B-1----:R-:W-:Y:S05]  /*11d70*/  @!P0 NANOSLEEP.SYNCS 0x989680 ;  /* 0x009896800000895d */ /* 0x002fea0003900000 */
[----:B------:R-:W1:Y:S02]  /*11d80*/  @!P0 SYNCS.PHASECHK.TRANS64 P0, [R3+URZ+0x34860], R2 ;  /* 0x03486002030085a7 */ /* 0x000e64000800007f */
[----:B-1----:R-:W-:Y:S05]  /*11d90*/  @!P0 BRA `(.L_x_104) ;  /* 0xfffffffc00f08947 */ /* 0x002fea000383ffff */
[----:B------:R-:W-:Y:S05]  /*11da0*/  BRA `(.L_x_149) ;  /* 0xffffffe800347947 */ /* 0x000fea000383ffff */
.L_x_109:
[----:B0-----:R0:W1:Y:S02]  /*11db0*/  SYNCS.PHASECHK.TRANS64.TRYWAIT P0, [R2+URZ+0x34820], R3 ;  /* 0x03482003020075a7 */ /* 0x001064000800017f */
[----:B-1----:R-:W-:Y:S05]  /*11dc0*/  @!P0 NANOSLEEP.SYNCS 0x989680 ;  /* 0x009896800000895d */ /* 0x002fea0003900000 */
[----:B------:R-:W1:Y:S02]  /*11dd0*/  @!P0 SYNCS.PHASECHK.TRANS64 P0, [R2+URZ+0x34820], R3 ;  /* 0x03482003020085a7 */ /* 0x000e64000800007f */
[----:B-1----:R-:W-:Y:S05]  /*11de0*/  @!P0 BRA `(.L_x_109) ;  /* 0xfffffffc00f08947 */ /* 0x002fea000383ffff */
[----:B------:R-:W-:Y:S05]  /*11df0*/  BRA `(.L_x_150) ;  /* 0xffffffec00047947 */ /* 0x000fea000383ffff */
.L_x_110:
[----:B------:R-:W1:Y:S01]  /*11e00*/  S2R R4, SR_TID.X ;  /* 0x0000000000047919 */ /* 0x000e620000002100 */
[----:B------:R-:W-:Y:S01]  /*11e10*/  BSSY B0, `(.L_x_151) ;  /* 0x000000a000007945 */ /* 0x000fe20003800000 */
[----:B------:R-:W-:Y:S02]  /*11e20*/  IMAD.MOV.U32 R12, RZ, RZ, RZ ;  /* 0x000000ffff0c7224 */ /* 0x000fe400078e00ff */
[----:B------:R-:W-:Y:S02]  /*11e30*/  IMAD.MOV.U32 R11, RZ, RZ, 0x1f ;  /* 0x0000001fff0b7424 */ /* 0x000fe400078e00ff */
[----:B------:R-:W-:Y:S01]  /*11e40*/  IMAD.MOV.U32 R15, RZ, RZ, -0x1 ;  /* 0xffffffffff0f7424 */ /* 0x000fe200078e00ff */
[----:B-1----:R-:W-:-:S04]  /*11e50*/  SHF.R.U32.HI R4, RZ, 0x5, R4 ;  /* 0x00000005ff047819 */ /* 0x002fc80000011604 */
[----:B------:R-:W-:-:S05]  /*11e60*/  LOP3.LUT R4, R4, 0x3, RZ, 0xc0, !PT ;  /* 0x0000000304047812 */ /* 0x000fca00078ec0ff */
[----:B------:R-:W-:-:S07]  /*11e70*/  IMAD.MOV.U32 R13, RZ, RZ, R4 ;  /* 0x000000ffff0d7224 */ /* 0x000fce00078e0004 */
[----:B0-----:R-:W-:Y:S05]  /*11e80*/  WARPSYNC.COLLECTIVE R15, `(.L_x_152) ;  /* 0x000000000f087348 */ /* 0x001fea0003c00000 */
[----:B------:R1:W2:Y:S02]  /*11e90*/  SHFL.IDX P6, R14, R13, R12, R11 ;  /* 0x0000000c0d0e7389 */ /* 0x0002a400000c000b */
[----:B012---:R-:W-:Y:S01]  /*11ea0*/  ENDCOLLECTIVE ;  /* 0x000000000000791b */ /* 0x007fe20003800000 */
.L_x_152:
[----:B------:R-:W-:Y:S05]  /*11eb0*/  BSYNC B0 ;  /* 0x0000000000007941 */ /* 0x000fea0003800000 */
.L_x_151:
[----:B------:R-:W-:Y:S05]  /*11ec0*/  BRA `(.L_x_153) ;  /* 0xffffffe800e87947 */ /* 0x000fea000383ffff */
.L_x_111:
[----:B------:R-:W-:Y:S01]  /*11ed0*/  BSSY B0, `(.L_x_154) ;  /* 0x0000006000007945 */ /* 0x000fe20003800000 */
[----:B------:R-:W-:-:S07]  /*11ee0*/  IMAD.MOV.U32 R15, RZ, RZ, -0x1 ;  /* 0xffffffffff0f7424 */ /* 0x000fce00078e00ff */
[----:B0-----:R-:W-:Y:S05]  /*11ef0*/  WARPSYNC.COLLECTIVE R15, `(.L_x_155) ;  /* 0x000000000f0c7348 */ /* 0x001fea0003c00000 */
[----:B------:R-:W-:Y:S02]  /*11f00*/  ELECT P6, UR62, PT ;  /* 0x00000000003e782f */ /* 0x000fe400038c0000 */
[----:B------:R-:W-:Y:S01]  /*11f10*/  MOV R14, UR62 ;  /* 0x0000003e000e7c02 */ /* 0x000fe20008000f00 */
[----:B0-----:R-:W-:Y:S10]  /*11f20*/  ENDCOLLECTIVE ;  /* 0x000000000000791b */ /* 0x001ff40003800000 */
.L_x_155:
[----:B------:R-:W-:Y:S05]  /*11f30*/  BSYNC B0 ;  /* 0x0000000000007941 */ /* 0x000fea0003800000 */
.L_x_154:
[----:B------:R-:W-:Y:S05]  /*11f40*/  BRA `(.L_x_156) ;  /* 0xffffffe800dc7947 */ /* 0x000fea000383ffff */
.L_x_113:
[----:B0-----:R0:W1:Y:S02]  /*11f50*/  SYNCS.PHASECHK.TRANS64.TRYWAIT P0, [R7+URZ], R4 ;  /* 0x00000004070075a7 */ /* 0x001064000800017f */
[----:B-1----:R-:W-:Y:S05]  /*11f60*/  @!P0 NANOSLEEP.SYNCS 0x989680 ;  /* 0x009896800000895d */ /* 0x002fea0003900000 */
[----:B------:R-:W1:Y:S02]  /*11f70*/  @!P0 SYNCS.PHASECHK.TRANS64 P0, [R7+URZ], R4 ;  /* 0x00000004070085a7 */ /* 0x000e64000800007f */
[----:B-1----:R-:W-:Y:S05]  /*11f80*/  @!P0 BRA `(.L_x_113) ;  /* 0xfffffffc00f08947 */ /* 0x002fea000383ffff */
[----:B------:R-:W-:Y:S05]  /*11f90*/  BRA `(.L_x_157) ;  /* 0xffffffec00187947 */ /* 0x000fea000383ffff */
.L_x_114:
[----:B-1----:R1:W2:Y:S02]  /*11fa0*/  SYNCS.PHASECHK.TRANS64.TRYWAIT P0, [R8+URZ], R5 ;  /* 0x00000005080075a7 */ /* 0x0022a4000800017f */
[----:B--2---:R-:W-:Y:S05]  /*11fb0*/  @!P0 NANOSLEEP.SYNCS 0x989680 ;  /* 0x009896800000895d */ /* 0x004fea0003900000 */
[----:B------:R-:W2:Y:S02]  /*11fc0*/  @!P0 SYNCS.PHASECHK.TRANS64 P0, [R8+URZ], R5 ;  /* 0x00000005080085a7 */ /* 0x000ea4000800007f */
[----:B--2---:R-:W-:Y:S05]  /*11fd0*/  @!P0 BRA `(.L_x_114) ;  /* 0xfffffffc00f08947 */ /* 0x004fea000383ffff */
[----:B------:R-:W-:Y:S05]  /*11fe0*/  BRA `(.L_x_158) ;  /* 0xffffffec000c7947 */ /* 0x000fea000383ffff */
.L_x_116:
[----:B0-----:R0:W2:Y:S02]  /*11ff0*/  SYNCS.PHASECHK.TRANS64.TRYWAIT P0, [R7+URZ], R4 ;  /* 0x00000004070075a7 */ /* 0x0010a4000800017f */
[----:B--2---:R-:W-:Y:S05]  /*12000*/  @!P0 NANOSLEEP.SYNCS 0x989680 ;  /* 0x009896800000895d */ /* 0x004fea0003900000 */
[----:B------:R-:W2:Y:S02]  /*12010*/  @!P0 SYNCS.PHASECHK.TRANS64 P0, [R7+URZ], R4 ;  /* 0x00000004070085a7 */ /* 0x000ea4000800007f */
[----:B--2---:R-:W-:Y:S05]  /*12020*/  @!P0 BRA `(.L_x_116) ;  /* 0xfffffffc00f08947 */ /* 0x004fea000383ffff */
[----:B------:R-:W-:Y:S05]  /*12030*/  BRA `(.L_x_159) ;  /* 0xffffffec00107947 */ /* 0x000fea000383ffff */
.L_x_160:
[----:B------:R-:W-:-:S00]  /*12040*/  BRA `(.L_x_160) ;  /* 0xfffffffc00fc7947 */ /* 0x000fc0000383ffff */
[----:B------:R-:W-:-:S00]  /*12050*/  NOP ;  /* 0x0000000000007918 */ /* 0x000fc00000000000 */
        /* <DEDUP_REMOVED lines=10> */
.L_x_3091:


//--------------------- .text._ZN7cutlass13device_kernelIN5flash11enable_sm90INS1_16FlashAttnFwdSm90INS1_25CollectiveMainloopFwdSm90ILi2EN4cute5tupleIJNS5_1CILi1EEES8_S8_EEENS6_IJNS7_ILi128EEENS7_ILi176EEESA_EEELi128ENS_6half_tEfNS_4arch4Sm90ELb0ELb0ELb0ELb1ELb0ELb0ELb0ELb1ELb1ELb1ELb1ELb0EEENS1_21CollectiveEpilogueFwdINS6_IJSA_SA_SB_EEES9_SD_SF_Li256ELb1ELb1ELb1ELb0EEENS1_36VarlenDynamicPersistentTileSchedulerILi128ELi176ELi256ELi128ELb1ELb1ELb1ELb0ELb1ELb1EEEEEEEEEvNT_6ParamsE --------------------------
	.section	.text._ZN7cutlass13device_kernelIN5flash11enable_sm90INS1_16FlashAttnFwdSm90INS1_25CollectiveMainloopFwdSm90ILi2EN4cute5tupleIJNS5_1CILi1EEES8_S8_EEENS6_IJNS7_ILi128EEENS7_ILi176EEESA_EEELi128ENS_6half_tEfNS_4arch4Sm90ELb0ELb0ELb0ELb1ELb0ELb0ELb0ELb1ELb1ELb1ELb1ELb0EEENS1_21CollectiveEpilogueFwdINS6_IJSA_SA_SB_EEES9_SD_SF_Li256ELb1ELb1ELb1ELb0EEENS1_36VarlenDynamicPersistentTileSchedulerILi128ELi176ELi256ELi128ELb1ELb1ELb1ELb0ELb1ELb1EEEEEEEEEvNT_6ParamsE,"ax",@progbits
	.align	128
.text._ZN7cutlass13device_kernelIN5flash11enable_sm90INS1_16FlashAttnFwdSm90INS1_25CollectiveMainloopFwdSm90ILi2EN4cute5tupleIJNS5_1CILi1EEES8_S8_EEENS6_IJNS7_ILi128EEENS7_ILi176EEESA_EEELi128ENS_6half_tEfNS_4arch4Sm90ELb0ELb0ELb0ELb1ELb0ELb0ELb0ELb1ELb1ELb1ELb1ELb0EEENS1_21CollectiveEpilogueFwdINS6_IJSA_SA_SB_EEES9_SD_SF_Li256ELb1ELb1ELb1ELb0EEENS1_36VarlenDynamicPersistentTileSchedulerILi128ELi176ELi256ELi128ELb1ELb1ELb1ELb0ELb1ELb1EEEEEEEEEvNT_6ParamsE:
        .type           _ZN7cutlass13device_kernelIN5flash11enable_sm90INS1_16FlashAttnFwdSm90INS1_25CollectiveMainloopFwdSm90ILi2EN4cute5tupleIJNS5_1CILi1EEES8_S8_EEENS6_IJNS7_ILi128EEENS7_ILi176EEESA_EEELi128ENS_6half_tEfNS_4arch4Sm90ELb0ELb0ELb0ELb1ELb0ELb0ELb0ELb1ELb1ELb1ELb1ELb0EEENS1_21CollectiveEpilogueFwdINS6_IJSA_SA_SB_EEES9_SD_SF_Li256ELb1ELb1ELb1ELb0EEENS1_36VarlenDynamicPersistentTileSchedulerILi128ELi176ELi256ELi128ELb1ELb1ELb1ELb0ELb1ELb1EEEEEEEEEvNT_6ParamsE,@function
        .size           _ZN7cutlass13device_kernelIN5flash11enable_sm90INS1_16FlashAttnFwdSm90INS1_25CollectiveMainloopFwdSm90ILi2EN4cute5tupleIJNS5_1CILi1EEES8_S8_EEENS6_IJNS7_ILi128EEENS7_ILi176EEESA_EEELi128ENS_6half_tEfNS_4arch4Sm90ELb0ELb0ELb0ELb1ELb0ELb0ELb0ELb1ELb1ELb1ELb1ELb0EEENS1_21CollectiveEpilogueFwdINS6_IJSA_SA_SB_EEES9_SD_SF_Li256ELb1ELb1ELb1ELb0EEENS1_36VarlenDynamicPersistentTileSchedulerILi128ELi176ELi256ELi128ELb1ELb1ELb1ELb0ELb1ELb1EEEEEEEEEvNT_6ParamsE,(.L_x_3092 - _ZN7cutlass13device_kernelIN5flash11enable_sm90INS1_16FlashAttnFwdSm90INS1_25CollectiveMainloopFwdSm90ILi2EN4cute5tupleIJNS5_1CILi1EEES8_S8_EEENS6_IJNS7_ILi128EEENS7_ILi176EEESA_EEELi128ENS_6half_tEfNS_4arch4Sm90ELb0ELb0ELb0ELb1ELb0ELb0ELb0ELb1ELb1ELb1ELb1ELb0EEENS1_21CollectiveEpilogueFwdINS6_IJSA_SA_SB_EEES9_SD_SF_Li256ELb1ELb1ELb1ELb0EEENS1_36VarlenDynamicPersistentTileSchedulerILi128ELi176ELi256ELi128ELb1ELb1ELb1ELb0ELb1ELb1EEEEEEEEEvNT_6ParamsE)
        .other          _ZN7cutlass13device_kernelIN5flash11enable_sm90INS1_16FlashAttnFwdSm90INS1_25CollectiveMainloopFwdSm90ILi2EN4cute5tupleIJNS5_1CILi1EEES8_S8_EEENS6_IJNS7_ILi128EEENS7_ILi176EEESA_EEELi128ENS_6half_tEfNS_4arch4Sm90ELb0ELb0ELb0ELb1ELb0ELb0ELb0ELb1ELb1ELb1ELb1ELb0EEENS1_21CollectiveEpilogueFwdINS6_IJSA_SA_SB_EEES9_SD_SF_Li256ELb1ELb1ELb1ELb0EEENS1_36VarlenDynamicPersistentTileSchedulerILi128ELi176ELi256ELi128ELb1ELb1ELb1ELb0ELb1ELb1EEEEEEEEEvNT_6ParamsE,@"STO_CUDA_ENTRY STV_DEFAULT"
_ZN7cutlass13device_kernelIN5flash11enable_sm90INS1_16FlashAttnFwdSm90INS1_25CollectiveMainloopFwdSm90ILi2EN4cute5tupleIJNS5_1CILi1EEES8_S8_EEENS6_IJNS7_ILi128EEENS7_ILi176EEESA_EEELi128ENS_6half_tEfNS_4arch4Sm90ELb0ELb0ELb0ELb1ELb0ELb0ELb0ELb1ELb1ELb1ELb1ELb0EEENS1_21CollectiveEpilogueFwdINS6_IJSA_SA_SB_EEES9_SD_SF_Li256ELb1ELb1ELb1ELb0EEENS1_36VarlenDynamicPersistentTileSchedulerILi128ELi176ELi256ELi128ELb1ELb1ELb1ELb0ELb1ELb1EEEEEEEEEvNT_6ParamsE:
        /* <DEDUP_REMOVED lines=18> */
.L_x_162:
[----:B------:R-:W-:Y:S05]  /*0120*/  BSYNC B0 ;  /* 0x0000000000007941 */ /* 0x000fea0003800000 */
.L_x_161:
        /* <DEDUP_REMOVED lines=41> */
.L_x_163:
        /* <DEDUP_REMOVED lines=22> */
.L_x_164:
        /* <DEDUP_REMOVED lines=18> */
.L_x_165:
        /* <DEDUP_REMOVED lines=22> */
.L_x_166:
        /* <DEDUP_REMOVED lines=22> */
.L_x_167:
[----:B0-----:R-:W-:Y:S01]  /*0900*/  UMOV UR4, 0x1 ;  /* 0x0000000100047882 */ /* 0x001fe20000000000 */
[----:B------:R-:W-:Y:S01]  /*0910*/  PLOP3.LUT P0, PT, PT, PT, UP0, 0x80, 0x0 ;  /* 0x000000000000781c */ /* 0x000fe20003f0f008 */
[----:B------:R-:W-:Y:S01]  /*0920*/  USEL UR4, UR4, 0x2, !UP0 ;  /* 0x0000000204047887 */ /* 0x000fe2000c000000 */
[----:B------:R-:W-:-:S05]  /*0930*/  NOP ;  /* 0x0000000000007918 */ /* 0x000fca0000000000 */
[----:B------:R-:W-:-:S05]  /*0940*/  IMAD.U32 R2, RZ, RZ, UR4 ;  /* 0x00000004ff027e24 */ /* 0x000fca000f8e00ff */
[----:B------:R0:W-:Y:S01]  /*0950*/  STL [R1+0x6c], R2 ;  /* 0x00006c0201007387 */ /* 0x0001e20000100800 */
[----:B-12-4-:R-:W-:Y:S06]  /*0960*/  BAR.SYNC.DEFER_BLOCKING 0x0 ;  /* 0x0000000000007b1d */ /* 0x016fec0000010000 */
[----:B------:R-:W-:Y:S05]  /*0970*/  @!P0 BRA `(.L_x_168) ;  /* 0x000000f000588947 */ /* 0x000fea0003800000 */
.L_x_169:
[----:B------:R-:W-:-:S08]  /*0980*/  NOP ;  /* 0x0000000000007918 */ /* 0x000fd00000000000 */
[----:B------:R-:W1:Y:S02]  /*0990*/  USETMAXREG.TRY_ALLOC.CTAPOOL UP0, 0xf0 ;  /* 0x000000f0000079c8 */ /* 0x000e640008000600 */
[----:B-1----:R-:W-:-:S13]  /*09a0*/  PLOP3.LUT P0, PT, PT, PT, UP0, 0x80, 0x0 ;  /* 0x000000000000781c */ /* 0x002fda0003f0f008 */
[----:B------:R-:W-:Y:S05]  /*09b0*/  @!P0 BRA `(.L_x_169) ;  /* 0xfffffffc00f08947 */ /* 0x000fea000383ffff */
[----:B0-----:R-:W0:Y:S01]  /*09c0*/  S2R R2, SR_TID.X ;  /* 0x0000000000027919 */ /* 0x001e220000002100 */
[----:B------:R-:W1:Y:S01]  /*09d0*/  S2UR UR5, SR_CgaCtaId ;  /* 0x00000000000579c3 */ /* 0x000e620000008800 */
[----:B------:R-:W-:-:S07]  /*09e0*/  UMOV UR4, 0x400 ;  /* 0x0000040000047882 */ /* 0x000fce0000000000 */
[----:B------:R-:W-:Y:S06]  /*09f0*/  BAR.ARV 0x8, 0x180 ;  /* 0x0206000000007b1d */ /* 0x000fec0000002000 */
[----:B-1----:R-:W-:Y:S01]  /*0a00*/  ULEA UR4, UR5, UR4, 0x18 ;  /* 0x0000000405047291 */ /* 0x002fe2000f8ec03f */
[----:B0-----:R-:W-:-:S04]  /*0a10*/  LOP3.LUT R0, R2, 0xffffff80, RZ, 0xc0, !PT ;  /* 0xffffff8002007812 */ /* 0x001fc800078ec0ff */
[----:B------:R-:W-:-:S13]  /*0a20*/  ISETP.NE.AND P0, PT, R0, 0x80, PT ;  /* 0x000000800000780c */ /* 0x000fda0003f05270 */
[----:B------:R-:W-:Y:S08]  /*0a30*/  @!P0 BAR.ARV 0x9, 0x100 ;  /* 0x0244000000008b1d */ /* 0x000ff00000002000 */
[----:B------:R-:W-:Y:S06]  /*0a40*/  BAR.SYNC.DEFER_BLOCKING 0x5, 0x180 ;  /* 0x0146000000007b1d */ /* 0x000fec0000010000 */
[----:B------:R-:W0:Y:S01]  /*0a50*/  LDS.128 R12, [UR4+0x348d0] ;  /* 0x0348d004ff0c7984 */ /* 0x000e220008000c00 */
[----:B------:R-:W-:Y:S01]  /*0a60*/  ULDC UR4, c[0x0][0xc3c] ;  /* 0x00030f0000047ab9 */ /* 0x000fe20000000800 */
[----:B------:R-:W-:Y:S06]  /*0a70*/  BAR.ARV 0x4, 0x180 ;  /* 0x0106000000007b1d */ /* 0x000fec0000002000 */
[----:B0-----:R-:W-:-:S13]  /*0a80*/  ISETP.GE.AND P0, PT, R15, UR4, PT ;  /* 0x000000040f007c0c */ /* 0x001fda000bf06270 */
[----:B------:R-:W-:Y:S05]  /*0a90*/  @P0 EXIT ;  /* 0x000000000000094d */ /* 0x000fea0003800000 */
[----:B------:R-:W2:Y:S01]  /*0aa0*/  LDL R3, [R1+0x6c] ;  /* 0x00006c0001037983 */ /* 0x000ea20000100800 */
[----:B------:R-:W-:Y:S01]  /*0ab0*/  VIADD R16, R2, 0xffffff80 ;  /* 0xffffff8002107836 */ /* 0x000fe20000000000 */
[----:B------:R-:W-:Y:S02]  /*0ac0*/  R2UR UR6, R13 ;  /* 0x000000000d0672ca */ /* 0x000fe400000e0000 */
[----:B------:R-:W-:Y:S02]  /*0ad0*/  R2UR UR5, R14 ;  /* 0x000000000e0572ca */ /* 0x000fe400000e0000 */
[----:B------:R-:W-:-:S04]  /*0ae0*/  SHF.R.S32.HI R0, RZ, 0x1f, R16 ;  /* 0x0000001fff007819 */ /* 0x000fc80000011410 */
[CC--:B------:R-:W-:Y:S02]  /*0af0*/  LEA.HI R2, R0.reuse, R16.reuse, RZ, 0x7 ;  /* 0x0000001000027211 */ /* 0x0c0fe400078f38ff */
[CC--:B------:R-:W-:Y:S02]  /*0b00*/  LEA.HI R4, R0.reuse, R16.reuse, RZ, 0x5 ;  /* 0x0000001000047211 */ /* 0x0c0fe400078f28ff */
[----:B------:R-:W-:Y:S02]  /*0b10*/  LEA.HI R11, R0, R16, RZ, 0x2 ;  /* 0x00000010000b7211 */ /* 0x000fe400078f10ff */
[----:B------:R-:W-:Y:S01]  /*0b20*/  SHF.R.S32.HI R17, RZ, 0x7, R2 ;  /* 0x00000007ff117819 */ /* 0x000fe20000011402 */
[----:B------:R-:W-:Y:S01]  /*0b30*/  IMAD.SHL.U32 R5, R4, 0x20, RZ ;  /* 0x0000002004057824 */ /* 0x000fe200078e00ff */
[----:B------:R-:W-:-:S04]  /*0b40*/  LOP3.LUT R11, R11, 0xfffffffc, RZ, 0xc0, !PT ;  /* 0xfffffffc0b0b7812 */ /* 0x000fc800078ec0ff */
[----:B------:R-:W-:Y:S01]  /*0b50*/  LOP3.LUT R5, R5, 0xfffffc00, RZ, 0xc0, !PT ;  /* 0xfffffc0005057812 */ /* 0x000fe200078ec0ff */
[----:B------:R-:W-:Y:S01]  /*0b60*/  IMAD.IADD R11, R16, 0x1, -R11 ;  /* 0x00000001100b7824 */ /* 0x000fe200078e0a0b */
[----:B--2---:R-:W-:Y:S02]  /*0b70*/  R2UR UR4, R3 ;  /* 0x00000000030472ca */ /* 0x004fe400000e0000 */
[C---:B------:R-:W-:Y:S02]  /*0b80*/  LOP3.LUT R3, R2.reuse, 0xffffff80, RZ, 0xc0, !PT ;  /* 0xffffff8002037812 */ /* 0x040fe400078ec0ff */
[----:B------:R-:W-:-:S03]  /*0b90*/  LEA.HI R2, R2, R17, RZ, 0x1 ;  /* 0x0000001102027211 */ /* 0x000fc600078f08ff */
[----:B------:R-:W-:Y:S01]  /*0ba0*/  IMAD.IADD R12, R16, 0x1, -R3 ;  /* 0x00000001100c7824 */ /* 0x000fe200078e0a03 */
[CC--:B------:R-:W-:Y:S02]  /*0bb0*/  LEA.HI R3, R0.reuse, R16.reuse, RZ, 0x4 ;  /* 0x0000001000037211 */ /* 0x0c0fe400078f20ff */
[----:B------:R-:W-:Y:S02]  /*0bc0*/  LEA.HI R0, R0, R16, RZ, 0x3 ;  /* 0x0000001000007211 */ /* 0x000fe400078f18ff */
[----:B------:R-:W-:Y:S01]  /*0bd0*/  SHF.R.S32.HI R7, RZ, 0x1f, R12 ;  /* 0x0000001fff077819 */ /* 0x000fe2000001140c */
[----:B------:R-:W-:Y:S01]  /*0be0*/  ULOP3.LUT UR4, UR4, 0x1, URZ, 0xfc, !UPT ;  /* 0x0000000104047892 */ /* 0x000fe2000f8efc3f */
[----:B------:R-:W-:Y:S02]  /*0bf0*/  LOP3.LUT R4, R3, 0x3fffff0, RZ, 0xc0, !PT ;  /* 0x03fffff003047812 */ /* 0x000fe400078ec0ff */
[----:B------:R-:W-:Y:S02]  /*0c00*/  LEA.HI R8, R7, R12, RZ, 0x2 ;  /* 0x0000000c07087211 */ /* 0x000fe400078f10ff */
[----:B------:R-:W-:Y:S01]  /*0c10*/  LOP3.LUT R23, R0, 0xfffffff8, RZ, 0xc0, !PT ;  /* 0xfffffff800177812 */ /* 0x000fe200078ec0ff */
[----:B------:R-:W-:Y:S01]  /*0c20*/  IMAD.IADD R4, R16, 0x1, -R4 ;  /* 0x0000000110047824 */ /* 0x000fe200078e0a04 */
[----:B------:R-:W-:-:S02]  /*0c30*/  SHF.R.S32.HI R9, RZ, 0x2, R8 ;  /* 0x00000002ff097819 */ /* 0x000fc40000011408 */
[----:B------:R-:W-:Y:S01]  /*0c40*/  SHF.R.S32.HI R6, RZ, 0x1f, R8 ;  /* 0x0000001fff067819 */ /* 0x000fe20000011408 */
[----:B------:R-:W-:Y:S01]  /*0c50*/  IMAD R4, R4, 0x40, R5 ;  /* 0x0000004004047824 */ /* 0x000fe200078e0205 */
[----:B------:R-:W-:Y:S01]  /*0c60*/  LOP3.LUT R8, R8, 0x7ffffffc, RZ, 0xc0, !PT ;  /* 0x7ffffffc08087812 */ /* 0x000fe200078ec0ff */
[----:B------:R-:W-:Y:S01]  /*0c70*/  IMAD.IADD R23, R16, 0x1, -R23 ;  /* 0x0000000110177824 */ /* 0x000fe200078e0a17 */
[----:B------:R-:W-:Y:S01]  /*0c80*/  LEA.HI R6, R6, R9, RZ, 0x3 ;  /* 0x0000000906067211 */ /* 0x000fe200078f18ff */
[----:B------:R-:W-:Y:S01]  /*0c90*/  IMAD.MOV.U32 R16, RZ, RZ, RZ ;  /* 0x000000ffff107224 */ /* 0x000fe200078e00ff */
[----:B------:R-:W-:Y:S01]  /*0ca0*/  LOP3.LUT R2, R2, 0x3fffffe, RZ, 0xc0, !PT ;  /* 0x03fffffe02027812 */ /* 0x000fe200078ec0ff */
[----:B------:R-:W-:Y:S01]  /*0cb0*/  IMAD.IADD R8, R12, 0x1, -R8 ;  /* 0x000000010c087824 */ /* 0x000fe200078e0a08 */
[----:B------:R-:W-:Y:S02]  /*0cc0*/  LOP3.LUT R10, R6, 0xfffffff8, RZ, 0xc0, !PT ;  /* 0xfffffff8060a7812 */ /* 0x000fe400078ec0ff */
[----:B------:R-:W-:Y:S01]  /*0cd0*/  SHF.R.S32.HI R6, RZ, 0x4, R3 ;  /* 0x00000004ff067819 */ /* 0x000fe20000011403 */
[----:B------:R-:W-:Y:S01]  /*0ce0*/  IMAD.IADD R2, R17, 0x1, -R2 ;  /* 0x0000000111027824 */ /* 0x000fe200078e0a02 */
[----:B------:R-:W-:Y:S01]  /*0cf0*/  LEA.HI R7, R7, R12, RZ, 0x5 ;  /* 0x0000000c07077211 */ /* 0x000fe200078f28ff */
[----:B------:R-:W-:Y:S01]  /*0d00*/  IMAD.SHL.U32 R17, R23, 0x8, RZ ;  /* 0x0000000817117824 */ /* 0x000fe200078e00ff */
[----:B------:R-:W-:Y:S01]  /*0d10*/  LEA.HI R3, R3, R6, RZ, 0x1 ;  /* 0x0000000603037211 */ /* 0x000fe200078f08ff */
[----:B------:R-:W-:Y:S01]  /*0d20*/  IMAD.IADD R10, R9, 0x1, -R10 ;  /* 0x00000001090a7824 */ /* 0x000fe200078e0a0a */
[----:B------:R-:W-:Y:S01]  /*0d30*/  SHF.R.S32.HI R7, RZ, 0x5, R7 ;  /* 0x00000005ff077819 */ /* 0x000fe20000011407 */
[----:B------:R-:W-:Y:S01]  /*0d40*/  VIADD R22, R17, 0x40 ;  /* 0x0000004011167836 */ /* 0x000fe20000000000 */
[----:B------:R-:W-:-:S02]  /*0d50*/  LOP3.LUT R3, R3, 0x1ffffffe, RZ, 0xc0, !PT ;  /* 0x1ffffffe03037812 */ /* 0x000fc400078ec0ff */
[----:B------:R-:W-:Y:S01]  /*0d60*/  LEA.HI R5, R11, R11, RZ, 0x1 ;  /* 0x0000000b0b057211 */ /* 0x000fe200078f08ff */
[----:B------:R-:W-:Y:S02]  /*0d70*/  IMAD R7, R7, 0x10, R10 ;  /* 0x0000001007077824 */ /* 0x000fe400078e020a */
[----:B------:R-:W-:Y:S01]  /*0d80*/  IMAD.IADD R3, R6, 0x1, -R3 ;  /* 0x0000000106037824 */ /* 0x000fe200078e0a03 */
[----:B------:R-:W-:Y:S01]  /*0d90*/  LOP3.LUT R6, R5, 0x1ffffffe, RZ, 0xc0, !PT ;  /* 0x1ffffffe05067812 */ /* 0x000fe200078ec0ff */
[----:B------:R-:W-:Y:S02]  /*0da0*/  IMAD R5, R2, 0x40, R7 ;  /* 0x0000004002057824 */ /* 0x000fe400078e0207 */
[----:B------:R-:W-:Y:S01]  /*0db0*/  IMAD R3, R3, 0x8, R4 ;  /* 0x0000000803037824 */ /* 0x000fe200078e0204 */
[----:B------:R-:W-:Y:S01]  /*0dc0*/  SHF.R.S32.HI R4, RZ, 0x1f, R17 ;  /* 0x0000001fff047819 */ /* 0x000fe20000011411 */
[----:B------:R-:W-:Y:S02]  /*0dd0*/  IMAD.IADD R6, R11, 0x1, -R6 ;  /* 0x000000010b067824 */ /* 0x000fe400078e0a06 */
[----:B------:R-:W-:Y:S01]  /*0de0*/  IMAD.U32 R2, RZ, RZ, UR4 ;  /* 0x00000004ff027e24 */ /* 0x000fe2000f8e00ff */
[----:B------:R0:W-:Y:S01]  /*0df0*/  STL [R1+0x64], R3 ;  /* 0x0000640301007387 */ /* 0x0001e20000100800 */
[----:B------:R-:W-:-:S03]  /*0e00*/  IMAD.MOV.U32 R7, RZ, RZ, R15 ;  /* 0x000000ffff077224 */ /* 0x000fc600078e000f */
[----:B------:R-:W-:Y:S04]  /*0e10*/  STL [R1+0x5c], R5 ;  /* 0x00005c0501007387 */ /* 0x000fe80000100800 */
[----:B------:R-:W-:Y:S01]  /*0e20*/  STL [R1+0x10], RZ ;  /* 0x000010ff01007387 */ /* 0x000fe20000100800 */
[----:B0-----:R-:W-:Y:S01]  /*0e30*/  IMAD.SHL.U32 R3, R8, 0x2, RZ ;  /* 0x0000000208037824 */ /* 0x001fe200078e00ff */
[----:B------:R-:W-:Y:S02]  /*0e40*/  SHF.R.S32.HI R8, RZ, 0x3, R0 ;  /* 0x00000003ff087819 */ /* 0x000fe40000011400 */
[----:B------:R-:W-:Y:S01]  /*0e50*/  STL [R1+0x68], R2 ;  /* 0x0000680201007387 */ /* 0x000fe20000100800 */
[----:B------:R-:W-:Y:S01]  /*0e60*/  SHF.R.S32.HI R0, RZ, 0x1f, R22 ;  /* 0x0000001fff007819 */ /* 0x000fe20000011416 */
[----:B------:R-:W-:-:S02]  /*0e70*/  VIADD R237, R3, 0x8 ;  /* 0x0000000803ed7836 */ /* 0x000fc40000000000 */
[C---:B------:R-:W-:Y:S01]  /*0e80*/  VIADD R234, R3.reuse, 0x20 ;  /* 0x0000002003ea7836 */ /* 0x040fe20000000000 */
[----:B------:R0:W-:Y:S01]  /*0e90*/  STL [R1+0x4], R3 ;  /* 0x0000040301007387 */ /* 0x0001e20000100800 */
[C---:B------:R-:W-:Y:S01]  /*0ea0*/  VIADD R231, R3.reuse, 0x38 ;  /* 0x0000003803e77836 */ /* 0x040fe20000000000 */
[----:B------:R-:W-:Y:S01]  /*0eb0*/  SHF.R.S32.HI R0, RZ, 0x1f, R237 ;  /* 0x0000001fff007819 */ /* 0x000fe200000114ed */
        /* <DEDUP_REMOVED lines=8> */
[----:B------:R-:W-:Y:S01]  /*0f40*/  IMAD R0, R6, 0x8, R5 ;  /* 0x0000000806007824 */ /* 0x000fe200078e0205 */
[----:B------:R-:W-:Y:S01]  /*0f50*/  SHF.R.S32.HI R4, RZ, 0x1f, R236 ;  /* 0x0000001fff047819 */ /* 0x000fe200000114ec */
[----:B------:R-:W-:-:S02]  /*0f60*/  VIADD R233, R3, 0x28 ;  /* 0x0000002803e97836 */ /* 0x000fc40000000000 */
[C---:B------:R-:W-:Y:S01]  /*0f70*/  VIADD R232, R3.reuse, 0x30 ;  /* 0x0000003003e87836 */ /* 0x040fe20000000000 */
[----:B------:R1:W-:Y:S01]  /*0f80*/  STL [R1+0x60], R0 ;  /* 0x0000600001007387 */ /* 0x0003e20000100800 */
[C---:B------:R-:W-:Y:S01]  /*0f90*/  VIADD R230, R3.reuse, 0x40 ;  /* 0x0000004003e67836 */ /* 0x040fe20000000000 */
[----:B------:R-:W-:Y:S01]  /*0fa0*/  SHF.R.S32.HI R4, RZ, 0x1f, R233 ;  /* 0x0000001fff047819 */ /* 0x000fe200000114e9 */
[C---:B------:R-:W-:Y:S02]  /*0fb0*/  VIADD R229, R3.reuse, 0x48 ;  /* 0x0000004803e57836 */ /* 0x040fe40000000000 */
[C---:B------:R-:W-:Y:S01]  /*0fc0*/  VIADD R227, R3.reuse, 0x58 ;  /* 0x0000005803e37836 */ /* 0x040fe20000000000 */
[----:B------:R-:W-:Y:S01]  /*0fd0*/  SHF.R.S32.HI R4, RZ, 0x1f, R230 ;  /* 0x0000001fff047819 */ /* 0x000fe200000114e6 */
[C---:B------:R-:W-:Y:S02]  /*0fe0*/  VIADD R226, R3.reuse, 0x60 ;  /* 0x0000006003e27836 */ /* 0x040fe40000000000 */
[C---:B------:R-:W-:Y:S01]  /*0ff0*/  VIADD R224, R3.reuse, 0x70 ;  /* 0x0000007003e07836 */ /* 0x040fe20000000000 */
[----:B------:R-:W-:Y:S01]  /*1000*/  SHF.R.S32.HI R4, RZ, 0x1f, R227 ;  /* 0x0000001fff047819 */ /* 0x000fe200000114e3 */
[----:B------:R-:W-:Y:S01]  /*1010*/  VIADD R223, R3, 0x78 ;  /* 0x0000007803df7836 */ /* 0x000fe20000000000 */
[----:B0-----:R-:W-:Y:S01]  /*1020*/  SHF.R.S32.HI R3, RZ, 0x1f, R235 ;  /* 0x0000001fff037819 */ /* 0x001fe200000114eb */
[----:B------:R-:W-:Y:S01]  /*1030*/  IMAD.MOV.U32 R2, RZ, RZ, RZ ;  /* 0x000000ffff027224 */ /* 0x000fe200078e00ff */
[----:B------:R-:W-:-:S02]  /*1040*/  SHF.R.S32.HI R3, RZ, 0x1f, R232 ;  /* 0x0000001fff037819 */ /* 0x000fc400000114e8 */
[----:B------:R-:W-:Y:S02]  /*1050*/  SHF.R.S32.HI R3, RZ, 0x1f, R229 ;  /* 0x0000001fff037819 */ /* 0x000fe400000114e5 */
[----:B------:R-:W-:Y:S02]  /*1060*/  SHF.R.S32.HI R3, RZ, 0x1f, R226 ;  /* 0x0000001fff037819 */ /* 0x000fe400000114e2 */
[----:B------:R-:W-:Y:S02]  /*1070*/  SHF.R.S32.HI R4, RZ, 0x1f, R224 ;  /* 0x0000001fff047819 */ /* 0x000fe400000114e0 */
[----:B-1----:R-:W-:-:S07]  /*1080*/  SHF.R.S32.HI R3, RZ, 0x1f, R223 ;  /* 0x0000001fff037819 */ /* 0x002fce00000114df */
.L_x_216:
[----:B0123--:R-:W0:Y:S01]  /*1090*/  LDC.64 R4, c[0x0][0xc88] ;  /* 0x00032200ff047b82 */ /* 0x00fe220000000a00 */
[----:B------:R-:W-:Y:S01]  /*10a0*/  ULDC.64 UR12, c[0x0][0x208] ;  /* 0x00008200000c7ab9 */ /* 0x000fe20000000a00 */
[----:B------:R-:W-:Y:S01]  /*10b0*/  ULDC.64 UR8, c[0x0][0xa28] ;  /* 0x00028a0000087ab9 */ /* 0x000fe20000000a00 */
[----:B------:R-:W-:Y:S01]  /*10c0*/  ULDC.64 UR10, c[0x0][0xa20] ;  /* 0x00028800000a7ab9 */ /* 0x000fe20000000a00 */
[----:B0-----:R-:W-:-:S06]  /*10d0*/  IMAD.WIDE R4, R7, 0x4, R4 ;  /* 0x0000000407047825 */ /* 0x001fcc00078e0204 */
[----:B------:R-:W2:Y:S01]  /*10e0*/  LDG.E R4, desc[UR12][R4.64] ;  /* 0x0000000c04047981 */ /* 0x000ea2000c1e1900 */
[----:B------:R-:W-:Y:S02]  /*10f0*/  UISETP.NE.U32.AND UP0, UPT, UR8, URZ, UPT ;  /* 0x0000003f0800728c */ /* 0x000fe4000bf05070 */
[----:B------:R-:W-:Y:S02]  /*1100*/  UISETP.NE.U32.AND UP1, UPT, UR10, URZ, UPT ;  /* 0x0000003f0a00728c */ /* 0x000fe4000bf25070 */
[----:B------:R-:W-:Y:S02]  /*1110*/  UISETP.NE.AND.EX UP0, UPT, UR9, URZ, UPT, UP0 ;  /* 0x0000003f0900728c */ /* 0x000fe4000bf05300 */
[----:B------:R-:W-:-:S04]  /*1120*/  UISETP.NE.AND.EX UP1, UPT, UR11, URZ, UPT, UP1 ;  /* 0x0000003f0b00728c */ /* 0x000fc8000bf25310 */
[----:B------:R-:W-:Y:S02]  /*1130*/  PLOP3.LUT P0, PT, PT, PT, UP0, 0x80, 0x0 ;  /* 0x000000000000781c */ /* 0x000fe40003f0f008 */
[----:B------:R-:W-:Y:S02]  /*1140*/  PLOP3.LUT P1, PT, PT, PT, UP1, 0x80, 0x0 ;  /* 0x000000000000781c */ /* 0x000fe40003f2f018 */
[----:B--2---:R-:W-:-:S13]  /*1150*/  R2UR UR4, R4 ;  /* 0x00000000040472ca */ /* 0x004fda00000e0000 */
[----:B------:R-:W-:Y:S02]  /*1160*/  USHF.R.S32.HI UR7, URZ, 0x1f, UR4 ;  /* 0x0000001f3f077899 */ /* 0x000fe40008011404 */
[----:B-----5:R-:W-:Y:S01]  /*1170*/  IMAD.U32 R0, RZ, RZ, UR4 ;  /* 0x00000004ff007e24 */ /* 0x020fe2000f8e00ff */
[----:B------:R-:W-:-:S04]  /*1180*/  @UP0 ULEA UR8, UP2, UR4, UR8, 0x2 ;  /* 0x0000000804080291 */ /* 0x000fc8000f84103f */
[----:B------:R-:W-:Y:S02]  /*1190*/  @UP0 ULEA.HI.X UR9, UR4, UR9, UR7, 0x2, UP2 ;  /* 0x0000000904090291 */ /* 0x000fe400090f1407 */
[----:B------:R-:W-:Y:S01]  /*11a0*/  IMAD.U32 R3, RZ, RZ, UR7 ;  /* 0x00000007ff037e24 */ /* 0x000fe2000f8e00ff */
[----:B------:R-:W-:Y:S01]  /*11b0*/  @UP1 ULEA UR10, UP0, UR4, UR10, 0x2 ;  /* 0x0000000a040a1291 */ /* 0x000fe2000f80103f */
[----:B------:R-:W-:Y:S01]  /*11c0*/  IMAD.U32 R4, RZ, RZ, UR8 ;  /* 0x00000008ff047e24 */ /* 0x000fe2000f8e00ff */
[----:B------:R-:W-:Y:S02]  /*11d0*/  STL [R1+0xc], R0 ;  /* 0x00000c0001007387 */ /* 0x000fe40000100800 */
[----:B------:R-:W-:Y:S01]  /*11e0*/  @UP1 ULEA.HI.X UR11, UR4, UR11, UR7, 0x2, UP0 ;  /* 0x0000000b040b1291 */ /* 0x000fe200080f1407 */
[----:B------:R-:W-:Y:S01]  /*11f0*/  IMAD.U32 R5, RZ, RZ, UR9 ;  /* 0x00000009ff057e24 */ /* 0x000fe2000f8e00ff */
[----:B------:R0:W-:Y:S01]  /*1200*/  STL [R1+0x14], R3 ;  /* 0x0000140301007387 */ /* 0x0001e20000100800 */
[----:B------:R-:W-:Y:S01]  /*1210*/  IMAD.U32 R6, RZ, RZ, UR10 ;  /* 0x0000000aff067e24 */ /* 0x000fe2000f8e00ff */
[----:B------:R-:W-:Y:S01]  /*1220*/  ULDC.64 UR8, c[0x0][0x418] ;  /* 0x0001060000087ab9 */ /* 0x000fe20000000a00 */
[----:B------:R-:W-:Y:S01]  /*1230*/  ULDC UR4, c[0x0][0x424] ;  /* 0x0001090000047ab9 */ /* 0x000fe20000000800 */
[----:B------:R-:W-:Y:S01]  /*1240*/  IMAD.U32 R7, RZ, RZ, UR11 ;  /* 0x0000000bff077e24 */ /* 0x000fe2000f8e00ff */
[----:B------:R-:W2:Y:S01]  /*1250*/  @P0 LDG.E R4, desc[UR12][R4.64] ;  /* 0x0000000c04040981 */ /* 0x000ea2000c1e1900 */
[----:B------:R-:W-:-:S03]  /*1260*/  ULDC UR7, c[0x0][0x2f0] ;  /* 0x0000bc0000077ab9 */ /* 0x000fc60000000800 */
[----:B------:R-:W3:Y:S01]  /*1270*/  @P1 LDG.E R6, desc[UR12][R6.64] ;  /* 0x0000000c06061981 */ /* 0x000ee2000c1e1900 */
[----:B0-----:R-:W-:Y:S01]  /*1280*/  IMAD.U32 R3, RZ, RZ, UR6 ;  /* 0x00000006ff037e24 */ /* 0x001fe2000f8e00ff */
[----:B------:R-:W-:Y:S02]  /*1290*/  UISETP.NE.U32.AND UP0, UPT, UR8, URZ, UPT ;  /* 0x0000003f0800728c */ /* 0x000fe4000bf05070 */
[----:B------:R-:W-:Y:S02]  /*12a0*/  ULOP3.LUT UR6, UR5, 0xffff, URZ, 0xc0, !UPT ;  /* 0x0000ffff05067892 */ /* 0x000fe4000f8ec03f */
[----:B------:R0:W-:Y:S01]  /*12b0*/  STL [R1], R3 ;  /* 0x0000000301007387 */ /* 0x0001e20000100800 */
[----:B------:R-:W-:Y:S01]  /*12c0*/  UISETP.NE.AND.EX UP0, UPT, UR9, URZ, UPT, UP0 ;  /* 0x0000003f0900728c */ /* 0x000fe2000bf05300 */
[----:B------:R-:W-:Y:S02]  /*12d0*/  UMOV UR48, URZ ;  /* 0x0000003f00307c82 */ /* 0x000fe40008000000 */
[----:B------:R-:W-:Y:S01]  /*12e0*/  IMAD.U32 R222, RZ, RZ, UR6 ;  /* 0x00000006ffde7e24 */ /* 0x000fe2000f8e00ff */
[----:B------:R-:W-:-:S02]  /*12f0*/  USEL UR4, UR4, 0x1, UP0 ;  /* 0x0000000104047887 */ /* 0x000fc40008000000 */
[----:B------:R-:W-:Y:S02]  /*1300*/  ULOP3.LUT UR6, UR5, 0xff0000, URZ, 0xc0, !UPT ;  /* 0x00ff000005067892 */ /* 0x000fe4000f8ec03f */
[----:B------:R-:W-:Y:S02]  /*1310*/  UIMAD UR4, UR4, UR7, URZ ;  /* 0x00000007040472a4 */ /* 0x000fe4000f8e023f */
[----:B------:R-:W-:Y:S01]  /*1320*/  ULOP3.LUT UR7, UR5, 0xff000000, URZ, 0xc0, !UPT ;  /* 0xff00000005077892 */ /* 0x000fe2000f8ec03f */
[----:B--2---:R-:W-:-:S04]  /*1330*/  @P0 R2UR UR48, R4 ;  /* 0x00000000043002ca */ /* 0x004fc800000e0000 */
[----:B---3--:R-:W-:Y:S01]  /*1340*/  @P1 R2UR UR4, R6 ;  /* 0x00000000060412ca */ /* 0x008fe200000e0000 */
[----:B0---4-:R-:W-:-:S14]  /*1350*/  @P1 BRA `(.L_x_170) ;  /* 0x00000000003c1947 */ /* 0x011fdc0003800000 */
[----:B------:R-:W-:Y:S02]  /*1360*/  ULDC.64 UR8, c[0x0][0xa08] ;  /* 0x0002820000087ab9 */ /* 0x000fe40000000a00 */
[----:B------:R-:W-:-:S04]  /*1370*/  ISETP.NE.U32.AND P0, PT, RZ, UR8, PT ;  /* 0x00000008ff007c0c */ /* 0x000fc8000bf05070 */
[----:B------:R-:W-:-:S13]  /*1380*/  ISETP.NE.AND.EX P0, PT, RZ, UR9, PT, P0 ;  /* 0x00000009ff007c0c */ /* 0x000fda000bf05300 */
[----:B------:R-:W-:Y:S05]  /*1390*/  @!P0 BRA `(.L_x_170) ;  /* 0x00000000002c8947 */ /* 0x000fea0003800000 */
[----:B------:R-:W-:Y:S01]  /*13a0*/  R2UR UR10, R0 ;  /* 0x00000000000a72ca */ /* 0x000fe200000e0000 */
[----:B------:R-:W-:Y:S01]  /*13b0*/  ULDC.64 UR4, c[0x0][0xa08] ;  /* 0x0002820000047ab9 */ /* 0x000fe20000000a00 */
[----:B------:R-:W-:-:S11]  /*13c0*/  ULDC.64 UR8, c[0x0][0x208] ;  /* 0x0000820000087ab9 */ /* 0x000fd60000000a00 */
[----:B------:R-:W-:-:S06]  /*13d0*/  UIMAD.WIDE UR4, UR10, 0x4, UR4 ;  /* 0x000000040a0478a5 */ /* 0x000fcc000f8e0204 */
[----:B------:R-:W-:Y:S02]  /*13e0*/  IMAD.U32 R4, RZ, RZ, UR4 ;  /* 0x00000004ff047e24 */ /* 0x000fe4000f8e00ff */
[----:B------:R-:W-:-:S05]  /*13f0*/  IMAD.U32 R5, RZ, RZ, UR5 ;  /* 0x00000005ff057e24 */ /* 0x000fca000f8e00ff */
[----:B------:R-:W2:Y:S04]  /*1400*/  LDG.E R3, desc[UR8][R4.64] ;  /* 0x0000000804037981 */ /* 0x000ea8000c1e1900 */
[----:B------:R-:W3:Y:S01]  /*1410*/  LDG.E R0, desc[UR8][R4.64+0x4] ;  /* 0x0000040804007981 */ /* 0x000ee2000c1e1900 */
[----:B--2---:R-:W-:Y:S02]  /*1420*/  R2UR UR4, R3 ;  /* 0x00000000030472ca */ /* 0x004fe400000e0000 */
[----:B---3--:R-:W-:-:S13]  /*1430*/  R2UR UR5, R0 ;  /* 0x00000000000572ca */ /* 0x008fda00000e0000 */
[----:B------:R-:W-:-:S12]  /*1440*/  UIADD3 UR4, -UR4, UR5, URZ ;  /* 0x0000000504047290 */ /* 0x000fd8000fffe13f */
.L_x_170:
[----:B------:R-:W-:Y:S02]  /*1450*/  UIADD3 UR48, -UR48, UR4, URZ ;  /* 0x0000000430307290 */ /* 0x000fe4000fffe13f */
[----:B------:R-:W-:Y:S02]  /*1460*/  USHF.R.U32.HI UR7, URZ, 0x8, UR7 ;  /* 0x000000083f077899 */ /* 0x000fe40008011607 */
[----:B------:R-:W-:Y:S02]  /*1470*/  UISETP.GE.AND UP0, UPT, UR48, 0x1, UPT ;  /* 0x000000013000788c */ /* 0x000fe4000bf06270 */
[----:B------:R-:W-:Y:S02]  /*1480*/  UIADD3 UR4, UR48, 0xaf, URZ ;  /* 0x000000af30047890 */ /* 0x000fe4000fffe03f */
[----:B------:R-:W-:Y:S02]  /*1490*/  ULEA.HI UR7, UR6, UR7, URZ, 0x10 ;  /* 0x0000000706077291 */ /* 0x000fe4000f8f803f */
[----:B------:R-:W-:Y:S01]  /*14a0*/  PLOP3.LUT P0, PT, PT, PT, UP0, 0x80, 0x0 ;  /* 0x000000000000781c */ /* 0x000fe20003f0f008 */
[----:B------:R-:W-:-:S02]  /*14b0*/  UIMAD.WIDE UR4, UR4, 0x2e8ba2e9, URZ ;  /* 0x2e8ba2e9040478a5 */ /* 0x000fc4000f8e023f */
[----:B------:R-:W-:Y:S02]  /*14c0*/  ULOP3.LUT UR8, UR7, 0xff, URZ, 0xc0, !UPT ;  /* 0x000000ff07087892 */ /* 0x000fe4000f8ec03f */
[----:B------:R-:W-:Y:S02]  /*14d0*/  USHF.R.U32.HI UR7, URZ, 0x10, UR7 ;  /* 0x000000103f077899 */ /* 0x000fe40008011607 */
[----:B------:R-:W-:Y:S02]  /*14e0*/  USHF.R.U32.HI UR6, URZ, 0x1f, UR5 ;  /* 0x0000001f3f067899 */ /* 0x000fe40008011605 */
[----:B------:R-:W-:Y:S01]  /*14f0*/  IMAD.U32 R221, RZ, RZ, UR8 ;  /* 0x00000008ffdd7e24 */ /* 0x000fe2000f8e00ff */
[----:B------:R-:W-:Y:S01]  /*1500*/  UMOV UR4, URZ ;  /* 0x0000003f00047c82 */ /* 0x000fe20008000000 */
[----:B------:R-:W-:Y:S01]  /*1510*/  ULEA.HI.SX32 UR9, UR5, UR6, 0x1b ;  /* 0x0000000605097291 */ /* 0x000fe2000f8fda3f */
[----:B------:R-:W-:Y:S01]  /*1520*/  IMAD.U32 R220, RZ, RZ, UR7 ;  /* 0x00000007ffdc7e24 */ /* 0x000fe2000f8e00ff */
[----:B------:R-:W-:Y:S10]  /*1530*/  @!P0 BRA `(.L_x_171) ;  /* 0x0000000000948947 */ /* 0x000ff40003800000 */
[----:B------:R-:W-:Y:S01]  /*1540*/  R2UR UR5, R220 ;  /* 0x00000000dc0572ca */ /* 0x000fe200000e0000 */
[----:B------:R-:W-:-:S12]  /*1550*/  ULDC UR4, c[0x0][0x9f0] ;  /* 0x00027c0000047ab9 */ /* 0x000fd80000000800 */
[----:B------:R-:W-:-:S04]  /*1560*/  UISETP.NE.AND UP0, UPT, UR5, URZ, UPT ;  /* 0x0000003f0500728c */ /* 0x000fc8000bf05270 */
[----:B------:R-:W-:-:S03]  /*1570*/  USEL UR10, UR5, UR4, UP0 ;  /* 0x00000004050a7287 */ /* 0x000fc60008000000 */
[----:B------:R-:W-:Y:S01]  /*1580*/  UMOV UR4, URZ ;  /* 0x0000003f00047c82 */ /* 0x000fe20008000000 */
[----:B------:R-:W-:Y:S02]  /*1590*/  UIADD3 UR6, UR9, -0x1, UR10 ;  /* 0xffffffff09067890 */ /* 0x000fe4000fffe00a */
[----:B------:R-:W-:-:S04]  /*15a0*/  IMAD.U32 R4, RZ, RZ, UR10 ;  /* 0x0000000aff047e24 */ /* 0x000fc8000f8e00ff */
[----:B------:R-:W-:Y:S01]  /*15b0*/  IMAD.U32 R5, RZ, RZ, UR6 ;  /* 0x00000006ff057e24 */ /* 0x000fe2000f8e00ff */
[-C--:B------:R-:W-:Y:S01]  /*15c0*/  IABS R0, R4.reuse ;  /* 0x0000000400007213 */ /* 0x080fe20000000000 */
[----:B------:R-:W-:Y:S01]  /*15d0*/  ULOP3.LUT UR6, UR6, UR10, URZ, 0x3c, !UPT ;  /* 0x0000000a06067292 */ /* 0x000fe2000f8e3c3f */
[----:B------:R-:W-:Y:S02]  /*15e0*/  IABS R6, R4 ;  /* 0x0000000400067213 */ /* 0x000fe40000000000 */
[----:B------:R-:W-:Y:S02]  /*15f0*/  R2UR UR11, R0 ;  /* 0x00000000000b72ca */ /* 0x000fe400000e0000 */
[----:B------:R-:W-:-:S05]  /*1600*/  IABS R5, R5 ;  /* 0x0000000500057213 */ /* 0x000fca0000000000 */
[----:B------:R-:W-:-:S05]  /*1610*/  IMAD.MOV.U32 R4, RZ, RZ, R5 ;  /* 0x000000ffff047224 */ /* 0x000fca00078e0005 */
[----:B------:R-:W-:Y:S01]  /*1620*/  R2UR UR8, R4 ;  /* 0x00000000040872ca */ /* 0x000fe200000e0000 */
[----:B------:R-:W0:Y:S08]  /*1630*/  I2F.RP R0, UR11 ;  /* 0x0000000b00007d06 */ /* 0x000e300008209400 */
[----:B0-----:R-:W0:Y:S02]  /*1640*/  MUFU.RCP R0, R0 ;  /* 0x0000000000007308 */ /* 0x001e240000001000 */
        /* <DEDUP_REMOVED lines=20> */
.L_x_171:
[----:B------:R-:W-:Y:S01]  /*1790*/  R2UR UR5, R221 ;  /* 0x00000000dd0572ca */ /* 0x000fe200000e0000 */
[----:B------:R-:W-:Y:S01]  /*17a0*/  IMAD.U32 R0, RZ, RZ, UR9 ;  /* 0x00000009ff007e24 */ /* 0x000fe2000f8e00ff */
[----:B------:R-:W-:Y:S01]  /*17b0*/  PLOP3.LUT P0, PT, PT, PT, PT, 0x80, 0x0 ;  /* 0x000000000000781c */ /* 0x000fe20003f0f070 */
[----:B------:R-:W-:Y:S01]  /*17c0*/  IMAD.U32 R3, RZ, RZ, UR4 ;  /* 0x00000004ff037e24 */ /* 0x000fe2000f8e00ff */
        /* <DEDUP_REMOVED lines=8> */
[----:B------:R-:W-:Y:S01]  /*1850*/  CS2R R70, SRZ ;  /* 0x0000000000467805 */ /* 0x000fe2000001ff00 */
[----:B------:R-:W-:Y:S01]  /*1860*/  UIMAD UR5, UR5, UR4, URZ ;  /* 0x00000004050572a4 */ /* 0x000fe2000f8e023f */
[----:B------:R-:W-:-:S02]  /*1870*/  CS2R R68, SRZ ;  /* 0x0000000000447805 */ /* 0x000fc4000001ff00 */
[----:B------:R-:W-:Y:S02]  /*1880*/  CS2R R66, SRZ ;  /* 0x0000000000427805 */ /* 0x000fe4000001ff00 */
[----:B------:R-:W-:Y:S02]  /*1890*/  CS2R R64, SRZ ;  /* 0x0000000000407805 */ /* 0x000fe4000001ff00 */
[----:B------:R-:W-:Y:S02]  /*18a0*/  CS2R R62, SRZ ;  /* 0x00000000003e7805 */ /* 0x000fe4000001ff00 */
[----:B------:R-:W-:Y:S02]  /*18b0*/  CS2R R60, SRZ ;  /* 0x00000000003c7805 */ /* 0x000fe4000001ff00 */
[----:B------:R-:W-:Y:S01]  /*18c0*/  VIADDMNMX R3, R3, UR5, R0, PT ;  /* 0x0000000503037c46 */ /* 0x000fe2000b800100 */
[----:B------:R-:W-:Y:S01]  /*18d0*/  IMAD.U32 R18, RZ, RZ, UR5 ;  /* 0x00000005ff127e24 */ /* 0x000fe2000f8e00ff */
[----:B------:R-:W-:Y:S01]  /*18e0*/  CS2R R58, SRZ ;  /* 0x00000000003a7805 */ /* 0x000fe2000001ff00 */
[----:B------:R-:W-:Y:S01]  /*18f0*/  IMAD.MOV.U32 R0, RZ, RZ, RZ ;  /* 0x000000ffff007224 */ /* 0x000fe200078e00ff */
[----:B------:R-:W-:Y:S01]  /*1900*/  R2UR UR49, R3 ;  /* 0x00000000033172ca */ /* 0x000fe200000e0000 */
[----:B------:R-:W-:Y:S01]  /*1910*/  IMAD.MOV.U32 R3, RZ, RZ, RZ ;  /* 0x000000ffff037224 */ /* 0x000fe200078e00ff */
        /* <DEDUP_REMOVED lines=10> */
[----:B------:R-:W-:Y:S01]  /*19c0*/  CS2R R36, SRZ ;  /* 0x0000000000247805 */ /* 0x000fe2000001ff00 */
[----:B------:R-:W-:Y:S01]  /*19d0*/  UISETP.GT.AND UP0, UPT, UR49, UR5, UPT ;  /* 0x000000053100728c */ /* 0x000fe2000bf04270 */
[----:B------:R-:W-:Y:S02]  /*19e0*/  CS2R R96, SRZ ;  /* 0x0000000000607805 */ /* 0x000fe4000001ff00 */
[----:B------:R-:W-:-:S02]  /*19f0*/  CS2R R90, SRZ ;  /* 0x00000000005a7805 */ /* 0x000fc4000001ff00 */
[----:B------:R-:W-:Y:S02]  /*1a00*/  CS2R R94, SRZ ;  /* 0x00000000005e7805 */ /* 0x000fe4000001ff00 */
[----:B------:R-:W-:Y:S02]  /*1a10*/  CS2R R88, SRZ ;  /* 0x0000000000587805 */ /* 0x000fe4000001ff00 */
[----:B------:R-:W-:Y:S02]  /*1a20*/  CS2R R92, SRZ ;  /* 0x00000000005c7805 */ /* 0x000fe4000001ff00 */
[----:B------:R-:W-:Y:S02]  /*1a30*/  PLOP3.LUT P1, PT, PT, PT, UP0, 0x80, 0x0 ;  /* 0x000000000000781c */ /* 0x000fe40003f2f008 */
[----:B------:R-:W-:-:S11]  /*1a40*/  CS2R R20, SRZ ;  /* 0x0000000000147805 */ /* 0x000fd6000001ff00 */
[----:B------:R-:W-:Y:S05]  /*1a50*/  @!P1 BRA `(.L_x_172) ;  /* 0x000000a800fc9947 */ /* 0x000fea0003800000 */
[----:B------:R-:W0:Y:S01]  /*1a60*/  S2R R4, SR_TID.X ;  /* 0x0000000000047919 */ /* 0x000e220000002100 */
[----:B------:R-:W1:Y:S01]  /*1a70*/  S2UR UR6, SR_CgaCtaId ;  /* 0x00000000000679c3 */ /* 0x000e620000008800 */
[----:B------:R-:W-:Y:S02]  /*1a80*/  UMOV UR5, 0x400 ;  /* 0x0000040000057882 */ /* 0x000fe40000000000 */
[----:B-1----:R-:W-:-:S04]  /*1a90*/  ULEA UR5, UR6, UR5, 0x18 ;  /* 0x0000000506057291 */ /* 0x002fc8000f8ec03f */
[----:B------:R-:W-:Y:S01]  /*1aa0*/  UIADD3 UR5, UR5, 0x16400, URZ ;  /* 0x0001640005057890 */ /* 0x000fe2000fffe03f */
[----:B0-----:R-:W-:-:S03]  /*1ab0*/  VIADD R5, R4, 0xffffff80 ;  /* 0xffffff8004057836 */ /* 0x001fc60000000000 */
[----:B------:R-:W-:Y:S02]  /*1ac0*/  ULOP3.LUT UP0, URZ, UR5, 0x9f, URZ, 0xc0, !UPT ;  /* 0x0000009f053f7892 */ /* 0x000fe4000f80c03f */
[----:B------:R-:W-:-:S04]  /*1ad0*/  SHF.R.S32.HI R4, RZ, 0x1f, R5 ;  /* 0x0000001fff047819 */ /* 0x000fc80000011405 */
[----:B------:R-:W-:Y:S02]  /*1ae0*/  PLOP3.LUT P0, PT, PT, PT, UP0, 0x80, 0x0 ;  /* 0x000000000000781c */ /* 0x000fe40003f0f008 */
[----:B------:R-:W-:-:S04]  /*1af0*/  LEA.HI R4, R4, R5, RZ, 0x7 ;  /* 0x0000000504047211 */ /* 0x000fc800078f38ff */
[----:B------:R-:W-:-:S05]  /*1b00*/  SHF.R.S32.HI R4, RZ, 0x7, R4 ;  /* 0x00000007ff047819 */ /* 0x000fca0000011404 */
[----:B------:R-:W0:Y:S02]  /*1b10*/  SHFL.IDX PT, R0, R4, RZ, 0x1f ;  /* 0x00001fff04007589 */ /* 0x000e2400000e0000 */
[----:B0-----:R-:W-:-:S13]  /*1b20*/  R2UR UR7, R0 ;  /* 0x00000000000772ca */ /* 0x001fda00000e0000 */
        /* <DEDUP_REMOVED lines=24> */
.L_x_173:
[----:B------:R-:W2:Y:S04]  /*1cb0*/  LDL R20, [R1+0x10] ;  /* 0x0000100001147983 */ /* 0x000ea80000100800 */
[----:B------:R-:W3:Y:S01]  /*1cc0*/  LDL R21, [R1+0x68] ;  /* 0x0000680001157983 */ /* 0x000ee20000100800 */
[----:B------:R-:W0:Y:S01]  /*1cd0*/  S2UR UR5, SR_CgaCtaId ;  /* 0x00000000000579c3 */ /* 0x000e220000008800 */
[----:B------:R-:W-:Y:S02]  /*1ce0*/  UMOV UR4, 0x400 ;  /* 0x0000040000047882 */ /* 0x000fe40000000000 */
[----:B0-----:R-:W-:Y:S01]  /*1cf0*/  ULEA UR4, UR5, UR4, 0x18 ;  /* 0x0000000405047291 */ /* 0x001fe2000f8ec03f */
[----:B------:R-:W-:Y:S01]  /*1d00*/  BSSY B0, `(.L_x_174) ;  /* 0x000000b000007945 */ /* 0x000fe20003800000 */
[----:B--2---:R-:W-:-:S04]  /*1d10*/  LEA.HI R0, R20, R20, RZ, 0x1 ;  /* 0x0000001414007211 */ /* 0x004fc800078f08ff */
[----:B------:R-:W-:-:S05]  /*1d20*/  LOP3.LUT R0, R0, 0xfffffffe, RZ, 0xc0, !PT ;  /* 0xfffffffe00007812 */ /* 0x000fca00078ec0ff */
[----:B------:R-:W-:Y:S02]  /*1d30*/  IMAD.IADD R3, R20, 0x1, -R0 ;  /* 0x0000000114037824 */ /* 0x000fe400078e0a00 */
[----:B------:R-:W-:-:S03]  /*1d40*/  IMAD.U32 R0, RZ, RZ, UR4 ;  /* 0x00000004ff007e24 */ /* 0x000fc6000f8e00ff */
[----:B------:R-:W-:-:S04]  /*1d50*/  SHF.L.U32 R3, R3, 0x1f, RZ ;  /* 0x0000001f03037819 */ /* 0x000fc800000006ff */
[----:B------:R-:W0:Y:S01]  /*1d60*/  SYNCS.PHASECHK.TRANS64.TRYWAIT P1, [R0+URZ+0x34800], R3 ;  /* 0x03480003000075a7 */ /* 0x000e22000802017f */
[----:B---3--:R-:W-:-:S13]  /*1d70*/  R2UR UR6, R21 ;  /* 0x00000000150672ca */ /* 0x008fda00000e0000 */
[----:B------:R-:W-:-:S05]  /*1d80*/  IMAD.U32 R4, RZ, RZ, UR6 ;  /* 0x00000006ff047e24 */ /* 0x000fca000f8e00ff */
[----:B------:R-:W-:Y:S01]  /*1d90*/  ISETP.NE.AND P0, PT, R4, 0x3, PT ;  /* 0x000000030400780c */ /* 0x000fe20003f05270 */
[----:B0-----:R-:W-:-:S12]  /*1da0*/  @!P1 BRA `(.L_x_175) ;  /* 0x00000140009c9947 */ /* 0x001fd80003800000 */
.L_x_336:
[----:B------:R-:W-:Y:S05]  /*1db0*/  BSYNC B0 ;  /* 0x0000000000007941 */ /* 0x000fea0003800000 */
.L_x_174:
[----:B------:R-:W-:Y:S05]  /*1dc0*/  @!P0 BRA `(.L_x_176) ;  /* 0x0000000000048947 */ /* 0x000fea0003800000 */
[----:B------:R-:W-:Y:S01]  /*1dd0*/  BPT.TRAP 0x1 ;  /* 0x000000040000795c */ /* 0x000fe20000300000 */
.L_x_176:
[----:B------:R-:W-:Y:S01]  /*1de0*/  IMAD R11, R2, 0x8, R0 ;  /* 0x00000008020b7824 */ /* 0x000fe200078e0200 */
[----:B------:R-:W-:-:S04]  /*1df0*/  SHF.L.U32 R4, R16, 0x1f, RZ ;  /* 0x0000001f10047819 */ /* 0x000fc800000006ff */
[----:B------:R1:W2:Y:S01]  /*1e00*/  SYNCS.PHASECHK.TRANS64.TRYWAIT P2, [R11+URZ+0x34830], R4 ;  /* 0x034830040b0075a7 */ /* 0x0002a2000804017f */
[----:B------:R-:W-:Y:S05]  /*1e10*/  @!P0 BRA `(.L_x_177) ;  /* 0x0000000000048947 */ /* 0x000fea0003800000 */
[----:B------:R-:W-:Y:S01]  /*1e20*/  BPT.TRAP 0x1 ;  /* 0x000000040000795c */ /* 0x000fe20000300000 */
.L_x_177:
[----:B0-----:R-:W0:Y:S01]  /*1e30*/  S2R R3, SR_TID.X ;  /* 0x0000000000037919 */ /* 0x001e220000002100 */
[----:B------:R-:W-:Y:S01]  /*1e40*/  IMAD.MOV.U32 R87, RZ, RZ, RZ ;  /* 0x000000ffff577224 */ /* 0x000fe200078e00ff */
[----:B0-----:R-:W-:Y:S01]  /*1e50*/  LOP3.LUT P1, RZ, R3, 0x7f, RZ, 0xc0, !PT ;  /* 0x0000007f03ff7812 */ /* 0x001fe2000782c0ff */
[----:B--2---:R-:W-:-:S12]  /*1e60*/  @P2 BRA `(.L_x_178) ;  /* 0x0000000000082947 */ /* 0x004fd80003800000 */
[----:B------:R-:W0:Y:S02]  /*1e70*/  SYNCS.PHASECHK.TRANS64.TRYWAIT P2, [R11+URZ+0x34830], R4 ;  /* 0x034830040b0075a7 */ /* 0x000e24000804017f */
[----:B0-----:R-:W-:Y:S05]  /*1e80*/  @!P2 BRA `(.L_x_179) ;  /* 0x000001400078a947 */ /* 0x001fea0003800000 */
.L_x_178:
[----:B------:R-:W-:Y:S05]  /*1e90*/  WARPSYNC.ALL ;  /* 0x0000000000007948 */ /* 0x000fea0003800000 */
[----:B------:R-:W-:Y:S01]  /*1ea0*/  R2UR UR4, R0 ;  /* 0x00000000000472ca */ /* 0x000fe200000e0000 */
[----:B------:R-:W2:Y:S01]  /*1eb0*/  LDL R10, [R1+0x4] ;  /* 0x00000400010a7983 */ /* 0x000ea20000100800 */
[----:B------:R-:W-:Y:S01]  /*1ec0*/  R2UR UR6, R2 ;  /* 0x00000000020672ca */ /* 0x000fe200000e0000 */
[----:B------:R-:W-:Y:S01]  /*1ed0*/  WARPGROUP.ARRIVE ;  /* 0x00000000000079c5 */ /* 0x000fe20000000000 */
[----:B------:R-:W-:Y:S01]  /*1ee0*/  UMOV UR7, 0x40000040 ;  /* 0x4000004000077882 */ /* 0x000fe20000000000 */
        /* <DEDUP_REMOVED lines=8> */
[----:B------:R-:W-:Y:S01]  /*1f70*/  UIADD3 UR4, UR4, 0x1e400, URZ ;  /* 0x0001e40004047890 */ /* 0x000fe2000fffe03f */
[----:B------:R-:W-:Y:S01]  /*1f80*/  IMAD.U32 R12, RZ, RZ, UR48 ;  /* 0x00000030ff0c7e24 */ /* 0x000fe2000f8e00ff */
[----:B------:R-:W-:Y:S01]  /*1f90*/  UMOV UR41, 0x40000040 ;  /* 0x4000004000297882 */ /* 0x000fe20000000000 */
[----:B------:R-:W-:Y:S01]  /*1fa0*/  UMOV UR43, 0x40000040 ;  /* 0x40000040002b7882 */ /* 0x000fe20000000000 */
[----:B------:R-:W-:Y:S01]  /*1fb0*/  USHF.R.U32.HI UR4, URZ, 0x4, UR4 ;  /* 0x000000043f047899 */ /* 0x000fe20008011604 */
[----:B------:R-:W-:Y:S01]  /*1fc0*/  IMAD.U32 R9, RZ, RZ, UR41 ;  /* 0x00000029ff097e24 */ /* 0x000fe2000f8e00ff */
[----:B------:R-:W-:Y:S01]  /*1fd0*/  UMOV UR47, 0x40000040 ;  /* 0x40000040002f7882 */ /* 0x000fe20000000000 */
[----:B------:R-:W-:Y:S01]  /*1fe0*/  IMAD.U32 R21, RZ, RZ, UR49 ;  /* 0x00000031ff157e24 */ /* 0x000fe2000f8e00ff */
[----:B------:R-:W-:Y:S01]  /*1ff0*/  ULOP3.LUT UR4, UR4, 0x3fff, URZ, 0xc0, !UPT ;  /* 0x00003fff04047892 */ /* 0x000fe2000f8ec03f */
[----:B------:R-:W-:Y:S01]  /*2000*/  P2R R15, PR, RZ, 0x2 ;  /* 0x00000002ff0f7803 */ /* 0x000fe20000000000 */
[----:B------:R-:W-:Y:S01]  /*2010*/  UIADD3 UR61, UR49, -0x2, URZ ;  /* 0xfffffffe313d7890 */ /* 0x000fe2000fffe03f */
[----:B------:R-:W-:Y:S01]  /*2020*/  P2R R13, PR, RZ, 0x1 ;  /* 0x00000001ff0d7803 */ /* 0x000fe20000000000 */
[----:B------:R-:W-:Y:S01]  /*2030*/  ULOP3.LUT UR5, UR4, 0x10000, URZ, 0xfc, !UPT ;  /* 0x0001000004057892 */ /* 0x000fe2000f8efc3f */
[----:B------:R-:W-:Y:S01]  /*2040*/  R2UR UR50, R18 ;  /* 0x00000000123272ca */ /* 0x000fe200000e0000 */
[----:B------:R-:W-:Y:S01]  /*2050*/  ULOP3.LUT UR4, UR36, 0x10000, URZ, 0xfc, !UPT ;  /* 0x0001000024047892 */ /* 0x000fe2000f8efc3f */
[----:B------:R-:W-:Y:S01]  /*2060*/  IMAD.MOV.U32 R86, RZ, RZ, R87 ;  /* 0x000000ffff567224 */ /* 0x000fe200078e0057 */
[----:B------:R-:W-:-:S02]  /*2070*/  UIMAD UR6, UR6, 0xb00, UR5 ;  /* 0x00000b00060678a4 */ /* 0x000fc4000f8e0205 */
[----:B------:R-:W-:Y:S01]  /*2080*/  IMAD.U32 R3, RZ, RZ, UR5 ;  /* 0x00000005ff037e24 */ /* 0x000fe2000f8e00ff */
[----:B------:R-:W-:Y:S01]  /*2090*/  UMOV UR5, 0x40000040 ;  /* 0x4000004000057882 */ /* 0x000fe20000000000 */
[----:B------:R-:W-:Y:S01]  /*20a0*/  UIADD3 UR18, UR6, 0x80, URZ ;  /* 0x0000008006127890 */ /* 0x000fe2000fffe03f */
[----:B------:R-:W-:Y:S01]  /*20b0*/  UMOV UR16, UR4 ;  /* 0x0000000400107c82 */ /* 0x000fe20008000000 */
[----:B------:R-:W-:Y:S01]  /*20c0*/  UMOV UR17, UR5 ;  /* 0x0000000500117c82 */ /* 0x000fe20008000000 */
[----:B------:R-:W-:Y:S02]  /*20d0*/  UIADD3 UR10, UR6, 0x100, URZ ;  /* 0x00000100060a7890 */ /* 0x000fe4000fffe03f */
[----:B------:R-:W-:Y:S01]  /*20e0*/  HGMMA.64x16x16.F32 R112, gdesc[UR4], RZ, !UPT, gsb0 ;  /* 0x00200000047079f0 */ /* 0x000fe2000c0008ff */
[----:B------:R-:W-:Y:S01]  /*20f0*/  UMOV UR8, UR4 ;  /* 0x0000000400087c82 */ /* 0x000fe20008000000 */
[----:B------:R-:W-:Y:S01]  /*2100*/  UMOV UR9, UR5 ;  /* 0x0000000500097c82 */ /* 0x000fe20008000000 */
[----:B------:R-:W-:Y:S01]  /*2110*/  UIADD3 UR14, UR6, 0x180, URZ ;  /* 0x00000180060e7890 */ /* 0x000fe2000fffe03f */
        /* <DEDUP_REMOVED lines=17> */
[----:B------:R-:W-:-:S02]  /*2230*/  UIADD3 UR7, UR4, 0x2, URZ ;  /* 0x0000000204077890 */ /* 0x000fc4000fffe03f */
[----:B------:R-:W-:Y:S02]  /*2240*/  UIADD3 UR46, UR6, 0x684, URZ ;  /* 0x00000684062e7890 */ /* 0x000fe4000fffe03f */
[----:B------:R-:W-:-:S03]  /*2250*/  UISETP.GE.AND UP0, UPT, UR61, UR50, UPT ;  /* 0x000000323d00728c */ /* 0x000fc6000bf06270 */
[----:B------:R-:W-:Y:S01]  /*2260*/  UMOV UR40, UR7 ;  /* 0x0000000700287c82 */ /* 0x000fe20008000000 */
[----:B------:R-:W-:Y:S01]  /*2270*/  UIADD3 UR7, UR4, 0x4, URZ ;  /* 0x0000000404077890 */ /* 0x000fe2000fffe03f */
[----:B------:R-:W-:Y:S01]  /*2280*/  IMAD.U32 R8, RZ, RZ, UR40 ;  /* 0x00000028ff087e24 */ /* 0x000fe2000f8e00ff */
        /* <DEDUP_REMOVED lines=17> */
[----:B------:R-:W-:Y:S02]  /*23a0*/  UIADD3 UR12, UR6, 0x2, URZ ;  /* 0x00000002060c7890 */ /* 0x000fe4000fffe03f */
[----:B------:R-:W-:Y:S01]  /*23b0*/  UIADD3 UR14, UR6, 0x182, URZ ;  /* 0x00000182060e7890 */ /* 0x000fe2000fffe03f */
[----:B------:R-:W-:Y:S01]  /*23c0*/  UMOV UR13, UR41 ;  /* 0x00000029000d7c82 */ /* 0x000fe20008000000 */
[----:B------:R-:W-:-:S03]  /*23d0*/  UMOV UR15, 0x40000040 ;  /* 0x40000040000f7882 */ /* 0x000fc60000000000 */
[----:B------:R-:W-:Y:S01]  /*23e0*/  UMOV UR42, UR12 ;  /* 0x0000000c002a7c82 */ /* 0x000fe20008000000 */
[----:B------:R-:W-:Y:S01]  /*23f0*/  UMOV UR12, UR40 ;  /* 0x00000028000c7c82 */ /* 0x000fe20008000000 */
[----:B------:R-:W-:Y:S02]  /*2400*/  WARPGROUP.DEPBAR.LE gsb0, 0x0 ;  /* 0x00008000000079c5 */ /* 0x000fe40000010000 */
[----:B------:R-:W-:-:S06]  /*2410*/  WARPGROUP.ARRIVE ;  /* 0x00000000000079c5 */ /* 0x000fcc0000000000 */
[----:B------:R-:W-:Y:S01]  /*2420*/  HGMMA.64x16x16.F32 R72, gdesc[UR16], RZ, !UPT, gsb0 ;  /* 0x00200000104879f0 */ /* 0x000fe2000c0008ff */
[----:B------:R-:W-:Y:S01]  /*2430*/  UIADD3 UR18, UR6, 0x82, URZ ;  /* 0x0000008206127890 */ /* 0x000fe2000fffe03f */
[----:B------:R-:W-:Y:S01]  /*2440*/  UMOV UR16, UR40 ;  /* 0x0000002800107c82 */ /* 0x000fe20008000000 */
[----:B------:R-:W-:Y:S01]  /*2450*/  UMOV UR17, UR41 ;  /* 0x0000002900117c82 */ /* 0x000fe20008000000 */
[----:B------:R-:W-:Y:S01]  /*2460*/  UMOV UR19, 0x40000040 ;  /* 0x4000004000137882 */ /* 0x000fe20000000000 */
[----:B--2---:R-:W-:-:S05]  /*2470*/  IADD3 R12, R12, 0xb0, -R10 ;  /* 0x000000b00c0c7810 */ /* 0x004fca0007ffe80a */
[----:B------:R-:W-:-:S05]  /*2480*/  IMAD R12, R21, -0xb0, R12 ;  /* 0xffffff50150c7824 */ /* 0x000fca00078e020c */
[C---:B------:R-:W-:Y:S02]  /*2490*/  ISETP.GT.AND P2, PT, R12.reuse, RZ, PT ;  /* 0x000000ff0c00720c */ /* 0x040fe40003f44270 */
[C---:B------:R-:W-:Y:S02]  /*24a0*/  ISETP.GT.AND P3, PT, R12.reuse, 0x1, PT ;  /* 0x000000010c00780c */ /* 0x040fe40003f64270 */
[C---:B------:R-:W-:Y:S02]  /*24b0*/  ISETP.GT.AND P4, PT, R12.reuse, 0x8, PT ;  /* 0x000000080c00780c */ /* 0x040fe40003f84270 */
[C---:B------:R-:W-:Y:S02]  /*24c0*/  ISETP.GT.AND P5, PT, R12.reuse, 0x9, PT ;  /* 0x000000090c00780c */ /* 0x040fe40003fa4270 */
[C---:B------:R-:W-:Y:S02]  /*24d0*/  ISETP.GT.AND P6, PT, R12.reuse, 0x61, PT ;  /* 0x000000610c00780c */ /* 0x040fe40003fc4270 */
[----:B------:R-:W-:-:S02]  /*24e0*/  ISETP.GT.AND P1, PT, R12, 0x89, PT ;  /* 0x000000890c00780c */ /* 0x000fc40003f24270 */
[----:B------:R-:W-:Y:S01]  /*24f0*/  ISETP.GT.AND P0, PT, R12, 0x90, PT ;  /* 0x000000900c00780c */ /* 0x000fe20003f04270 */
        /* <DEDUP_REMOVED lines=64> */
[----:B------:R-:W-:Y:S02]  /*2900*/  UIADD3 UR12, UR6, 0x4, URZ ;  /* 0x00000004060c7890 */ /* 0x000fe4000fffe03f */
[----:B------:R-:W-:Y:S01]  /*2910*/  UIADD3 UR14, UR6, 0x184, URZ ;  /* 0x00000184060e7890 */ /* 0x000fe2000fffe03f */
[----:B------:R-:W-:Y:S01]  /*2920*/  UMOV UR15, 0x40000040 ;  /* 0x40000040000f7882 */ /* 0x000fe20000000000 */
[----:B------:R-:W-:Y:S02]  /*2930*/  WARPGROUP.DEPBAR.LE gsb0, 0x0 ;  /* 0x00008000000079c5 */ /* 0x000fe40000010000 */
[----:B------:R-:W-:-:S06]  /*2940*/  WARPGROUP.ARRIVE ;  /* 0x00000000000079c5 */ /* 0x000fcc0000000000 */
[----:B------:R-:W-:Y:S01]  /*2950*/  HGMMA.64x16x16.F32 R72, gdesc[UR16], R72, gsb0 ;  /* 0x00200000104879f0 */ /* 0x000fe20008000848 */
[----:B------:R-:W-:Y:S01]  /*2960*/  UMOV UR16, UR7 ;  /* 0x0000000700107c82 */ /* 0x000fe20008000000 */
[----:B------:R-:W-:Y:S01]  /*2970*/  UMOV UR17, 0x40000040 ;  /* 0x4000004000117882 */ /* 0x000fe20000000000 */
[----:B------:R-:W-:Y:S01]  /*2980*/  UMOV UR18, UR12 ;  /* 0x0000000c00127c82 */ /* 0x000fe20008000000 */
[----:B------:R-:W-:Y:S01]  /*2990*/  UMOV UR19, 0x40000040 ;  /* 0x4000004000137882 */ /* 0x000fe20000000000 */
[----:B------:R-:W-:Y:S01]  /*29a0*/  UMOV UR40, UR16 ;  /* 0x0000001000287c82 */ /* 0x000fe20008000000 */
[----:B------:R-:W-:Y:S01]  /*29b0*/  UMOV UR41, UR17 ;  /* 0x0000001100297c82 */ /* 0x000fe20008000000 */
[----:B------:R-:W-:Y:S01]  /*29c0*/  IMAD.U32 R6, RZ, RZ, UR16 ;  /* 0x00000010ff067e24 */ /* 0x000fe2000f8e00ff */
[----:B------:R-:W-:Y:S01]  /*29d0*/  UMOV UR12, UR40 ;  /* 0x00000028000c7c82 */ /* 0x000fe20008000000 */
[----:B------:R-:W-:Y:S01]  /*29e0*/  IMAD.U32 R7, RZ, RZ, UR17 ;  /* 0x00000011ff077e24 */ /* 0x000fe2000f8e00ff */
[----:B------:R-:W-:Y:S01]  /*29f0*/  UMOV UR13, UR41 ;  /* 0x00000029000d7c82 */ /* 0x000fe20008000000 */
[----:B------:R-:W-:Y:S01]  /*2a00*/  UIADD3 UR7, UR4, 0x6, URZ ;  /* 0x0000000604077890 */ /* 0x000fe2000fffe03f */
[----:B------:R-:W-:-:S02]  /*2a10*/  WARPGROUP.DEPBAR.LE gsb0, 0x0 ;  /* 0x00008000000079c5 */ /* 0x000fc40000010000 */
        /* <DEDUP_REMOVED lines=77> */
[----:B01----:R-:W-:Y:S01]  /*2ef0*/  IMAD.U32 R4, RZ, RZ, UR16 ;  /* 0x00000010ff047e24 */ /* 0x003fe2000f8e00ff */
        /* <DEDUP_REMOVED lines=124> */
[----:B------:R-:W-:Y:S01]  /*36c0*/  UIADD3 UR7, UR4, 0x402, URZ ;  /* 0x0000040204077890 */ /* 0x000fe2000fffe03f */
[----:B------:R-:W-:-:S02]  /*36d0*/  WARPGROUP.DEPBAR.LE gsb0, 0x0 ;  /* 0x00008000000079c5 */ /* 0x000fc40000010000 */
        /* <DEDUP_REMOVED lines=21> */
[----:B------:R-:W-:Y:S01]  /*3830*/  UMOV UR13, 0x40000040 ;  /* 0x40000040000d7882 */ /* 0x000fe20000000000 */
[----:B------:R-:W-:Y:S01]  /*3840*/  UMOV UR15, 0x40000040 ;  /* 0x40000040000f7882 */ /* 0x000fe20000000000 */
[----:B------:R-:W-:Y:S01]  /*3850*/  UMOV UR40, UR12 ;  /* 0x0000000c00287c82 */ /* 0x000fe20008000000 */
[----:B------:R-:W-:Y:S01]  /*3860*/  UMOV UR41, UR13 ;  /* 0x0000000d00297c82 */ /* 0x000fe20008000000 */
[----:B------:R-:W-:Y:S01]  /*3870*/  UIADD3 UR7, UR4, 0x404, URZ ;  /* 0x0000040404077890 */ /* 0x000fe2000fffe03f */
        /* <DEDUP_REMOVED lines=45> */
[----:B------:R-:W-:Y:S02]  /*3b50*/  ULDC UR11, c[0x0][0x988] ;  /* 0x00026200000b7ab9 */ /* 0x000fe40000000800 */
        /* <DEDUP_REMOVED lines=99> */
[----:B------:R-:W-:Y:S01]  /*4190*/  UIADD3 UR7, UR6, 0xa06, URZ ;  /* 0x00000a0606077890 */ /* 0x000fe2000fffe03f */
        /* <DEDUP_REMOVED lines=24> */
[----:B------:R-:W-:Y:S01]  /*4320*/  WARPGROUP.ARRIVE ;  /* 0x00000000000079c5 */ /* 0x000fe20000000000 */
[----:B------:R-:W-:Y:S02]  /*4330*/  FSEL R112, R112, -INF , P2 ;  /* 0xff80000070707808 */ /* 0x000fe40001000000 */
[----:B------:R-:W-:Y:S02]  /*4340*/  FSEL R113, R113, -INF , P3 ;  /* 0xff80000071717808 */ /* 0x000fe40001800000 */
[----:B------:R-:W-:Y:S01]  /*4350*/  FSEL R116, R116, -INF , P4 ;  /* 0xff80000074747808 */ /* 0x000fe20002000000 */
[----:B------:R-:W-:Y:S01]  /*4360*/  HGMMA.64x16x16.F32 R104, gdesc[UR20], R104, gsb0 ;  /* 0x00200000146879f0 */ /* 0x000fe20008000868 */
[----:B------:R-:W-:Y:S01]  /*4370*/  UIADD3 UR22, UR6, 0x686, URZ ;  /* 0x0000068606167890 */ /* 0x000fe2000fffe03f */
[----:B------:R-:W-:Y:S01]  /*4380*/  FMNMX.FTZ R21, R112, R113, !PT ;  /* 0x0000007170157209 */ /* 0x000fe20007810000 */
[----:B------:R-:W-:Y:S01]  /*4390*/  UMOV UR23, 0x40000040 ;  /* 0x4000004000177882 */ /* 0x000fe20000000000 */
[----:B------:R-:W-:-:S02]  /*43a0*/  FSEL R114, R114, -INF , P2 ;  /* 0xff80000072727808 */ /* 0x000fc40001000000 */
[----:B------:R-:W-:Y:S02]  /*43b0*/  FSEL R117, R117, -INF , P5 ;  /* 0xff80000075757808 */ /* 0x000fe40002800000 */
[----:B------:R-:W-:Y:S02]  /*43c0*/  ISETP.GT.AND P2, PT, R12, 0x10, PT ;  /* 0x000000100c00780c */ /* 0x000fe40003f44270 */
[----:B------:R-:W-:Y:S02]  /*43d0*/  FMNMX.FTZ R10, R116, R21, !PT ;  /* 0x00000015740a7209 */ /* 0x000fe40007810000 */
[----:B------:R-:W-:Y:S02]  /*43e0*/  FSEL R115, R115, -INF , P3 ;  /* 0xff80000073737808 */ /* 0x000fe40001800000 */
[----:B------:R-:W-:Y:S02]  /*43f0*/  ISETP.GT.AND P3, PT, R12, 0x11, PT ;  /* 0x000000110c00780c */ /* 0x000fe40003f64270 */
[----:B------:R-:W-:-:S02]  /*4400*/  FMNMX.FTZ R21, R117, R10, !PT ;  /* 0x0000000a75157209 */ /* 0x000fc40007810000 */
[----:B------:R-:W-:Y:S02]  /*4410*/  FSEL R118, R118, -INF , P4 ;  /* 0xff80000076767808 */ /* 0x000fe40002000000 */
[C---:B------:R-:W-:Y:S02]  /*4420*/  ISETP.GT.AND P4, PT, R12.reuse, 0x18, PT ;  /* 0x000000180c00780c */ /* 0x040fe40003f84270 */
        /* <DEDUP_REMOVED lines=8> */
[----:B------:R-:W-:Y:S01]  /*44b0*/  UIADD3 UR22, UR6, 0x706, URZ ;  /* 0x0000070606167890 */ /* 0x000fe2000fffe03f */
[----:B------:R-:W-:Y:S01]  /*44c0*/  FSEL R108, R108, -INF , P4 ;  /* 0xff8000006c6c7808 */ /* 0x000fe20002000000 */
[----:B------:R-:W-:Y:S01]  /*44d0*/  UMOV UR23, 0x40000040 ;  /* 0x4000004000177882 */ /* 0x000fe20000000000 */
[----:B------:R-:W-:Y:S02]  /*44e0*/  FMNMX.FTZ R21, R105, R10, !PT ;  /* 0x0000000a69157209 */ /* 0x000fe40007810000 */
[----:B------:R-:W-:Y:S02]  /*44f0*/  FSEL R106, R106, -INF , P2 ;  /* 0xff8000006a6a7808 */ /* 0x000fe40001000000 */
[----:B------:R-:W-:-:S02]  /*4500*/  FSEL R109, R109, -INF , P5 ;  /* 0xff8000006d6d7808 */ /* 0x000fc40002800000 */
[----:B------:R-:W-:Y:S02]  /*4510*/  ISETP.GT.AND P2, PT, R12, 0x20, PT ;  /* 0x000000200c00780c */ /* 0x000fe40003f44270 */
[----:B------:R-:W-:Y:S02]  /*4520*/  FMNMX.FTZ R10, R108, R21, !PT ;  /* 0x000000156c0a7209 */ /* 0x000fe40007810000 */
[----:B------:R-:W-:Y:S02]  /*4530*/  FSEL R107, R107, -INF , P3 ;  /* 0xff8000006b6b7808 */ /* 0x000fe40001800000 */
[----:B------:R-:W-:Y:S02]  /*4540*/  ISETP.GT.AND P3, PT, R12, 0x21, PT ;  /* 0x000000210c00780c */ /* 0x000fe40003f64270 */
[----:B------:R-:W-:Y:S02]  /*4550*/  FMNMX.FTZ R21, R109, R10, !PT ;  /* 0x0000000a6d157209 */ /* 0x000fe40007810000 */
[----:B------:R-:W-:-:S02]  /*4560*/  FSEL R110, R110, -INF , P4 ;  /* 0xff8000006e6e7808 */ /* 0x000fc40002000000 */
[C---:B------:R-:W-:Y:S02]  /*4570*/  ISETP.GT.AND P4, PT, R12.reuse, 0x28, PT ;  /* 0x000000280c00780c */ /* 0x040fe40003f84270 */
[----:B------:R-:W-:Y:S02]  /*4580*/  FSEL R111, R111, -INF , P5 ;  /* 0xff8000006f6f7808 */ /* 0x000fe40002800000 */
[----:B------:R-:W-:Y:S01]  /*4590*/  ISETP.GT.AND P5, PT, R12, 0x29, PT ;  /* 0x000000290c00780c */ /* 0x000fe20003fa4270 */
[----:B------:R-:W-:Y:S02]  /*45a0*/  WARPGROUP.DEPBAR.LE gsb0, 0x0 ;  /* 0x00008000000079c5 */ /* 0x000fe40000010000 */
[----:B------:R-:W-:Y:S01]  /*45b0*/  WARPGROUP.ARRIVE ;  /* 0x00000000000079c5 */ /* 0x000fe20000000000 */
[----:B------:R-:W-:Y:S02]  /*45c0*/  FSEL R96, R96, -INF , P2 ;  /* 0xff80000060607808 */ /* 0x000fe40001000000 */
[----:B------:R-:W-:-:S02]  /*45d0*/  FSEL R97, R97, -INF , P3 ;  /* 0xff80000061617808 */ /* 0x000fc40001800000 */
[----:B------:R-:W-:Y:S01]  /*45e0*/  FMNMX.FTZ R10, R96, R21, !PT ;  /* 0x00000015600a7209 */ /* 0x000fe20007810000 */
[----:B------:R-:W-:Y:S01]  /*45f0*/  HGMMA.64x16x16.F32 R88, gdesc[UR20], R88, gsb0 ;  /* 0x00200000145879f0 */ /* 0x000fe20008000858 */
[----:B------:R-:W-:Y:S01]  /*4600*/  UIADD3 UR22, UR6, 0x786, URZ ;  /* 0x0000078606167890 */ /* 0x000fe2000fffe03f */
[----:B------:R-:W-:Y:S01]  /*4610*/  FSEL R100, R100, -INF , P4 ;  /* 0xff80000064647808 */ /* 0x000fe20002000000 */
[----:B------:R-:W-:Y:S01]  /*4620*/  UMOV UR23, 0x40000040 ;  /* 0x4000004000177882 */ /* 0x000fe20000000000 */
[----:B------:R-:W-:Y:S02]  /*4630*/  FMNMX.FTZ R21, R97, R10, !PT ;  /* 0x0000000a61157209 */ /* 0x000fe40007810000 */
[----:B------:R-:W-:Y:S02]  /*4640*/  FSEL R98, R98, -INF , P2 ;  /* 0xff80000062627808 */ /* 0x000fe40001000000 */
[----:B------:R-:W-:Y:S02]  /*4650*/  FSEL R101, R101, -INF , P5 ;  /* 0xff80000065657808 */ /* 0x000fe40002800000 */
[----:B------:R-:W-:-:S02]  /*4660*/  ISETP.GT.AND P2, PT, R12, 0x30, PT ;  /* 0x000000300c00780c */ /* 0x000fc40003f44270 */
[----:B------:R-:W-:Y:S02]  /*4670*/  FMNMX.FTZ R10, R100, R21, !PT ;  /* 0x00000015640a7209 */ /* 0x000fe40007810000 */
[----:B------:R-:W-:Y:S02]  /*4680*/  FSEL R99, R99, -INF , P3 ;  /* 0xff80000063637808 */ /* 0x000fe40001800000 */
[----:B------:R-:W-:Y:S02]  /*4690*/  ISETP.GT.AND P3, PT, R12, 0x31, PT ;  /* 0x000000310c00780c */ /* 0x000fe40003f64270 */
        /* <DEDUP_REMOVED lines=62> */
[----:B------:R-:W-:Y:S02]  /*4a80*/  FMNMX.FTZ R21, R69, R10, !PT ;  /* 0x0000000a45157209 */ /* 0x000fe40007810000 */
[----:B------:R-:W-:Y:S02]  /*4a90*/  ISETP.GT.AND P5, PT, R12, 0x68, PT ;  /* 0x000000680c00780c */ /* 0x000fe40003fa4270 */
        /* <DEDUP_REMOVED lines=15> */
[----:B------:R-:W-:Y:S02]  /*4b90*/  FMNMX.FTZ R10, R60, R21, !PT ;  /* 0x000000153c0a7209 */ /* 0x000fe40007810000 */
[----:B------:R-:W-:Y:S02]  /*4ba0*/  FSEL R58, R58, -INF , P2 ;  /* 0xff8000003a3a7808 */ /* 0x000fe40001000000 */
[----:B------:R-:W-:Y:S02]  /*4bb0*/  ISETP.GT.AND P2, PT, R12, 0x71, PT ;  /* 0x000000710c00780c */ /* 0x000fe40003f44270 */
[----:B------:R-:W-:Y:S02]  /*4bc0*/  FMNMX.FTZ R21, R61, R10, !PT ;  /* 0x0000000a3d157209 */ /* 0x000fe40007810000 */
[----:B------:R-:W-:-:S02]  /*4bd0*/  FSEL R59, R59, -INF , P6 ;  /* 0xff8000003b3b7808 */ /* 0x000fc40003000000 */
[----:B------:R-:W-:Y:S02]  /*4be0*/  ISETP.GT.AND P6, PT, R12, 0x78, PT ;  /* 0x000000780c00780c */ /* 0x000fe40003fc4270 */
        /* <DEDUP_REMOVED lines=10> */
[----:B------:R-:W-:Y:S01]  /*4c90*/  UMOV UR22, UR7 ;  /* 0x0000000700167c82 */ /* 0x000fe20008000000 */
[----:B------:R-:W-:Y:S01]  /*4ca0*/  UMOV UR23, 0x40000040 ;  /* 0x4000004000177882 */ /* 0x000fe20000000000 */
[----:B------:R-:W-:Y:S02]  /*4cb0*/  FSEL R52, R52, -INF , P6 ;  /* 0xff80000034347808 */ /* 0x000fe40003000000 */
[----:B------:R-:W-:Y:S02]  /*4cc0*/  FMNMX.FTZ R21, R49, R10, !PT ;  /* 0x0000000a31157209 */ /* 0x000fe40007810000 */
[----:B------:R-:W-:-:S02]  /*4cd0*/  FSEL R53, R53, -INF , P5 ;  /* 0xff80000035357808 */ /* 0x000fc40002800000 */
[----:B------:R-:W-:Y:S02]  /*4ce0*/  FMNMX.FTZ R10, R52, R21, !PT ;  /* 0x00000015340a7209 */ /* 0x000fe40007810000 */
[----:B------:R-:W-:Y:S02]  /*4cf0*/  FSEL R50, R50, -INF , P3 ;  /* 0xff80000032327808 */ /* 0x000fe40001800000 */
[C---:B------:R-:W-:Y:S02]  /*4d00*/  ISETP.GT.AND P3, PT, R12.reuse, 0x81, PT ;  /* 0x000000810c00780c */ /* 0x040fe40003f64270 */
[----:B------:R-:W-:Y:S02]  /*4d10*/  FMNMX.FTZ R21, R53, R10, !PT ;  /* 0x0000000a35157209 */ /* 0x000fe40007810000 */
[----:B------:R-:W-:Y:S02]  /*4d20*/  FSEL R51, R51, -INF , P2 ;  /* 0xff80000033337808 */ /* 0x000fe40001000000 */
[----:B------:R-:W-:-:S02]  /*4d30*/  ISETP.GT.AND P2, PT, R12, 0x88, PT ;  /* 0x000000880c00780c */ /* 0x000fc40003f44270 */
        /* <DEDUP_REMOVED lines=15> */
[----:B------:R-:W-:-:S02]  /*4e30*/  FMNMX.FTZ R21, R44, R21, !PT ;  /* 0x000000152c157209 */ /* 0x000fc40007810000 */
[----:B------:R-:W-:Y:S02]  /*4e40*/  ISETP.GT.AND P1, PT, R12, 0x91, PT ;  /* 0x000000910c00780c */ /* 0x000fe40003f24270 */
[----:B------:R-:W-:Y:S02]  /*4e50*/  FMNMX.FTZ R21, R20, R21, !PT ;  /* 0x0000001514157209 */ /* 0x000fe40007810000 */
[----:B------:R-:W-:Y:S02]  /*4e60*/  FSEL R46, R46, -INF , P2 ;  /* 0xff8000002e2e7808 */ /* 0x000fe40001000000 */
[C---:B------:R-:W-:Y:S02]  /*4e70*/  ISETP.GT.AND P2, PT, R12.reuse, 0x99, PT ;  /* 0x000000990c00780c */ /* 0x040fe40003f44270 */
[----:B------:R-:W-:Y:S02]  /*4e80*/  FSEL R43, R43, -INF , P3 ;  /* 0xff8000002b2b7808 */ /* 0x000fe40001800000 */
[----:B------:R-:W-:-:S02]  /*4e90*/  ISETP.GT.AND P3, PT, R12, 0xa0, PT ;  /* 0x000000a00c00780c */ /* 0x000fc40003f64270 */
[----:B------:R-:W-:Y:S02]  /*4ea0*/  FSEL R42, R42, -INF , P4 ;  /* 0xff8000002a2a7808 */ /* 0x000fe40002000000 */
[----:B------:R-:W-:Y:S02]  /*4eb0*/  ISETP.GT.AND P4, PT, R12, 0xa1, PT ;  /* 0x000000a10c00780c */ /* 0x000fe40003f84270 */
[----:B------:R-:W-:Y:S01]  /*4ec0*/  P2R R45, PR, RZ, 0x2 ;  /* 0x00000002ff2d7803 */ /* 0x000fe20000000000 */
[----:B------:R-:W-:Y:S02]  /*4ed0*/  WARPGROUP.DEPBAR.LE gsb0, 0x0 ;  /* 0x00008000000079c5 */ /* 0x000fe40000010000 */
[----:B------:R-:W-:Y:S01]  /*4ee0*/  WARPGROUP.ARRIVE ;  /* 0x00000000000079c5 */ /* 0x000fe20000000000 */
[----:B------:R-:W-:Y:S02]  /*4ef0*/  FSEL R32, R32, -INF , P0 ;  /* 0xff80000020207808 */ /* 0x000fe40000000000 */
[----:B------:R-:W-:-:S02]  /*4f00*/  ISETP.GT.AND P0, PT, R12, 0x98, PT ;  /* 0x000000980c00780c */ /* 0x000fc40003f04270 */
[----:B------:R-:W-:Y:S01]  /*4f10*/  FSEL R80, R33, -INF , P1 ;  /* 0xff80000021507808 */ /* 0x000fe20000800000 */
[----:B------:R-:W-:Y:S01]  /*4f20*/  HGMMA.64x16x16.F32 R24, gdesc[UR20], R24, gsb0 ;  /* 0x00200000141879f0 */ /* 0x000fe20008000818 */
[----:B------:R-:W-:Y:S02]  /*4f30*/  FMNMX.FTZ R21, R32, R21, !PT ;  /* 0x0000001520157209 */ /* 0x000fe40007810000 */
[----:B------:R-:W-:Y:S02]  /*4f40*/  FSEL R81, R36, -INF , P0 ;  /* 0xff80000024517808 */ /* 0x000fe40000000000 */
[----:B------:R-:W-:Y:S02]  /*4f50*/  FMNMX.FTZ R10, R80, R21, !PT ;  /* 0x00000015500a7209 */ /* 0x000fe40007810000 */
[----:B------:R-:W-:Y:S02]  /*4f60*/  FSEL R84, R37, -INF , P2 ;  /* 0xff80000025547808 */ /* 0x000fe40001000000 */
[----:B------:R-:W-:-:S02]  /*4f70*/  FMNMX.FTZ R21, R81, R10, !PT ;  /* 0x0000000a51157209 */ /* 0x000fc40007810000 */
[----:B------:R-:W-:Y:S02]  /*4f80*/  P2R R33, PR, RZ, 0x4 ;  /* 0x00000004ff217803 */ /* 0x000fe40000000000 */
[----:B------:R-:W-:Y:S02]  /*4f90*/  FMNMX.FTZ R21, R84, R21, !PT ;  /* 0x0000001554157209 */ /* 0x000fe40007810000 */
[----:B------:R-:W-:Y:S02]  /*4fa0*/  P2R R41, PR, RZ, 0x1 ;  /* 0x00000001ff297803 */ /* 0x000fe40000000000 */
[C---:B------:R-:W-:Y:S02]  /*4fb0*/  ISETP.GT.AND P0, PT, R12.reuse, 0x89, PT ;  /* 0x000000890c00780c */ /* 0x040fe40003f04270 */
[----:B------:R-:W-:Y:S02]  /*4fc0*/  ISETP.GT.AND P1, PT, R12, 0x90, PT ;  /* 0x000000900c00780c */ /* 0x000fe40003f24270 */
[----:B------:R-:W-:-:S02]  /*4fd0*/  FSEL R47, R47, -INF , P0 ;  /* 0xff8000002f2f7808 */ /* 0x000fc40000000000 */
[----:B------:R-:W-:Y:S02]  /*4fe0*/  ISETP.NE.AND P0, PT, R41, RZ, PT ;  /* 0x000000ff2900720c */ /* 0x000fe40003f05270 */
[----:B------:R-:W-:Y:S02]  /*4ff0*/  FSEL R34, R34, -INF , P1 ;  /* 0xff80000022227808 */ /* 0x000fe40000800000 */
[----:B------:R-:W-:Y:S02]  /*5000*/  ISETP.NE.AND P1, PT, R45, RZ, PT ;  /* 0x000000ff2d00720c */ /* 0x000fe40003f25270 */
[----:B------:R-:W-:Y:S02]  /*5010*/  FSEL R38, R38, -INF , P0 ;  /* 0xff80000026267808 */ /* 0x000fe40000000000 */
[----:B------:R-:W-:Y:S02]  /*5020*/  FSEL R35, R35, -INF , P1 ;  /* 0xff80000023237808 */ /* 0x000fe40000800000 */
[----:B------:R-:W-:-:S02]  /*5030*/  ISETP.NE.AND P0, PT, R13, RZ, PT ;  /* 0x000000ff0d00720c */ /* 0x000fc40003f05270 */
[----:B------:R-:W-:-:S13]  /*5040*/  ISETP.NE.AND P1, PT, R15, RZ, PT ;  /* 0x000000ff0f00720c */ /* 0x000fda0003f25270 */
[----:B------:R-:W-:Y:S01]  /*5050*/  @!P1 VIADD R11, R11, 0x34840 ;  /* 0x000348400b0b9836 */ /* 0x000fe20000000000 */
[----:B------:R-:W-:Y:S02]  /*5060*/  WARPGROUP.DEPBAR.LE gsb0, 0x0 ;  /* 0x00008000000079c5 */ /* 0x000fe40000010000 */
[----:B------:R-:W-:Y:S02]  /*5070*/  FSEL R36, R24, -INF , P3 ;  /* 0xff80000018247808 */ /* 0x000fe40001800000 */
[----:B------:R-:W-:Y:S02]  /*5080*/  FSEL R82, R25, -INF , P4 ;  /* 0xff80000019527808 */ /* 0x000fe40002000000 */
[----:B------:R-:W-:Y:S02]  /*5090*/  FMNMX.FTZ R21, R36, R21, !PT ;  /* 0x0000001524157209 */ /* 0x000fe40007810000 */
[----:B------:R-:W-:Y:S02]  /*50a0*/  FSEL R28, R28, -INF , P5 ;  /* 0xff8000001c1c7808 */ /* 0x000fe40002800000 */
[----:B------:R-:W-:-:S02]  /*50b0*/  FMNMX.FTZ R21, R82, R21, !PT ;  /* 0x0000001552157209 */ /* 0x000fc40007810000 */
[----:B------:R-:W-:Y:S02]  /*50c0*/  FSEL R24, R29, -INF , P6 ;  /* 0xff8000001d187808 */ /* 0x000fe40003000000 */
[----:B------:R-:W-:Y:S02]  /*50d0*/  FMNMX.FTZ R21, R28, R21, !PT ;  /* 0x000000151c157209 */ /* 0x000fe40007810000 */
[----:B------:R-:W-:Y:S02]  /*50e0*/  FSEL R26, R26, -INF , P3 ;  /* 0xff8000001a1a7808 */ /* 0x000fe40001800000 */
[----:B------:R-:W-:Y:S02]  /*50f0*/  FMNMX.FTZ R21, R24, R21, !PT ;  /* 0x0000001518157209 */ /* 0x000fe40007810000 */
[----:B------:R-:W-:Y:S02]  /*5100*/  FSEL R30, R30, -INF , P5 ;  /* 0xff8000001e1e7808 */ /* 0x000fe40002800000 */
[----:B------:R-:W-:Y:S01]  /*5110*/  @!P1 PRMT R11, RZ, 0x654, R11 ;  /* 0x00000654ff0b9816 */ /* 0x000fe2000000000b */
[----:B------:R-:W0:Y:S03]  /*5120*/  SHFL.BFLY PT, R10, R21, 0x2, 0x1f ;  /* 0x0c401f00150a7f89 */ /* 0x000e2600000e0000 */
[----:B------:R1:W-:Y:S01]  /*5130*/  @!P1 SYNCS.ARRIVE.TRANS64.RED.A1T0 RZ, [R11+URZ], RZ ;  /* 0x000000ff0bff99a7 */ /* 0x0003e2000810043f */
[----:B0-----:R-:W-:-:S05]  /*5140*/  FMNMX.FTZ R25, R21, R10, !PT ;  /* 0x0000000a15197209 */ /* 0x001fca0007810000 */
[----:B------:R-:W0:Y:S02]  /*5150*/  SHFL.BFLY PT, R10, R25, 0x1, 0x1f ;  /* 0x0c201f00190a7f89 */ /* 0x000e2400000e0000 */
[----:B0-----:R-:W-:-:S04]  /*5160*/  FMNMX.FTZ R10, R25, R10, !PT ;  /* 0x0000000a190a7209 */ /* 0x001fc80007810000 */
[C---:B------:R-:W-:Y:S01]  /*5170*/  FSETP.NEU.FTZ.AND P2, PT, R10.reuse, -INF , PT ;  /* 0xff8000000a00780b */ /* 0x040fe20003f5d000 */
[----:B------:R-:W-:-:S05]  /*5180*/  FMUL.FTZ R83, R10, UR11 ;  /* 0x0000000b0a537c20 */ /* 0x000fca0008410000 */
[----:B------:R-:W-:Y:S02]  /*5190*/  FSEL R83, R83, RZ, P2 ;  /* 0x000000ff53537208 */ /* 0x000fe40001000000 */
[----:B------:R-:W-:Y:S02]  /*51a0*/  ISETP.NE.AND P2, PT, R33, RZ, PT ;  /* 0x000000ff2100720c */ /* 0x000fe40003f45270 */
[----:B------:R-:W-:Y:S01]  /*51b0*/  FMNMX.FTZ R33, R114, R115, !PT ;  /* 0x0000007372217209 */ /* 0x000fe20007810000 */
[--C-:B------:R-:W-:Y:S01]  /*51c0*/  FFMA.FTZ R200, R56, UR11, -R83.reuse ;  /* 0x0000000b38c87c23 */ /* 0x100fe20008010853 */
[--C-:B------:R-:W-:Y:S01]  /*51d0*/  FFMA.FTZ R56, R61, UR11, -R83.reuse ;  /* 0x0000000b3d387c23 */ /* 0x100fe20008010853 */
[--C-:B------:R-:W-:Y:S01]  /*51e0*/  FFMA.FTZ R204, R48, UR11, -R83.reuse ;  /* 0x0000000b30cc7c23 */ /* 0x100fe20008010853 */
[----:B------:R-:W-:Y:S01]  /*51f0*/  FMNMX.FTZ R12, R118, R33, !PT ;  /* 0x00000021760c7209 */ /* 0x000fe20007810000 */
[--C-:B------:R-:W-:Y:S01]  /*5200*/  FFMA.FTZ R206, R52, UR11, -R83.reuse ;  /* 0x0000000b34ce7c23 */ /* 0x100fe20008010853 */
[----:B------:R-:W-:Y:S01]  /*5210*/  FSEL R48, R27, -INF , P4 ;  /* 0xff8000001b307808 */ /* 0x000fe20002000000 */
[--C-:B------:R-:W-:Y:S01]  /*5220*/  FFMA.FTZ R176, R112, UR11, -R83.reuse ;  /* 0x0000000b70b07c23 */ /* 0x100fe20008010853 */
[----:B------:R-:W-:Y:S01]  /*5230*/  FMNMX.FTZ R33, R119, R12, !PT ;  /* 0x0000000c77217209 */ /* 0x000fe20007810000 */
[--C-:B------:R-:W-:Y:S01]  /*5240*/  FFMA.FTZ R13, R113, UR11, -R83.reuse ;  /* 0x0000000b710d7c23 */ /* 0x100fe20008010853 */
[--C-:B------:R-:W-:Y:S01]  /*5250*/  FFMA.FTZ R178, R116, UR11, -R83.reuse ;  /* 0x0000000b74b27c23 */ /* 0x100fe20008010853 */
[--C-:B------:R-:W-:Y:S01]  /*5260*/  FFMA.FTZ R190, R92, UR11, -R83.reuse ;  /* 0x0000000b5cbe7c23 */ /* 0x100fe20008010853 */
[----:B------:R-:W-:Y:S01]  /*5270*/  FMNMX.FTZ R12, R106, R33, !PT ;  /* 0x000000216a0c7209 */ /* 0x000fe20007810000 */
[----:B------:R-:W-:Y:S01]  /*5280*/  MUFU.EX2 R176, R176 ;  /* 0x000000b000b07308 */ /* 0x000fe20000000800 */
[--C-:B------:R-:W-:Y:S01]  /*5290*/  FFMA.FTZ R15, R117, UR11, -R83.reuse ;  /* 0x0000000b750f7c23 */ /* 0x100fe20008010853 */
[--C-:B------:R-:W-:Y:S01]  /*52a0*/  FFMA.FTZ R180, R104, UR11, -R83.reuse ;  /* 0x0000000b68b47c23 */ /* 0x100fe20008010853 */
[----:B------:R-:W-:Y:S01]  /*52b0*/  FMNMX.FTZ R37, R107, R12, !PT ;  /* 0x0000000c6b257209 */ /* 0x000fe20007810000 */
[--C-:B------:R-:W-:Y:S01]  /*52c0*/  FFMA.FTZ R21, R105, UR11, -R83.reuse ;  /* 0x0000000b69157c23 */ /* 0x100fe20008010853 */
[--C-:B------:R-:W-:Y:S01]  /*52d0*/  FFMA.FTZ R182, R108, UR11, -R83.reuse ;  /* 0x0000000b6cb67c23 */ /* 0x100fe20008010853 */
[--C-:B------:R-:W-:Y:S01]  /*52e0*/  FFMA.FTZ R202, R60, UR11, -R83.reuse ;  /* 0x0000000b3cca7c23 */ /* 0x100fe20008010853 */
[----:B------:R-:W-:Y:S01]  /*52f0*/  FMNMX.FTZ R12, R110, R37, !PT ;  /* 0x000000256e0c7209 */ /* 0x000fe20007810000 */
[----:B------:R-:W0:Y:S01]  /*5300*/  MUFU.EX2 R13, R13 ;  /* 0x0000000d000d7308 */ /* 0x000e220000000800 */
[--C-:B------:R-:W-:Y:S01]  /*5310*/  FFMA.FTZ R25, R109, UR11, -R83.reuse ;  /* 0x0000000b6d197c23 */ /* 0x100fe20008010853 */
[--C-:B------:R-:W-:Y:S01]  /*5320*/  FFMA.FTZ R27, R49, UR11, -R83.reuse ;  /* 0x0000000b311b7c23 */ /* 0x100fe20008010853 */
[----:B------:R-:W-:Y:S01]  /*5330*/  FMNMX.FTZ R37, R111, R12, !PT ;  /* 0x0000000c6f257209 */ /* 0x000fe20007810000 */
[--C-:B------:R-:W-:Y:S01]  /*5340*/  FFMA.FTZ R49, R14, UR11, -R83.reuse ;  /* 0x0000000b0e317c23 */ /* 0x100fe20008010853 */
[--C-:B------:R-:W-:Y:S01]  /*5350*/  FFMA.FTZ R184, R96, UR11, -R83.reuse ;  /* 0x0000000b60b87c23 */ /* 0x100fe20008010853 */
[--C-:B------:R-:W-:Y:S01]  /*5360*/  FFMA.FTZ R29, R97, UR11, -R83.reuse ;  /* 0x0000000b611d7c23 */ /* 0x100fe20008010853 */
[----:B------:R-:W-:Y:S01]  /*5370*/  FMNMX.FTZ R12, R98, R37, !PT ;  /* 0x00000025620c7209 */ /* 0x000fe20007810000 */
[----:B------:R-:W2:Y:S01]  /*5380*/  MUFU.EX2 R178, R178 ;  /* 0x000000b200b27308 */ /* 0x000ea20000000800 */
[--C-:B------:R-:W-:Y:S01]  /*5390*/  FFMA.FTZ R214, R81, UR11, -R83.reuse ;  /* 0x0000000b51d67c23 */ /* 0x100fe20008010853 */
[--C-:B------:R-:W-:Y:S01]  /*53a0*/  FFMA.FTZ R186, R100, UR11, -R83.reuse ;  /* 0x0000000b64ba7c23 */ /* 0x100fe20008010853 */
[----:B------:R-:W-:Y:S01]  /*53b0*/  FMNMX.FTZ R41, R99, R12, !PT ;  /* 0x0000000c63297209 */ /* 0x000fe20007810000 */
[--C-:B------:R-:W-:Y:S01]  /*53c0*/  FFMA.FTZ R33, R101, UR11, -R83.reuse ;  /* 0x0000000b65217c23 */ /* 0x100fe20008010853 */
[--C-:B------:R-:W-:Y:S01]  /*53d0*/  FFMA.FTZ R188, R88, UR11, -R83.reuse ;  /* 0x0000000b58bc7c23 */ /* 0x100fe20008010853 */
[--C-:B------:R-:W-:Y:S01]  /*53e0*/  FFMA.FTZ R37, R89, UR11, -R83.reuse ;  /* 0x0000000b59257c23 */ /* 0x100fe20008010853 */
[----:B------:R-:W-:Y:S01]  /*53f0*/  FMNMX.FTZ R12, R102, R41, !PT ;  /* 0x00000029660c7209 */ /* 0x000fe20007810000 */
[----:B------:R-:W3:Y:S01]  /*5400*/  MUFU.EX2 R15, R15 ;  /* 0x0000000f000f7308 */ /* 0x000ee20000000800 */
[--C-:B------:R-:W-:Y:S01]  /*5410*/  FFMA.FTZ R192, R72, UR11, -R83.reuse ;  /* 0x0000000b48c07c23 */ /* 0x100fe20008010853 */
[--C-:B------:R-:W-:Y:S01]  /*5420*/  FFMA.FTZ R194, R76, UR11, -R83.reuse ;  /* 0x0000000b4cc27c23 */ /* 0x100fe20008010853 */
[----:B------:R-:W-:Y:S01]  /*5430*/  FMNMX.FTZ R41, R103, R12, !PT ;  /* 0x0000000c67297209 */ /* 0x000fe20007810000 */
[--C-:B------:R-:W-:Y:S01]  /*5440*/  FFMA.FTZ R196, R64, UR11, -R83.reuse ;  /* 0x0000000b40c47c23 */ /* 0x100fe20008010853 */
[--C-:B------:R-:W-:Y:S01]  /*5450*/  FFMA.FTZ R65, R65, UR11, -R83.reuse ;  /* 0x0000000b41417c23 */ /* 0x100fe20008010853 */
[--C-:B------:R-:W-:Y:S01]  /*5460*/  FFMA.FTZ R198, R68, UR11, -R83.reuse ;  /* 0x0000000b44c67c23 */ /* 0x100fe20008010853 */
[----:B------:R-:W-:Y:S01]  /*5470*/  FMNMX.FTZ R12, R90, R41, !PT ;  /* 0x000000295a0c7209 */ /* 0x000fe20007810000 */
[----:B------:R-:W4:Y:S01]  /*5480*/  MUFU.EX2 R180, R180 ;  /* 0x000000b400b47308 */ /* 0x000f220000000800 */
[--C-:B------:R-:W-:Y:S01]  /*5490*/  FFMA.FTZ R41, R93, UR11, -R83.reuse ;  /* 0x0000000b5d297c23 */ /* 0x100fe20008010853 */
[--C-:B------:R-:W-:Y:S01]  /*54a0*/  FFMA.FTZ R69, R69, UR11, -R83.reuse ;  /* 0x0000000b45457c23 */ /* 0x100fe20008010853 */
[----:B------:R-:W-:Y:S01]  /*54b0*/  FMNMX.FTZ R45, R91, R12, !PT ;  /* 0x0000000c5b2d7209 */ /* 0x000fe20007810000 */
[--C-:B------:R-:W-:Y:S01]  /*54c0*/  FFMA.FTZ R57, R57, UR11, -R83.reuse ;  /* 0x0000000b39397c23 */ /* 0x100fe20008010853 */
[--C-:B------:R-:W-:Y:S01]  /*54d0*/  FFMA.FTZ R208, R40, UR11, -R83.reuse ;  /* 0x0000000b28d07c23 */ /* 0x100fe20008010853 */
[--C-:B------:R-:W-:Y:S01]  /*54e0*/  FFMA.FTZ R210, R44, UR11, -R83.reuse ;  /* 0x0000000b2cd27c23 */ /* 0x100fe20008010853 */
[----:B------:R-:W-:Y:S01]  /*54f0*/  FMNMX.FTZ R12, R94, R45, !PT ;  /* 0x0000002d5e0c7209 */ /* 0x000fe20007810000 */
[----:B------:R-:W5:Y:S01]  /*5500*/  MUFU.EX2 R21, R21 ;  /* 0x0000001500157308 */ /* 0x000f620000000800 */
[--C-:B------:R-:W-:Y:S01]  /*5510*/  FFMA.FTZ R212, R32, UR11, -R83.reuse ;  /* 0x0000000b20d47c23 */ /* 0x100fe20008010853 */
[--C-:B------:R-:W-:Y:S01]  /*5520*/  FFMA.FTZ R216, R36, UR11, -R83.reuse ;  /* 0x0000000b24d87c23 */ /* 0x100fe20008010853 */
[----:B------:R-:W-:Y:S01]  /*5530*/  FMNMX.FTZ R45, R95, R12, !PT ;  /* 0x0000000c5f2d7209 */ /* 0x000fe20007810000 */
[--C-:B------:R-:W-:Y:S01]  /*5540*/  FFMA.FTZ R81, R82, UR11, -R83.reuse ;  /* 0x0000000b52517c23 */ /* 0x100fe20008010853 */
[----:B------:R-:W-:Y:S01]  /*5550*/  FFMA.FTZ R218, R28, UR11, -R83 ;  /* 0x0000000b1cda7c23 */ /* 0x000fe20008010853 */
[----:B------:R-:W-:Y:S01]  /*5560*/  IMAD.MOV.U32 R82, RZ, RZ, R87 ;  /* 0x000000ffff527224 */ /* 0x000fe200078e0057 */
[----:B------:R-:W-:Y:S01]  /*5570*/  FMNMX.FTZ R12, R74, R45, !PT ;  /* 0x0000002d4a0c7209 */ /* 0x000fe20007810000 */
[----:B------:R-:W-:Y:S01]  /*5580*/  FFMA.FTZ R45, R73, UR11, -R83 ;  /* 0x0000000b492d7c23 */ /* 0x000fe20008010853 */
[----:B------:R-:W1:Y:S01]  /*5590*/  MUFU.EX2 R182, R182 ;  /* 0x000000b600b67308 */ /* 0x000e620000000800 */
[--C-:B------:R-:W-:Y:S01]  /*55a0*/  IMAD.MOV.U32 R76, RZ, RZ, R87.reuse ;  /* 0x000000ffff4c7224 */ /* 0x100fe200078e0057 */
[----:B------:R-:W-:Y:S01]  /*55b0*/  FMNMX.FTZ R73, R75, R12, !PT ;  /* 0x0000000c4b497209 */ /* 0x000fe20007810000 */
[----:B------:R-:W-:-:S03]  /*55c0*/  IMAD.MOV.U32 R72, RZ, RZ, R87 ;  /* 0x000000ffff487224 */ /* 0x000fc600078e0057 */
[----:B------:R-:W-:Y:S02]  /*55d0*/  FMNMX.FTZ R12, R78, R73, !PT ;  /* 0x000000494e0c7209 */ /* 0x000fe40007810000 */
[----:B------:R-:W1:Y:S02]  /*55e0*/  MUFU.EX2 R25, R25 ;  /* 0x0000001900197308 */ /* 0x000e640000000800 */
[----:B------:R-:W-:-:S04]  /*55f0*/  FMNMX.FTZ R73, R79, R12, !PT ;  /* 0x0000000c4f497209 */ /* 0x000fc80007810000 */
[----:B------:R-:W-:Y:S01]  /*5600*/  FMNMX.FTZ R12, R66, R73, !PT ;  /* 0x00000049420c7209 */ /* 0x000fe20007810000 */
[----:B------:R-:W-:Y:S01]  /*5610*/  FFMA.FTZ R73, R77, UR11, -R83 ;  /* 0x0000000b4d497c23 */ /* 0x000fe20008010853 */
[----:B------:R-:W1:Y:S02]  /*5620*/  MUFU.EX2 R184, R184 ;  /* 0x000000b800b87308 */ /* 0x000e640000000800 */
[----:B------:R-:W-:-:S04]  /*5630*/  FMNMX.FTZ R77, R67, R12, !PT ;  /* 0x0000000c434d7209 */ /* 0x000fc80007810000 */
[----:B------:R-:W-:Y:S02]  /*5640*/  FMNMX.FTZ R12, R70, R77, !PT ;  /* 0x0000004d460c7209 */ /* 0x000fe40007810000 */
[----:B------:R-:W1:Y:S02]  /*5650*/  MUFU.EX2 R29, R29 ;  /* 0x0000001d001d7308 */ /* 0x000e640000000800 */
[----:B------:R-:W-:-:S04]  /*5660*/  FMNMX.FTZ R77, R71, R12, !PT ;  /* 0x0000000c474d7209 */ /* 0x000fc80007810000 */
[----:B------:R-:W-:Y:S02]  /*5670*/  FMNMX.FTZ R12, R58, R77, !PT ;  /* 0x0000004d3a0c7209 */ /* 0x000fe40007810000 */
[----:B------:R-:W-:Y:S02]  /*5680*/  MUFU.EX2 R186, R186 ;  /* 0x000000ba00ba7308 */ /* 0x000fe40000000800 */
        /* <DEDUP_REMOVED lines=16> */
[----:B------:R-:W-:Y:S01]  /*5790*/  FMNMX.FTZ R12, R34, R77, !PT ;  /* 0x0000004d220c7209 */ /* 0x000fe20007810000 */
[----:B------:R-:W-:Y:S01]  /*57a0*/  FFMA.FTZ R77, R84, UR11, -R83 ;  /* 0x0000000b544d7c23 */ /* 0x000fe20008010853 */
[----:B------:R-:W-:Y:S01]  /*57b0*/  MUFU.EX2 R192, R192 ;  /* 0x000000c000c07308 */ /* 0x000fe20000000800 */
[----:B------:R-:W-:Y:S01]  /*57c0*/  IMAD.MOV.U32 R84, RZ, RZ, R87 ;  /* 0x000000ffff547224 */ /* 0x000fe200078e0057 */
[----:B------:R-:W-:Y:S02]  /*57d0*/  FMNMX.FTZ R61, R35, R12, !PT ;  /* 0x0000000c233d7209 */ /* 0x000fe40007810000 */
[----:B------:R-:W-:Y:S02]  /*57e0*/  FSEL R12, R39, -INF , P2 ;  /* 0xff800000270c7808 */ /* 0x000fe40001000000 */
[----:B------:R-:W-:Y:S02]  /*57f0*/  FMNMX.FTZ R61, R38, R61, !PT ;  /* 0x0000003d263d7209 */ /* 0x000fe40007810000 */
[----:B------:R0:W-:Y:S02]  /*5800*/  MUFU.EX2 R39, R56 ;  /* 0x0000003800277308 */ /* 0x0001e40000000800 */
[----:B------:R-:W-:-:S04]  /*5810*/  FMNMX.FTZ R61, R12, R61, !PT ;  /* 0x0000003d0c3d7209 */ /* 0x000fc80007810000 */
[----:B------:R-:W-:Y:S02]  /*5820*/  FMNMX.FTZ R61, R26, R61, !PT ;  /* 0x0000003d1a3d7209 */ /* 0x000fe40007810000 */
[----:B------:R-:W-:Y:S01]  /*5830*/  MUFU.EX2 R45, R45 ;  /* 0x0000002d002d7308 */ /* 0x000fe20000000800 */
[----:B0-----:R-:W-:Y:S01]  /*5840*/  FSEL R56, R31, -INF , P6 ;  /* 0xff8000001f387808 */ /* 0x001fe20003000000 */
[--C-:B------:R-:W-:Y:S01]  /*5850*/  FFMA.FTZ R31, R53, UR11, -R83.reuse ;  /* 0x0000000b351f7c23 */ /* 0x100fe20008010853 */
[----:B------:R-:W-:Y:S01]  /*5860*/  FMNMX.FTZ R61, R48, R61, !PT ;  /* 0x0000003d303d7209 */ /* 0x000fe20007810000 */
[----:B------:R-:W-:-:S03]  /*5870*/  FFMA.FTZ R53, R20, UR11, -R83 ;  /* 0x0000000b14357c23 */ /* 0x000fc60008010853 */
[----:B------:R-:W-:Y:S01]  /*5880*/  FMNMX.FTZ R61, R30, R61, !PT ;  /* 0x0000003d1e3d7209 */ /* 0x000fe20007810000 */
[----:B------:R-:W-:Y:S03]  /*5890*/  MUFU.EX2 R194, R194 ;  /* 0x000000c200c27308 */ /* 0x000fe60000000800 */
[----:B------:R-:W-:-:S05]  /*58a0*/  FMNMX.FTZ R61, R56, R61, !PT ;  /* 0x0000003d383d7209 */ /* 0x000fca0007810000 */
[----:B------:R-:W0:Y:S01]  /*58b0*/  SHFL.BFLY PT, R52, R61, 0x2, 0x1f ;  /* 0x0c401f003d347f89 */ /* 0x000e2200000e0000 */
[----:B------:R-:W-:Y:S08]  /*58c0*/  MUFU.EX2 R73, R73 ;  /* 0x0000004900497308 */ /* 0x000ff00000000800 */
[----:B------:R-:W-:Y:S08]  /*58d0*/  MUFU.EX2 R196, R196 ;  /* 0x000000c400c47308 */ /* 0x000ff00000000800 */
[----:B------:R-:W-:Y:S01]  /*58e0*/  MUFU.EX2 R65, R65 ;  /* 0x0000004100417308 */ /* 0x000fe20000000800 */
[----:B0-----:R-:W-:Y:S01]  /*58f0*/  FMNMX.FTZ R52, R61, R52, !PT ;  /* 0x000000343d347209 */ /* 0x001fe20007810000 */
[--C-:B------:R-:W-:Y:S01]  /*5900*/  FFMA.FTZ R61, R80, UR11, -R83.reuse ;  /* 0x0000000b503d7c23 */ /* 0x100fe20008010853 */
[----:B------:R-:W-:-:S05]  /*5910*/  FFMA.FTZ R83, R24, UR11, -R83 ;  /* 0x0000000b18537c23 */ /* 0x000fca0008010853 */
[----:B------:R-:W-:Y:S01]  /*5920*/  MUFU.EX2 R198, R198 ;  /* 0x000000c600c67308 */ /* 0x000fe20000000800 */
[----:B------:R-:W-:Y:S01]  /*5930*/  IMAD.MOV.U32 R80, RZ, RZ, R87 ;  /* 0x000000ffff507224 */ /* 0x000fe200078e0057 */
[----:B------:R-:W0:Y:S06]  /*5940*/  SHFL.BFLY PT, R85, R52, 0x1, 0x1f ;  /* 0x0c201f0034557f89 */ /* 0x000e2c00000e0000 */
[----:B------:R-:W-:Y:S08]  /*5950*/  MUFU.EX2 R69, R69 ;  /* 0x0000004500457308 */ /* 0x000ff00000000800 */
[----:B------:R-:W-:Y:S08]  /*5960*/  MUFU.EX2 R200, R200 ;  /* 0x000000c800c87308 */ /* 0x000ff00000000800 */
[----:B------:R-:W-:Y:S01]  /*5970*/  MUFU.EX2 R57, R57 ;  /* 0x0000003900397308 */ /* 0x000fe20000000800 */
[----:B0-----:R-:W-:-:S04]  /*5980*/  FMNMX.FTZ R92, R52, R85, !PT ;  /* 0x00000055345c7209 */ /* 0x001fc80007810000 */
[C---:B------:R-:W-:Y:S01]  /*5990*/  FSETP.NEU.FTZ.AND P2, PT, R92.reuse, -INF , PT ;  /* 0xff8000005c00780b */ /* 0x040fe20003f5d000 */
[----:B------:R-:W-:Y:S02]  /*59a0*/  FMUL.FTZ R85, R92, UR11 ;  /* 0x0000000b5c557c20 */ /* 0x000fe40008410000 */
[----:B------:R-:W-:Y:S03]  /*59b0*/  MUFU.EX2 R202, R202 ;  /* 0x000000ca00ca7308 */ /* 0x000fe60000000800 */
[----:B------:R-:W-:Y:S02]  /*59c0*/  FSEL R85, R85, RZ, P2 ;  /* 0x000000ff55557208 */ /* 0x000fe40001000000 */
[----:B------:R-:W-:-:S03]  /*59d0*/  PLOP3.LUT P2, PT, PT, PT, UP0, 0x80, 0x0 ;  /* 0x000000000000781c */ /* 0x000fc60003f4f008 */
[----:B------:R-:W-:Y:S01]  /*59e0*/  MUFU.EX2 R204, R204 ;  /* 0x000000cc00cc7308 */ /* 0x000fe20000000800 */
[----:B------:R-:W-:Y:S01]  /*59f0*/  FFMA.FTZ R60, R75, UR11, -R85 ;  /* 0x0000000b4b3c7c23 */ /* 0x000fe20008010855 */
[----:B------:R-:W-:Y:S01]  /*5a00*/  FADD.FTZ R75, R176, R13 ;  /* 0x0000000db04b7221 */ /* 0x000fe20000010000 */
[--C-:B------:R-:W-:Y:S01]  /*5a10*/  FFMA.FTZ R197, R66, UR11, -R85.reuse ;  /* 0x0000000b42c57c23 */ /* 0x100fe20008010855 */
[--C-:B------:R-:W-:Y:S01]  /*5a20*/  FFMA.FTZ R177, R114, UR11, -R85.reuse ;  /* 0x0000000b72b17c23 */ /* 0x100fe20008010855 */
[----:B------:R-:W-:Y:S01]  /*5a30*/  FFMA.FTZ R20, R115, UR11, -R85 ;  /* 0x0000000b73147c23 */ /* 0x000fe20008010855 */
[----:B--2---:R-:W-:Y:S01]  /*5a40*/  FADD.FTZ R14, R178, R75 ;  /* 0x0000004bb20e7221 */ /* 0x004fe20000010000 */
[--C-:B------:R-:W-:Y:S01]  /*5a50*/  FFMA.FTZ R66, R67, UR11, -R85.reuse ;  /* 0x0000000b43427c23 */ /* 0x100fe20008010855 */
[--C-:B------:R-:W-:Y:S01]  /*5a60*/  FFMA.FTZ R179, R118, UR11, -R85.reuse ;  /* 0x0000000b76b37c23 */ /* 0x100fe20008010855 */
[--C-:B------:R-:W-:Y:S01]  /*5a70*/  FFMA.FTZ R24, R119, UR11, -R85.reuse ;  /* 0x0000000b77187c23 */ /* 0x100fe20008010855 */
[----:B---3--:R-:W-:Y:S01]  /*5a80*/  FADD.FTZ R67, R15, R14 ;  /* 0x0000000e0f437221 */ /* 0x008fe20000010000 */
[----:B------:R-:W-:Y:S01]  /*5a90*/  MUFU.EX2 R177, R177 ;  /* 0x000000b100b17308 */ /* 0x000fe20000000800 */
[--C-:B------:R-:W-:Y:S01]  /*5aa0*/  FFMA.FTZ R181, R106, UR11, -R85.reuse ;  /* 0x0000000b6ab57c23 */ /* 0x100fe20008010855 */
[----:B------:R-:W-:Y:S01]  /*5ab0*/  FFMA.FTZ R28, R107, UR11, -R85 ;  /* 0x0000000b6b1c7c23 */ /* 0x000fe20008010855 */
[----:B----4-:R-:W-:Y:S01]  /*5ac0*/  FADD.FTZ R14, R180, R67 ;  /* 0x00000043b40e7221 */ /* 0x010fe20000010000 */
[--C-:B------:R-:W-:Y:S01]  /*5ad0*/  FFMA.FTZ R183, R110, UR11, -R85.reuse ;  /* 0x0000000b6eb77c23 */ /* 0x100fe20008010855 */
[--C-:B------:R-:W-:Y:S01]  /*5ae0*/  FFMA.FTZ R201, R58, UR11, -R85.reuse ;  /* 0x0000000b3ac97c23 */ /* 0x100fe20008010855 */
[--C-:B------:R-:W-:Y:S01]  /*5af0*/  FFMA.FTZ R32, R111, UR11, -R85.reuse ;  /* 0x0000000b6f207c23 */ /* 0x100fe20008010855 */
[----:B-----5:R-:W-:Y:S01]  /*5b00*/  FADD.FTZ R67, R21, R14 ;  /* 0x0000000e15437221 */ /* 0x020fe20000010000 */
[----:B------:R-:W0:Y:S01]  /*5b10*/  MUFU.EX2 R20, R20 ;  /* 0x0000001400147308 */ /* 0x000e220000000800 */
[--C-:B------:R-:W-:Y:S01]  /*5b20*/  FFMA.FTZ R185, R98, UR11, -R85.reuse ;  /* 0x0000000b62b97c23 */ /* 0x100fe20008010855 */
[----:B------:R-:W-:Y:S01]  /*5b30*/  FFMA.FTZ R199, R70, UR11, -R85 ;  /* 0x0000000b46c77c23 */ /* 0x000fe20008010855 */
[----:B-1----:R-:W-:Y:S01]  /*5b40*/  FADD.FTZ R14, R182, R67 ;  /* 0x00000043b60e7221 */ /* 0x002fe20000010000 */
[--C-:B------:R-:W-:Y:S01]  /*5b50*/  FFMA.FTZ R36, R99, UR11, -R85.reuse ;  /* 0x0000000b63247c23 */ /* 0x100fe20008010855 */
[--C-:B------:R-:W-:Y:S01]  /*5b60*/  FFMA.FTZ R187, R102, UR11, -R85.reuse ;  /* 0x0000000b66bb7c23 */ /* 0x100fe20008010855 */
[--C-:B------:R-:W-:Y:S01]  /*5b70*/  FFMA.FTZ R203, R62, UR11, -R85.reuse ;  /* 0x0000000b3ecb7c23 */ /* 0x100fe20008010855 */
[----:B------:R-:W-:Y:S01]  /*5b80*/  FADD.FTZ R67, R25, R14 ;  /* 0x0000000e19437221 */ /* 0x000fe20000010000 */
[----:B------:R-:W1:Y:S01]  /*5b90*/  MUFU.EX2 R179, R179 ;  /* 0x000000b300b37308 */ /* 0x000e620000000800 */
[--C-:B------:R-:W-:Y:S01]  /*5ba0*/  FFMA.FTZ R40, R103, UR11, -R85.reuse ;  /* 0x0000000b67287c23 */ /* 0x100fe20008010855 */
[----:B------:R-:W-:Y:S01]  /*5bb0*/  FFMA.FTZ R189, R90, UR11, -R85 ;  /* 0x0000000b5abd7c23 */ /* 0x000fe20008010855 */
[----:B------:R-:W-:Y:S01]  /*5bc0*/  FADD.FTZ R58, R184, R67 ;  /* 0x00000043b83a7221 */ /* 0x000fe20000010000 */
[--C-:B------:R-:W-:Y:S01]  /*5bd0*/  FFMA.FTZ R44, R91, UR11, -R85.reuse ;  /* 0x0000000b5b2c7c23 */ /* 0x100fe20008010855 */
[--C-:B------:R-:W-:Y:S01]  /*5be0*/  FFMA.FTZ R191, R94, UR11, -R85.reuse ;  /* 0x0000000b5ebf7c23 */ /* 0x100fe20008010855 */
[--C-:B------:R-:W-:Y:S01]  /*5bf0*/  FFMA.FTZ R205, R50, UR11, -R85.reuse ;  /* 0x0000000b32cd7c23 */ /* 0x100fe20008010855 */
[----:B------:R-:W-:Y:S01]  /*5c00*/  FADD.FTZ R67, R29, R58 ;  /* 0x0000003a1d437221 */ /* 0x000fe20000010000 */
[----:B------:R-:W2:Y:S01]  /*5c10*/  MUFU.EX2 R24, R24 ;  /* 0x0000001800187308 */ /* 0x000ea20000000800 */
[----:B0-----:R-:W-:Y:S01]  /*5c20*/  FADD.FTZ R14, R177, R20 ;  /* 0x00000014b10e7221 */ /* 0x001fe20000010000 */
[----:B------:R-:W-:Y:S01]  /*5c30*/  FFMA.FTZ R58, R59, UR11, -R85 ;  /* 0x0000000b3b3a7c23 */ /* 0x000fe20008010855 */
[----:B------:R-:W-:Y:S01]  /*5c40*/  FADD.FTZ R70, R186, R67 ;  /* 0x00000043ba467221 */ /* 0x000fe20000010000 */
[--C-:B------:R-:W-:Y:S01]  /*5c50*/  FFMA.FTZ R52, R95, UR11, -R85.reuse ;  /* 0x0000000b5f347c23 */ /* 0x100fe20008010855 */
[--C-:B------:R-:W-:Y:S01]  /*5c60*/  FFMA.FTZ R193, R74, UR11, -R85.reuse ;  /* 0x0000000b4ac17c23 */ /* 0x100fe20008010855 */
[--C-:B------:R-:W-:Y:S01]  /*5c70*/  FFMA.FTZ R195, R78, UR11, -R85.reuse ;  /* 0x0000000b4ec37c23 */ /* 0x100fe20008010855 */
[----:B------:R-:W-:Y:S01]  /*5c80*/  FADD.FTZ R67, R33, R70 ;  /* 0x0000004621437221 */ /* 0x000fe20000010000 */
[----:B------:R-:W0:Y:S01]  /*5c90*/  MUFU.EX2 R181, R181 ;  /* 0x000000b500b57308 */ /* 0x000e220000000800 */
[----:B-1----:R-:W-:Y:S01]  /*5ca0*/  FADD.FTZ R59, R179, R14 ;  /* 0x0000000eb33b7221 */ /* 0x002fe20000010000 */
[----:B------:R-:W-:Y:S01]  /*5cb0*/  FFMA.FTZ R64, R79, UR11, -R85 ;  /* 0x0000000b4f407c23 */ /* 0x000fe20008010855 */
[----:B------:R-:W-:Y:S01]  /*5cc0*/  FADD.FTZ R62, R188, R67 ;  /* 0x00000043bc3e7221 */ /* 0x000fe20000010000 */
[--C-:B------:R-:W-:Y:S01]  /*5cd0*/  FFMA.FTZ R207, R54, UR11, -R85.reuse ;  /* 0x0000000b36cf7c23 */ /* 0x100fe20008010855 */
[--C-:B------:R-:W-:Y:S01]  /*5ce0*/  FFMA.FTZ R68, R71, UR11, -R85.reuse ;  /* 0x0000000b47447c23 */ /* 0x100fe20008010855 */
[----:B------:R-:W-:Y:S01]  /*5cf0*/  FFMA.FTZ R211, R46, UR11, -R85 ;  /* 0x0000000b2ed37c23 */ /* 0x000fe20008010855 */
[----:B------:R-:W-:Y:S01]  /*5d00*/  FADD.FTZ R67, R37, R62 ;  /* 0x0000003e25437221 */ /* 0x000fe20000010000 */
[----:B------:R-:W1:Y:S01]  /*5d10*/  MUFU.EX2 R28, R28 ;  /* 0x0000001c001c7308 */ /* 0x000e620000000800 */
[----:B--2---:R-:W-:Y:S01]  /*5d20*/  FADD.FTZ R14, R24, R59 ;  /* 0x0000003b180e7221 */ /* 0x004fe20000010000 */
[----:B------:R-:W-:Y:S01]  /*5d30*/  FFMA.FTZ R62, R63, UR11, -R85 ;  /* 0x0000000b3f3e7c23 */ /* 0x000fe20008010855 */
[----:B------:R-:W-:Y:S01]  /*5d40*/  FADD.FTZ R70, R190, R67 ;  /* 0x00000043be467221 */ /* 0x000fe20000010000 */
[----:B------:R-:W-:Y:S01]  /*5d50*/  F2FP.F16.F32.PACK_AB R176, R13, R176 ;  /* 0x000000b00db0723e */ /* 0x000fe200000000ff */
        /* <DEDUP_REMOVED lines=9> */
[----:B------:R-:W-:Y:S01]  /*5df0*/  F2FP.F16.F32.PACK_AB R178, R15, R178 ;  /* 0x000000b20fb2723e */ /* 0x000fe200000000ff */
[----:B------:R-:W-:Y:S01]  /*5e00*/  FFMA.FTZ R35, R35, UR11, -R85 ;  /* 0x0000000b23237c23 */ /* 0x000fe20008010855 */
[----:B------:R-:W0:Y:S01]  /*5e10*/  MUFU.EX2 R32, R32 ;  /* 0x0000002000207308 */ /* 0x000e220000000800 */
[----:B-1----:R-:W-:Y:S01]  /*5e20*/  FADD.FTZ R14, R28, R59 ;  /* 0x0000003b1c0e7221 */ /* 0x002fe20000010000 */
[--C-:B------:R-:W-:Y:S01]  /*5e30*/  FFMA.FTZ R38, R38, UR11, -R85.reuse ;  /* 0x0000000b26267c23 */ /* 0x100fe20008010855 */
[--C-:B------:R-:W-:Y:S01]  /*5e40*/  FFMA.FTZ R48, R48, UR11, -R85.reuse ;  /* 0x0000000b30307c23 */ /* 0x100fe20008010855 */
[----:B------:R-:W-:Y:S01]  /*5e50*/  F2FP.F16.F32.PACK_AB R177, R20, R177 ;  /* 0x000000b114b1723e */ /* 0x000fe200000000ff */
[--C-:B------:R-:W-:Y:S01]  /*5e60*/  FFMA.FTZ R30, R30, UR11, -R85.reuse ;  /* 0x0000000b1e1e7c23 */ /* 0x100fe20008010855 */
[----:B------:R-:W-:Y:S01]  /*5e70*/  FFMA.FTZ R56, R56, UR11, -R85 ;  /* 0x0000000b38387c23 */ /* 0x000fe20008010855 */
[----:B------:R-:W-:Y:S01]  /*5e80*/  F2FP.F16.F32.PACK_AB R182, R25, R182 ;  /* 0x000000b619b6723e */ /* 0x000fe200000000ff */
[----:B------:R-:W1:Y:S01]  /*5e90*/  MUFU.EX2 R185, R185 ;  /* 0x000000b900b97308 */ /* 0x000e620000000800 */
[----:B--2---:R-:W-:Y:S01]  /*5ea0*/  FADD.FTZ R59, R183, R14 ;  /* 0x0000000eb73b7221 */ /* 0x004fe20000010000 */
[----:B------:R-:W-:Y:S01]  /*5eb0*/  F2FP.F16.F32.PACK_AB R184, R29, R184 ;  /* 0x000000b81db8723e */ /* 0x000fe200000000ff */
[--C-:B------:R-:W-:Y:S01]  /*5ec0*/  IMAD.MOV.U32 R79, RZ, RZ, R87.reuse ;  /* 0x000000ffff4f7224 */ /* 0x100fe200078e0057 */
[----:B------:R-:W-:Y:S01]  /*5ed0*/  F2FP.F16.F32.PACK_AB R186, R33, R186 ;  /* 0x000000ba21ba723e */ /* 0x000fe200000000ff */
[--C-:B------:R-:W-:Y:S01]  /*5ee0*/  IMAD.MOV.U32 R78, RZ, RZ, R87.reuse ;  /* 0x000000ffff4e7224 */ /* 0x100fe200078e0057 */
[----:B------:R-:W-:Y:S01]  /*5ef0*/  F2FP.F16.F32.PACK_AB R188, R37, R188 ;  /* 0x000000bc25bc723e */ /* 0x000fe200000000ff */
[----:B------:R-:W-:Y:S01]  /*5f00*/  IMAD.MOV.U32 R75, RZ, RZ, R87 ;  /* 0x000000ffff4b7224 */ /* 0x000fe200078e0057 */
[----:B------:R-:W2:Y:S01]  /*5f10*/  MUFU.EX2 R36, R36 ;  /* 0x0000002400247308 */ /* 0x000ea20000000800 */
[----:B0-----:R-:W-:Y:S01]  /*5f20*/  FADD.FTZ R14, R32, R59 ;  /* 0x0000003b200e7221 */ /* 0x001fe20000010000 */
[----:B------:R-:W-:Y:S01]  /*5f30*/  F2FP.F16.F32.PACK_AB R190, R41, R190 ;  /* 0x000000be29be723e */ /* 0x000fe200000000ff */
[--C-:B------:R-:W-:Y:S01]  /*5f40*/  IMAD.MOV.U32 R74, RZ, RZ, R87.reuse ;  /* 0x000000ffff4a7224 */ /* 0x100fe200078e0057 */
[----:B------:R-:W-:Y:S01]  /*5f50*/  F2FP.F16.F32.PACK_AB R192, R45, R192 ;  /* 0x000000c02dc0723e */ /* 0x000fe200000000ff */
[--C-:B------:R-:W-:Y:S01]  /*5f60*/  IMAD.MOV.U32 R71, RZ, RZ, R87.reuse ;  /* 0x000000ffff477224 */ /* 0x100fe200078e0057 */
[----:B------:R-:W-:Y:S01]  /*5f70*/  F2FP.F16.F32.PACK_AB R179, R24, R179 ;  /* 0x000000b318b3723e */ /* 0x000fe200000000ff */
[--C-:B------:R-:W-:Y:S01]  /*5f80*/  IMAD.MOV.U32 R67, RZ, RZ, R87.reuse ;  /* 0x000000ffff437224 */ /* 0x100fe200078e0057 */
[----:B------:R-:W0:Y:S01]  /*5f90*/  MUFU.EX2 R187, R187 ;  /* 0x000000bb00bb7308 */ /* 0x000e220000000800 */
[----:B-1----:R-:W-:Y:S01]  /*5fa0*/  FADD.FTZ R59, R185, R14 ;  /* 0x0000000eb93b7221 */ /* 0x002fe20000010000 */
[----:B------:R-:W-:Y:S01]  /*5fb0*/  F2FP.F16.F32.PACK_AB R181, R28, R181 ;  /* 0x000000b51cb5723e */ /* 0x000fe200000000ff */
[--C-:B------:R-:W-:Y:S01]  /*5fc0*/  IMAD.MOV.U32 R63, RZ, RZ, R87.reuse ;  /* 0x000000ffff3f7224 */ /* 0x100fe200078e0057 */
[----:B------:R-:W-:Y:S01]  /*5fd0*/  F2FP.F16.F32.PACK_AB R183, R32, R183 ;  /* 0x000000b720b7723e */ /* 0x000fe200000000ff */
[--C-:B------:R-:W-:Y:S01]  /*5fe0*/  IMAD.MOV.U32 R41, RZ, RZ, R87.reuse ;  /* 0x000000ffff297224 */ /* 0x100fe200078e0057 */
[----:B------:R-:W-:Y:S01]  /*5ff0*/  F2FP.F16.F32.PACK_AB R180, R21, R180 ;  /* 0x000000b415b4723e */ /* 0x000fe200000000ff */
[----:B------:R-:W-:Y:S01]  /*6000*/  IMAD.MOV.U32 R37, RZ, RZ, R87 ;  /* 0x000000ffff257224 */ /* 0x000fe200078e0057 */
[----:B------:R-:W1:Y:S01]  /*6010*/  MUFU.EX2 R40, R40 ;  /* 0x0000002800287308 */ /* 0x000e620000000800 */
[C---:B--2---:R-:W-:Y:S01]  /*6020*/  FADD.FTZ R14, R36.reuse, R59 ;  /* 0x0000003b240e7221 */ /* 0x044fe20000010000 */
[----:B------:R-:W-:Y:S01]  /*6030*/  FADD.FTZ R59, R45, R50 ;  /* 0x000000322d3b7221 */ /* 0x000fe20000010000 */
[----:B------:R-:W-:Y:S01]  /*6040*/  FFMA.FTZ R50, R51, UR11, -R85 ;  /* 0x0000000b33327c23 */ /* 0x000fe20008010855 */
[----:B------:R-:W-:Y:S01]  /*6050*/  F2FP.F16.F32.PACK_AB R185, R36, R185 ;  /* 0x000000b924b9723e */ /* 0x000fe200000000ff */
[----:B------:R-:W-:-:S02]  /*6060*/  IMAD.MOV.U32 R45, RZ, RZ, R87 ;  /* 0x000000ffff2d7224 */ /* 0x000fc400078e0057 */
[----:B------:R-:W-:Y:S01]  /*6070*/  FADD.FTZ R70, R194, R59 ;  /* 0x0000003bc2467221 */ /* 0x000fe20000010000 */
[----:B------:R-:W-:Y:S01]  /*6080*/  F2FP.F16.F32.PACK_AB R194, R73, R194 ;  /* 0x000000c249c2723e */ /* 0x000fe200000000ff */
[----:B------:R-:W2:Y:S01]  /*6090*/  MUFU.EX2 R189, R189 ;  /* 0x000000bd00bd7308 */ /* 0x000ea20000000800 */
[----:B0-----:R-:W-:Y:S01]  /*60a0*/  FADD.FTZ R51, R187, R14 ;  /* 0x0000000ebb337221 */ /* 0x001fe20000010000 */
[--C-:B------:R-:W-:Y:S02]  /*60b0*/  IMAD.MOV.U32 R36, RZ, RZ, R87.reuse ;  /* 0x000000ffff247224 */ /* 0x100fe400078e0057 */
[--C-:B------:R-:W-:Y:S02]  /*60c0*/  IMAD.MOV.U32 R33, RZ, RZ, R87.reuse ;  /* 0x000000ffff217224 */ /* 0x100fe400078e0057 */
[----:B------:R-:W-:Y:S02]  /*60d0*/  IMAD.MOV.U32 R32, RZ, RZ, R87 ;  /* 0x000000ffff207224 */ /* 0x000fe400078e0057 */
[----:B------:R-:W0:Y:S01]  /*60e0*/  MUFU.EX2 R44, R44 ;  /* 0x0000002c002c7308 */ /* 0x000e220000000800 */
[C---:B-1----:R-:W-:Y:S01]  /*60f0*/  FADD.FTZ R14, R40.reuse, R51 ;  /* 0x00000033280e7221 */ /* 0x042fe20000010000 */
[----:B------:R-:W-:Y:S01]  /*6100*/  FADD.FTZ R51, R73, R70 ;  /* 0x0000004649337221 */ /* 0x000fe20000010000 */
[----:B------:R-:W-:Y:S01]  /*6110*/  F2FP.F16.F32.PACK_AB R187, R40, R187 ;  /* 0x000000bb28bb723e */ /* 0x000fe200000000ff */
[----:B------:R-:W-:-:S02]  /*6120*/  IMAD.MOV.U32 R73, RZ, RZ, R87 ;  /* 0x000000ffff497224 */ /* 0x000fc400078e0057 */
[----:B------:R-:W-:Y:S01]  /*6130*/  FADD.FTZ R54, R196, R51 ;  /* 0x00000033c4367221 */ /* 0x000fe20000010000 */
[----:B------:R-:W-:Y:S01]  /*6140*/  F2FP.F16.F32.PACK_AB R196, R65, R196 ;  /* 0x000000c441c4723e */ /* 0x000fe200000000ff */
[----:B------:R-:W1:Y:S01]  /*6150*/  MUFU.EX2 R191, R191 ;  /* 0x000000bf00bf7308 */ /* 0x000e620000000800 */
[----:B--2---:R-:W-:Y:S01]  /*6160*/  FADD.FTZ R11, R189, R14 ;  /* 0x0000000ebd0b7221 */ /* 0x004fe20000010000 */
[----:B------:R-:W-:Y:S01]  /*6170*/  FADD.FTZ R51, R65, R54 ;  /* 0x0000003641337221 */ /* 0x000fe20000010000 */
[--C-:B------:R-:W-:Y:S02]  /*6180*/  IMAD.MOV.U32 R70, RZ, RZ, R87.reuse ;  /* 0x000000ffff467224 */ /* 0x100fe400078e0057 */
[----:B------:R-:W-:Y:S02]  /*6190*/  IMAD.MOV.U32 R65, RZ, RZ, R87 ;  /* 0x000000ffff417224 */ /* 0x000fe400078e0057 */
[----:B------:R-:W-:Y:S01]  /*61a0*/  FADD.FTZ R54, R198, R51 ;  /* 0x00000033c6367221 */ /* 0x000fe20000010000 */
[C---:B------:R-:W-:Y:S01]  /*61b0*/  F2FP.F16.F32.PACK_AB R198, R69.reuse, R198 ;  /* 0x000000c645c6723e */ /* 0x040fe200000000ff */
[----:B------:R-:W2:Y:S01]  /*61c0*/  MUFU.EX2 R52, R52 ;  /* 0x0000003400347308 */ /* 0x000ea20000000800 */
[C---:B0-----:R-:W-:Y:S01]  /*61d0*/  FADD.FTZ R14, R44.reuse, R11 ;  /* 0x0000000b2c0e7221 */ /* 0x041fe20000010000 */
[----:B------:R-:W-:Y:S01]  /*61e0*/  FADD.FTZ R51, R69, R54 ;  /* 0x0000003645337221 */ /* 0x000fe20000010000 */
[----:B------:R-:W-:Y:S01]  /*61f0*/  F2FP.F16.F32.PACK_AB R189, R44, R189 ;  /* 0x000000bd2cbd723e */ /* 0x000fe200000000ff */
[----:B------:R-:W-:-:S02]  /*6200*/  IMAD.MOV.U32 R69, RZ, RZ, R87 ;  /* 0x000000ffff457224 */ /* 0x000fc400078e0057 */
[----:B------:R-:W-:Y:S01]  /*6210*/  FADD.FTZ R46, R200, R51 ;  /* 0x00000033c82e7221 */ /* 0x000fe20000010000 */
[----:B------:R-:W-:Y:S01]  /*6220*/  F2FP.F16.F32.PACK_AB R200, R57, R200 ;  /* 0x000000c839c8723e */ /* 0x000fe200000000ff */
[----:B------:R-:W0:Y:S01]  /*6230*/  MUFU.EX2 R193, R193 ;  /* 0x000000c100c17308 */ /* 0x000e220000000800 */
[----:B-1----:R-:W-:Y:S01]  /*6240*/  FADD.FTZ R11, R191, R14 ;  /* 0x0000000ebf0b7221 */ /* 0x002fe20000010000 */
[----:B------:R-:W-:Y:S01]  /*6250*/  FADD.FTZ R59, R57, R46 ;  /* 0x0000002e393b7221 */ /* 0x000fe20000010000 */
[----:B------:R-:W-:Y:S01]  /*6260*/  FFMA.FTZ R46, R26, UR11, -R85 ;  /* 0x0000000b1a2e7c23 */ /* 0x000fe20008010855 */
[----:B------:R-:W-:Y:S02]  /*6270*/  IMAD.MOV.U32 R57, RZ, RZ, R87 ;  /* 0x000000ffff397224 */ /* 0x000fe400078e0057 */
[----:B------:R-:W-:Y:S01]  /*6280*/  FADD.FTZ R54, R202, R59 ;  /* 0x0000003bca367221 */ /* 0x000fe20000010000 */
[----:B------:R-:W-:Y:S01]  /*6290*/  F2FP.F16.F32.PACK_AB R202, R39, R202 ;  /* 0x000000ca27ca723e */ /* 0x000fe200000000ff */
[----:B------:R-:W1:Y:S01]  /*62a0*/  MUFU.EX2 R60, R60 ;  /* 0x0000003c003c7308 */ /* 0x000e620000000800 */
[C---:B--2---:R-:W-:Y:S01]  /*62b0*/  FADD.FTZ R14, R52.reuse, R11 ;  /* 0x0000000b340e7221 */ /* 0x044fe20000010000 */
[----:B------:R-:W-:Y:S01]  /*62c0*/  F2FP.F16.F32.PACK_AB R191, R52, R191 ;  /* 0x000000bf34bf723e */ /* 0x000fe200000000ff */
[----:B------:R-:W-:-:S02]  /*62d0*/  IMAD.MOV.U32 R59, RZ, RZ, R87 ;  /* 0x000000ffff3b7224 */ /* 0x000fc400078e0057 */
[--C-:B------:R-:W-:Y:S02]  /*62e0*/  IMAD.MOV.U32 R52, RZ, RZ, R87.reuse ;  /* 0x000000ffff347224 */ /* 0x100fe400078e0057 */
[--C-:B------:R-:W-:Y:S01]  /*62f0*/  IMAD.MOV.U32 R44, RZ, RZ, R87.reuse ;  /* 0x000000ffff2c7224 */ /* 0x100fe200078e0057 */
[----:B------:R-:W2:Y:S01]  /*6300*/  MUFU.EX2 R195, R195 ;  /* 0x000000c300c37308 */ /* 0x000ea20000000800 */
[----:B0-----:R-:W-:Y:S01]  /*6310*/  FADD.FTZ R11, R193, R14 ;  /* 0x0000000ec10b7221 */ /* 0x001fe20000010000 */
[--C-:B------:R-:W-:Y:S02]  /*6320*/  IMAD.MOV.U32 R40, RZ, RZ, R87.reuse ;  /* 0x000000ffff287224 */ /* 0x100fe400078e0057 */
[--C-:B------:R-:W-:Y:S02]  /*6330*/  IMAD.MOV.U32 R29, RZ, RZ, R87.reuse ;  /* 0x000000ffff1d7224 */ /* 0x100fe400078e0057 */
[----:B------:R-:W-:Y:S02]  /*6340*/  IMAD.MOV.U32 R28, RZ, RZ, R87 ;  /* 0x000000ffff1c7224 */ /* 0x000fe400078e0057 */
[----:B------:R-:W0:Y:S01]  /*6350*/  MUFU.EX2 R64, R64 ;  /* 0x0000004000407308 */ /* 0x000e220000000800 */
[----:B-1----:R-:W-:Y:S01]  /*6360*/  FADD.FTZ R14, R60, R11 ;  /* 0x0000000b3c0e7221 */ /* 0x002fe20000010000 */
[----:B------:R-:W-:Y:S01]  /*6370*/  FFMA.FTZ R11, R12, UR11, -R85 ;  /* 0x0000000b0c0b7c23 */ /* 0x000fe20008010855 */
[----:B------:R-:W-:Y:S01]  /*6380*/  F2FP.F16.F32.PACK_AB R193, R60, R193 ;  /* 0x000000c13cc1723e */ /* 0x000fe200000000ff */
[----:B------:R-:W-:-:S02]  /*6390*/  IMAD.MOV.U32 R85, RZ, RZ, R87 ;  /* 0x000000ffff557224 */ /* 0x000fc400078e0057 */
[--C-:B------:R-:W-:Y:S02]  /*63a0*/  IMAD.MOV.U32 R60, RZ, RZ, R87.reuse ;  /* 0x000000ffff3c7224 */ /* 0x100fe400078e0057 */
[----:B------:R-:W1:Y:S01]  /*63b0*/  MUFU.EX2 R197, R197 ;  /* 0x000000c500c57308 */ /* 0x000e620000000800 */
[----:B--2---:R-:W-:Y:S01]  /*63c0*/  FADD.FTZ R51, R195, R14 ;  /* 0x0000000ec3337221 */ /* 0x004fe20000010000 */
[--C-:B------:R-:W-:Y:S02]  /*63d0*/  IMAD.MOV.U32 R25, RZ, RZ, R87.reuse ;  /* 0x000000ffff197224 */ /* 0x100fe400078e0057 */
[----:B------:R-:W-:-:S04]  /*63e0*/  IMAD.MOV.U32 R24, RZ, RZ, R87 ;  /* 0x000000ffff187224 */ /* 0x000fc800078e0057 */
[----:B------:R-:W2:Y:S01]  /*63f0*/  MUFU.EX2 R66, R66 ;  /* 0x0000004200427308 */ /* 0x000ea20000000800 */
[C---:B0-----:R-:W-:Y:S01]  /*6400*/  FADD.FTZ R14, R64.reuse, R51 ;  /* 0x00000033400e7221 */ /* 0x041fe20000010000 */
[----:B------:R-:W-:Y:S01]  /*6410*/  F2FP.F16.F32.PACK_AB R195, R64, R195 ;  /* 0x000000c340c3723e */ /* 0x000fe200000000ff */
[----:B------:R-:W-:-:S05]  /*6420*/  IMAD.MOV.U32 R64, RZ, RZ, R87 ;  /* 0x000000ffff407224 */ /* 0x000fca00078e0057 */
[----:B------:R-:W0:Y:S01]  /*6430*/  MUFU.EX2 R199, R199 ;  /* 0x000000c700c77308 */ /* 0x000e220000000800 */
[----:B-1----:R-:W-:-:S07]  /*6440*/  FADD.FTZ R51, R197, R14 ;  /* 0x0000000ec5337221 */ /* 0x002fce0000010000 */
[----:B------:R-:W1:Y:S01]  /*6450*/  MUFU.EX2 R68, R68 ;  /* 0x0000004400447308 */ /* 0x000e620000000800 */
[C---:B--2---:R-:W-:Y:S01]  /*6460*/  FADD.FTZ R14, R66.reuse, R51 ;  /* 0x00000033420e7221 */ /* 0x044fe20000010000 */
[----:B------:R-:W-:Y:S01]  /*6470*/  F2FP.F16.F32.PACK_AB R197, R66, R197 ;  /* 0x000000c542c5723e */ /* 0x000fe200000000ff */
[----:B------:R-:W-:-:S05]  /*6480*/  IMAD.MOV.U32 R66, RZ, RZ, R87 ;  /* 0x000000ffff427224 */ /* 0x000fca00078e0057 */
[----:B------:R-:W2:Y:S01]  /*6490*/  MUFU.EX2 R201, R201 ;  /* 0x000000c900c97308 */ /* 0x000ea20000000800 */
[----:B0-----:R-:W-:-:S07]  /*64a0*/  FADD.FTZ R13, R199, R14 ;  /* 0x0000000ec70d7221 */ /* 0x001fce0000010000 */
[----:B------:R-:W0:Y:S01]  /*64b0*/  MUFU.EX2 R58, R58 ;  /* 0x0000003a003a7308 */ /* 0x000e220000000800 */
[C---:B-1----:R-:W-:Y:S01]  /*64c0*/  FADD.FTZ R14, R68.reuse, R13 ;  /* 0x0000000d440e7221 */ /* 0x042fe20000010000 */
[----:B------:R-:W-:Y:S01]  /*64d0*/  F2FP.F16.F32.PACK_AB R199, R68, R199 ;  /* 0x000000c744c7723e */ /* 0x000fe200000000ff */
[----:B------:R-:W-:-:S05]  /*64e0*/  IMAD.MOV.U32 R68, RZ, RZ, R87 ;  /* 0x000000ffff447224 */ /* 0x000fca00078e0057 */
[----:B------:R-:W1:Y:S01]  /*64f0*/  MUFU.EX2 R203, R203 ;  /* 0x000000cb00cb7308 */ /* 0x000e620000000800 */
[----:B--2---:R-:W-:-:S07]  /*6500*/  FADD.FTZ R13, R201, R14 ;  /* 0x0000000ec90d7221 */ /* 0x004fce0000010000 */
        /* <DEDUP_REMOVED lines=10> */
[----:B------:R-:W-:Y:S01]  /*65b0*/  MUFU.EX2 R27, R27 ;  /* 0x0000001b001b7308 */ /* 0x000fe20000000800 */
[----:B0-----:R-:W-:-:S07]  /*65c0*/  FADD.FTZ R13, R205, R14 ;  /* 0x0000000ecd0d7221 */ /* 0x001fce0000010000 */
[----:B------:R-:W0:Y:S01]  /*65d0*/  MUFU.EX2 R207, R207 ;  /* 0x000000cf00cf7308 */ /* 0x000e220000000800 */
[C---:B-1----:R-:W-:Y:S01]  /*65e0*/  FADD.FTZ R14, R50.reuse, R13 ;  /* 0x0000000d320e7221 */ /* 0x042fe20000010000 */
[----:B------:R-:W-:Y:S01]  /*65f0*/  F2FP.F16.F32.PACK_AB R205, R50, R205 ;  /* 0x000000cd32cd723e */ /* 0x000fe200000000ff */
[----:B------:R-:W-:-:S05]  /*6600*/  IMAD.MOV.U32 R50, RZ, RZ, R87 ;  /* 0x000000ffff327224 */ /* 0x000fca00078e0057 */
[----:B------:R-:W-:Y:S08]  /*6610*/  MUFU.EX2 R206, R206 ;  /* 0x000000ce00ce7308 */ /* 0x000ff00000000800 */
[----:B------:R1:W2:Y:S01]  /*6620*/  MUFU.EX2 R42, R55 ;  /* 0x00000037002a7308 */ /* 0x0002a20000000800 */
[----:B0-----:R-:W-:-:S07]  /*6630*/  FADD.FTZ R13, R207, R14 ;  /* 0x0000000ecf0d7221 */ /* 0x001fce0000010000 */
[----:B------:R-:W0:Y:S01]  /*6640*/  MUFU.EX2 R31, R31 ;  /* 0x0000001f001f7308 */ /* 0x000e220000000800 */
[----:B-1----:R-:W-:Y:S01]  /*6650*/  FADD.FTZ R55, R39, R54 ;  /* 0x0000003627377221 */ /* 0x002fe20000010000 */
[----:B------:R-:W-:-:S03]  /*6660*/  IMAD.MOV.U32 R39, RZ, RZ, R87 ;  /* 0x000000ffff277224 */ /* 0x000fc600078e0057 */
[----:B------:R-:W-:Y:S01]  /*6670*/  FADD.FTZ R26, R204, R55 ;  /* 0x00000037cc1a7221 */ /* 0x000fe20000010000 */
[C---:B------:R-:W-:Y:S01]  /*6680*/  F2FP.F16.F32.PACK_AB R204, R27.reuse, R204 ;  /* 0x000000cc1bcc723e */ /* 0x040fe200000000ff */
[----:B------:R-:W-:Y:S01]  /*6690*/  IMAD.MOV.U32 R55, RZ, RZ, R87 ;  /* 0x000000ffff377224 */ /* 0x000fe200078e0057 */
[----:B------:R-:W1:Y:S01]  /*66a0*/  MUFU.EX2 R209, R209 ;  /* 0x000000d100d17308 */ /* 0x000e620000000800 */
[----:B------:R-:W-:Y:S01]  /*66b0*/  FADD.FTZ R51, R27, R26 ;  /* 0x0000001a1b337221 */ /* 0x000fe20000010000 */
[C---:B--2---:R-:W-:Y:S01]  /*66c0*/  FADD.FTZ R14, R42.reuse, R13 ;  /* 0x0000000d2a0e7221 */ /* 0x044fe20000010000 */
[----:B------:R-:W-:Y:S01]  /*66d0*/  F2FP.F16.F32.PACK_AB R207, R42, R207 ;  /* 0x000000cf2acf723e */ /* 0x000fe200000000ff */
[----:B------:R-:W-:Y:S02]  /*66e0*/  IMAD.MOV.U32 R42, RZ, RZ, R87 ;  /* 0x000000ffff2a7224 */ /* 0x000fe400078e0057 */
[----:B------:R-:W-:Y:S01]  /*66f0*/  FADD.FTZ R54, R206, R51 ;  /* 0x00000033ce367221 */ /* 0x000fe20000010000 */
[--C-:B------:R-:W-:Y:S01]  /*6700*/  IMAD.MOV.U32 R51, RZ, RZ, R87.reuse ;  /* 0x000000ffff337224 */ /* 0x100fe200078e0057 */
[----:B------:R-:W2:Y:S02]  /*6710*/  MUFU.EX2 R208, R208 ;  /* 0x000000d000d07308 */ /* 0x000ea40000000800 */
[C---:B0-----:R-:W-:Y:S01]  /*6720*/  FADD.FTZ R15, R31.reuse, R54 ;  /* 0x000000361f0f7221 */ /* 0x041fe20000010000 */
[----:B------:R-:W-:Y:S01]  /*6730*/  F2FP.F16.F32.PACK_AB R206, R31, R206 ;  /* 0x000000ce1fce723e */ /* 0x000fe200000000ff */
[----:B------:R-:W-:-:S02]  /*6740*/  IMAD.MOV.U32 R31, RZ, RZ, R87 ;  /* 0x000000ffff1f7224 */ /* 0x000fc400078e0057 */
[----:B------:R-:W-:Y:S02]  /*6750*/  IMAD.MOV.U32 R27, RZ, RZ, R87 ;  /* 0x000000ffff1b7224 */ /* 0x000fe400078e0057 */
[----:B------:R0:W3:Y:S01]  /*6760*/  MUFU.EX2 R12, R43 ;  /* 0x0000002b000c7308 */ /* 0x0000e20000000800 */
[----:B-1----:R-:W-:-:S07]  /*6770*/  FADD.FTZ R13, R209, R14 ;  /* 0x0000000ed10d7221 */ /* 0x002fce0000010000 */
[----:B------:R-:W1:Y:S01]  /*6780*/  MUFU.EX2 R49, R49 ;  /* 0x0000003100317308 */ /* 0x000e620000000800 */
[----:B--2---:R-:W-:Y:S01]  /*6790*/  FADD.FTZ R54, R208, R15 ;  /* 0x0000000fd0367221 */ /* 0x004fe20000010000 */
[----:B0-----:R-:W-:-:S06]  /*67a0*/  IMAD.MOV.U32 R43, RZ, RZ, R87 ;  /* 0x000000ffff2b7224 */ /* 0x001fcc00078e0057 */
[----:B------:R-:W0:Y:S01]  /*67b0*/  MUFU.EX2 R211, R211 ;  /* 0x000000d300d37308 */ /* 0x000e220000000800 */
[C---:B---3--:R-:W-:Y:S01]  /*67c0*/  FADD.FTZ R14, R12.reuse, R13 ;  /* 0x0000000d0c0e7221 */ /* 0x048fe20000010000 */
[----:B------:R-:W-:-:S06]  /*67d0*/  F2FP.F16.F32.PACK_AB R209, R12, R209 ;  /* 0x000000d10cd1723e */ /* 0x000fcc00000000ff */
[----:B------:R-:W2:Y:S01]  /*67e0*/  MUFU.EX2 R210, R210 ;  /* 0x000000d200d27308 */ /* 0x000ea20000000800 */
[C---:B-1----:R-:W-:Y:S01]  /*67f0*/  FADD.FTZ R15, R49.reuse, R54 ;  /* 0x00000036310f7221 */ /* 0x042fe20000010000 */
[----:B------:R-:W-:Y:S01]  /*6800*/  F2FP.F16.F32.PACK_AB R208, R49, R208 ;  /* 0x000000d031d0723e */ /* 0x000fe200000000ff */
[----:B------:R-:W-:-:S05]  /*6810*/  IMAD.MOV.U32 R49, RZ, RZ, R87 ;  /* 0x000000ffff317224 */ /* 0x000fca00078e0057 */
[----:B------:R1:W3:Y:S01]  /*6820*/  MUFU.EX2 R26, R47 ;  /* 0x0000002f001a7308 */ /* 0x0002e20000000800 */
[----:B0-----:R-:W-:-:S07]  /*6830*/  FADD.FTZ R13, R211, R14 ;  /* 0x0000000ed30d7221 */ /* 0x001fce0000010000 */
[----:B------:R-:W0:Y:S01]  /*6840*/  MUFU.EX2 R53, R53 ;  /* 0x0000003500357308 */ /* 0x000e220000000800 */
[----:B--2---:R-:W-:Y:S01]  /*6850*/  FADD.FTZ R54, R210, R15 ;  /* 0x0000000fd2367221 */ /* 0x004fe20000010000 */
[----:B-1----:R-:W-:-:S06]  /*6860*/  IMAD.MOV.U32 R47, RZ, RZ, R87 ;  /* 0x000000ffff2f7224 */ /* 0x002fcc00078e0057 */
[----:B------:R-:W1:Y:S01]  /*6870*/  MUFU.EX2 R34, R34 ;  /* 0x0000002200227308 */ /* 0x000e620000000800 */
[C---:B---3--:R-:W-:Y:S01]  /*6880*/  FADD.FTZ R13, R26.reuse, R13 ;  /* 0x0000000d1a0d7221 */ /* 0x048fe20000010000 */
        /* <DEDUP_REMOVED lines=8> */
[----:B------:R-:W1:Y:S01]  /*6910*/  MUFU.EX2 R61, R61 ;  /* 0x0000003d003d7308 */ /* 0x000e620000000800 */
[----:B--2---:R-:W-:-:S07]  /*6920*/  FADD.FTZ R54, R212, R15 ;  /* 0x0000000fd4367221 */ /* 0x004fce0000010000 */
[----:B------:R-:W2:Y:S01]  /*6930*/  MUFU.EX2 R38, R38 ;  /* 0x0000002600267308 */ /* 0x000ea20000000800 */
[C---:B0-----:R-:W-:Y:S01]  /*6940*/  FADD.FTZ R13, R35.reuse, R20 ;  /* 0x00000014230d7221 */ /* 0x041fe20000010000 */
[----:B------:R-:W-:Y:S01]  /*6950*/  F2FP.F16.F32.PACK_AB R213, R35, R34 ;  /* 0x0000002223d5723e */ /* 0x000fe200000000ff */
[--C-:B------:R-:W-:Y:S02]  /*6960*/  IMAD.MOV.U32 R35, RZ, RZ, R87.reuse ;  /* 0x000000ffff237224 */ /* 0x100fe400078e0057 */
[----:B------:R-:W-:-:S03]  /*6970*/  IMAD.MOV.U32 R34, RZ, RZ, R87 ;  /* 0x000000ffff227224 */ /* 0x000fc600078e0057 */
[----:B------:R-:W0:Y:S01]  /*6980*/  MUFU.EX2 R214, R214 ;  /* 0x000000d600d67308 */ /* 0x000e220000000800 */
[C---:B-1----:R-:W-:Y:S01]  /*6990*/  FADD.FTZ R15, R61.reuse, R54 ;  /* 0x000000363d0f7221 */ /* 0x042fe20000010000 */
[----:B------:R-:W-:Y:S01]  /*69a0*/  F2FP.F16.F32.PACK_AB R212, R61, R212 ;  /* 0x000000d43dd4723e */ /* 0x000fe200000000ff */
[----:B------:R-:W-:-:S05]  /*69b0*/  IMAD.MOV.U32 R61, RZ, RZ, R87 ;  /* 0x000000ffff3d7224 */ /* 0x000fca00078e0057 */
[----:B------:R-:W1:Y:S01]  /*69c0*/  MUFU.EX2 R11, R11 ;  /* 0x0000000b000b7308 */ /* 0x000e620000000800 */
[----:B--2---:R-:W-:-:S07]  /*69d0*/  FADD.FTZ R20, R38, R13 ;  /* 0x0000000d26147221 */ /* 0x004fce0000010000 */
[----:B------:R-:W2:Y:S01]  /*69e0*/  MUFU.EX2 R77, R77 ;  /* 0x0000004d004d7308 */ /* 0x000ea20000000800 */
[----:B0-----:R-:W-:-:S07]  /*69f0*/  FADD.FTZ R54, R214, R15 ;  /* 0x0000000fd6367221 */ /* 0x001fce0000010000 */
[----:B------:R-:W0:Y:S01]  /*6a00*/  MUFU.EX2 R46, R46 ;  /* 0x0000002e002e7308 */ /* 0x000e220000000800 */
[C---:B-1----:R-:W-:Y:S01]  /*6a10*/  FADD.FTZ R13, R11.reuse, R20 ;  /* 0x000000140b0d7221 */ /* 0x042fe20000010000 */
[----:B------:R-:W-:Y:S01]  /*6a20*/  F2FP.F16.F32.PACK_AB R215, R11, R38 ;  /* 0x000000260bd7723e */ /* 0x000fe200000000ff */
[----:B------:R-:W-:-:S05]  /*6a30*/  IMAD.MOV.U32 R38, RZ, RZ, R87 ;  /* 0x000000ffff267224 */ /* 0x000fca00078e0057 */
[----:B------:R-:W1:Y:S01]  /*6a40*/  MUFU.EX2 R216, R216 ;  /* 0x000000d800d87308 */ /* 0x000e620000000800 */
[C---:B--2---:R-:W-:Y:S01]  /*6a50*/  FADD.FTZ R15, R77.reuse, R54 ;  /* 0x000000364d0f7221 */ /* 0x044fe20000010000 */
[----:B------:R-:W-:Y:S01]  /*6a60*/  F2FP.F16.F32.PACK_AB R214, R77, R214 ;  /* 0x000000d64dd6723e */ /* 0x000fe200000000ff */
[----:B------:R-:W-:-:S05]  /*6a70*/  IMAD.MOV.U32 R77, RZ, RZ, R87 ;  /* 0x000000ffff4d7224 */ /* 0x000fca00078e0057 */
[----:B------:R2:W3:Y:S01]  /*6a80*/  MUFU.EX2 R217, R48 ;  /* 0x0000003000d97308 */ /* 0x0004e20000000800 */
[----:B0-----:R-:W-:-:S07]  /*6a90*/  FADD.FTZ R20, R46, R13 ;  /* 0x0000000d2e147221 */ /* 0x001fce0000010000 */
[----:B------:R-:W0:Y:S01]  /*6aa0*/  MUFU.EX2 R81, R81 ;  /* 0x0000005100517308 */ /* 0x000e220000000800 */
[----:B-1----:R-:W-:Y:S01]  /*6ab0*/  FADD.FTZ R54, R216, R15 ;  /* 0x0000000fd8367221 */ /* 0x002fe20000010000 */
[----:B--2---:R-:W-:-:S06]  /*6ac0*/  IMAD.MOV.U32 R48, RZ, RZ, R87 ;  /* 0x000000ffff307224 */ /* 0x004fcc00078e0057 */
[----:B------:R-:W1:Y:S01]  /*6ad0*/  MUFU.EX2 R30, R30 ;  /* 0x0000001e001e7308 */ /* 0x000e620000000800 */
[C---:B---3--:R-:W-:Y:S01]  /*6ae0*/  FADD.FTZ R13, R217.reuse, R20 ;  /* 0x00000014d90d7221 */ /* 0x048fe20000010000 */
[----:B------:R-:W-:Y:S01]  /*6af0*/  F2FP.F16.F32.PACK_AB R217, R217, R46 ;  /* 0x0000002ed9d9723e */ /* 0x000fe200000000ff */
[----:B------:R-:W-:-:S05]  /*6b00*/  IMAD.MOV.U32 R46, RZ, RZ, R87 ;  /* 0x000000ffff2e7224 */ /* 0x000fca00078e0057 */
[----:B------:R-:W2:Y:S01]  /*6b10*/  MUFU.EX2 R218, R218 ;  /* 0x000000da00da7308 */ /* 0x000ea20000000800 */
[C---:B0-----:R-:W-:Y:S01]  /*6b20*/  FADD.FTZ R15, R81.reuse, R54 ;  /* 0x00000036510f7221 */ /* 0x041fe20000010000 */
[----:B------:R-:W-:Y:S01]  /*6b30*/  F2FP.F16.F32.PACK_AB R216, R81, R216 ;  /* 0x000000d851d8723e */ /* 0x000fe200000000ff */
[--C-:B------:R-:W-:Y:S02]  /*6b40*/  IMAD.MOV.U32 R81, RZ, RZ, R87.reuse ;  /* 0x000000ffff517224 */ /* 0x100fe400078e0057 */
[----:B------:R-:W-:-:S03]  /*6b50*/  IMAD.MOV.U32 R54, RZ, RZ, R87 ;  /* 0x000000ffff367224 */ /* 0x000fc600078e0057 */
[----:B------:R0:W3:Y:S01]  /*6b60*/  MUFU.EX2 R219, R56 ;  /* 0x0000003800db7308 */ /* 0x0000e20000000800 */
[----:B-1----:R-:W-:-:S07]  /*6b70*/  FADD.FTZ R12, R30, R13 ;  /* 0x0000000d1e0c7221 */ /* 0x002fce0000010000 */
[----:B------:R-:W1:Y:S01]  /*6b80*/  MUFU.EX2 R83, R83 ;  /* 0x0000005300537308 */ /* 0x000e620000000800 */
[----:B--2---:R-:W-:Y:S01]  /*6b90*/  FADD.FTZ R14, R218, R15 ;  /* 0x0000000fda0e7221 */ /* 0x004fe20000010000 */
[--C-:B0-----:R-:W-:Y:S02]  /*6ba0*/  IMAD.MOV.U32 R56, RZ, RZ, R87.reuse ;  /* 0x000000ffff387224 */ /* 0x101fe400078e0057 */
[C---:B---3--:R-:W-:Y:S01]  /*6bb0*/  FADD.FTZ R13, R219.reuse, R12 ;  /* 0x0000000cdb0d7221 */ /* 0x048fe20000010000 */
[----:B------:R-:W-:Y:S01]  /*6bc0*/  F2FP.F16.F32.PACK_AB R219, R219, R30 ;  /* 0x0000001edbdb723e */ /* 0x000fe200000000ff */
[--C-:B------:R-:W-:Y:S02]  /*6bd0*/  IMAD.MOV.U32 R30, RZ, RZ, R87.reuse ;  /* 0x000000ffff1e7224 */ /* 0x100fe400078e0057 */
[C---:B-1----:R-:W-:Y:S01]  /*6be0*/  FADD.FTZ R14, R83.reuse, R14 ;  /* 0x0000000e530e7221 */ /* 0x042fe20000010000 */
[----:B------:R-:W-:Y:S01]  /*6bf0*/  F2FP.F16.F32.PACK_AB R218, R83, R218 ;  /* 0x000000da53da723e */ /* 0x000fe200000000ff */
[----:B------:R-:W-:Y:S01]  /*6c00*/  IMAD.MOV.U32 R83, RZ, RZ, R87 ;  /* 0x000000ffff537224 */ /* 0x000fe200078e0057 */
[----:B------:R-:W-:Y:S06]  /*6c10*/  @!P2 BRA `(.L_x_180) ;  /* 0x0000004c0080a947 */ /* 0x000fec0003800000 */
[----:B------:R-:W-:Y:S01]  /*6c20*/  R2UR UR60, R2 ;  /* 0x00000000023c72ca */ /* 0x000fe200000e0000 */
[----:B------:R-:W-:Y:S01]  /*6c30*/  IMAD.MOV.U32 R11, RZ, RZ, R92 ;  /* 0x000000ffff0b7224 */ /* 0x000fe200078e005c */
        /* <DEDUP_REMOVED lines=33> */
[----:B------:R-:W-:-:S07]  /*6e50*/  CS2R R24, SRZ ;  /* 0x0000000000187805 */ /* 0x000fce000001ff00 */
.L_x_189:
[----:B------:R-:W-:Y:S01]  /*6e60*/  R2UR UR10, R19 ;  /* 0x00000000130a72ca */ /* 0x000fe200000e0000 */
[----:B------:R-:W-:-:S04]  /*6e70*/  UIADD3 UR6, UR60, 0x1, URZ ;  /* 0x000000013c067890 */ /* 0x000fc8000fffe03f */
[----:B------:R-:W-:-:S04]  /*6e80*/  UISETP.NE.AND UP0, UPT, UR6, 0x2, UPT ;  /* 0x000000020600788c */ /* 0x000fc8000bf05270 */
[----:B------:R-:W-:Y:S02]  /*6e90*/  USEL UR7, URZ, 0x1, UP0 ;  /* 0x000000013f077887 */ /* 0x000fe40008000000 */
[----:B------:R-:W-:Y:S02]  /*6ea0*/  USEL UR6, UR6, URZ, UP0 ;  /* 0x0000003f06067287 */ /* 0x000fe40008000000 */
[----:B------:R-:W-:Y:S02]  /*6eb0*/  ISETP.NE.AND P3, PT, RZ, UR10, PT ;  /* 0x0000000aff007c0c */ /* 0x000fe4000bf65270 */
[----:B------:R-:W-:Y:S02]  /*6ec0*/  LOP3.LUT R16, R15, UR7, RZ, 0x3c, !PT ;  /* 0x000000070f107c12 */ /* 0x000fe4000f8e3cff */
[----:B------:R-:W-:-:S09]  /*6ed0*/  IMAD.U32 R2, RZ, RZ, UR6 ;  /* 0x00000006ff027e24 */ /* 0x000fd2000f8e00ff */
[----:B------:R-:W-:Y:S05]  /*6ee0*/  @P3 BRA `(.L_x_181) ;  /* 0x0000000000343947 */ /* 0x000fea0003800000 */
[----:B------:R-:W-:Y:S05]  /*6ef0*/  @!P0 BRA `(.L_x_182) ;  /* 0x0000000000048947 */ /* 0x000fea0003800000 */
[----:B------:R-:W-:Y:S01]  /*6f00*/  BPT.TRAP 0x1 ;  /* 0x000000040000795c */ /* 0x000fe20000300000 */
.L_x_182:
[----:B------:R-:W0:Y:S01]  /*6f10*/  S2UR UR7, SR_CgaCtaId ;  /* 0x00000000000779c3 */ /* 0x000e220000008800 */
[----:B------:R-:W-:Y:S01]  /*6f20*/  UMOV UR6, 0x400 ;  /* 0x0000040000067882 */ /* 0x000fe20000000000 */
[----:B------:R-:W-:Y:S01]  /*6f30*/  SHF.L.U32 R21, R16, 0x1f, RZ ;  /* 0x0000001f10157819 */ /* 0x000fe200000006ff */
[----:B0-----:R-:W-:-:S06]  /*6f40*/  ULEA UR6, UR7, UR6, 0x18 ;  /* 0x0000000607067291 */ /* 0x001fcc000f8ec03f */
[----:B------:R-:W-:-:S04]  /*6f50*/  LEA R0, R2, UR6, 0x3 ;  /* 0x0000000602007c11 */ /* 0x000fc8000f8e18ff */
[----:B------:R0:W1:Y:S01]  /*6f60*/  SYNCS.PHASECHK.TRANS64.TRYWAIT P2, [R0+URZ+0x34830], R21 ;  /* 0x03483015000075a7 */ /* 0x000062000804017f */
[----:B------:R-:W-:Y:S05]  /*6f70*/  @!P0 BRA `(.L_x_183) ;  /* 0x0000000000048947 */ /* 0x000fea0003800000 */
[----:B------:R-:W-:Y:S01]  /*6f80*/  BPT.TRAP 0x1 ;  /* 0x000000040000795c */ /* 0x000fe20000300000 */
.L_x_183:
[----:B-1----:R-:W-:Y:S05]  /*6f90*/  @P2 BRA `(.L_x_181) ;  /* 0x0000000000082947 */ /* 0x002fea0003800000 */
[----:B------:R-:W1:Y:S02]  /*6fa0*/  SYNCS.PHASECHK.TRANS64.TRYWAIT P2, [R0+URZ+0x34830], R21 ;  /* 0x03483015000075a7 */ /* 0x000e64000804017f */
[----:B-1----:R-:W-:Y:S05]  /*6fb0*/  @!P2 BRA `(.L_x_184) ;  /* 0x000000f00040a947 */ /* 0x002fea0003800000 */
.L_x_181:
[----:B------:R-:W2:Y:S01]  /*6fc0*/  S2R R10, SR_TID.X ;  /* 0x00000000000a7919 */ /* 0x000ea20000002100 */
[----:B------:R-:W-:Y:S01]  /*6fd0*/  R2UR UR7, R3 ;  /* 0x00000000030772ca */ /* 0x000fe200000e0000 */
[----:B------:R-:W-:Y:S01]  /*6fe0*/  UMOV UR24, UR4 ;  /* 0x0000000400187c82 */ /* 0x000fe20008000000 */
[----:B------:R-:W-:Y:S01]  /*6ff0*/  R2UR UR6, R2 ;  /* 0x00000000020672ca */ /* 0x000fe200000e0000 */
[----:B------:R-:W-:Y:S01]  /*7000*/  UMOV UR25, UR5 ;  /* 0x0000000500197c82 */ /* 0x000fe20008000000 */
[----:B------:R-:W-:Y:S01]  /*7010*/  UMOV UR27, 0x40000040 ;  /* 0x40000040001b7882 */ /* 0x000fe20000000000 */
[----:B------:R-:W-:Y:S01]  /*7020*/  UMOV UR28, UR4 ;  /* 0x00000004001c7c82 */ /* 0x000fe20008000000 */
        /* <DEDUP_REMOVED lines=9> */
[----:B------:R-:W-:Y:S01]  /*70c0*/  UIMAD UR6, UR6, 0xb00, UR7 ;  /* 0x00000b00060678a4 */ /* 0x000fe2000f8e0207 */
[----:B------:R-:W-:Y:S01]  /*70d0*/  R2UR UR18, R8 ;  /* 0x00000000081272ca */ /* 0x000fe200000e0000 */
[----:B------:R-:W-:Y:S01]  /*70e0*/  UMOV UR41, UR5 ;  /* 0x0000000500297c82 */ /* 0x000fe20008000000 */
[----:B------:R-:W-:Y:S01]  /*70f0*/  UMOV UR7, 0x40000040 ;  /* 0x4000004000077882 */ /* 0x000fe20000000000 */
[----:B------:R-:W-:Y:S01]  /*7100*/  UIADD3 UR26, UR6, 0x80, URZ ;  /* 0x00000080061a7890 */ /* 0x000fe2000fffe03f */
[----:B------:R-:W-:Y:S01]  /*7110*/  R2UR UR19, R9 ;  /* 0x00000000091372ca */ /* 0x000fe200000e0000 */
[----:B------:R-:W-:Y:S01]  /*7120*/  UIADD3 UR30, UR6, 0x100, URZ ;  /* 0x00000100061e7890 */ /* 0x000fe2000fffe03f */
[----:B------:R-:W-:Y:S01]  /*7130*/  R2UR UR14, R6 ;  /* 0x00000000060e72ca */ /* 0x000fe200000e0000 */
[----:B------:R-:W-:Y:S01]  /*7140*/  UIADD3 UR34, UR6, 0x180, URZ ;  /* 0x0000018006227890 */ /* 0x000fe2000fffe03f */
[----:B------:R-:W-:Y:S01]  /*7150*/  R2UR UR15, R7 ;  /* 0x00000000070f72ca */ /* 0x000fe200000e0000 */
[----:B------:R-:W-:Y:S01]  /*7160*/  UIADD3 UR38, UR6, 0x200, URZ ;  /* 0x0000020006267890 */ /* 0x000fe2000fffe03f */
[----:B------:R-:W-:Y:S01]  /*7170*/  R2UR UR11, R5 ;  /* 0x00000000050b72ca */ /* 0x000fe200000e0000 */
[----:B------:R-:W-:Y:S01]  /*7180*/  UIADD3 UR42, UR6, 0x280, URZ ;  /* 0x00000280062a7890 */ /* 0x000fe2000fffe03f */
[----:B------:R-:W-:Y:S01]  /*7190*/  UMOV UR43, 0x40000040 ;  /* 0x40000040002b7882 */ /* 0x000fe20000000000 */
[----:B------:R-:W-:Y:S01]  /*71a0*/  UIADD3 UR46, UR6, 0x300, URZ ;  /* 0x00000300062e7890 */ /* 0x000fe2000fffe03f */
[----:B--2---:R-:W-:Y:S01]  /*71b0*/  SHF.R.U32.HI R10, RZ, 0x7, R10 ;  /* 0x00000007ff0a7819 */ /* 0x004fe2000001160a */
[----:B------:R-:W-:Y:S01]  /*71c0*/  UMOV UR44, UR4 ;  /* 0x00000004002c7c82 */ /* 0x000fe20008000000 */
[----:B------:R-:W-:Y:S01]  /*71d0*/  UMOV UR45, UR5 ;  /* 0x00000005002d7c82 */ /* 0x000fe20008000000 */
[----:B------:R-:W-:Y:S01]  /*71e0*/  UMOV UR47, 0x40000040 ;  /* 0x40000040002f7882 */ /* 0x000fe20000000000 */
[----:B------:R-:W-:Y:S01]  /*71f0*/  UIADD3 UR50, UR6, 0x400, URZ ;  /* 0x0000040006327890 */ /* 0x000fe2000fffe03f */
[----:B01----:R-:W-:Y:S01]  /*7200*/  VIADD R0, R10, 0x8 ;  /* 0x000000080a007836 */ /* 0x003fe20000000000 */
[----:B------:R-:W-:Y:S01]  /*7210*/  UMOV UR48, UR4 ;  /* 0x0000000400307c82 */ /* 0x000fe20008000000 */
[----:B------:R-:W-:Y:S01]  /*7220*/  UMOV UR49, UR5 ;  /* 0x0000000500317c82 */ /* 0x000fe20008000000 */
[----:B------:R-:W-:Y:S01]  /*7230*/  UMOV UR51, 0x40000040 ;  /* 0x4000004000337882 */ /* 0x000fe20000000000 */
[----:B------:R-:W-:Y:S01]  /*7240*/  UIADD3 UR54, UR6, 0x480, URZ ;  /* 0x0000048006367890 */ /* 0x000fe2000fffe03f */
[----:B------:R0:W-:Y:S01]  /*7250*/  BAR.SYNC.DEFER_BLOCKING R0, 0x100 ;  /* 0x000400000000751d */ /* 0x0001e20000010000 */
[----:B------:R-:W-:-:S02]  /*7260*/  UIADD3 UR58, UR6, 0x500, URZ ;  /* 0x00000500063a7890 */ /* 0x000fc4000fffe03f */
[----:B------:R-:W-:Y:S02]  /*7270*/  UIADD3 UR10, UR6, 0x82, URZ ;  /* 0x00000082060a7890 */ /* 0x000fe4000fffe03f */
[----:B------:R-:W-:Y:S01]  /*7280*/  UIADD3 UR22, UR6, 0x586, URZ ;  /* 0x0000058606167890 */ /* 0x000fe2000fffe03f */
[----:B------:R-:W-:Y:S01]  /*7290*/  UMOV UR52, UR4 ;  /* 0x0000000400347c82 */ /* 0x000fe20008000000 */
[----:B------:R-:W-:Y:S01]  /*72a0*/  UMOV UR53, UR5 ;  /* 0x0000000500357c82 */ /* 0x000fe20008000000 */
[----:B------:R-:W-:Y:S01]  /*72b0*/  UMOV UR55, 0x40000040 ;  /* 0x4000004000377882 */ /* 0x000fe20000000000 */
[----:B------:R-:W-:Y:S01]  /*72c0*/  UMOV UR56, UR4 ;  /* 0x0000000400387c82 */ /* 0x000fe20008000000 */
[----:B------:R-:W-:Y:S01]  /*72d0*/  UMOV UR57, UR5 ;  /* 0x0000000500397c82 */ /* 0x000fe20008000000 */
[----:B------:R-:W-:Y:S01]  /*72e0*/  UMOV UR59, 0x40000040 ;  /* 0x40000040003b7882 */ /* 0x000fe20000000000 */
[----:B------:R-:W-:Y:S01]  /*72f0*/  UMOV UR23, 0x40000040 ;  /* 0x4000004000177882 */ /* 0x000fe20000000000 */
[----:B------:R-:W-:-:S06]  /*7300*/  WARPGROUP.ARRIVE ;  /* 0x00000000000079c5 */ /* 0x000fcc0000000000 */
[----:B------:R-:W-:Y:S01]  /*7310*/  HGMMA.64x16x16.F32 R168, gdesc[UR4], RZ, !UPT, gsb0 ;  /* 0x0020000004a879f0 */ /* 0x000fe2000c0008ff */
[----:B------:R-:W-:Y:S02]  /*7320*/  UIADD3 UR7, UR6, 0x380, URZ ;  /* 0x0000038006077890 */ /* 0x000fe4000fffe03f */
        /* <DEDUP_REMOVED lines=64> */
[----:B------:R-:W-:Y:S01]  /*7730*/  R2UR UR10, R4 ;  /* 0x00000000040a72ca */ /* 0x000fe200000e0000 */
        /* <DEDUP_REMOVED lines=78> */
[----:B------:R-:W-:Y:S02]  /*7c20*/  UIADD3 UR7, UR6, 0x504, URZ ;  /* 0x0000050406077890 */ /* 0x000fe4000fffe03f */
        /* <DEDUP_REMOVED lines=416> */
.L_x_186:
[----:B------:R-:W0:Y:S01]  /*9630*/  S2UR UR7, SR_CgaCtaId ;  /* 0x00000000000779c3 */ /* 0x000e220000008800 */
[----:B------:R-:W-:Y:S01]  /*9640*/  UMOV UR6, 0x400 ;  /* 0x0000040000067882 */ /* 0x000fe20000000000 */
[----:B------:R-:W-:Y:S01]  /*9650*/  SHF.L.U32 R0, R15, 0x1f, RZ ;  /* 0x0000001f0f007819 */ /* 0x000fe200000006ff */
[----:B0-----:R-:W-:-:S04]  /*9660*/  ULEA UR6, UR7, UR6, 0x18 ;  /* 0x0000000607067291 */ /* 0x001fc8000f8ec03f */
[----:B------:R-:W-:-:S09]  /*9670*/  ULEA UR6, UR60, UR6, 0x3 ;  /* 0x000000063c067291 */ /* 0x000fd2000f8e183f */
[----:B------:R0:W1:Y:S01]  /*9680*/  SYNCS.PHASECHK.TRANS64.TRYWAIT P2, [UR6+0x34850], R0 ;  /* 0x03485000ff0075a7 */ /* 0x0000620008040146 */
[----:B------:R-:W-:Y:S05]  /*9690*/  @!P0 BRA `(.L_x_187) ;  /* 0x0000000000048947 */ /* 0x000fea0003800000 */
[----:B------:R-:W-:Y:S01]  /*96a0*/  BPT.TRAP 0x1 ;  /* 0x000000040000795c */ /* 0x000fe20000300000 */
.L_x_187:
[----:B-1----:R-:W-:Y:S05]  /*96b0*/  @P2 BRA `(.L_x_185) ;  /* 0x0000000000082947 */ /* 0x002fea0003800000 */
[----:B------:R-:W1:Y:S02]  /*96c0*/  SYNCS.PHASECHK.TRANS64.TRYWAIT P2, [UR6+0x34850], R0 ;  /* 0x03485000ff0075a7 */ /* 0x000e640008040146 */
[----:B-1----:R-:W-:Y:S05]  /*96d0*/  @!P2 BRA `(.L_x_188) ;  /* 0x000000c8008ca947 */ /* 0x002fea0003800000 */
.L_x_185:
[----:B------:R-:W2:Y:S01]  /*96e0*/  S2UR UR7, SR_CgaCtaId ;  /* 0x00000000000779c3 */ /* 0x000ea20000008800 */
[----:B------:R-:W-:Y:S01]  /*96f0*/  UMOV UR6, 0x400 ;  /* 0x0000040000067882 */ /* 0x000fe20000000000 */
[----:B------:R-:W-:Y:S01]  /*9700*/  WARPGROUP.ARRIVE ;  /* 0x00000000000079c5 */ /* 0x000fe20000000000 */
[----:B-1----:R-:W-:Y:S01]  /*9710*/  FMNMX.FTZ R10, R168, R12, !PT ;  /* 0x0000000ca80a7209 */ /* 0x002fe20007810000 */
[----:B------:R-:W-:Y:S01]  /*9720*/  ULDC UR11, c[0x0][0x988] ;  /* 0x00026200000b7ab9 */ /* 0x000fe20000000800 */
[----:B------:R-:W-:Y:S02]  /*9730*/  R2UR UR14, R18 ;  /* 0x00000000120e72ca */ /* 0x000fe400000e0000 */
[----:B------:R-:W-:-:S04]  /*9740*/  FMNMX.FTZ R10, R169, R10, !PT ;  /* 0x0000000aa90a7209 */ /* 0x000fc80007810000 */
[----:B------:R-:W-:-:S04]  /*9750*/  FMNMX.FTZ R10, R172, R10, !PT ;  /* 0x0000000aac0a7209 */ /* 0x000fc80007810000 */
[----:B------:R-:W-:-:S03]  /*9760*/  FMNMX.FTZ R10, R173, R10, !PT ;  /* 0x0000000aad0a7209 */ /* 0x000fc60007810000 */
[----:B------:R-:W-:Y:S01]  /*9770*/  UISETP.GT.AND UP0, UPT, UR61, UR14, UPT ;  /* 0x0000000e3d00728c */ /* 0x000fe2000bf04270 */
[----:B------:R-:W-:Y:S01]  /*9780*/  FMNMX.FTZ R10, R160, R10, !PT ;  /* 0x0000000aa00a7209 */ /* 0x000fe20007810000 */
[----:B------:R-:W-:-:S03]  /*9790*/  UIADD3 UR61, UR61, -0x1, URZ ;  /* 0xffffffff3d3d7890 */ /* 0x000fc6000fffe03f */
[----:B------:R-:W-:Y:S01]  /*97a0*/  FMNMX.FTZ R10, R161, R10, !PT ;  /* 0x0000000aa10a7209 */ /* 0x000fe20007810000 */
[----:B--2---:R-:W-:Y:S01]  /*97b0*/  ULEA UR6, UR7, UR6, 0x18 ;  /* 0x0000000607067291 */ /* 0x004fe2000f8ec03f */
[----:B------:R-:W-:Y:S02]  /*97c0*/  PLOP3.LUT P2, PT, PT, PT, UP0, 0x80, 0x0 ;  /* 0x000000000000781c */ /* 0x000fe40003f4f008 */
[----:B------:R-:W-:Y:S01]  /*97d0*/  UMOV UR7, 0x40000040 ;  /* 0x4000004000077882 */ /* 0x000fe20000000000 */
[----:B------:R-:W-:Y:S02]  /*97e0*/  FMNMX.FTZ R10, R164, R10, !PT ;  /* 0x0000000aa40a7209 */ /* 0x000fe40007810000 */
[----:B0-----:R-:W-:Y:S02]  /*97f0*/  IMAD.U32 R0, RZ, RZ, UR6 ;  /* 0x00000006ff007e24 */ /* 0x001fe4000f8e00ff */
[----:B------:R-:W-:-:S03]  /*9800*/  FMNMX.FTZ R10, R165, R10, !PT ;  /* 0x0000000aa50a7209 */ /* 0x000fc60007810000 */
[----:B------:R-:W-:Y:S02]  /*9810*/  R2UR UR6, R0 ;  /* 0x00000000000672ca */ /* 0x000fe400000e0000 */
[----:B------:R-:W-:-:S04]  /*9820*/  FMNMX.FTZ R10, R152, R10, !PT ;  /* 0x0000000a980a7209 */ /* 0x000fc80007810000 */
[----:B------:R-:W-:-:S04]  /*9830*/  FMNMX.FTZ R10, R153, R10, !PT ;  /* 0x0000000a990a7209 */ /* 0x000fc80007810000 */
[----:B------:R-:W-:-:S03]  /*9840*/  FMNMX.FTZ R10, R156, R10, !PT ;  /* 0x0000000a9c0a7209 */ /* 0x000fc60007810000 */
[----:B------:R-:W-:Y:S01]  /*9850*/  UIADD3 UR6, UR6, 0x400, URZ ;  /* 0x0000040006067890 */ /* 0x000fe2000fffe03f */
[----:B------:R-:W-:-:S03]  /*9860*/  FMNMX.FTZ R10, R157, R10, !PT ;  /* 0x0000000a9d0a7209 */ /* 0x000fc60007810000 */
[----:B------:R-:W-:Y:S01]  /*9870*/  USHF.R.U32.HI UR6, URZ, 0x4, UR6 ;  /* 0x000000043f067899 */ /* 0x000fe20008011606 */
[----:B------:R-:W-:-:S03]  /*9880*/  FMNMX.FTZ R10, R144, R10, !PT ;  /* 0x0000000a900a7209 */ /* 0x000fc60007810000 */
[----:B------:R-:W-:Y:S01]  /*9890*/  ULOP3.LUT UR6, UR6, 0x3fff, URZ, 0xc0, !UPT ;  /* 0x00003fff06067892 */ /* 0x000fe2000f8ec03f */
[----:B------:R-:W-:-:S03]  /*98a0*/  FMNMX.FTZ R10, R145, R10, !PT ;  /* 0x0000000a910a7209 */ /* 0x000fc60007810000 */
[----:B------:R-:W-:Y:S01]  /*98b0*/  ULOP3.LUT UR6, UR6, 0x5800000, URZ, 0xfc, !UPT ;  /* 0x0580000006067892 */ /* 0x000fe2000f8efc3f */
[----:B------:R-:W-:-:S03]  /*98c0*/  FMNMX.FTZ R10, R148, R10, !PT ;  /* 0x0000000a940a7209 */ /* 0x000fc60007810000 */
[----:B------:R-:W-:Y:S01]  /*98d0*/  UIMAD UR10, UR60, 0xb00, UR6 ;  /* 0x00000b003c0a78a4 */ /* 0x000fe2000f8e0206 */
[----:B------:R-:W-:-:S04]  /*98e0*/  FMNMX.FTZ R10, R149, R10, !PT ;  /* 0x0000000a950a7209 */ /* 0x000fc80007810000 */
[----:B------:R-:W-:Y:S02]  /*98f0*/  FMNMX.FTZ R10, R136, R10, !PT ;  /* 0x0000000a880a7209 */ /* 0x000fe40007810000 */
[----:B------:R-:W-:Y:S02]  /*9900*/  UMOV UR6, UR10 ;  /* 0x0000000a00067c82 */ /* 0x000fe40008000000 */
[----:B------:R-:W-:Y:S01]  /*9910*/  HGMMA.64x128x16.F32 R24, R176, gdesc[UR4].tnspB, R24, gsb0 ;  /* 0x41e00004b0187df0 */ /* 0x000fe20008000818 */
[----:B------:R-:W-:Y:S01]  /*9920*/  UIADD3 UR6, UR10, 0x80, URZ ;  /* 0x000000800a067890 */ /* 0x000fe2000fffe03f */
[----:B------:R-:W-:Y:S01]  /*9930*/  FMNMX.FTZ R10, R137, R10, !PT ;  /* 0x0000000a890a7209 */ /* 0x000fe20007810000 */
[----:B------:R-:W-:-:S03]  /*9940*/  UMOV UR7, 0x40000040 ;  /* 0x4000004000077882 */ /* 0x000fc60000000000 */
        /* <DEDUP_REMOVED lines=25> */
[----:B------:R-:W-:-:S05]  /*9ae0*/  FMNMX.FTZ R10, R93, R10, !PT ;  /* 0x0000000a5d0a7209 */ /* 0x000fca0007810000 */
[----:B------:R-:W0:Y:S02]  /*9af0*/  SHFL.BFLY PT, R15, R10, 0x2, 0x1f ;  /* 0x0c401f000a0f7f89 */ /* 0x000e2400000e0000 */
[----:B0-----:R-:W-:-:S05]  /*9b00*/  FMNMX.FTZ R10, R10, R15, !PT ;  /* 0x0000000f0a0a7209 */ /* 0x001fca0007810000 */
[----:B------:R-:W0:Y:S01]  /*9b10*/  SHFL.BFLY PT, R15, R10, 0x1, 0x1f ;  /* 0x0c201f000a0f7f89 */ /* 0x000e2200000e0000 */
[----:B------:R-:W-:Y:S02]  /*9b20*/  WARPGROUP.DEPBAR.LE gsb0, 0x0 ;  /* 0x00008000000079c5 */ /* 0x000fe40000010000 */
[----:B------:R-:W-:-:S06]  /*9b30*/  WARPGROUP.ARRIVE ;  /* 0x00000000000079c5 */ /* 0x000fcc0000000000 */
[----:B------:R-:W-:Y:S01]  /*9b40*/  HGMMA.64x128x16.F32 R24, R180, gdesc[UR4].tnspB, R24, gsb0 ;  /* 0x41e00004b4187df0 */ /* 0x000fe20008000818 */
[----:B------:R-:W-:Y:S01]  /*9b50*/  UIADD3 UR6, UR10, 0x100, URZ ;  /* 0x000001000a067890 */ /* 0x000fe2000fffe03f */
[----:B------:R-:W-:Y:S01]  /*9b60*/  UMOV UR7, 0x40000040 ;  /* 0x4000004000077882 */ /* 0x000fe20000000000 */
[----:B0-----:R-:W-:-:S05]  /*9b70*/  FMNMX.FTZ R10, R10, R15, !PT ;  /* 0x0000000f0a0a7209 */ /* 0x001fca0007810000 */
[C---:B------:R-:W-:Y:S01]  /*9b80*/  FMUL.FTZ R15, R10.reuse, UR11 ;  /* 0x0000000b0a0f7c20 */ /* 0x040fe20008410000 */
[----:B------:R-:W-:-:S03]  /*9b90*/  FADD.FTZ R12, -R10, R12 ;  /* 0x0000000c0a0c7221 */ /* 0x000fc60000010100 */
[--C-:B------:R-:W-:Y:S01]  /*9ba0*/  FFMA.FTZ R176, R168, UR11, -R15.reuse ;  /* 0x0000000ba8b07c23 */ /* 0x100fe2000801080f */
        /* <DEDUP_REMOVED lines=12> */
[----:B------:R-:W-:Y:S01]  /*9c70*/  FFMA.FTZ R89, R89, UR11, -R15 ;  /* 0x0000000b59597c23 */ /* 0x000fe2000801080f */
[----:B------:R-:W-:Y:S01]  /*9c80*/  FMUL.FTZ R12, R12, UR11 ;  /* 0x0000000b0c0c7c20 */ /* 0x000fe20008410000 */
[----:B------:R-:W-:Y:S08]  /*9c90*/  MUFU.EX2 R176, R176 ;  /* 0x000000b000b07308 */ /* 0x000ff00000000800 */
[----:B------:R-:W0:Y:S08]  /*9ca0*/  MUFU.EX2 R12, R12 ;  /* 0x0000000c000c7308 */ /* 0x000e300000000800 */
[----:B------:R-:W1:Y:S08]  /*9cb0*/  MUFU.EX2 R20, R20 ;  /* 0x0000001400147308 */ /* 0x000e700000000800 */
[----:B------:R-:W2:Y:S08]  /*9cc0*/  MUFU.EX2 R178, R178 ;  /* 0x000000b200b27308 */ /* 0x000eb00000000800 */
[----:B------:R-:W3:Y:S08]  /*9cd0*/  MUFU.EX2 R168, R168 ;  /* 0x000000a800a87308 */ /* 0x000ef00000000800 */
        /* <DEDUP_REMOVED lines=10> */
[--C-:B------:R-:W-:Y:S01]  /*9d80*/  FFMA.FTZ R180, R160, UR11, -R15.reuse ;  /* 0x0000000ba0b47c23 */ /* 0x100fe2000801080f */
[--C-:B------:R-:W-:Y:S01]  /*9d90*/  FFMA.FTZ R182, R164, UR11, -R15.reuse ;  /* 0x0000000ba4b67c23 */ /* 0x100fe2000801080f */
[----:B------:R-:W-:Y:S02]  /*9da0*/  FFMA.FTZ R160, R165, UR11, -R15 ;  /* 0x0000000ba5a07c23 */ /* 0x000fe4000801080f */
[----:B------:R-:W-:Y:S01]  /*9db0*/  MUFU.EX2 R89, R89 ;  /* 0x0000005900597308 */ /* 0x000fe20000000800 */
[----:B------:R-:W-:Y:S01]  /*9dc0*/  HGMMA.64x128x16.F32 R24, R184, gdesc[UR4].tnspB, R24, gsb0 ;  /* 0x41e00004b8187df0 */ /* 0x000fe20008000818 */
[----:B------:R-:W-:Y:S01]  /*9dd0*/  UIADD3 UR6, UR10, 0x180, URZ ;  /* 0x000001800a067890 */ /* 0x000fe2000fffe03f */
[----:B------:R-:W-:-:S05]  /*9de0*/  UMOV UR7, 0x40000040 ;  /* 0x4000004000077882 */ /* 0x000fca0000000000 */
[----:B------:R-:W-:Y:S08]  /*9df0*/  MUFU.EX2 R180, R180 ;  /* 0x000000b400b47308 */ /* 0x000ff00000000800 */
[----:B------:R-:W-:Y:S08]  /*9e00*/  MUFU.EX2 R182, R182 ;  /* 0x000000b600b67308 */ /* 0x000ff00000000800 */
[----:B------:R-:W-:Y:S01]  /*9e10*/  MUFU.EX2 R160, R160 ;  /* 0x000000a000a07308 */ /* 0x000fe20000000800 */
[----:B------:R-:W-:-:S02]  /*9e20*/  WARPGROUP.DEPBAR.LE gsb0, 0x0 ;  /* 0x00008000000079c5 */ /* 0x000fc40000010000 */
[----:B------:R-:W-:Y:S01]  /*9e30*/  WARPGROUP.ARRIVE ;  /* 0x00000000000079c5 */ /* 0x000fe20000000000 */
[--C-:B------:R-:W-:Y:S01]  /*9e40*/  FFMA.FTZ R184, R152, UR11, -R15.reuse ;  /* 0x0000000b98b87c23 */ /* 0x100fe2000801080f */
[----:B------:R-:W-:Y:S01]  /*9e50*/  FMNMX.FTZ R152, R170, R11, !PT ;  /* 0x0000000baa987209 */ /* 0x000fe20007810000 */
[----:B------:R-:W-:-:S03]  /*9e60*/  FFMA.FTZ R186, R156, UR11, -R15 ;  /* 0x0000000b9cba7c23 */ /* 0x000fc6000801080f */
[----:B------:R-:W-:Y:S01]  /*9e70*/  HGMMA.64x128x16.F32 R24, R188, gdesc[UR4].tnspB, R24, gsb0 ;  /* 0x41e00004bc187df0 */ /* 0x000fe20008000818 */
[----:B------:R-:W-:Y:S01]  /*9e80*/  UIADD3 UR6, UR10, 0x200, URZ ;  /* 0x000002000a067890 */ /* 0x000fe2000fffe03f */
[----:B------:R-:W-:Y:S01]  /*9e90*/  FMNMX.FTZ R152, R171, R152, !PT ;  /* 0x00000098ab987209 */ /* 0x000fe20007810000 */
[----:B------:R-:W-:Y:S01]  /*9ea0*/  UMOV UR7, 0x40000040 ;  /* 0x4000004000077882 */ /* 0x000fe20000000000 */
        /* <DEDUP_REMOVED lines=38> */
[----:B------:R-:W-:Y:S01]  /*a110*/  WARPGROUP.ARRIVE ;  /* 0x00000000000079c5 */ /* 0x000fe20000000000 */
[----:B------:R-:W-:Y:S01]  /*a120*/  FMNMX.FTZ R156, R98, R156, !PT ;  /* 0x0000009c629c7209 */ /* 0x000fe20007810000 */
[--C-:B------:R-:W-:Y:S01]  /*a130*/  FFMA.FTZ R188, R144, UR11, -R15.reuse ;  /* 0x0000000b90bc7c23 */ /* 0x100fe2000801080f */
[--C-:B------:R-:W-:Y:S01]  /*a140*/  FFMA.FTZ R144, R145, UR11, -R15.reuse ;  /* 0x0000000b91907c23 */ /* 0x100fe2000801080f */
[--C-:B------:R-:W-:Y:S01]  /*a150*/  FFMA.FTZ R190, R148, UR11, -R15.reuse ;  /* 0x0000000b94be7c23 */ /* 0x100fe2000801080f */
[----:B------:R-:W-:Y:S01]  /*a160*/  FMNMX.FTZ R156, R99, R156, !PT ;  /* 0x0000009c639c7209 */ /* 0x000fe20007810000 */
[----:B------:R-:W-:Y:S01]  /*a170*/  HGMMA.64x128x16.F32 R24, R192, gdesc[UR4].tnspB, R24, gsb0 ;  /* 0x41e00004c0187df0 */ /* 0x000fe20008000818 */
[----:B------:R-:W-:Y:S01]  /*a180*/  UIADD3 UR6, UR10, 0x280, URZ ;  /* 0x000002800a067890 */ /* 0x000fe2000fffe03f */
[----:B------:R-:W-:Y:S01]  /*a190*/  FFMA.FTZ R145, R149, UR11, -R15 ;  /* 0x0000000b95917c23 */ /* 0x000fe2000801080f */
[----:B------:R-:W-:Y:S01]  /*a1a0*/  UMOV UR7, 0x40000040 ;  /* 0x4000004000077882 */ /* 0x000fe20000000000 */
[----:B------:R-:W-:Y:S01]  /*a1b0*/  FMNMX.FTZ R156, R102, R156, !PT ;  /* 0x0000009c669c7209 */ /* 0x000fe20007810000 */
[----:B------:R-:W-:Y:S03]  /*a1c0*/  MUFU.EX2 R188, R188 ;  /* 0x000000bc00bc7308 */ /* 0x000fe60000000800 */
[----:B------:R-:W-:-:S04]  /*a1d0*/  FMNMX.FTZ R156, R103, R156, !PT ;  /* 0x0000009c679c7209 */ /* 0x000fc80007810000 */
[----:B------:R-:W-:Y:S01]  /*a1e0*/  FMNMX.FTZ R156, R90, R156, !PT ;  /* 0x0000009c5a9c7209 */ /* 0x000fe20007810000 */
[----:B------:R-:W-:Y:S08]  /*a1f0*/  MUFU.EX2 R144, R144 ;  /* 0x0000009000907308 */ /* 0x000ff00000000800 */
[----:B------:R-:W-:Y:S08]  /*a200*/  MUFU.EX2 R190, R190 ;  /* 0x000000be00be7308 */ /* 0x000ff00000000800 */
[----:B------:R-:W-:Y:S01]  /*a210*/  MUFU.EX2 R145, R145 ;  /* 0x0000009100917308 */ /* 0x000fe20000000800 */
[----:B------:R-:W-:-:S02]  /*a220*/  WARPGROUP.DEPBAR.LE gsb0, 0x0 ;  /* 0x00008000000079c5 */ /* 0x000fc40000010000 */
[----:B------:R-:W-:Y:S01]  /*a230*/  WARPGROUP.ARRIVE ;  /* 0x00000000000079c5 */ /* 0x000fe20000000000 */
[--C-:B------:R-:W-:Y:S01]  /*a240*/  FFMA.FTZ R192, R136, UR11, -R15.reuse ;  /* 0x0000000b88c07c23 */ /* 0x100fe2000801080f */
[--C-:B------:R-:W-:Y:S01]  /*a250*/  FFMA.FTZ R136, R137, UR11, -R15.reuse ;  /* 0x0000000b89887c23 */ /* 0x100fe2000801080f */
[--C-:B------:R-:W-:Y:S01]  /*a260*/  FFMA.FTZ R194, R140, UR11, -R15.reuse ;  /* 0x0000000b8cc27c23 */ /* 0x100fe2000801080f */
[----:B------:R-:W-:Y:S01]  /*a270*/  FFMA.FTZ R137, R141, UR11, -R15 ;  /* 0x0000000b8d897c23 */ /* 0x000fe2000801080f */
[----:B------:R-:W-:Y:S01]  /*a280*/  @!P1 IMAD R141, R2, 0x8, R0 ;  /* 0x00000008028d9824 */ /* 0x000fe200078e0200 */
[----:B------:R-:W-:Y:S01]  /*a290*/  HGMMA.64x128x16.F32 R24, R196, gdesc[UR4].tnspB, R24, gsb0 ;  /* 0x41e00004c4187df0 */ /* 0x000fe20008000818 */
[----:B------:R-:W-:Y:S01]  /*a2a0*/  UIADD3 UR6, UR10, 0x300, URZ ;  /* 0x000003000a067890 */ /* 0x000fe2000fffe03f */
[----:B------:R-:W-:Y:S01]  /*a2b0*/  MUFU.EX2 R192, R192 ;  /* 0x000000c000c07308 */ /* 0x000fe20000000800 */
[----:B------:R-:W-:Y:S01]  /*a2c0*/  UMOV UR7, 0x40000040 ;  /* 0x4000004000077882 */ /* 0x000fe20000000000 */
[----:B------:R-:W-:-:S05]  /*a2d0*/  @!P1 VIADD R141, R141, 0x34840 ;  /* 0x000348408d8d9836 */ /* 0x000fca0000000000 */
[----:B------:R-:W-:Y:S01]  /*a2e0*/  @!P1 PRMT R141, RZ, 0x654, R141 ;  /* 0x00000654ff8d9816 */ /* 0x000fe2000000008d */
[----:B------:R-:W-:Y:S08]  /*a2f0*/  MUFU.EX2 R136, R136 ;  /* 0x0000008800887308 */ /* 0x000ff00000000800 */
[----:B------:R-:W-:Y:S08]  /*a300*/  MUFU.EX2 R194, R194 ;  /* 0x000000c200c27308 */ /* 0x000ff00000000800 */
[----:B------:R-:W-:Y:S01]  /*a310*/  MUFU.EX2 R137, R137 ;  /* 0x0000008900897308 */ /* 0x000fe20000000800 */
[----:B------:R-:W-:-:S02]  /*a320*/  WARPGROUP.DEPBAR.LE gsb0, 0x0 ;  /* 0x00008000000079c5 */ /* 0x000fc40000010000 */
[----:B------:R-:W-:-:S06]  /*a330*/  WARPGROUP.ARRIVE ;  /* 0x00000000000079c5 */ /* 0x000fcc0000000000 */
[----:B------:R-:W4:Y:S01]  /*a340*/  S2R R199, SR_TID.X ;  /* 0x0000000000c77919 */ /* 0x000f220000002100 */
[--C-:B------:R-:W-:Y:S01]  /*a350*/  FFMA.FTZ R196, R128, UR11, -R15.reuse ;  /* 0x0000000b80c47c23 */ /* 0x100fe2000801080f */
[--C-:B------:R-:W-:Y:S01]  /*a360*/  FFMA.FTZ R198, R132, UR11, -R15.reuse ;  /* 0x0000000b84c67c23 */ /* 0x100fe2000801080f */
[----:B------:R-:W-:Y:S01]  /*a370*/  FFMA.FTZ R128, R133, UR11, -R15 ;  /* 0x0000000b85807c23 */ /* 0x000fe2000801080f */
[----:B------:R-:W-:Y:S01]  /*a380*/  HGMMA.64x128x16.F32 R24, R200, gdesc[UR4].tnspB, R24, gsb0 ;  /* 0x41e00004c8187df0 */ /* 0x000fe20008000818 */
[----:B------:R-:W-:Y:S02]  /*a390*/  UIADD3 UR6, UR10, 0x380, URZ ;  /* 0x000003800a067890 */ /* 0x000fe4000fffe03f */
[----:B------:R-:W-:Y:S01]  /*a3a0*/  MUFU.EX2 R196, R196 ;  /* 0x000000c400c47308 */ /* 0x000fe20000000800 */
[----:B------:R-:W-:-:S07]  /*a3b0*/  UMOV UR7, 0x40000040 ;  /* 0x4000004000077882 */ /* 0x000fce0000000000 */
[----:B------:R-:W-:Y:S08]  /*a3c0*/  MUFU.EX2 R198, R198 ;  /* 0x000000c600c67308 */ /* 0x000ff00000000800 */
[----:B------:R-:W-:Y:S01]  /*a3d0*/  MUFU.EX2 R128, R128 ;  /* 0x0000008000807308 */ /* 0x000fe20000000800 */
[----:B----4-:R-:W-:Y:S01]  /*a3e0*/  SHF.R.U32.HI R169, RZ, 0x7, R199 ;  /* 0x00000007ffa97819 */ /* 0x010fe200000116c7 */
[----:B------:R-:W-:-:S02]  /*a3f0*/  WARPGROUP.DEPBAR.LE gsb0, 0x0 ;  /* 0x00008000000079c5 */ /* 0x000fc40000010000 */
[----:B------:R-:W-:Y:S01]  /*a400*/  WARPGROUP.ARRIVE ;  /* 0x00000000000079c5 */ /* 0x000fe20000000000 */
[--C-:B------:R-:W-:Y:S01]  /*a410*/  FFMA.FTZ R200, R120, UR11, -R15.reuse ;  /* 0x0000000b78c87c23 */ /* 0x100fe2000801080f */
[--C-:B------:R-:W-:Y:S01]  /*a420*/  FFMA.FTZ R120, R121, UR11, -R15.reuse ;  /* 0x0000000b79787c23 */ /* 0x100fe2000801080f */
[--C-:B------:R-:W-:Y:S01]  /*a430*/  FFMA.FTZ R202, R124, UR11, -R15.reuse ;  /* 0x0000000b7cca7c23 */ /* 0x100fe2000801080f */
[----:B------:R-:W-:Y:S02]  /*a440*/  FFMA.FTZ R121, R125, UR11, -R15 ;  /* 0x0000000b7d797c23 */ /* 0x000fe4000801080f */
[----:B------:R-:W-:Y:S01]  /*a450*/  HGMMA.64x128x16.F32 R24, R204, gdesc[UR4].tnspB, R24, gsb0 ;  /* 0x41e00004cc187df0 */ /* 0x000fe20008000818 */
[----:B------:R-:W-:Y:S01]  /*a460*/  UIADD3 UR6, UR10, 0x400, URZ ;  /* 0x000004000a067890 */ /* 0x000fe2000fffe03f */
[----:B------:R-:W-:Y:S01]  /*a470*/  MUFU.EX2 R200, R200 ;  /* 0x000000c800c87308 */ /* 0x000fe20000000800 */
[----:B------:R-:W-:-:S07]  /*a480*/  UMOV UR7, 0x40000040 ;  /* 0x4000004000077882 */ /* 0x000fce0000000000 */
[----:B------:R-:W-:Y:S08]  /*a490*/  MUFU.EX2 R120, R120 ;  /* 0x0000007800787308 */ /* 0x000ff00000000800 */
[----:B------:R-:W-:Y:S08]  /*a4a0*/  MUFU.EX2 R202, R202 ;  /* 0x000000ca00ca7308 */ /* 0x000ff00000000800 */
[----:B------:R-:W-:Y:S01]  /*a4b0*/  MUFU.EX2 R121, R121 ;  /* 0x0000007900797308 */ /* 0x000fe20000000800 */
[----:B------:R-:W-:-:S02]  /*a4c0*/  WARPGROUP.DEPBAR.LE gsb0, 0x0 ;  /* 0x00008000000079c5 */ /* 0x000fc40000010000 */
[----:B------:R-:W-:Y:S01]  /*a4d0*/  WARPGROUP.ARRIVE ;  /* 0x00000000000079c5 */ /* 0x000fe20000000000 */
[--C-:B------:R-:W-:Y:S01]  /*a4e0*/  FFMA.FTZ R204, R112, UR11, -R15.reuse ;  /* 0x0000000b70cc7c23 */ /* 0x100fe2000801080f */
[--C-:B------:R-:W-:Y:S01]  /*a4f0*/  FFMA.FTZ R112, R113, UR11, -R15.reuse ;  /* 0x0000000b71707c23 */ /* 0x100fe2000801080f */
[----:B------:R-:W-:Y:S01]  /*a500*/  FMNMX.FTZ R113, R91, R156, !PT ;  /* 0x0000009c5b717209 */ /* 0x000fe20007810000 */
[--C-:B------:R-:W-:Y:S02]  /*a510*/  FFMA.FTZ R206, R116, UR11, -R15.reuse ;  /* 0x0000000b74ce7c23 */ /* 0x100fe4000801080f */
[----:B------:R-:W-:Y:S01]  /*a520*/  HGMMA.64x128x16.F32 R24, R208, gdesc[UR4].tnspB, R24, gsb0 ;  /* 0x41e00004d0187df0 */ /* 0x000fe20008000818 */
[----:B------:R-:W-:Y:S01]  /*a530*/  UIADD3 UR6, UR10, 0x480, URZ ;  /* 0x000004800a067890 */ /* 0x000fe2000fffe03f */
[----:B------:R-:W-:Y:S01]  /*a540*/  FMNMX.FTZ R116, R94, R113, !PT ;  /* 0x000000715e747209 */ /* 0x000fe20007810000 */
[----:B------:R-:W-:Y:S01]  /*a550*/  UMOV UR7, 0x40000040 ;  /* 0x4000004000077882 */ /* 0x000fe20000000000 */
[----:B------:R-:W-:Y:S01]  /*a560*/  FFMA.FTZ R113, R117, UR11, -R15 ;  /* 0x0000000b75717c23 */ /* 0x000fe2000801080f */
[----:B------:R-:W-:Y:S01]  /*a570*/  MUFU.EX2 R204, R204 ;  /* 0x000000cc00cc7308 */ /* 0x000fe20000000800 */
[----:B------:R-:W-:-:S05]  /*a580*/  FMNMX.FTZ R116, R95, R116, !PT ;  /* 0x000000745f747209 */ /* 0x000fca0007810000 */
[----:B------:R-:W4:Y:S02]  /*a590*/  SHFL.BFLY PT, R117, R116, 0x2, 0x1f ;  /* 0x0c401f0074757f89 */ /* 0x000f2400000e0000 */
[----:B------:R-:W-:Y:S08]  /*a5a0*/  MUFU.EX2 R112, R112 ;  /* 0x0000007000707308 */ /* 0x000ff00000000800 */
[----:B------:R-:W-:Y:S08]  /*a5b0*/  MUFU.EX2 R206, R206 ;  /* 0x000000ce00ce7308 */ /* 0x000ff00000000800 */
[----:B------:R-:W-:Y:S01]  /*a5c0*/  MUFU.EX2 R113, R113 ;  /* 0x0000007100717308 */ /* 0x000fe20000000800 */
[----:B----4-:R-:W-:Y:S01]  /*a5d0*/  FMNMX.FTZ R116, R116, R117, !PT ;  /* 0x0000007574747209 */ /* 0x010fe20007810000 */
[----:B------:R-:W-:Y:S01]  /*a5e0*/  FFMA.FTZ R117, R92, UR11, -R15 ;  /* 0x0000000b5c757c23 */ /* 0x000fe2000801080f */
[----:B------:R-:W-:-:S02]  /*a5f0*/  WARPGROUP.DEPBAR.LE gsb0, 0x0 ;  /* 0x00008000000079c5 */ /* 0x000fc40000010000 */
[----:B------:R-:W-:Y:S01]  /*a600*/  WARPGROUP.ARRIVE ;  /* 0x00000000000079c5 */ /* 0x000fe20000000000 */
[--C-:B------:R-:W-:Y:S01]  /*a610*/  FFMA.FTZ R210, R108, UR11, -R15.reuse ;  /* 0x0000000b6cd27c23 */ /* 0x100fe2000801080f */
[--C-:B------:R-:W-:Y:S01]  /*a620*/  FFMA.FTZ R208, R104, UR11, -R15.reuse ;  /* 0x0000000b68d07c23 */ /* 0x100fe2000801080f */
[----:B------:R-:W4:Y:S01]  /*a630*/  SHFL.BFLY PT, R108, R116, 0x1, 0x1f ;  /* 0x0c201f00746c7f89 */ /* 0x000f2200000e0000 */
[--C-:B------:R-:W-:Y:S01]  /*a640*/  FFMA.FTZ R104, R105, UR11, -R15.reuse ;  /* 0x0000000b69687c23 */ /* 0x100fe2000801080f */
[----:B------:R-:W-:Y:S01]  /*a650*/  FFMA.FTZ R105, R109, UR11, -R15 ;  /* 0x0000000b6d697c23 */ /* 0x000fe2000801080f */
[----:B------:R-:W-:Y:S01]  /*a660*/  HGMMA.64x128x16.F32 R24, R212, gdesc[UR4].tnspB, R24, gsb0 ;  /* 0x41e00004d4187df0 */ /* 0x000fe20008000818 */
[----:B------:R-:W-:Y:S01]  /*a670*/  UIADD3 UR6, UR10, 0x500, URZ ;  /* 0x000005000a067890 */ /* 0x000fe2000fffe03f */
[----:B------:R-:W-:Y:S01]  /*a680*/  MUFU.EX2 R208, R208 ;  /* 0x000000d000d07308 */ /* 0x000fe20000000800 */
[----:B------:R-:W-:-:S07]  /*a690*/  UMOV UR7, 0x40000040 ;  /* 0x4000004000077882 */ /* 0x000fce0000000000 */
[----:B------:R-:W-:Y:S08]  /*a6a0*/  MUFU.EX2 R104, R104 ;  /* 0x0000006800687308 */ /* 0x000ff00000000800 */
[----:B------:R-:W-:Y:S01]  /*a6b0*/  MUFU.EX2 R210, R210 ;  /* 0x000000d200d27308 */ /* 0x000fe20000000800 */
[----:B----4-:R-:W-:Y:S01]  /*a6c0*/  FMNMX.FTZ R92, R116, R108, !PT ;  /* 0x0000006c745c7209 */ /* 0x010fe20007810000 */
[----:B------:R-:W-:-:S04]  /*a6d0*/  FFMA.FTZ R116, R93, UR11, -R15 ;  /* 0x0000000b5d747c23 */ /* 0x000fc8000801080f */
[C---:B------:R-:W-:Y:S01]  /*a6e0*/  FADD.FTZ R15, -R92.reuse, R11 ;  /* 0x0000000b5c0f7221 */ /* 0x040fe20000010100 */
[----:B------:R-:W-:Y:S01]  /*a6f0*/  FMUL.FTZ R93, R92, UR11 ;  /* 0x0000000b5c5d7c20 */ /* 0x000fe20008410000 */
[----:B------:R4:W-:Y:S02]  /*a700*/  MUFU.EX2 R11, R116 ;  /* 0x00000074000b7308 */ /* 0x0009e40000000800 */
[----:B------:R-:W-:Y:S01]  /*a710*/  FMUL.FTZ R15, R15, UR11 ;  /* 0x0000000b0f0f7c20 */ /* 0x000fe20008410000 */
[--C-:B------:R-:W-:Y:S01]  /*a720*/  FFMA.FTZ R177, R170, UR11, -R93.reuse ;  /* 0x0000000baab17c23 */ /* 0x100fe2000801085d */
[--C-:B------:R-:W-:Y:S01]  /*a730*/  FFMA.FTZ R109, R171, UR11, -R93.reuse ;  /* 0x0000000bab6d7c23 */ /* 0x100fe2000801085d */
[--C-:B------:R-:W-:Y:S01]  /*a740*/  FFMA.FTZ R179, R174, UR11, -R93.reuse ;  /* 0x0000000baeb37c23 */ /* 0x100fe2000801085d */
[--C-:B------:R-:W-:Y:S01]  /*a750*/  FFMA.FTZ R197, R130, UR11, -R93.reuse ;  /* 0x0000000b82c57c23 */ /* 0x100fe2000801085d */
[--C-:B------:R-:W-:Y:S01]  /*a760*/  FFMA.FTZ R130, R131, UR11, -R93.reuse ;  /* 0x0000000b83827c23 */ /* 0x100fe2000801085d */
[----:B------:R-:W-:Y:S01]  /*a770*/  MUFU.EX2 R15, R15 ;  /* 0x0000000f000f7308 */ /* 0x000fe20000000800 */
[--C-:B----4-:R-:W-:Y:S01]  /*a780*/  FFMA.FTZ R116, R175, UR11, -R93.reuse ;  /* 0x0000000baf747c23 */ /* 0x110fe2000801085d */
[--C-:B------:R-:W-:Y:S01]  /*a790*/  FFMA.FTZ R131, R134, UR11, -R93.reuse ;  /* 0x0000000b86837c23 */ /* 0x100fe2000801085d */
[----:B------:R-:W-:Y:S01]  /*a7a0*/  IADD3 R134, -R169, 0xb, RZ ;  /* 0x0000000ba9867810 */ /* 0x000fe20007ffe1ff */
[--C-:B------:R-:W-:Y:S01]  /*a7b0*/  FFMA.FTZ R181, R162, UR11, -R93.reuse ;  /* 0x0000000ba2b57c23 */ /* 0x100fe2000801085d */
[--C-:B------:R-:W-:Y:S01]  /*a7c0*/  FFMA.FTZ R199, R135, UR11, -R93.reuse ;  /* 0x0000000b87c77c23 */ /* 0x100fe2000801085d */
[----:B0-----:R-:W-:Y:S01]  /*a7d0*/  FFMA.FTZ R135, R12, R14, R176 ;  /* 0x0000000e0c877223 */ /* 0x001fe200000100b0 */
[--C-:B------:R-:W-:Y:S01]  /*a7e0*/  FFMA.FTZ R201, R122, UR11, -R93.reuse ;  /* 0x0000000b7ac97c23 */ /* 0x100fe2000801085d */
[----:B------:R-:W0:Y:S01]  /*a7f0*/  MUFU.EX2 R177, R177 ;  /* 0x000000b100b17308 */ /* 0x000e220000000800 */
[----:B------:R-:W-:Y:S01]  /*a800*/  FFMA.FTZ R183, R166, UR11, -R93 ;  /* 0x0000000ba6b77c23 */ /* 0x000fe2000801085d */
[----:B-1----:R-:W-:Y:S01]  /*a810*/  FADD.FTZ R135, R20, R135 ;  /* 0x0000008714877221 */ /* 0x002fe20000010000 */
[--C-:B------:R-:W-:Y:S01]  /*a820*/  FFMA.FTZ R124, R167, UR11, -R93.reuse ;  /* 0x0000000ba77c7c23 */ /* 0x100fe2000801085d */
[--C-:B------:R-:W-:Y:S01]  /*a830*/  FFMA.FTZ R185, R154, UR11, -R93.reuse ;  /* 0x0000000b9ab97c23 */ /* 0x100fe2000801085d */
[----:B------:R-:W-:Y:S01]  /*a840*/  FFMA.FTZ R125, R155, UR11, -R93 ;  /* 0x0000000b9b7d7c23 */ /* 0x000fe2000801085d */
[----:B--2---:R-:W-:Y:S01]  /*a850*/  FADD.FTZ R135, R178, R135 ;  /* 0x00000087b2877221 */ /* 0x004fe20000010000 */
[--C-:B------:R-:W-:Y:S01]  /*a860*/  FFMA.FTZ R203, R126, UR11, -R93.reuse ;  /* 0x0000000b7ecb7c23 */ /* 0x100fe2000801085d */
[----:B------:R-:W1:Y:S01]  /*a870*/  MUFU.EX2 R109, R109 ;  /* 0x0000006d006d7308 */ /* 0x000e620000000800 */
[----:B------:R-:W-:Y:S01]  /*a880*/  FFMA.FTZ R187, R158, UR11, -R93 ;  /* 0x0000000b9ebb7c23 */ /* 0x000fe2000801085d */
[----:B---3--:R-:W-:Y:S01]  /*a890*/  FADD.FTZ R135, R168, R135 ;  /* 0x00000087a8877221 */ /* 0x008fe20000010000 */
[--C-:B------:R-:W-:Y:S01]  /*a8a0*/  FFMA.FTZ R132, R159, UR11, -R93.reuse ;  /* 0x0000000b9f847c23 */ /* 0x100fe2000801085d */
[--C-:B------:R-:W-:Y:S01]  /*a8b0*/  FFMA.FTZ R189, R146, UR11, -R93.reuse ;  /* 0x0000000b92bd7c23 */ /* 0x100fe2000801085d */
[--C-:B------:R-:W-:Y:S01]  /*a8c0*/  FFMA.FTZ R205, R114, UR11, -R93.reuse ;  /* 0x0000000b72cd7c23 */ /* 0x100fe2000801085d */
[--C-:B------:R-:W-:Y:S01]  /*a8d0*/  FFMA.FTZ R133, R147, UR11, -R93.reuse ;  /* 0x0000000b93857c23 */ /* 0x100fe2000801085d */
[----:B------:R-:W-:Y:S01]  /*a8e0*/  FFMA.FTZ R207, R118, UR11, -R93 ;  /* 0x0000000b76cf7c23 */ /* 0x000fe2000801085d */
[----:B------:R-:W2:Y:S01]  /*a8f0*/  MUFU.EX2 R179, R179 ;  /* 0x000000b300b37308 */ /* 0x000ea20000000800 */
[----:B0-----:R-:W-:Y:S01]  /*a900*/  FFMA.FTZ R14, R15, R13, R177 ;  /* 0x0000000d0f0e7223 */ /* 0x001fe200000100b1 */
[--C-:B------:R-:W-:Y:S01]  /*a910*/  FFMA.FTZ R13, R123, UR11, -R93.reuse ;  /* 0x0000000b7b0d7c23 */ /* 0x100fe2000801085d */
[--C-:B------:R-:W-:Y:S01]  /*a920*/  FFMA.FTZ R209, R106, UR11, -R93.reuse ;  /* 0x0000000b6ad17c23 */ /* 0x100fe2000801085d */
[--C-:B------:R-:W-:Y:S01]  /*a930*/  FFMA.FTZ R191, R150, UR11, -R93.reuse ;  /* 0x0000000b96bf7c23 */ /* 0x100fe2000801085d */
[--C-:B------:R-:W-:Y:S01]  /*a940*/  FFMA.FTZ R140, R151, UR11, -R93.reuse ;  /* 0x0000000b978c7c23 */ /* 0x100fe2000801085d */
[--C-:B------:R-:W-:Y:S01]  /*a950*/  FFMA.FTZ R193, R138, UR11, -R93.reuse ;  /* 0x0000000b8ac17c23 */ /* 0x100fe2000801085d */
[--C-:B------:R-:W-:Y:S01]  /*a960*/  FFMA.FTZ R211, R110, UR11, -R93.reuse ;  /* 0x0000000b6ed37c23 */ /* 0x100fe2000801085d */
[----:B------:R-:W0:Y:S01]  /*a970*/  MUFU.EX2 R116, R116 ;  /* 0x0000007400747308 */ /* 0x000e220000000800 */
[----:B-1----:R-:W-:Y:S01]  /*a980*/  FADD.FTZ R14, R109, R14 ;  /* 0x0000000e6d0e7221 */ /* 0x002fe20000010000 */
[--C-:B------:R-:W-:Y:S01]  /*a990*/  FFMA.FTZ R138, R139, UR11, -R93.reuse ;  /* 0x0000000b8b8a7c23 */ /* 0x100fe2000801085d */
[--C-:B------:R-:W-:Y:S01]  /*a9a0*/  FFMA.FTZ R195, R142, UR11, -R93.reuse ;  /* 0x0000000b8ec37c23 */ /* 0x100fe2000801085d */
[--C-:B------:R-:W-:Y:S01]  /*a9b0*/  FFMA.FTZ R115, R115, UR11, -R93.reuse ;  /* 0x0000000b73737c23 */ /* 0x100fe2000801085d */
[--C-:B------:R-:W-:Y:S01]  /*a9c0*/  FFMA.FTZ R139, R143, UR11, -R93.reuse ;  /* 0x0000000b8f8b7c23 */ /* 0x100fe2000801085d */
[--C-:B------:R-:W-:Y:S01]  /*a9d0*/  FFMA.FTZ R119, R119, UR11, -R93.reuse ;  /* 0x0000000b77777c23 */ /* 0x100fe2000801085d */
[--C-:B------:R-:W-:Y:S01]  /*a9e0*/  FFMA.FTZ R111, R111, UR11, -R93.reuse ;  /* 0x0000000b6f6f7c23 */ /* 0x100fe2000801085d */
[----:B------:R1:W-:Y:S01]  /*a9f0*/  MUFU.EX2 R108, R117 ;  /* 0x00000075006c7308 */ /* 0x0003e20000000800 */
[----:B--2---:R-:W-:Y:S01]  /*aa00*/  FADD.FTZ R123, R179, R14 ;  /* 0x0000000eb37b7221 */ /* 0x004fe20000010000 */
[--C-:B------:R-:W-:Y:S01]  /*aa10*/  FFMA.FTZ R102, R102, UR11, -R93.reuse ;  /* 0x0000000b66667c23 */ /* 0x100fe2000801085d */
[--C-:B------:R-:W-:Y:S01]  /*aa20*/  FFMA.FTZ R103, R103, UR11, -R93.reuse ;  /* 0x0000000b67677c23 */ /* 0x100fe2000801085d */
[--C-:B------:R-:W-:Y:S01]  /*aa30*/  FFMA.FTZ R91, R91, UR11, -R93.reuse ;  /* 0x0000000b5b5b7c23 */ /* 0x100fe2000801085d */
[----:B------:R-:W-:Y:S01]  /*aa40*/  FFMA.FTZ R94, R94, UR11, -R93 ;  /* 0x0000000b5e5e7c23 */ /* 0x000fe2000801085d */
[----:B------:R-:W-:-:S02]  /*aa50*/  F2FP.F16.F32.PACK_AB R176, R20, R176 ;  /* 0x000000b014b0723e */ /* 0x000fc400000000ff */
[----:B------:R-:W2:Y:S01]  /*aa60*/  MUFU.EX2 R181, R181 ;  /* 0x000000b500b57308 */ /* 0x000ea20000000800 */
[----:B-1----:R-:W-:Y:S01]  /*aa70*/  FFMA.FTZ R117, R163, UR11, -R93 ;  /* 0x0000000ba3757c23 */ /* 0x002fe2000801085d */
[C---:B0-----:R-:W-:Y:S01]  /*aa80*/  FADD.FTZ R14, R116.reuse, R123 ;  /* 0x0000007b740e7221 */ /* 0x041fe20000010000 */
[----:B------:R-:W-:Y:S02]  /*aa90*/  F2FP.F16.F32.PACK_AB R179, R116, R179 ;  /* 0x000000b374b3723e */ /* 0x000fe400000000ff */
[----:B------:R-:W-:Y:S02]  /*aaa0*/  F2FP.F16.F32.PACK_AB R178, R168, R178 ;  /* 0x000000b2a8b2723e */ /* 0x000fe400000000ff */
[----:B------:R-:W-:Y:S01]  /*aab0*/  F2FP.F16.F32.PACK_AB R177, R109, R177 ;  /* 0x000000b16db1723e */ /* 0x000fe200000000ff */
[----:B------:R-:W0:Y:S08]  /*aac0*/  MUFU.EX2 R117, R117 ;  /* 0x0000007500757308 */ /* 0x000e300000000800 */
[----:B------:R-:W1:Y:S01]  /*aad0*/  MUFU.EX2 R183, R183 ;  /* 0x000000b700b77308 */ /* 0x000e620000000800 */
[----:B--2---:R-:W-:Y:S01]  /*aae0*/  FADD.FTZ R126, R181, R14 ;  /* 0x0000000eb57e7221 */ /* 0x004fe20000010000 */
[----:B------:R-:W-:-:S06]  /*aaf0*/  FFMA.FTZ R14, R127, UR11, -R93 ;  /* 0x0000000b7f0e7c23 */ /* 0x000fcc000801085d */
[----:B------:R-:W2:Y:S01]  /*ab00*/  MUFU.EX2 R124, R124 ;  /* 0x0000007c007c7308 */ /* 0x000ea20000000800 */
[C---:B0-----:R-:W-:Y:S01]  /*ab10*/  FADD.FTZ R126, R117.reuse, R126 ;  /* 0x0000007e757e7221 */ /* 0x041fe20000010000 */
[----:B------:R-:W-:-:S06]  /*ab20*/  F2FP.F16.F32.PACK_AB R181, R117, R181 ;  /* 0x000000b575b5723e */ /* 0x000fcc00000000ff */
[----:B------:R-:W0:Y:S01]  /*ab30*/  MUFU.EX2 R185, R185 ;  /* 0x000000b900b97308 */ /* 0x000e220000000800 */
[----:B-1----:R-:W-:-:S07]  /*ab40*/  FADD.FTZ R127, R183, R126 ;  /* 0x0000007eb77f7221 */ /* 0x002fce0000010000 */
[----:B------:R-:W1:Y:S01]  /*ab50*/  MUFU.EX2 R125, R125 ;  /* 0x0000007d007d7308 */ /* 0x000e620000000800 */
[C---:B--2---:R-:W-:Y:S01]  /*ab60*/  FADD.FTZ R114, R124.reuse, R127 ;  /* 0x0000007f7c727221 */ /* 0x044fe20000010000 */
[----:B------:R-:W-:-:S06]  /*ab70*/  F2FP.F16.F32.PACK_AB R183, R124, R183 ;  /* 0x000000b77cb7723e */ /* 0x000fcc00000000ff */
[----:B------:R-:W2:Y:S01]  /*ab80*/  MUFU.EX2 R187, R187 ;  /* 0x000000bb00bb7308 */ /* 0x000ea20000000800 */
[----:B0-----:R-:W-:Y:S01]  /*ab90*/  FADD.FTZ R106, R185, R114 ;  /* 0x00000072b96a7221 */ /* 0x001fe20000010000 */
[----:B------:R-:W-:-:S06]  /*aba0*/  FFMA.FTZ R114, R107, UR11, -R93 ;  /* 0x0000000b6b727c23 */ /* 0x000fcc000801085d */
[----:B------:R-:W0:Y:S01]  /*abb0*/  MUFU.EX2 R132, R132 ;  /* 0x0000008400847308 */ /* 0x000e220000000800 */
[C---:B-1----:R-:W-:Y:S01]  /*abc0*/  FADD.FTZ R106, R125.reuse, R106 ;  /* 0x0000006a7d6a7221 */ /* 0x042fe20000010000 */
[----:B------:R-:W-:Y:S02]  /*abd0*/  WARPGROUP.DEPBAR.LE gsb0, 0x0 ;  /* 0x00008000000079c5 */ /* 0x000fe40000010000 */
[----:B------:R-:W-:Y:S01]  /*abe0*/  WARPGROUP.ARRIVE ;  /* 0x00000000000079c5 */ /* 0x000fe20000000000 */
[----:B------:R-:W-:Y:S02]  /*abf0*/  F2FP.F16.F32.PACK_AB R185, R125, R185 ;  /* 0x000000b97db9723e */ /* 0x000fe400000000ff */
[----:B------:R-:W-:Y:S01]  /*ac00*/  F2FP.F16.F32.PACK_AB R212, R97, R96 ;  /* 0x0000006061d4723e */ /* 0x000fe200000000ff */
[----:B------:R-:W1:Y:S01]  /*ac10*/  MUFU.EX2 R189, R189 ;  /* 0x000000bd00bd7308 */ /* 0x000e620000000800 */
[----:B--2---:R-:W-:Y:S01]  /*ac20*/  FADD.FTZ R127, R187, R106 ;  /* 0x0000006abb7f7221 */ /* 0x004fe20000010000 */
[----:B------:R-:W-:Y:S01]  /*ac30*/  HGMMA.64x128x16.F32 R24, R216, gdesc[UR4].tnspB, R24, gsb0 ;  /* 0x41e00004d8187df0 */ /* 0x000fe20008000818 */
[--C-:B------:R-:W-:Y:S01]  /*ac40*/  FFMA.FTZ R106, R99, UR11, -R93.reuse ;  /* 0x0000000b636a7c23 */ /* 0x100fe2000801085d */
[----:B------:R-:W-:Y:S01]  /*ac50*/  FFMA.FTZ R99, R90, UR11, -R93 ;  /* 0x0000000b5a637c23 */ /* 0x000fe2000801085d */
[----:B------:R-:W-:-:S03]  /*ac60*/  F2FP.F16.F32.PACK_AB R214, R101, R100 ;  /* 0x0000006465d6723e */ /* 0x000fc600000000ff */
        /* <DEDUP_REMOVED lines=8> */
[----:B------:R-:W2:Y:S08]  /*acf0*/  MUFU.EX2 R193, R193 ;  /* 0x000000c100c17308 */ /* 0x000eb00000000800 */
[----:B------:R-:W3:Y:S08]  /*ad00*/  MUFU.EX2 R138, R138 ;  /* 0x0000008a008a7308 */ /* 0x000ef00000000800 */
[----:B------:R-:W4:Y:S08]  /*ad10*/  MUFU.EX2 R195, R195 ;  /* 0x000000c300c37308 */ /* 0x000f300000000800 */
[----:B------:R-:W5:Y:S08]  /*ad20*/  MUFU.EX2 R139, R139 ;  /* 0x0000008b008b7308 */ /* 0x000f700000000800 */
        /* <DEDUP_REMOVED lines=9> */
[----:B------:R-:W-:Y:S01]  /*adc0*/  MUFU.EX2 R207, R207 ;  /* 0x000000cf00cf7308 */ /* 0x000fe20000000800 */
[----:B------:R-:W-:-:S02]  /*add0*/  WARPGROUP.DEPBAR.LE gsb0, 0x0 ;  /* 0x00008000000079c5 */ /* 0x000fc40000010000 */
[----:B------:R0:W-:Y:S06]  /*ade0*/  BAR.ARV R134, 0x100 ;  /* 0x000400860000751d */ /* 0x0001ec0000002000 */
[----:B------:R1:W-:Y:S01]  /*adf0*/  @!P1 SYNCS.ARRIVE.TRANS64.RED.A1T0 RZ, [R141+URZ], RZ ;  /* 0x000000ff8dff99a7 */ /* 0x0003e2000810043f */
[----:B------:R-:W-:Y:S01]  /*ae00*/  MUFU.EX2 R209, R209 ;  /* 0x000000d100d17308 */ /* 0x000fe20000000800 */
[----:B------:R-:W-:Y:S01]  /*ae10*/  F2FP.F16.F32.PACK_AB R218, R11, R108 ;  /* 0x0000006c0bda723e */ /* 0x000fe200000000ff */
[-C--:B------:R-:W-:Y:S01]  /*ae20*/  FMUL.FTZ R24, R24, R12.reuse ;  /* 0x0000000c18187220 */ /* 0x080fe20000410000 */
[-C--:B------:R-:W-:Y:S01]  /*ae30*/  FMUL.FTZ R25, R25, R12.reuse ;  /* 0x0000000c19197220 */ /* 0x080fe20000410000 */
[-C--:B------:R-:W-:Y:S01]  /*ae40*/  FMUL.FTZ R28, R28, R12.reuse ;  /* 0x0000000c1c1c7220 */ /* 0x080fe20000410000 */
[-C--:B------:R-:W-:Y:S01]  /*ae50*/  FMUL.FTZ R29, R29, R12.reuse ;  /* 0x0000000c1d1d7220 */ /* 0x080fe20000410000 */
[-C--:B------:R-:W-:Y:S01]  /*ae60*/  FMUL.FTZ R32, R32, R12.reuse ;  /* 0x0000000c20207220 */ /* 0x080fe20000410000 */
[----:B-1----:R-:W-:Y:S01]  /*ae70*/  IMAD.U32 R141, RZ, RZ, UR60 ;  /* 0x0000003cff8d7e24 */ /* 0x002fe2000f8e00ff */
[----:B------:R-:W-:Y:S01]  /*ae80*/  MUFU.EX2 R211, R211 ;  /* 0x000000d300d37308 */ /* 0x000fe20000000800 */
[----:B------:R-:W-:Y:S01]  /*ae90*/  R2UR UR60, R2 ;  /* 0x00000000023c72ca */ /* 0x000fe200000e0000 */
[----:B------:R-:W-:Y:S01]  /*aea0*/  FMUL.FTZ R33, R33, R12 ;  /* 0x0000000c21217220 */ /* 0x000fe20000410000 */
[----:B------:R-:W-:-:S02]  /*aeb0*/  @!P1 IMAD R122, R141, 0x8, R0 ;  /* 0x000000088d7a9824 */ /* 0x000fc400078e0200 */
[-C--:B------:R-:W-:Y:S01]  /*aec0*/  FMUL.FTZ R36, R36, R12.reuse ;  /* 0x0000000c24247220 */ /* 0x080fe20000410000 */
[-C--:B------:R-:W-:Y:S01]  /*aed0*/  FMUL.FTZ R37, R37, R12.reuse ;  /* 0x0000000c25257220 */ /* 0x080fe20000410000 */
[-C--:B------:R-:W-:Y:S01]  /*aee0*/  FMUL.FTZ R40, R40, R12.reuse ;  /* 0x0000000c28287220 */ /* 0x080fe20000410000 */
[----:B------:R-:W-:Y:S01]  /*aef0*/  @!P1 VIADD R122, R122, 0x34860 ;  /* 0x000348607a7a9836 */ /* 0x000fe20000000000 */
[----:B------:R-:W-:Y:S01]  /*af00*/  MUFU.EX2 R105, R105 ;  /* 0x0000006900697308 */ /* 0x000fe20000000800 */
[-C--:B------:R-:W-:Y:S01]  /*af10*/  FMUL.FTZ R41, R41, R12.reuse ;  /* 0x0000000c29297220 */ /* 0x080fe20000410000 */
[-C--:B------:R-:W-:Y:S01]  /*af20*/  FMUL.FTZ R44, R44, R12.reuse ;  /* 0x0000000c2c2c7220 */ /* 0x080fe20000410000 */
[-C--:B------:R-:W-:Y:S01]  /*af30*/  FMUL.FTZ R45, R45, R12.reuse ;  /* 0x0000000c2d2d7220 */ /* 0x080fe20000410000 */
[----:B------:R-:W-:Y:S01]  /*af40*/  @!P1 PRMT R122, RZ, 0x654, R122 ;  /* 0x00000654ff7a9816 */ /* 0x000fe2000000007a */
[-C--:B------:R-:W-:Y:S01]  /*af50*/  FMUL.FTZ R48, R48, R12.reuse ;  /* 0x0000000c30307220 */ /* 0x080fe20000410000 */
[-C--:B------:R-:W-:Y:S01]  /*af60*/  FMUL.FTZ R49, R49, R12.reuse ;  /* 0x0000000c31317220 */ /* 0x080fe20000410000 */
[-C--:B------:R-:W-:Y:S01]  /*af70*/  FMUL.FTZ R52, R52, R12.reuse ;  /* 0x0000000c34347220 */ /* 0x080fe20000410000 */
[----:B------:R1:W-:Y:S01]  /*af80*/  @!P1 SYNCS.ARRIVE.TRANS64.RED.A1T0 RZ, [R122+URZ], RZ ;  /* 0x000000ff7aff99a7 */ /* 0x0003e2000810043f */
[----:B------:R-:W-:Y:S01]  /*af90*/  MUFU.EX2 R106, R106 ;  /* 0x0000006a006a7308 */ /* 0x000fe20000000800 */
[-C--:B------:R-:W-:Y:S01]  /*afa0*/  FMUL.FTZ R53, R53, R12.reuse ;  /* 0x0000000c35357220 */ /* 0x080fe20000410000 */
[-C--:B------:R-:W-:Y:S01]  /*afb0*/  FMUL.FTZ R56, R56, R12.reuse ;  /* 0x0000000c38387220 */ /* 0x080fe20000410000 */
[-C--:B------:R-:W-:Y:S01]  /*afc0*/  FMUL.FTZ R57, R57, R12.reuse ;  /* 0x0000000c39397220 */ /* 0x080fe20000410000 */
[-C--:B------:R-:W-:Y:S01]  /*afd0*/  FMUL.FTZ R60, R60, R12.reuse ;  /* 0x0000000c3c3c7220 */ /* 0x080fe20000410000 */
[-C--:B------:R-:W-:Y:S01]  /*afe0*/  FMUL.FTZ R61, R61, R12.reuse ;  /* 0x0000000c3d3d7220 */ /* 0x080fe20000410000 */
[----:B------:R-:W-:Y:S01]  /*aff0*/  FMUL.FTZ R64, R64, R12 ;  /* 0x0000000c40407220 */ /* 0x000fe20000410000 */
[----:B-1----:R-:W-:Y:S01]  /*b000*/  FADD.FTZ R122, R180, R135 ;  /* 0x00000087b47a7221 */ /* 0x002fe20000010000 */
[----:B------:R-:W-:Y:S01]  /*b010*/  F2FP.F16.F32.PACK_AB R180, R21, R180 ;  /* 0x000000b415b4723e */ /* 0x000fe200000000ff */
[----:B------:R-:W-:Y:S01]  /*b020*/  MUFU.EX2 R102, R102 ;  /* 0x0000006600667308 */ /* 0x000fe20000000800 */
[-C--:B------:R-:W-:Y:S01]  /*b030*/  FMUL.FTZ R65, R65, R12.reuse ;  /* 0x0000000c41417220 */ /* 0x080fe20000410000 */
[----:B------:R-:W-:Y:S01]  /*b040*/  FADD.FTZ R123, R21, R122 ;  /* 0x0000007a157b7221 */ /* 0x000fe20000010000 */
[-C--:B------:R-:W-:Y:S01]  /*b050*/  FMUL.FTZ R68, R68, R12.reuse ;  /* 0x0000000c44447220 */ /* 0x080fe20000410000 */
[-C--:B------:R-:W-:Y:S01]  /*b060*/  FMUL.FTZ R69, R69, R12.reuse ;  /* 0x0000000c45457220 */ /* 0x080fe20000410000 */
[-C--:B------:R-:W-:Y:S01]  /*b070*/  FMUL.FTZ R72, R72, R12.reuse ;  /* 0x0000000c48487220 */ /* 0x080fe20000410000 */
[----:B------:R-:W-:Y:S01]  /*b080*/  FADD.FTZ R123, R182, R123 ;  /* 0x0000007bb67b7221 */ /* 0x000fe20000010000 */
[-C--:B------:R-:W-:Y:S01]  /*b090*/  FMUL.FTZ R73, R73, R12.reuse ;  /* 0x0000000c49497220 */ /* 0x080fe20000410000 */
        /* <DEDUP_REMOVED lines=9> */
[----:B------:R-:W-:Y:S01]  /*b130*/  FMUL.FTZ R85, R85, R12 ;  /* 0x0000000c55557220 */ /* 0x000fe20000410000 */
[----:B------:R-:W-:Y:S01]  /*b140*/  FADD.FTZ R107, R153, R118 ;  /* 0x00000076996b7221 */ /* 0x000fe20000010000 */
[-C--:B------:R-:W-:Y:S01]  /*b150*/  FMUL.FTZ R26, R26, R15.reuse ;  /* 0x0000000f1a1a7220 */ /* 0x080fe20000410000 */
[-C--:B------:R-:W-:Y:S01]  /*b160*/  FMUL.FTZ R27, R27, R15.reuse ;  /* 0x0000000f1b1b7220 */ /* 0x080fe20000410000 */
[-C--:B------:R-:W-:Y:S01]  /*b170*/  FMUL.FTZ R30, R30, R15.reuse ;  /* 0x0000000f1e1e7220 */ /* 0x080fe20000410000 */
[----:B------:R-:W-:Y:S01]  /*b180*/  FADD.FTZ R123, R186, R107 ;  /* 0x0000006bba7b7221 */ /* 0x000fe20000010000 */
[--C-:B------:R-:W-:Y:S01]  /*b190*/  FFMA.FTZ R107, R98, UR11, -R93.reuse ;  /* 0x0000000b626b7c23 */ /* 0x100fe2000801085d */
[----:B------:R-:W-:Y:S01]  /*b1a0*/  FFMA.FTZ R93, R95, UR11, -R93 ;  /* 0x0000000b5f5d7c23 */ /* 0x000fe2000801085d */
[----:B------:R0:W1:Y:S01]  /*b1b0*/  MUFU.EX2 R98, R115 ;  /* 0x0000007300627308 */ /* 0x0000620000000800 */
[----:B------:R-:W-:Y:S01]  /*b1c0*/  FADD.FTZ R123, R152, R123 ;  /* 0x0000007b987b7221 */ /* 0x000fe20000010000 */
[-C--:B------:R-:W-:Y:S01]  /*b1d0*/  FMUL.FTZ R31, R31, R15.reuse ;  /* 0x0000000f1f1f7220 */ /* 0x080fe20000410000 */
[-C--:B------:R-:W-:Y:S01]  /*b1e0*/  FMUL.FTZ R34, R34, R15.reuse ;  /* 0x0000000f22227220 */ /* 0x080fe20000410000 */
[-C--:B------:R-:W-:Y:S01]  /*b1f0*/  FMUL.FTZ R35, R35, R15.reuse ;  /* 0x0000000f23237220 */ /* 0x080fe20000410000 */
[----:B------:R-:W-:Y:S01]  /*b200*/  FADD.FTZ R123, R188, R123 ;  /* 0x0000007bbc7b7221 */ /* 0x000fe20000010000 */
[-C--:B------:R-:W-:Y:S01]  /*b210*/  FMUL.FTZ R38, R38, R15.reuse ;  /* 0x0000000f26267220 */ /* 0x080fe20000410000 */
[-C--:B------:R-:W-:Y:S01]  /*b220*/  FMUL.FTZ R39, R39, R15.reuse ;  /* 0x0000000f27277220 */ /* 0x080fe20000410000 */
[----:B------:R-:W-:Y:S01]  /*b230*/  MUFU.EX2 R107, R107 ;  /* 0x0000006b006b7308 */ /* 0x000fe20000000800 */
[----:B------:R-:W-:Y:S01]  /*b240*/  FADD.FTZ R123, R144, R123 ;  /* 0x0000007b907b7221 */ /* 0x000fe20000010000 */
[----:B0-----:R-:W-:Y:S01]  /*b250*/  FADD.FTZ R115, R191, R110 ;  /* 0x0000006ebf737221 */ /* 0x001fe20000010000 */
[-C--:B------:R-:W-:Y:S01]  /*b260*/  FMUL.FTZ R42, R42, R15.reuse ;  /* 0x0000000f2a2a7220 */ /* 0x080fe20000410000 */
[-C--:B------:R-:W-:Y:S01]  /*b270*/  FMUL.FTZ R43, R43, R15.reuse ;  /* 0x0000000f2b2b7220 */ /* 0x080fe20000410000 */
[----:B------:R-:W-:Y:S01]  /*b280*/  FADD.FTZ R90, R190, R123 ;  /* 0x0000007bbe5a7221 */ /* 0x000fe20000010000 */
[----:B------:R-:W-:Y:S01]  /*b290*/  FADD.FTZ R110, R140, R115 ;  /* 0x000000738c6e7221 */ /* 0x000fe20000010000 */
[-C--:B------:R-:W-:Y:S01]  /*b2a0*/  FMUL.FTZ R46, R46, R15.reuse ;  /* 0x0000000f2e2e7220 */ /* 0x080fe20000410000 */
[----:B------:R-:W-:Y:S01]  /*b2b0*/  MUFU.EX2 R91, R91 ;  /* 0x0000005b005b7308 */ /* 0x000fe20000000800 */
[----:B------:R-:W-:Y:S01]  /*b2c0*/  FADD.FTZ R123, R145, R90 ;  /* 0x0000005a917b7221 */ /* 0x000fe20000010000 */
[----:B--2---:R-:W-:Y:S01]  /*b2d0*/  FADD.FTZ R95, R193, R110 ;  /* 0x0000006ec15f7221 */ /* 0x004fe20000010000 */
[-C--:B------:R-:W-:Y:S01]  /*b2e0*/  FMUL.FTZ R47, R47, R15.reuse ;  /* 0x0000000f2f2f7220 */ /* 0x080fe20000410000 */
[-C--:B------:R-:W-:Y:S01]  /*b2f0*/  FMUL.FTZ R50, R50, R15.reuse ;  /* 0x0000000f32327220 */ /* 0x080fe20000410000 */
[----:B------:R-:W-:Y:S01]  /*b300*/  FADD.FTZ R123, R192, R123 ;  /* 0x0000007bc07b7221 */ /* 0x000fe20000010000 */
[----:B---3--:R-:W-:Y:S01]  /*b310*/  FADD.FTZ R20, R138, R95 ;  /* 0x0000005f8a147221 */ /* 0x008fe20000010000 */
[-C--:B------:R-:W-:Y:S01]  /*b320*/  FMUL.FTZ R51, R51, R15.reuse ;  /* 0x0000000f33337220 */ /* 0x080fe20000410000 */
[----:B------:R-:W0:Y:S01]  /*b330*/  MUFU.EX2 R90, R119 ;  /* 0x00000077005a7308 */ /* 0x000e220000000800 */
[----:B------:R-:W-:Y:S01]  /*b340*/  FADD.FTZ R123, R136, R123 ;  /* 0x0000007b887b7221 */ /* 0x000fe20000010000 */
[----:B----4-:R-:W-:Y:S01]  /*b350*/  FADD.FTZ R116, R195, R20 ;  /* 0x00000014c3747221 */ /* 0x010fe20000010000 */
[-C--:B------:R-:W-:Y:S01]  /*b360*/  FMUL.FTZ R54, R54, R15.reuse ;  /* 0x0000000f36367220 */ /* 0x080fe20000410000 */
[-C--:B------:R-:W-:Y:S01]  /*b370*/  FMUL.FTZ R55, R55, R15.reuse ;  /* 0x0000000f37377220 */ /* 0x080fe20000410000 */
[----:B------:R-:W-:Y:S01]  /*b380*/  FADD.FTZ R110, R194, R123 ;  /* 0x0000007bc26e7221 */ /* 0x000fe20000010000 */
[----:B-----5:R-:W-:Y:S01]  /*b390*/  FADD.FTZ R116, R139, R116 ;  /* 0x000000748b747221 */ /* 0x020fe20000010000 */
[-C--:B------:R-:W-:Y:S01]  /*b3a0*/  FMUL.FTZ R58, R58, R15.reuse ;  /* 0x0000000f3a3a7220 */ /* 0x080fe20000410000 */
[----:B------:R2:W3:Y:S01]  /*b3b0*/  MUFU.EX2 R20, R114 ;  /* 0x0000007200147308 */ /* 0x0004e20000000800 */
[----:B------:R-:W-:Y:S01]  /*b3c0*/  FADD.FTZ R21, R137, R110 ;  /* 0x0000006e89157221 */ /* 0x000fe20000010000 */
[-C--:B------:R-:W-:Y:S01]  /*b3d0*/  FMUL.FTZ R59, R59, R15.reuse ;  /* 0x0000000f3b3b7220 */ /* 0x080fe20000410000 */
[-C--:B------:R-:W-:Y:S01]  /*b3e0*/  FMUL.FTZ R62, R62, R15.reuse ;  /* 0x0000000f3e3e7220 */ /* 0x080fe20000410000 */
[-C--:B------:R-:W-:Y:S01]  /*b3f0*/  FMUL.FTZ R63, R63, R15.reuse ;  /* 0x0000000f3f3f7220 */ /* 0x080fe20000410000 */
[----:B------:R-:W-:Y:S01]  /*b400*/  FADD.FTZ R110, R196, R21 ;  /* 0x00000015c46e7221 */ /* 0x000fe20000010000 */
[----:B------:R-:W-:Y:S01]  /*b410*/  FADD.FTZ R21, R197, R116 ;  /* 0x00000074c5157221 */ /* 0x000fe20000010000 */
[-C--:B------:R-:W-:Y:S01]  /*b420*/  FMUL.FTZ R66, R66, R15.reuse ;  /* 0x0000000f42427220 */ /* 0x080fe20000410000 */
[----:B------:R-:W-:Y:S01]  /*b430*/  MUFU.EX2 R219, R94 ;  /* 0x0000005e00db7308 */ /* 0x000fe20000000800 */
[----:B------:R-:W-:Y:S01]  /*b440*/  FADD.FTZ R95, R129, R110 ;  /* 0x0000006e815f7221 */ /* 0x000fe20000010000 */
[----:B------:R-:W-:Y:S01]  /*b450*/  FADD.FTZ R110, R130, R21 ;  /* 0x00000015826e7221 */ /* 0x000fe20000010000 */
[-C--:B------:R-:W-:Y:S01]  /*b460*/  FMUL.FTZ R67, R67, R15.reuse ;  /* 0x0000000f43437220 */ /* 0x080fe20000410000 */
[-C--:B------:R-:W-:Y:S01]  /*b470*/  FMUL.FTZ R70, R70, R15.reuse ;  /* 0x0000000f46467220 */ /* 0x080fe20000410000 */
[----:B------:R-:W-:Y:S01]  /*b480*/  FADD.FTZ R95, R198, R95 ;  /* 0x0000005fc65f7221 */ /* 0x000fe20000010000 */
[----:B--2---:R-:W-:Y:S01]  /*b490*/  FADD.FTZ R114, R131, R110 ;  /* 0x0000006e83727221 */ /* 0x004fe20000010000 */
[-C--:B------:R-:W-:Y:S01]  /*b4a0*/  FMUL.FTZ R71, R71, R15.reuse ;  /* 0x0000000f47477220 */ /* 0x080fe20000410000 */
[----:B------:R-:W2:Y:S01]  /*b4b0*/  MUFU.EX2 R110, R111 ;  /* 0x0000006f006e7308 */ /* 0x000ea20000000800 */
[----:B------:R-:W-:Y:S01]  /*b4c0*/  FADD.FTZ R95, R128, R95 ;  /* 0x0000005f805f7221 */ /* 0x000fe20000010000 */
[----:B------:R-:W-:Y:S01]  /*b4d0*/  FADD.FTZ R114, R199, R114 ;  /* 0x00000072c7727221 */ /* 0x000fe20000010000 */
[-C--:B------:R-:W-:Y:S01]  /*b4e0*/  FMUL.FTZ R74, R74, R15.reuse ;  /* 0x0000000f4a4a7220 */ /* 0x080fe20000410000 */
[----:B------:R-:W-:Y:S01]  /*b4f0*/  FMUL.FTZ R75, R75, R15 ;  /* 0x0000000f4b4b7220 */ /* 0x000fe20000410000 */
[----:B------:R-:W-:Y:S01]  /*b500*/  FADD.FTZ R95, R200, R95 ;  /* 0x0000005fc85f7221 */ /* 0x000fe20000010000 */
[----:B------:R-:W-:Y:S01]  /*b510*/  FADD.FTZ R114, R201, R114 ;  /* 0x00000072c9727221 */ /* 0x000fe20000010000 */
[C---:B------:R-:W-:Y:S01]  /*b520*/  F2FP.F16.F32.PACK_AB R201, R13.reuse, R201 ;  /* 0x000000c90dc9723e */ /* 0x040fe200000000ff */
[----:B------:R-:W4:Y:S01]  /*b530*/  MUFU.EX2 R93, R93 ;  /* 0x0000005d005d7308 */ /* 0x000f220000000800 */
[----:B------:R-:W-:Y:S01]  /*b540*/  FADD.FTZ R95, R120, R95 ;  /* 0x0000005f785f7221 */ /* 0x000fe20000010000 */
[----:B------:R-:W-:Y:S01]  /*b550*/  FADD.FTZ R114, R13, R114 ;  /* 0x000000720d727221 */ /* 0x000fe20000010000 */
[-C--:B------:R-:W-:Y:S01]  /*b560*/  FMUL.FTZ R78, R78, R15.reuse ;  /* 0x0000000f4e4e7220 */ /* 0x080fe20000410000 */
[----:B------:R-:W-:Y:S01]  /*b570*/  FMUL.FTZ R79, R79, R15 ;  /* 0x0000000f4f4f7220 */ /* 0x000fe20000410000 */
[----:B------:R-:W-:Y:S01]  /*b580*/  FADD.FTZ R116, R202, R95 ;  /* 0x0000005fca747221 */ /* 0x000fe20000010000 */
[----:B------:R-:W-:Y:S01]  /*b590*/  FADD.FTZ R21, R203, R114 ;  /* 0x00000072cb157221 */ /* 0x000fe20000010000 */
[----:B------:R-:W-:Y:S01]  /*b5a0*/  F2FP.F16.F32.PACK_AB R203, R14, R203 ;  /* 0x000000cb0ecb723e */ /* 0x000fe200000000ff */
[-C--:B------:R-:W-:Y:S01]  /*b5b0*/  FMUL.FTZ R82, R82, R15.reuse ;  /* 0x0000000f52527220 */ /* 0x080fe20000410000 */
[----:B------:R-:W-:Y:S01]  /*b5c0*/  FADD.FTZ R95, R121, R116 ;  /* 0x00000074795f7221 */ /* 0x000fe20000010000 */
[----:B------:R-:W-:Y:S01]  /*b5d0*/  FADD.FTZ R114, R14, R21 ;  /* 0x000000150e727221 */ /* 0x000fe20000010000 */
[-C--:B------:R-:W-:Y:S01]  /*b5e0*/  FMUL.FTZ R83, R83, R15.reuse ;  /* 0x0000000f53537220 */ /* 0x080fe20000410000 */
[----:B------:R-:W-:Y:S01]  /*b5f0*/  FMUL.FTZ R86, R86, R15 ;  /* 0x0000000f56567220 */ /* 0x000fe20000410000 */
[----:B------:R-:W-:Y:S01]  /*b600*/  FADD.FTZ R95, R204, R95 ;  /* 0x0000005fcc5f7221 */ /* 0x000fe20000010000 */
[----:B------:R-:W-:Y:S01]  /*b610*/  FADD.FTZ R21, R205, R114 ;  /* 0x00000072cd157221 */ /* 0x000fe20000010000 */
[----:B-1----:R-:W-:Y:S01]  /*b620*/  F2FP.F16.F32.PACK_AB R205, R98, R205 ;  /* 0x000000cd62cd723e */ /* 0x002fe200000000ff */
[----:B------:R-:W-:Y:S01]  /*b630*/  FMUL.FTZ R87, R87, R15 ;  /* 0x0000000f57577220 */ /* 0x000fe20000410000 */
[----:B------:R-:W-:Y:S01]  /*b640*/  FADD.FTZ R95, R112, R95 ;  /* 0x0000005f705f7221 */ /* 0x000fe20000010000 */
[----:B------:R-:W-:Y:S01]  /*b650*/  FADD.FTZ R114, R98, R21 ;  /* 0x0000001562727221 */ /* 0x000fe20000010000 */
[----:B------:R-:W-:Y:S01]  /*b660*/  F2FP.F16.F32.PACK_AB R182, R160, R182 ;  /* 0x000000b6a0b6723e */ /* 0x000fe200000000ff */
[----:B------:R-:W-:-:S02]  /*b670*/  IMAD.MOV.U32 R15, RZ, RZ, R16 ;  /* 0x000000ffff0f7224 */ /* 0x000fc400078e0010 */
[----:B------:R-:W-:Y:S01]  /*b680*/  FADD.FTZ R116, R206, R95 ;  /* 0x0000005fce747221 */ /* 0x000fe20000010000 */
[----:B------:R-:W-:Y:S01]  /*b690*/  FADD.FTZ R21, R207, R114 ;  /* 0x00000072cf157221 */ /* 0x000fe20000010000 */
[----:B------:R-:W-:Y:S01]  /*b6a0*/  F2FP.F16.F32.PACK_AB R184, R153, R184 ;  /* 0x000000b899b8723e */ /* 0x000fe200000000ff */
[----:B------:R-:W-:Y:S02]  /*b6b0*/  IMAD.MOV.U32 R12, RZ, RZ, R10 ;  /* 0x000000ffff0c7224 */ /* 0x000fe400078e000a */
[----:B------:R-:W-:Y:S01]  /*b6c0*/  FADD.FTZ R95, R113, R116 ;  /* 0x00000074715f7221 */ /* 0x000fe20000010000 */
[----:B0-----:R-:W-:Y:S01]  /*b6d0*/  FADD.FTZ R114, R90, R21 ;  /* 0x000000155a727221 */ /* 0x001fe20000010000 */
[----:B------:R-:W-:Y:S02]  /*b6e0*/  F2FP.F16.F32.PACK_AB R186, R152, R186 ;  /* 0x000000ba98ba723e */ /* 0x000fe400000000ff */
[----:B------:R-:W-:Y:S01]  /*b6f0*/  FADD.FTZ R95, R208, R95 ;  /* 0x0000005fd05f7221 */ /* 0x000fe20000010000 */
[----:B------:R-:W-:Y:S01]  /*b700*/  FADD.FTZ R21, R209, R114 ;  /* 0x00000072d1157221 */ /* 0x000fe20000010000 */
[----:B---3--:R-:W-:-:S02]  /*b710*/  F2FP.F16.F32.PACK_AB R209, R20, R209 ;  /* 0x000000d114d1723e */ /* 0x008fc400000000ff */
[----:B------:R-:W-:Y:S01]  /*b720*/  FADD.FTZ R95, R104, R95 ;  /* 0x0000005f685f7221 */ /* 0x000fe20000010000 */
[----:B------:R-:W-:Y:S01]  /*b730*/  FADD.FTZ R114, R20, R21 ;  /* 0x0000001514727221 */ /* 0x000fe20000010000 */
[----:B------:R-:W-:Y:S02]  /*b740*/  F2FP.F16.F32.PACK_AB R188, R144, R188 ;  /* 0x000000bc90bc723e */ /* 0x000fe400000000ff */
[----:B------:R-:W-:Y:S01]  /*b750*/  FADD.FTZ R116, R210, R95 ;  /* 0x0000005fd2747221 */ /* 0x000fe20000010000 */
[----:B------:R-:W-:Y:S01]  /*b760*/  FADD.FTZ R13, R211, R114 ;  /* 0x00000072d30d7221 */ /* 0x000fe20000010000 */
[----:B------:R-:W-:Y:S02]  /*b770*/  F2FP.F16.F32.PACK_AB R190, R145, R190 ;  /* 0x000000be91be723e */ /* 0x000fe400000000ff */
[----:B------:R-:W-:Y:S01]  /*b780*/  FADD.FTZ R21, R105, R116 ;  /* 0x0000007469157221 */ /* 0x000fe20000010000 */
[----:B--2---:R-:W-:Y:S01]  /*b790*/  FADD.FTZ R14, R110, R13 ;  /* 0x0000000d6e0e7221 */ /* 0x004fe20000010000 */
[----:B------:R-:W-:-:S02]  /*b7a0*/  F2FP.F16.F32.PACK_AB R191, R140, R191 ;  /* 0x000000bf8cbf723e */ /* 0x000fc400000000ff */
[----:B------:R-:W-:Y:S01]  /*b7b0*/  FADD.FTZ R98, R96, R21 ;  /* 0x0000001560627221 */ /* 0x000fe20000010000 */
[----:B------:R-:W-:Y:S01]  /*b7c0*/  FADD.FTZ R13, R107, R14 ;  /* 0x0000000e6b0d7221 */ /* 0x000fe20000010000 */
[----:B------:R-:W-:Y:S02]  /*b7d0*/  F2FP.F16.F32.PACK_AB R192, R136, R192 ;  /* 0x000000c088c0723e */ /* 0x000fe400000000ff */
[----:B------:R-:W-:Y:S01]  /*b7e0*/  FADD.FTZ R21, R97, R98 ;  /* 0x0000006261157221 */ /* 0x000fe20000010000 */
[----:B------:R-:W-:Y:S01]  /*b7f0*/  FADD.FTZ R13, R106, R13 ;  /* 0x0000000d6a0d7221 */ /* 0x000fe20000010000 */
[----:B------:R-:W-:Y:S02]  /*b800*/  F2FP.F16.F32.PACK_AB R193, R138, R193 ;  /* 0x000000c18ac1723e */ /* 0x000fe400000000ff */
[----:B------:R-:W-:Y:S01]  /*b810*/  FADD.FTZ R14, R100, R21 ;  /* 0x00000015640e7221 */ /* 0x000fe20000010000 */
[----:B------:R-:W-:Y:S01]  /*b820*/  FADD.FTZ R20, R102, R13 ;  /* 0x0000000d66147221 */ /* 0x000fe20000010000 */
        /* <DEDUP_REMOVED lines=14> */
[----:B------:R-:W-:Y:S01]  /*b910*/  F2FP.F16.F32.PACK_AB R199, R199, R131 ;  /* 0x00000083c7c7723e */ /* 0x000fe200000000ff */
[----:B----4-:R-:W-:Y:S01]  /*b920*/  FADD.FTZ R13, R93, R20 ;  /* 0x000000145d0d7221 */ /* 0x010fe20000010000 */
[----:B------:R-:W-:Y:S01]  /*b930*/  F2FP.F16.F32.PACK_AB R200, R120, R200 ;  /* 0x000000c878c8723e */ /* 0x000fe200000000ff */
[----:B------:R-:W-:Y:S01]  /*b940*/  IMAD.MOV.U32 R11, RZ, RZ, R92 ;  /* 0x000000ffff0b7224 */ /* 0x000fe200078e005c */
[----:B------:R-:W-:Y:S02]  /*b950*/  F2FP.F16.F32.PACK_AB R202, R121, R202 ;  /* 0x000000ca79ca723e */ /* 0x000fe400000000ff */
[----:B------:R-:W-:-:S02]  /*b960*/  F2FP.F16.F32.PACK_AB R204, R112, R204 ;  /* 0x000000cc70cc723e */ /* 0x000fc400000000ff */
[----:B------:R-:W-:Y:S02]  /*b970*/  F2FP.F16.F32.PACK_AB R206, R113, R206 ;  /* 0x000000ce71ce723e */ /* 0x000fe400000000ff */
[----:B------:R-:W-:Y:S02]  /*b980*/  F2FP.F16.F32.PACK_AB R207, R90, R207 ;  /* 0x000000cf5acf723e */ /* 0x000fe400000000ff */
[----:B------:R-:W-:Y:S02]  /*b990*/  F2FP.F16.F32.PACK_AB R208, R104, R208 ;  /* 0x000000d068d0723e */ /* 0x000fe400000000ff */
[----:B------:R-:W-:Y:S02]  /*b9a0*/  F2FP.F16.F32.PACK_AB R210, R105, R210 ;  /* 0x000000d269d2723e */ /* 0x000fe400000000ff */
[----:B------:R-:W-:Y:S02]  /*b9b0*/  F2FP.F16.F32.PACK_AB R211, R110, R211 ;  /* 0x000000d36ed3723e */ /* 0x000fe400000000ff */
[----:B------:R-:W-:-:S02]  /*b9c0*/  F2FP.F16.F32.PACK_AB R213, R106, R107 ;  /* 0x0000006b6ad5723e */ /* 0x000fc400000000ff */
[----:B------:R-:W-:Y:S02]  /*b9d0*/  F2FP.F16.F32.PACK_AB R215, R103, R102 ;  /* 0x0000006667d7723e */ /* 0x000fe400000000ff */
[----:B------:R-:W-:Y:S02]  /*b9e0*/  F2FP.F16.F32.PACK_AB R216, R89, R88 ;  /* 0x0000005859d8723e */ /* 0x000fe400000000ff */
[----:B------:R-:W-:Y:S02]  /*b9f0*/  F2FP.F16.F32.PACK_AB R217, R91, R99 ;  /* 0x000000635bd9723e */ /* 0x000fe400000000ff */
[----:B------:R-:W-:Y:S01]  /*ba00*/  F2FP.F16.F32.PACK_AB R219, R93, R219 ;  /* 0x000000db5ddb723e */ /* 0x000fe200000000ff */
[----:B------:R-:W-:Y:S06]  /*ba10*/  @P2 BRA `(.L_x_189) ;  /* 0xffffffb400102947 */ /* 0x000fec000383ffff */
.L_x_180:
[----:B------:R-:W-:Y:S06]  /*ba20*/  BAR.ARV 0x8, 0x180 ;  /* 0x0206000000007b1d */ /* 0x000fec0000002000 */
[----:B------:R-:W-:Y:S05]  /*ba30*/  @!P0 BRA `(.L_x_190) ;  /* 0x0000000000048947 */ /* 0x000fea0003800000 */
[----:B------:R-:W-:Y:S01]  /*ba40*/  BPT.TRAP 0x1 ;  /* 0x000000040000795c */ /* 0x000fe20000300000 */
.L_x_190:
[----:B------:R-:W-:Y:S01]  /*ba50*/  IMAD R8, R2, 0x8, R0 ;  /* 0x0000000802087824 */ /* 0x000fe200078e0200 */
[----:B------:R-:W-:-:S04]  /*ba60*/  SHF.L.U32 R3, R16, 0x1f, RZ ;  /* 0x0000001f10037819 */ /* 0x000fc800000006ff */
[----:B------:R0:W1:Y:S01]  /*ba70*/  SYNCS.PHASECHK.TRANS64.TRYWAIT P2, [R8+URZ+0x34850], R3 ;  /* 0x03485003080075a7 */ /* 0x000062000804017f */
[----:B------:R-:W-:Y:S05]  /*ba80*/  @!P0 BRA `(.L_x_191) ;  /* 0x0000000000048947 */ /* 0x000fea0003800000 */
[----:B------:R-:W-:Y:S01]  /*ba90*/  BPT.TRAP 0x1 ;  /* 0x000000040000795c */ /* 0x000fe20000300000 */
.L_x_191:
[----:B-1----:R-:W-:Y:S05]  /*baa0*/  @P2 BRA `(.L_x_192) ;  /* 0x0000000000082947 */ /* 0x002fea0003800000 */
[----:B------:R-:W1:Y:S02]  /*bab0*/  SYNCS.PHASECHK.TRANS64.TRYWAIT P0, [R8+URZ+0x34850], R3 ;  /* 0x03485003080075a7 */ /* 0x000e64000800017f */
[----:B-1----:R-:W-:Y:S05]  /*bac0*/  @!P0 BRA `(.L_x_193) ;  /* 0x000000a400a88947 */ /* 0x002fea0003800000 */
.L_x_192:
[----:B------:R-:W-:Y:S05]  /*bad0*/  WARPSYNC.ALL ;  /* 0x0000000000007948 */ /* 0x000fea0003800000 */
[----:B------:R-:W-:Y:S01]  /*bae0*/  VIADD R0, R0, 0x400 ;  /* 0x0000040000007836 */ /* 0x000fe20000000000 */
[----:B------:R-:W2:Y:S01]  /*baf0*/  LDL.LU R15, [R1+0x10] ;  /* 0x00001000010f7983 */ /* 0x000ea20000300800 */
[----:B------:R-:W-:Y:S01]  /*bb00*/  WARPGROUP.ARRIVE ;  /* 0x00000000000079c5 */ /* 0x000fe20000000000 */
[----:B------:R-:W-:Y:S02]  /*bb10*/  IMAD.MOV.U32 R7, RZ, RZ, 0x40000040 ;  /* 0x40000040ff077424 */ /* 0x000fe400078e00ff */
[----:B------:R-:W-:Y:S01]  /*bb20*/  SHF.R.U32.HI R0, RZ, 0x4, R0 ;  /* 0x00000004ff007819 */ /* 0x000fe20000011600 */
[----:B01----:R-:W0:Y:S01]  /*bb30*/  SHFL.BFLY PT, R3, R14, 0x2, 0x1f ;  /* 0x0c401f000e037f89 */ /* 0x003e2200000e0000 */
[----:B------:R-:W-:-:S02]  /*bb40*/  @!P1 VIADD R8, R8, 0x34860 ;  /* 0x0003486008089836 */ /* 0x000fc40000000000 */
[----:B------:R-:W-:Y:S01]  /*bb50*/  LOP3.LUT R0, R0, 0x3fff, RZ, 0xc0, !PT ;  /* 0x00003fff00007812 */ /* 0x000fe200078ec0ff */
[----:B------:R-:W-:Y:S02]  /*bb60*/  VIADD R9, R2, 0x1 ;  /* 0x0000000102097836 */ /* 0x000fe40000000000 */
[----:B------:R-:W-:Y:S02]  /*bb70*/  @!P1 PRMT R8, RZ, 0x654, R8 ;  /* 0x00000654ff089816 */ /* 0x000fe40000000008 */
[----:B------:R-:W-:Y:S02]  /*bb80*/  LOP3.LUT R5, R0, 0x5800000, RZ, 0xfc, !PT ;  /* 0x0580000000057812 */ /* 0x000fe400078efcff */
[----:B------:R-:W1:Y:S01]  /*bb90*/  SHFL.BFLY PT, R0, R13, 0x2, 0x1f ;  /* 0x0c401f000d007f89 */ /* 0x000e6200000e0000 */
[----:B------:R-:W-:Y:S02]  /*bba0*/  ISETP.NE.AND P2, PT, R9, 0x2, PT ;  /* 0x000000020900780c */ /* 0x000fe40003f45270 */
[----:B------:R-:W-:-:S02]  /*bbb0*/  IMAD R4, R2, 0xb00, R5 ;  /* 0x00000b0002047824 */ /* 0x000fc400078e0205 */
[----:B------:R-:W-:Y:S02]  /*bbc0*/  IMAD.MOV.U32 R5, RZ, RZ, 0x40000040 ;  /* 0x40000040ff057424 */ /* 0x000fe400078e00ff */
[C---:B------:R-:W-:Y:S01]  /*bbd0*/  VIADD R6, R4.reuse, 0x80 ;  /* 0x0000008004067836 */ /* 0x040fe20000000000 */
[----:B------:R-:W-:Y:S01]  /*bbe0*/  R2UR UR6, R4 ;  /* 0x00000000040672ca */ /* 0x000fe200000e0000 */
[----:B------:R-:W-:Y:S01]  /*bbf0*/  IMAD.MOV.U32 R2, RZ, RZ, RZ ;  /* 0x000000ffff027224 */ /* 0x000fe200078e00ff */
[----:B------:R-:W-:Y:S01]  /*bc00*/  R2UR UR7, R5 ;  /* 0x00000000050772ca */ /* 0x000fe200000e0000 */
[----:B------:R-:W-:Y:S02]  /*bc10*/  IMAD.MOV.U32 R5, RZ, RZ, 0x40000040 ;  /* 0x40000040ff057424 */ /* 0x000fe400078e00ff */
[----:B0-----:R-:W-:Y:S01]  /*bc20*/  FADD.FTZ R3, R3, R14 ;  /* 0x0000000e03037221 */ /* 0x001fe20000010000 */
[----:B------:R-:W-:-:S09]  /*bc30*/  IMAD.U32 R14, RZ, RZ, UR11 ;  /* 0x0000000bff0e7e24 */ /* 0x000fd2000f8e00ff */
[----:B------:R-:W-:Y:S01]  /*bc40*/  HGMMA.64x128x16.F32 R24, R176, gdesc[UR4].tnspB, R24, gsb0 ;  /* 0x41e00004b0187df0 */ /* 0x000fe20008000818 */
[----:B------:R-:W-:Y:S01]  /*bc50*/  R2UR UR6, R6 ;  /* 0x00000000060672ca */ /* 0x000fe200000e0000 */
[----:B------:R-:W-:Y:S01]  /*bc60*/  VIADD R6, R4, 0x100 ;  /* 0x0000010004067836 */ /* 0x000fe20000000000 */
[----:B------:R-:W-:Y:S01]  /*bc70*/  R2UR UR7, R7 ;  /* 0x00000000070772ca */ /* 0x000fe200000e0000 */
[----:B------:R-:W-:Y:S01]  /*bc80*/  IMAD.MOV.U32 R7, RZ, RZ, 0x40000040 ;  /* 0x40000040ff077424 */ /* 0x000fe200078e00ff */
[----:B------:R-:W-:Y:S02]  /*bc90*/  WARPGROUP.DEPBAR.LE gsb0, 0x0 ;  /* 0x00008000000079c5 */ /* 0x000fe40000010000 */
[----:B------:R-:W-:-:S09]  /*bca0*/  WARPGROUP.ARRIVE ;  /* 0x00000000000079c5 */ /* 0x000fd20000000000 */
[----:B------:R-:W-:Y:S01]  /*bcb0*/  HGMMA.64x128x16.F32 R24, R180, gdesc[UR4].tnspB, R24, gsb0 ;  /* 0x41e00004b4187df0 */ /* 0x000fe20008000818 */
[----:B------:R-:W-:Y:S01]  /*bcc0*/  R2UR UR6, R6 ;  /* 0x00000000060672ca */ /* 0x000fe200000e0000 */
[----:B------:R-:W-:Y:S01]  /*bcd0*/  VIADD R6, R4, 0x180 ;  /* 0x0000018004067836 */ /* 0x000fe20000000000 */
[----:B------:R-:W-:Y:S01]  /*bce0*/  R2UR UR7, R7 ;  /* 0x00000000070772ca */ /* 0x000fe200000e0000 */
[----:B------:R-:W-:Y:S02]  /*bcf0*/  IMAD.MOV.U32 R7, RZ, RZ, 0x40000040 ;  /* 0x40000040ff077424 */ /* 0x000fe400078e00ff */
[----:B--2---:R-:W-:-:S05]  /*bd00*/  VIADD R15, R15, 0x1 ;  /* 0x000000010f0f7836 */ /* 0x004fca0000000000 */
[----:B------:R-:W-:Y:S01]  /*bd10*/  STL [R1+0x10], R15 ;  /* 0x0000100f01007387 */ /* 0x000fe20000100800 */
[----:B------:R-:W-:Y:S02]  /*bd20*/  WARPGROUP.DEPBAR.LE gsb0, 0x0 ;  /* 0x00008000000079c5 */ /* 0x000fe40000010000 */
[----:B------:R-:W-:-:S06]  /*bd30*/  WARPGROUP.ARRIVE ;  /* 0x00000000000079c5 */ /* 0x000fcc0000000000 */
        /* <DEDUP_REMOVED lines=37> */
[C---:B------:R-:W-:Y:S01]  /*bf90*/  VIADD R6, R4.reuse, 0x480 ;  /* 0x0000048004067836 */ /* 0x040fe20000000000 */
[----:B------:R-:W-:Y:S01]  /*bfa0*/  R2UR UR7, R7 ;  /* 0x00000000070772ca */ /* 0x000fe200000e0000 */
[----:B------:R-:W-:Y:S02]  /*bfb0*/  IMAD.MOV.U32 R7, RZ, RZ, 0x40000040 ;  /* 0x40000040ff077424 */ /* 0x000fe400078e00ff */
[----:B------:R-:W-:Y:S01]  /*bfc0*/  VIADD R4, R4, 0x500 ;  /* 0x0000050004047836 */ /* 0x000fe20000000000 */
[----:B------:R-:W-:Y:S02]  /*bfd0*/  WARPGROUP.DEPBAR.LE gsb0, 0x0 ;  /* 0x00008000000079c5 */ /* 0x000fe40000010000 */
[----:B------:R-:W-:-:S07]  /*bfe0*/  WARPGROUP.ARRIVE ;  /* 0x00000000000079c5 */ /* 0x000fce0000000000 */
[----:B------:R-:W-:Y:S01]  /*bff0*/  HGMMA.64x128x16.F32 R24, R208, gdesc[UR4].tnspB, R24, gsb0 ;  /* 0x41e00004d0187df0 */ /* 0x000fe20008000818 */
[----:B------:R-:W-:Y:S02]  /*c000*/  R2UR UR6, R6 ;  /* 0x00000000060672ca */ /* 0x000fe400000e0000 */
[----:B------:R-:W-:Y:S01]  /*c010*/  R2UR UR7, R7 ;  /* 0x00000000070772ca */ /* 0x000fe200000e0000 */
[----:B------:R-:W-:Y:S02]  /*c020*/  WARPGROUP.DEPBAR.LE gsb0, 0x0 ;  /* 0x00008000000079c5 */ /* 0x000fe40000010000 */
[----:B------:R-:W-:-:S10]  /*c030*/  WARPGROUP.ARRIVE ;  /* 0x00000000000079c5 */ /* 0x000fd40000000000 */
[----:B------:R-:W-:Y:S01]  /*c040*/  HGMMA.64x128x16.F32 R24, R212, gdesc[UR4].tnspB, R24, gsb0 ;  /* 0x41e00004d4187df0 */ /* 0x000fe20008000818 */
[----:B------:R-:W-:Y:S01]  /*c050*/  R2UR UR6, R4 ;  /* 0x00000000040672ca */ /* 0x000fe200000e0000 */
[----:B-1----:R-:W-:Y:S01]  /*c060*/  FADD.FTZ R4, R0, R13 ;  /* 0x0000000d00047221 */ /* 0x002fe20000010000 */
[----:B------:R-:W-:Y:S01]  /*c070*/  R2UR UR7, R5 ;  /* 0x00000000050772ca */ /* 0x000fe200000e0000 */
[----:B------:R-:W0:Y:S04]  /*c080*/  SHFL.BFLY PT, R0, R3, 0x1, 0x1f ;  /* 0x0c201f0003007f89 */ /* 0x000e2800000e0000 */
[----:B------:R-:W1:Y:S01]  /*c090*/  SHFL.BFLY PT, R5, R4, 0x1, 0x1f ;  /* 0x0c201f0004057f89 */ /* 0x000e6200000e0000 */
[----:B0-----:R-:W-:Y:S01]  /*c0a0*/  FADD.FTZ R11, R3, R0 ;  /* 0x00000000030b7221 */ /* 0x001fe20000010000 */
[----:B------:R-:W-:Y:S01]  /*c0b0*/  SEL R3, RZ, 0x1, P2 ;  /* 0x00000001ff037807 */ /* 0x000fe20001000000 */
[----:B------:R-:W-:-:S02]  /*c0c0*/  IMAD.MOV.U32 R0, RZ, RZ, -0x800000 ;  /* 0xff800000ff007424 */ /* 0x000fc400078e00ff */
[----:B-1----:R-:W-:Y:S01]  /*c0d0*/  FADD.FTZ R12, R4, R5 ;  /* 0x00000005040c7221 */ /* 0x002fe20000010000 */
[----:B------:R-:W-:Y:S01]  /*c0e0*/  FSETP.NE.FTZ.AND P0, PT, R11, RZ, PT ;  /* 0x000000ff0b00720b */ /* 0x000fe20003f15000 */
[----:B------:R-:W-:Y:S01]  /*c0f0*/  IMAD.MOV.U32 R4, RZ, RZ, RZ ;  /* 0x000000ffff047224 */ /* 0x000fe200078e00ff */
[----:B------:R-:W-:Y:S01]  /*c100*/  LOP3.LUT R16, R16, R3, RZ, 0x3c, !PT ;  /* 0x0000000310107212 */ /* 0x000fe200078e3cff */
[----:B------:R-:W-:Y:S01]  /*c110*/  IMAD.U32 R5, RZ, RZ, UR11 ;  /* 0x0000000bff057e24 */ /* 0x000fe2000f8e00ff */
[----:B------:R-:W-:Y:S01]  /*c120*/  FSETP.NE.FTZ.AND P3, PT, R12, RZ, PT ;  /* 0x000000ff0c00720b */ /* 0x000fe20003f75000 */
[----:B------:R-:W-:-:S08]  /*c130*/  IMAD.MOV.U32 R3, RZ, RZ, -0x800000 ;  /* 0xff800000ff037424 */ /* 0x000fd000078e00ff */
[----:B------:R-:W0:Y:S01]  /*c140*/  @P0 MUFU.LG2 R6, R11 ;  /* 0x0000000b00060308 */ /* 0x000e220000000c00 */
[----:B------:R-:W-:-:S03]  /*c150*/  @P0 FMUL.FTZ R5, R5, 0.69314718246459960938 ;  /* 0x3f31721805050820 */ /* 0x000fc60000410000 */
[----:B------:R-:W-:-:S04]  /*c160*/  @P3 FMUL.FTZ R14, R14, 0.69314718246459960938 ;  /* 0x3f3172180e0e3820 */ /* 0x000fc80000410000 */
        /* <DEDUP_REMOVED lines=10> */
[----:B------:R-:W-:Y:S03]  /*c210*/  HGMMA.64x128x16.F32 R24, R216, gdesc[UR4].tnspB, R24, gsb0 ;  /* 0x41e00004d8187df0 */ /* 0x000fe60008000818 */
[----:B------:R-:W-:Y:S02]  /*c220*/  WARPGROUP.DEPBAR.LE gsb0, 0x0 ;  /* 0x00008000000079c5 */ /* 0x000fe40000010000 */
[----:B------:R1:W-:Y:S01]  /*c230*/  @!P1 SYNCS.ARRIVE.TRANS64.RED.A1T0 RZ, [R8+URZ], RZ ;  /* 0x000000ff08ff99a7 */ /* 0x0003e2000810043f */
        /* <DEDUP_REMOVED lines=64> */
[----:B-1----:R-:W-:-:S07]  /*c640*/  SEL R2, R9, RZ, P2 ;  /* 0x000000ff09027207 */ /* 0x002fce0001000000 */
.L_x_172:
[----:B------:R-:W0:Y:S01]  /*c650*/  S2R R5, SR_CgaCtaId ;  /* 0x0000000000057919 */ /* 0x000e220000008800 */
[----:B------:R-:W-:Y:S01]  /*c660*/  MOV R18, 0x400 ;  /* 0x0000040000127802 */ /* 0x000fe20000000f00 */
[----:B------:R-:W-:Y:S01]  /*c670*/  BSSY B0, `(.L_x_194) ;  /* 0x0000342000007945 */ /* 0x000fe20003800000 */
[----:B------:R-:W-:Y:S02]  /*c680*/  BAR.SYNC.DEFER_BLOCKING 0x5, 0x180 ;  /* 0x0146000000007b1d */ /* 0x000fe40000010000 */
[----:B0-----:R-:W-:-:S05]  /*c690*/  LEA R18, R5, R18, 0x18 ;  /* 0x0000001205127211 */ /* 0x001fca00078ec0ff */
[----:B------:R-:W0:Y:S02]  /*c6a0*/  LDS.128 R4, [R18+0x348d0] ;  /* 0x0348d00012047984 */ /* 0x000e240000000c00 */
[----:B0-----:R-:W-:Y:S02]  /*c6b0*/  R2UR UR6, R5 ;  /* 0x00000000050672ca */ /* 0x001fe400000e0000 */
[----:B------:R-:W-:Y:S01]  /*c6c0*/  R2UR UR5, R6 ;  /* 0x00000000060572ca */ /* 0x000fe200000e0000 */
[----:B------:R-:W-:Y:S06]  /*c6d0*/  BAR.ARV 0x4, 0x180 ;  /* 0x0106000000007b1d */ /* 0x000fec0000002000 */
[----:B------:R-:W-:Y:S08]  /*c6e0*/  @P0 BRA `(.L_x_195) ;  /* 0x0000002400540947 */ /* 0x000ff00003800000 */
[----:B------:R-:W2:Y:S01]  /*c6f0*/  LDL.LU R10, [R1+0xc] ;  /* 0x00000c00010a7983 */ /* 0x000ea20000300800 */
[----:B------:R-:W-:-:S03]  /*c700*/  ULDC.64 UR10, c[0x0][0xc00] ;  /* 0x00030000000a7ab9 */ /* 0x000fc60000000a00 */
[----:B------:R-:W3:Y:S04]  /*c710*/  LDL.LU R9, [R1+0x14] ;  /* 0x0000140001097983 */ /* 0x000ee80000300800 */
[----:B------:R-:W4:Y:S04]  /*c720*/  LDL R8, [R1+0x64] ;  /* 0x0000640001087983 */ /* 0x000f280000100800 */
[----:B------:R-:W4:Y:S01]  /*c730*/  LDL R104, [R1] ;  /* 0x0000000001687983 */ /* 0x000f220000100800 */
[----:B------:R-:W-:Y:S01]  /*c740*/  ULDC.64 UR20, c[0x0][0x208] ;  /* 0x0000820000147ab9 */ /* 0x000fe20000000a00 */
[----:B------:R-:W-:-:S02]  /*c750*/  R2UR UR17, R220 ;  /* 0x00000000dc1172ca */ /* 0x000fc400000e0000 */
[----:B------:R-:W4:Y:S01]  /*c760*/  LDL R106, [R1+0x60] ;  /* 0x00006000016a7983 */ /* 0x000f220000100800 */
[----:B------:R-:W-:Y:S02]  /*c770*/  R2UR UR15, R221 ;  /* 0x00000000dd0f72ca */ /* 0x000fe400000e0000 */
[----:B------:R-:W-:Y:S01]  /*c780*/  R2UR UR19, R222 ;  /* 0x00000000de1372ca */ /* 0x000fe200000e0000 */
[----:B------:R-:W-:Y:S01]  /*c790*/  BAR.SYNC.DEFER_BLOCKING 0x1, 0x100 ;  /* 0x0044000000007b1d */ /* 0x000fe20000010000 */
[----:B--2---:R-:W-:Y:S02]  /*c7a0*/  R2UR UR14, R10 ;  /* 0x000000000a0e72ca */ /* 0x004fe400000e0000 */
[----:B---3--:R-:W-:-:S03]  /*c7b0*/  R2UR UR13, R9 ;  /* 0x00000000090d72ca */ /* 0x008fc600000e0000 */
[----:B------:R-:W0:Y:S01]  /*c7c0*/  S2R R9, SR_SWINHI ;  /* 0x0000000000097919 */ /* 0x000e220000002f00 */
[----:B------:R-:W-:Y:S01]  /*c7d0*/  UMOV UR18, 0x9b8 ;  /* 0x000009b800127882 */ /* 0x000fe20000000000 */
[----:B----4-:R-:W-:Y:S02]  /*c7e0*/  R2UR UR16, R104 ;  /* 0x00000000681072ca */ /* 0x010fe400000e0000 */
[----:B------:R-:W-:Y:S02]  /*c7f0*/  MOV R4, R18 ;  /* 0x0000001200047202 */ /* 0x000fe40000000f00 */
[----:B0-----:R-:W-:-:S03]  /*c800*/  MOV R5, R9 ;  /* 0x0000000900057202 */ /* 0x001fc60000000f00 */
[----:B------:R-:W-:-:S03]  /*c810*/  IMAD.WIDE R8, R8, 0x2, R4 ;  /* 0x0000000208087825 */ /* 0x000fc600078e0204 */
[C---:B------:R-:W-:Y:S02]  /*c820*/  LOP3.LUT R11, R8.reuse, 0x380, RZ, 0xc0, !PT ;  /* 0x00000380080b7812 */ /* 0x040fe400078ec0ff */
[C---:B------:R-:W-:Y:S02]  /*c830*/  IADD3 R19, P6, R8.reuse, 0x20, RZ ;  /* 0x0000002008137810 */ /* 0x040fe40007fde0ff */
[----:B------:R-:W-:Y:S02]  /*c840*/  SHF.R.U64 R11, R11, 0x3, RZ ;  /* 0x000000030b0b7819 */ /* 0x000fe400000012ff */
[C---:B------:R-:W-:Y:S02]  /*c850*/  IADD3 R12, P4, R8.reuse, 0x60, RZ ;  /* 0x00000060080c7810 */ /* 0x040fe40007f9e0ff */
[----:B------:R-:W-:Y:S02]  /*c860*/  LOP3.LUT R6, R19, 0x380, RZ, 0xc0, !PT ;  /* 0x0000038013067812 */ /* 0x000fe400078ec0ff */
[----:B------:R-:W-:-:S02]  /*c870*/  IADD3 R35, P5, R8, 0x40, RZ ;  /* 0x0000004008237810 */ /* 0x000fc40007fbe0ff */
[C---:B------:R-:W-:Y:S02]  /*c880*/  IADD3 R99, P3, R8.reuse, 0x4000, RZ ;  /* 0x0000400008637810 */ /* 0x040fe40007f7e0ff */
[C---:B------:R-:W-:Y:S02]  /*c890*/  IADD3 R101, P2, R8.reuse, 0x4020, RZ ;  /* 0x0000402008657810 */ /* 0x040fe40007f5e0ff */
[C---:B------:R-:W-:Y:S02]  /*c8a0*/  IADD3 R103, P1, R8.reuse, 0x4040, RZ ;  /* 0x0000404008677810 */ /* 0x040fe40007f3e0ff */
[----:B------:R-:W-:Y:S02]  /*c8b0*/  IADD3 R105, P0, R8, 0x4060, RZ ;  /* 0x0000406008697810 */ /* 0x000fe40007f1e0ff */
[----:B------:R-:W-:Y:S02]  /*c8c0*/  LOP3.LUT R8, R11, R8, RZ, 0x3c, !PT ;  /* 0x000000080b087212 */ /* 0x000fe400078e3cff */
[----:B------:R-:W-:-:S02]  /*c8d0*/  LOP3.LUT R11, R12, 0x380, RZ, 0xc0, !PT ;  /* 0x000003800c0b7812 */ /* 0x000fc400078ec0ff */
[----:B------:R-:W-:Y:S02]  /*c8e0*/  SHF.R.U64 R6, R6, 0x3, RZ ;  /* 0x0000000306067819 */ /* 0x000fe400000012ff */
[----:B------:R-:W-:Y:S02]  /*c8f0*/  SHF.R.U64 R11, R11, 0x3, RZ ;  /* 0x000000030b0b7819 */ /* 0x000fe400000012ff */
[----:B------:R-:W-:Y:S02]  /*c900*/  LOP3.LUT R32, R6, R19, RZ, 0x3c, !PT ;  /* 0x0000001306207212 */ /* 0x000fe400078e3cff */
[----:B------:R-:W-:Y:S02]  /*c910*/  LOP3.LUT R14, R99, 0x380, RZ, 0xc0, !PT ;  /* 0x00000380630e7812 */ /* 0x000fe400078ec0ff */
[----:B------:R-:W-:Y:S02]  /*c920*/  LOP3.LUT R6, R101, 0x380, RZ, 0xc0, !PT ;  /* 0x0000038065067812 */ /* 0x000fe400078ec0ff */
[----:B------:R-:W-:-:S02]  /*c930*/  LOP3.LUT R10, R35, 0x380, RZ, 0xc0, !PT ;  /* 0x00000380230a7812 */ /* 0x000fc400078ec0ff */
[----:B------:R-:W-:Y:S02]  /*c940*/  LOP3.LUT R28, R11, R12, RZ, 0x3c, !PT ;  /* 0x0000000c0b1c7212 */ /* 0x000fe400078e3cff */
[----:B------:R-:W-:Y:S02]  /*c950*/  SHF.R.U64 R14, R14, 0x3, RZ ;  /* 0x000000030e0e7819 */ /* 0x000fe400000012ff */
[----:B------:R-:W-:Y:S02]  /*c960*/  LOP3.LUT R12, R103, 0x380, RZ, 0xc0, !PT ;  /* 0x00000380670c7812 */ /* 0x000fe400078ec0ff */
[----:B------:R-:W-:Y:S02]  /*c970*/  SHF.R.U64 R6, R6, 0x3, RZ ;  /* 0x0000000306067819 */ /* 0x000fe400000012ff */
[----:B------:R-:W-:Y:S02]  /*c980*/  SHF.R.U64 R10, R10, 0x3, RZ ;  /* 0x000000030a0a7819 */ /* 0x000fe400000012ff */
[----:B------:R-:W-:Y:S01]  /*c990*/  LOP3.LUT R34, R105, 0x380, RZ, 0xc0, !PT ;  /* 0x0000038069227812 */ /* 0x000fe200078ec0ff */
[--C-:B------:R-:W-:Y:S01]  /*c9a0*/  IMAD.X R27, RZ, RZ, R9.reuse, P3 ;  /* 0x000000ffff1b7224 */ /* 0x100fe200018e0609 */
[----:B------:R-:W-:Y:S01]  /*c9b0*/  LOP3.LUT R26, R14, R99, RZ, 0x3c, !PT ;  /* 0x000000630e1a7212 */ /* 0x000fe200078e3cff */
[--C-:B------:R-:W-:Y:S01]  /*c9c0*/  IMAD.X R25, RZ, RZ, R9.reuse, P2 ;  /* 0x000000ffff197224 */ /* 0x100fe200010e0609 */
[----:B------:R-:W-:Y:S01]  /*c9d0*/  SHF.R.U64 R12, R12, 0x3, RZ ;  /* 0x000000030c0c7819 */ /* 0x000fe200000012ff */
[--C-:B------:R-:W-:Y:S01]  /*c9e0*/  IMAD.X R33, RZ, RZ, R9.reuse, P6 ;  /* 0x000000ffff217224 */ /* 0x100fe200030e0609 */
[----:B------:R-:W-:Y:S01]  /*c9f0*/  LOP3.LUT R24, R6, R101, RZ, 0x3c, !PT ;  /* 0x0000006506187212 */ /* 0x000fe200078e3cff */
[--C-:B------:R-:W-:Y:S01]  /*ca00*/  IMAD.X R31, RZ, RZ, R9.reuse, P5 ;  /* 0x000000ffff1f7224 */ /* 0x100fe200028e0609 */
[----:B------:R-:W-:Y:S01]  /*ca10*/  LOP3.LUT R30, R10, R35, RZ, 0x3c, !PT ;  /* 0x000000230a1e7212 */ /* 0x000fe200078e3cff */
[--C-:B------:R-:W-:Y:S01]  /*ca20*/  IMAD.X R29, RZ, RZ, R9.reuse, P4 ;  /* 0x000000ffff1d7224 */ /* 0x100fe200020e0609 */
[----:B------:R-:W-:Y:S01]  /*ca30*/  SHF.R.U64 R34, R34, 0x3, RZ ;  /* 0x0000000322227819 */ /* 0x000fe200000012ff */
[--C-:B------:R-:W-:Y:S01]  /*ca40*/  IMAD.X R15, RZ, RZ, R9.reuse, P1 ;  /* 0x000000ffff0f7224 */ /* 0x100fe200008e0609 */
[----:B------:R-:W-:Y:S01]  /*ca50*/  MOV R19, R8 ;  /* 0x0000000800137202 */ /* 0x000fe20000000f00 */
[----:B------:R-:W-:Y:S01]  /*ca60*/  IMAD.X R13, RZ, RZ, R9, P0 ;  /* 0x000000ffff0d7224 */ /* 0x000fe200000e0609 */
[----:B------:R-:W-:-:S02]  /*ca70*/  F2FP.F16.F32.PACK_AB R8, R21, R20 ;  /* 0x000000141508723e */ /* 0x000fc400000000ff */
[----:B------:R-:W-:Y:S02]  /*ca80*/  F2FP.F16.F32.PACK_AB R9, R93, R92 ;  /* 0x0000005c5d09723e */ /* 0x000fe400000000ff */
[----:B------:R-:W-:Y:S02]  /*ca90*/  F2FP.F16.F32.PACK_AB R10, R89, R88 ;  /* 0x00000058590a723e */ /* 0x000fe400000000ff */
[----:B------:R-:W-:Y:S02]  /*caa0*/  F2FP.F16.F32.PACK_AB R11, R95, R94 ;  /* 0x0000005e5f0b723e */ /* 0x000fe400000000ff */
[----:B------:R-:W-:Y:S02]  /*cab0*/  LOP3.LUT R14, R12, R103, RZ, 0x3c, !PT ;  /* 0x000000670c0e7212 */ /* 0x000fe400078e3cff */
[----:B------:R-:W-:Y:S02]  /*cac0*/  MOV R99, R26 ;  /* 0x0000001a00637202 */ /* 0x000fe40000000f00 */
[----:B------:R-:W-:-:S02]  /*cad0*/  MOV R98, R24 ;  /* 0x0000001800627202 */ /* 0x000fc40000000f00 */
[----:B------:R-:W-:Y:S02]  /*cae0*/  LOP3.LUT R12, R34, R105, RZ, 0x3c, !PT ;  /* 0x00000069220c7212 */ /* 0x000fe400078e3cff */
[----:B------:R-:W-:Y:S02]  /*caf0*/  MOV R102, R32 ;  /* 0x0000002000667202 */ /* 0x000fe40000000f00 */
[----:B------:R-:W-:Y:S02]  /*cb00*/  MOV R101, R30 ;  /* 0x0000001e00657202 */ /* 0x000fe40000000f00 */
[----:B------:R-:W-:Y:S02]  /*cb10*/  MOV R100, R28 ;  /* 0x0000001c00647202 */ /* 0x000fe40000000f00 */
[----:B------:R-:W-:Y:S02]  /*cb20*/  F2FP.F16.F32.PACK_AB R24, R91, R90 ;  /* 0x0000005a5b18723e */ /* 0x000fe400000000ff */
[----:B------:R-:W-:-:S02]  /*cb30*/  F2FP.F16.F32.PACK_AB R25, R97, R96 ;  /* 0x000000606119723e */ /* 0x000fc400000000ff */
[----:B------:R-:W-:Y:S02]  /*cb40*/  F2FP.F16.F32.PACK_AB R26, R37, R36 ;  /* 0x00000024251a723e */ /* 0x000fe400000000ff */
[----:B------:R-:W-:Y:S02]  /*cb50*/  F2FP.F16.F32.PACK_AB R27, R39, R38 ;  /* 0x00000026271b723e */ /* 0x000fe400000000ff */
[----:B------:R-:W-:Y:S02]  /*cb60*/  F2FP.F16.F32.PACK_AB R28, R41, R40 ;  /* 0x00000028291c723e */ /* 0x000fe400000000ff */
[----:B------:R-:W-:Y:S02]  /*cb70*/  F2FP.F16.F32.PACK_AB R29, R43, R42 ;  /* 0x0000002a2b1d723e */ /* 0x000fe400000000ff */
[----:B------:R-:W-:Y:S02]  /*cb80*/  F2FP.F16.F32.PACK_AB R30, R45, R44 ;  /* 0x0000002c2d1e723e */ /* 0x000fe400000000ff */
[----:B------:R-:W-:Y:S01]  /*cb90*/  F2FP.F16.F32.PACK_AB R31, R47, R46 ;  /* 0x0000002e2f1f723e */ /* 0x000fe200000000ff */
[----:B------:R0:W-:Y:S01]  /*cba0*/  STSM.16.M88.4 [R19], R8 ;  /* 0x0000000813007844 */ /* 0x0001e20000000200 */
[----:B------:R-:W-:-:S02]  /*cbb0*/  F2FP.F16.F32.PACK_AB R32, R49, R48 ;  /* 0x000000303120723e */ /* 0x000fc400000000ff */
[----:B------:R-:W-:Y:S02]  /*cbc0*/  F2FP.F16.F32.PACK_AB R33, R51, R50 ;  /* 0x000000323321723e */ /* 0x000fe400000000ff */
[----:B------:R-:W-:Y:S02]  /*cbd0*/  F2FP.F16.F32.PACK_AB R34, R53, R52 ;  /* 0x000000343522723e */ /* 0x000fe400000000ff */
[----:B------:R-:W-:Y:S01]  /*cbe0*/  F2FP.F16.F32.PACK_AB R35, R55, R54 ;  /* 0x000000363723723e */ /* 0x000fe200000000ff */
[----:B------:R1:W-:Y:S01]  /*cbf0*/  STSM.16.M88.4 [R102], R24 ;  /* 0x0000001866007844 */ /* 0x0003e20000000200 */
[----:B------:R-:W-:Y:S02]  /*cc00*/  MOV R6, R14 ;  /* 0x0000000e00067202 */ /* 0x000fe40000000f00 */
[----:B------:R-:W-:Y:S01]  /*cc10*/  F2FP.F16.F32.PACK_AB R14, R69, R68 ;  /* 0x00000044450e723e */ /* 0x000fe200000000ff */
[----:B------:R2:W-:Y:S01]  /*cc20*/  STSM.16.M88.4 [R101], R28 ;  /* 0x0000001c65007844 */ /* 0x0005e20000000200 */
[----:B------:R-:W-:-:S02]  /*cc30*/  F2FP.F16.F32.PACK_AB R15, R71, R70 ;  /* 0x00000046470f723e */ /* 0x000fc400000000ff */
[----:B0-----:R-:W-:Y:S02]  /*cc40*/  MOV R19, R12 ;  /* 0x0000000c00137202 */ /* 0x001fe40000000f00 */
[----:B------:R-:W-:Y:S02]  /*cc50*/  F2FP.F16.F32.PACK_AB R8, R57, R56 ;  /* 0x000000383908723e */ /* 0x000fe400000000ff */
[----:B------:R-:W-:Y:S02]  /*cc60*/  F2FP.F16.F32.PACK_AB R9, R59, R58 ;  /* 0x0000003a3b09723e */ /* 0x000fe400000000ff */
[----:B------:R-:W-:Y:S02]  /*cc70*/  F2FP.F16.F32.PACK_AB R10, R61, R60 ;  /* 0x0000003c3d0a723e */ /* 0x000fe400000000ff */
[----:B------:R-:W-:Y:S02]  /*cc80*/  F2FP.F16.F32.PACK_AB R11, R63, R62 ;  /* 0x0000003e3f0b723e */ /* 0x000fe400000000ff */
[----:B------:R-:W-:-:S02]  /*cc90*/  F2FP.F16.F32.PACK_AB R12, R65, R64 ;  /* 0x00000040410c723e */ /* 0x000fc400000000ff */
[----:B------:R-:W-:Y:S02]  /*cca0*/  F2FP.F16.F32.PACK_AB R13, R67, R66 ;  /* 0x00000042430d723e */ /* 0x000fe400000000ff */
[----:B-1----:R-:W-:Y:S02]  /*ccb0*/  F2FP.F16.F32.PACK_AB R24, R73, R72 ;  /* 0x000000484918723e */ /* 0x002fe400000000ff */
[----:B------:R-:W-:Y:S02]  /*ccc0*/  F2FP.F16.F32.PACK_AB R25, R75, R74 ;  /* 0x0000004a4b19723e */ /* 0x000fe400000000ff */
[----:B------:R-:W-:Y:S02]  /*ccd0*/  F2FP.F16.F32.PACK_AB R26, R77, R76 ;  /* 0x0000004c4d1a723e */ /* 0x000fe400000000ff */
[----:B------:R-:W-:Y:S01]  /*cce0*/  F2FP.F16.F32.PACK_AB R27, R79, R78 ;  /* 0x0000004e4f1b723e */ /* 0x000fe200000000ff */
[----:B------:R0:W-:Y:S01]  /*ccf0*/  STSM.16.M88.4 [R100], R32 ;  /* 0x0000002064007844 */ /* 0x0001e20000000200 */
[----:B--2---:R-:W-:-:S02]  /*cd00*/  F2FP.F16.F32.PACK_AB R28, R81, R80 ;  /* 0x00000050511c723e */ /* 0x004fc400000000ff */
[----:B------:R-:W-:Y:S02]  /*cd10*/  F2FP.F16.F32.PACK_AB R29, R83, R82 ;  /* 0x00000052531d723e */ /* 0x000fe400000000ff */
[----:B------:R-:W-:Y:S02]  /*cd20*/  F2FP.F16.F32.PACK_AB R30, R85, R84 ;  /* 0x00000054551e723e */ /* 0x000fe400000000ff */
[----:B------:R-:W-:Y:S01]  /*cd30*/  F2FP.F16.F32.PACK_AB R31, R87, R86 ;  /* 0x00000056571f723e */ /* 0x000fe200000000ff */
[----:B------:R-:W-:Y:S04]  /*cd40*/  STSM.16.M88.4 [R99], R8 ;  /* 0x0000000863007844 */ /* 0x000fe80000000200 */
[----:B------:R-:W-:Y:S04]  /*cd50*/  STSM.16.M88.4 [R98], R12 ;  /* 0x0000000c62007844 */ /* 0x000fe80000000200 */
[----:B------:R-:W-:Y:S04]  /*cd60*/  STSM.16.M88.4 [R6], R24 ;  /* 0x0000001806007844 */ /* 0x000fe80000000200 */
[----:B------:R1:W-:Y:S01]  /*cd70*/  STSM.16.M88.4 [R19], R28 ;  /* 0x0000001c13007844 */ /* 0x0003e20000000200 */
[----:B------:R-:W-:Y:S01]  /*cd80*/  USHF.L.U32 UR4, UR14, 0x2, URZ ;  /* 0x000000020e047899 */ /* 0x000fe2000800063f */
[----:B------:R-:W-:Y:S01]  /*cd90*/  BAR.SYNC.DEFER_BLOCKING 0x1, 0x100 ;  /* 0x0044000000007b1d */ /* 0x000fe20000010000 */
[----:B------:R-:W-:Y:S01]  /*cda0*/  ISETP.NE.U32.AND P0, PT, RZ, UR10, PT ;  /* 0x0000000aff007c0c */ /* 0x000fe2000bf05070 */
[----:B------:R-:W-:-:S02]  /*cdb0*/  USHF.L.U64.HI UR12, UR14, 0x2, UR13 ;  /* 0x000000020e0c7899 */ /* 0x000fc4000801020d */
[----:B------:R-:W-:Y:S01]  /*cdc0*/  UIADD3 UR7, UP0, UR4, UR10, URZ ;  /* 0x0000000a04077290 */ /* 0x000fe2000ff1e03f */
[----:B------:R-:W-:-:S03]  /*cdd0*/  ISETP.NE.AND.EX P0, PT, RZ, UR11, PT, P0 ;  /* 0x0000000bff007c0c */ /* 0x000fc6000bf05300 */
[----:B------:R-:W-:Y:S02]  /*cde0*/  UIADD3.X UR8, UR12, UR11, URZ, UP0, !UPT ;  /* 0x0000000b0c087290 */ /* 0x000fe400087fe43f */
[----:B0-----:R-:W-:Y:S01]  /*cdf0*/  IMAD.U32 R32, RZ, RZ, UR7 ;  /* 0x00000007ff207e24 */ /* 0x001fe2000f8e00ff */
[----:B-1----:R-:W0:Y:S03]  /*ce00*/  LDC R19, c[0x0][0xbe8] ;  /* 0x0002fa00ff137b82 */ /* 0x002e260000000800 */
[----:B------:R-:W-:Y:S01]  /*ce10*/  IMAD.U32 R33, RZ, RZ, UR8 ;  /* 0x00000008ff217e24 */ /* 0x000fe2000f8e00ff */
[----:B------:R-:W-:-:S04]  /*ce20*/  ULDC.64 UR8, c[0x0][0xc08] ;  /* 0x0003020000087ab9 */ /* 0x000fc80000000a00 */
[----:B------:R-:W2:Y:S01]  /*ce30*/  @P0 LDG.E R34, desc[UR20][R32.64] ;  /* 0x0000001420220981 */ /* 0x000ea2000c1e1900 */
[----:B------:R-:W-:-:S04]  /*ce40*/  UISETP.NE.U32.AND UP0, UPT, UR8, URZ, UPT ;  /* 0x0000003f0800728c */ /* 0x000fc8000bf05070 */
[----:B------:R-:W-:Y:S01]  /*ce50*/  UISETP.NE.AND.EX UP0, UPT, UR9, URZ, UPT, UP0 ;  /* 0x0000003f0900728c */ /* 0x000fe2000bf05300 */
[----:B0-----:R-:W-:-:S10]  /*ce60*/  ISETP.NE.AND P1, PT, R19, 0x1, PT ;  /* 0x000000011300780c */ /* 0x001fd40003f25270 */
[----:B------:R-:W-:Y:S01]  /*ce70*/  @UP0 UIADD3 UR8, UP1, UR4, UR8, URZ ;  /* 0x0000000804080290 */ /* 0x000fe2000ff3e03f */
[----:B------:R-:W-:Y:S02]  /*ce80*/  PLOP3.LUT P4, PT, PT, PT, UP0, 0x80, 0x0 ;  /* 0x000000000000781c */ /* 0x000fe40003f8f008 */
[----:B------:R-:W-:Y:S01]  /*ce90*/  ULDC UR4, c[0x0][0xa88] ;  /* 0x0002a20000047ab9 */ /* 0x000fe20000000800 */
[----:B------:R-:W-:Y:S01]  /*cea0*/  @UP0 UIADD3.X UR9, UR12, UR9, URZ, UP1, !UPT ;  /* 0x000000090c090290 */ /* 0x000fe20008ffe43f */
[----:B------:R-:W-:Y:S01]  /*ceb0*/  IMAD.U32 R6, RZ, RZ, UR4 ;  /* 0x00000004ff067e24 */ /* 0x000fe2000f8e00ff */
[----:B------:R-:W-:Y:S01]  /*cec0*/  UISETP.NE.AND UP0, UPT, UR17, URZ, UPT ;  /* 0x0000003f1100728c */ /* 0x000fe2000bf05270 */
[----:B------:R-:W-:Y:S01]  /*ced0*/  ULDC UR4, c[0x0][0xad4] ;  /* 0x0002b50000047ab9 */ /* 0x000fe20000000800 */
[----:B------:R-:W0:Y:S02]  /*cee0*/  @P1 LDC R10, c[0x0][0xbec] ;  /* 0x0002fb00ff0a1b82 */ /* 0x000e240000000800 */
[----:B------:R-:W-:-:S04]  /*cef0*/  USEL UR4, UR17, UR4, UP0 ;  /* 0x0000000411047287 */ /* 0x000fc80008000000 */
[----:B------:R-:W-:Y:S02]  /*cf00*/  UISETP.GT.AND UP1, UPT, UR4, 0x1, UPT ;  /* 0x000000010400788c */ /* 0x000fe4000bf24270 */
[----:B------:R-:W1:Y:S02]  /*cf10*/  @P1 LDC R13, c[0x0][0xbf0] ;  /* 0x0002fc00ff0d1b82 */ /* 0x000e640000000800 */
[----:B------:R-:W-:Y:S02]  /*cf20*/  USEL UR18, UR18, 0x978, UP1 ;  /* 0x0000097812127887 */ /* 0x000fe40008800000 */
[----:B------:R-:W-:Y:S01]  /*cf30*/  UISETP.NE.U32.AND UP0, UPT, UR10, URZ, UPT ;  /* 0x0000003f0a00728c */ /* 0x000fe2000bf05070 */
[----:B------:R-:W-:-:S03]  /*cf40*/  IMAD.U32 R15, RZ, RZ, UR16 ;  /* 0x00000010ff0f7e24 */ /* 0x000fc6000f8e00ff */
[----:B------:R-:W-:Y:S01]  /*cf50*/  UISETP.NE.AND.EX UP0, UPT, UR11, URZ, UPT, UP0 ;  /* 0x0000003f0b00728c */ /* 0x000fe2000bf05300 */
[----:B------:R-:W-:Y:S01]  /*cf60*/  IMAD.U32 R8, RZ, RZ, UR8 ;  /* 0x00000008ff087e24 */ /* 0x000fe2000f8e00ff */
[----:B------:R-:W-:Y:S01]  /*cf70*/  UMOV UR4, URZ ;  /* 0x0000003f00047c82 */ /* 0x000fe20008000000 */
[----:B------:R-:W-:Y:S01]  /*cf80*/  IMAD.U32 R9, RZ, RZ, UR9 ;  /* 0x00000009ff097e24 */ /* 0x000fe2000f8e00ff */
[----:B------:R-:W-:Y:S01]  /*cf90*/  USEL UR7, UR14, URZ, !UP0 ;  /* 0x0000003f0e077287 */ /* 0x000fe2000c000000 */
[----:B------:R-:W-:Y:S01]  /*cfa0*/  IMAD R15, R15, 0x80, R106 ;  /* 0x000000800f0f7824 */ /* 0x000fe200078e026a */
[----:B------:R-:W-:Y:S01]  /*cfb0*/  ULDC.64 UR10, c[0x0][UR18+0x220] ;  /* 0x00008800120a7abb */ /* 0x000fe20008000a00 */
[----:B------:R-:W-:Y:S01]  /*cfc0*/  USEL UR16, UR15, URZ, UP1 ;  /* 0x0000003f0f107287 */ /* 0x000fe20008800000 */
[----:B------:R0:W5:Y:S01]  /*cfd0*/  @P4 LDG.E R6, desc[UR20][R8.64] ;  /* 0x0000001408064981 */ /* 0x000162000c1e1900 */
[----:B------:R-:W-:Y:S01]  /*cfe0*/  USEL UR17, UR13, URZ, !UP0 ;  /* 0x0000003f0d117287 */ /* 0x000fe2000c000000 */
[----:B------:R-:W-:Y:S01]  /*cff0*/  ULDC.64 UR8, c[0x0][UR18+0x218] ;  /* 0x0000860012087abb */ /* 0x000fe20008000a00 */
[----:B------:R-:W-:Y:S01]  /*d000*/  UIMAD UR11, UR11, UR7, URZ ;  /* 0x000000070b0b72a4 */ /* 0x000fe2000f8e023f */
[----:B------:R-:W-:Y:S01]  /*d010*/  ULDC.64 UR12, c[0x0][UR18+0x228] ;  /* 0x00008a00120c7abb */ /* 0x000fe20008000a00 */
[----:B------:R-:W-:Y:S01]  /*d020*/  UIMAD.WIDE.U32 UR14, UR8, UR19, URZ ;  /* 0x00000013080e72a5 */ /* 0x000fe2000f8e003f */
[----:B0-----:R-:W-:Y:S01]  /*d030*/  @P1 IMAD.HI.U32 R8, R15, R10, RZ ;  /* 0x0000000a0f081227 */ /* 0x001fe200078e00ff */
[----:B------:R-:W-:-:S02]  /*d040*/  UIMAD UR19, UR9, UR19, URZ ;  /* 0x00000013091372a4 */ /* 0x000fc4000f8e023f */
[----:B------:R-:W-:Y:S01]  /*d050*/  UIMAD.WIDE.U32 UR20, UR12, UR16, URZ ;  /* 0x000000100c1472a5 */ /* 0x000fe2000f8e003f */
[----:B------:R-:W-:Y:S01]  /*d060*/  IMAD.MOV.U32 R11, RZ, RZ, R15 ;  /* 0x000000ffff0b7224 */ /* 0x000fe200078e000f */
[----:B------:R-:W-:Y:S01]  /*d070*/  UIMAD.WIDE.U32 UR8, UR10, UR7, URZ ;  /* 0x000000070a0872a5 */ /* 0x000fe2000f8e003f */
[----:B-1----:R-:W-:Y:S01]  /*d080*/  @P1 SHF.R.U32.HI R11, RZ, R13, R8 ;  /* 0x0000000dff0b1219 */ /* 0x002fe20000011608 */
[----:B------:R-:W-:Y:S02]  /*d090*/  UIMAD UR12, UR13, UR16, URZ ;  /* 0x000000100d0c72a4 */ /* 0x000fe4000f8e023f */
[----:B------:R-:W-:Y:S02]  /*d0a0*/  UIMAD UR11, UR10, UR17, UR11 ;  /* 0x000000110a0b72a4 */ /* 0x000fe4000f8e020b */
[----:B------:R-:W-:Y:S02]  /*d0b0*/  UIADD3 UR12, UR21, UR12, URZ ;  /* 0x0000000c150c7290 */ /* 0x000fe4000fffe03f */
[----:B------:R-:W-:Y:S01]  /*d0c0*/  UIADD3 UR10, UR9, UR11, URZ ;  /* 0x0000000b090a7290 */ /* 0x000fe2000fffe03f */
[----:B------:R-:W-:Y:S01]  /*d0d0*/  IMAD.MOV R10, RZ, RZ, -R11 ;  /* 0x000000ffff0a7224 */ /* 0x000fe200078e0a0b */
[----:B------:R-:W-:Y:S01]  /*d0e0*/  UIADD3 UR19, UR15, UR19, URZ ;  /* 0x000000130f137290 */ /* 0x000fe2000fffe03f */
[----:B------:R-:W-:-:S02]  /*d0f0*/  IMAD.U32 R8, RZ, RZ, UR20 ;  /* 0x00000014ff087e24 */ /* 0x000fc4000f8e00ff */
[----:B------:R-:W-:Y:S01]  /*d100*/  IMAD.U32 R9, RZ, RZ, UR21 ;  /* 0x00000015ff097e24 */ /* 0x000fe2000f8e00ff */
[----:B------:R-:W-:Y:S01]  /*d110*/  SHF.R.S32.HI R9, RZ, 0x1f, R11 ;  /* 0x0000001fff097819 */ /* 0x000fe2000001140b */
[----:B------:R-:W-:Y:S02]  /*d120*/  IMAD R13, R19, R10, R15 ;  /* 0x0000000a130d7224 */ /* 0x000fe400078e020f */
[----:B------:R-:W-:Y:S01]  /*d130*/  IMAD.U32 R12, RZ, RZ, UR12 ;  /* 0x0000000cff0c7e24 */ /* 0x000fe2000f8e00ff */
[----:B------:R-:W-:Y:S01]  /*d140*/  ULDC.64 UR12, c[0x0][0xba8] ;  /* 0x0002ea00000c7ab9 */ /* 0x000fe20000000a00 */
[----:B------:R-:W-:Y:S01]  /*d150*/  @!UP1 ULDC UR12, c[0x0][0xb50] ;  /* 0x0002d400000c9ab9 */ /* 0x000fe20000000800 */
[----:B------:R-:W-:Y:S01]  /*d160*/  SHF.R.S32.HI R10, RZ, 0x1f, R13 ;  /* 0x0000001fff0a7819 */ /* 0x000fe2000001140d */
[----:B------:R-:W-:Y:S01]  /*d170*/  @!UP1 ULDC UR13, c[0x0][0xb54] ;  /* 0x0002d500000d9ab9 */ /* 0x000fe20000000800 */
[----:B--2---:R-:W-:-:S13]  /*d180*/  @P0 R2UR UR4, R34 ;  /* 0x00000000220402ca */ /* 0x004fda00000e0000 */
[----:B------:R-:W-:Y:S02]  /*d190*/  UIADD3 UR14, UP0, UP2, UR8, UR14, UR4 ;  /* 0x0000000e080e7290 */ /* 0x000fe4000fa1e004 */
[----:B------:R-:W-:-:S04]  /*d1a0*/  USHF.R.S32.HI UR11, URZ, 0x1f, UR4 ;  /* 0x0000001f3f0b7899 */ /* 0x000fc80008011404 */
[----:B------:R-:W-:Y:S01]  /*d1b0*/  UIADD3.X UR10, UR10, UR19, UR11, UP0, UP2 ;  /* 0x000000130a0a7290 */ /* 0x000fe200087e440b */
[----:B------:R-:W-:Y:S01]  /*d1c0*/  IADD3 R8, P2, P3, R11, UR14, R8 ;  /* 0x0000000e0b087c10 */ /* 0x000fe2000fb5e008 */
[----:B------:R-:W-:Y:S02]  /*d1d0*/  ULDC.64 UR8, c[0x0][UR18+0x210] ;  /* 0x0000840012087abb */ /* 0x000fe40008000a00 */
[----:B------:R-:W-:Y:S02]  /*d1e0*/  IMAD R11, R13, UR9, RZ ;  /* 0x000000090d0b7c24 */ /* 0x000fe4000f8e02ff */
[----:B------:R-:W-:Y:S02]  /*d1f0*/  IADD3.X R9, R9, UR10, R12, P2, P3 ;  /* 0x0000000a09097c10 */ /* 0x000fe400097e640c */
[----:B------:R-:W-:Y:S02]  /*d200*/  IMAD R11, R10, UR8, R11 ;  /* 0x000000080a0b7c24 */ /* 0x000fe4000f8e020b */
[----:B------:R-:W-:-:S04]  /*d210*/  IMAD.WIDE.U32 R8, R13, UR8, R8 ;  /* 0x000000080d087c25 */ /* 0x000fc8000f8e0008 */
[----:B------:R-:W-:Y:S01]  /*d220*/  IMAD.IADD R9, R9, 0x1, R11 ;  /* 0x0000000109097824 */ /* 0x000fe200078e020b */
[----:B------:R-:W-:-:S04]  /*d230*/  LEA R12, P2, R8, UR12, 0x2 ;  /* 0x0000000c080c7c11 */ /* 0x000fc8000f8410ff */
[----:B------:R-:W-:Y:S01]  /*d240*/  LEA.HI.X R13, R8, UR13, R9, 0x2, P2 ;  /* 0x0000000d080d7c11 */ /* 0x000fe200090f1409 */
[----:B------:R-:W-:Y:S08]  /*d250*/  @P4 BRA `(.L_x_196) ;  /* 0x0000000000144947 */ /* 0x000ff00003800000 */
[----:B------:R-:W-:Y:S05]  /*d260*/  @!P0 BRA `(.L_x_196) ;  /* 0x0000000000108947 */ /* 0x000fea0003800000 */
[----:B------:R-:W-:Y:S02]  /*d270*/  ULDC.64 UR8, c[0x0][0x208] ;  /* 0x0000820000087ab9 */ /* 0x000fe40000000a00 */
[----:B------:R-:W2:Y:S04]  /*d280*/  LDG.E R9, desc[UR8][R32.64] ;  /* 0x0000000820097981 */ /* 0x000ea8000c1e1900 */
[----:B-----5:R-:W2:Y:S02]  /*d290*/  LDG.E R6, desc[UR8][R32.64+0x4] ;  /* 0x0000040820067981 */ /* 0x020ea4000c1e1900 */
[----:B--2---:R-:W-:-:S07]  /*d2a0*/  IMAD.IADD R6, R6, 0x1, -R9 ;  /* 0x0000000106067824 */ /* 0x004fce00078e0a09 */
.L_x_196:
[----:B------:R-:W2:Y:S01]  /*d2b0*/  LDL R24, [R1+0x5c] ;  /* 0x00005c0001187983 */ /* 0x000ea20000100800 */
[----:B------:R-:W0:Y:S01]  /*d2c0*/  S2R R10, SR_TID.X ;  /* 0x00000000000a7919 */ /* 0x000e220000002100 */
[----:B------:R-:W-:Y:S02]  /*d2d0*/  R2UR UR8, R104 ;  /* 0x00000000680872ca */ /* 0x000fe400000e0000 */
[----:B------:R-:W-:Y:S04]  /*d2e0*/  SHFL.IDX PT, R8, R12, RZ, 0x1c1f ;  /* 0x001c1fff0c087589 */ /* 0x000fe800000e0000 */
[----:B------:R-:W1:Y:S01]  /*d2f0*/  SHFL.IDX PT, R9, R13, RZ, 0x1c1f ;  /* 0x001c1fff0d097589 */ /* 0x000e6200000e0000 */
[----:B0-----:R-:W-:-:S05]  /*d300*/  VIADD R25, R10, 0xffffff80 ;  /* 0xffffff800a197836 */ /* 0x001fca0000000000 */
[----:B------:R-:W-:-:S04]  /*d310*/  SHF.R.S32.HI R14, RZ, 0x1f, R25 ;  /* 0x0000001fff0e7819 */ /* 0x000fc80000011419 */
[----:B------:R-:W-:-:S04]  /*d320*/  LEA.HI R14, R14, R25, RZ, 0x7 ;  /* 0x000000190e0e7211 */ /* 0x000fc800078f38ff */
[----:B------:R-:W-:Y:S01]  /*d330*/  LOP3.LUT R14, R14, 0xffffff80, RZ, 0xc0, !PT ;  /* 0xffffff800e0e7812 */ /* 0x000fe200078ec0ff */
[----:B------:R-:W-:Y:S04]  /*d340*/  SHFL.IDX PT, R10, R12, 0x1, 0x1c1f ;  /* 0x003c1f000c0a7f89 */ /* 0x000fe800000e0000 */
[----:B------:R-:W-:Y:S02]  /*d350*/  IMAD.IADD R14, R25, 0x1, -R14 ;  /* 0x00000001190e7824 */ /* 0x000fe400078e0a0e */
[----:B------:R-:W-:Y:S01]  /*d360*/  IMAD.U32 R25, RZ, RZ, UR8 ;  /* 0x00000008ff197e24 */ /* 0x000fe2000f8e00ff */
[----:B------:R-:W0:Y:S01]  /*d370*/  SHFL.IDX PT, R11, R13, 0x1, 0x1c1f ;  /* 0x003c1f000d0b7f89 */ /* 0x000e2200000e0000 */
[----:B-----5:R-:W-:Y:S01]  /*d380*/  IMAD R6, R6, R19, RZ ;  /* 0x0000001306067224 */ /* 0x020fe200078e02ff */
[----:B------:R-:W-:Y:S01]  /*d390*/  LOP3.LUT P0, RZ, R14, 0x3, RZ, 0xc0, !PT ;  /* 0x000000030eff7812 */ /* 0x000fe2000780c0ff */
[----:B------:R-:W-:Y:S01]  /*d3a0*/  ULDC.64 UR8, c[0x0][0x208] ;  /* 0x0000820000087ab9 */ /* 0x000fe20000000a00 */
[----:B--2---:R-:W-:-:S04]  /*d3b0*/  IMAD R25, R25, 0x80, R24 ;  /* 0x0000008019197824 */ /* 0x004fc800078e0218 */
[C---:B------:R-:W-:Y:S01]  /*d3c0*/  VIADD R27, R25.reuse, 0x8 ;  /* 0x00000008191b7836 */ /* 0x040fe20000000000 */
[----:B------:R-:W-:-:S04]  /*d3d0*/  ISETP.GE.OR P2, PT, R25, R6, P0 ;  /* 0x000000061900720c */ /* 0x000fc80000746670 */
[----:B------:R-:W-:-:S09]  /*d3e0*/  ISETP.GE.OR P0, PT, R27, R6, P0 ;  /* 0x000000061b00720c */ /* 0x000fd20000706670 */
[----:B-1----:R1:W-:Y:S04]  /*d3f0*/  @!P2 ST.E desc[UR8][R8.64], R3 ;  /* 0x000000030800a985 */ /* 0x0023e8000c101908 */
[----:B0-----:R1:W-:Y:S01]  /*d400*/  @!P0 ST.E desc[UR8][R10.64], R0 ;  /* 0x000000000a008985 */ /* 0x0013e2000c101908 */
[----:B------:R-:W-:-:S13]  /*d410*/  PLOP3.LUT P0, PT, PT, PT, UP1, 0x80, 0x0 ;  /* 0x000000000000781c */ /* 0x000fda0003f0f018 */
[----:B-1----:R-:W-:Y:S05]  /*d420*/  @P0 BRA `(.L_x_197) ;  /* 0x0000000800cc0947 */ /* 0x002fea0003800000 */
[----:B------:R-:W0:Y:S01]  /*d430*/  S2R R14, SR_TID.X ;  /* 0x00000000000e7919 */ /* 0x000e220000002100 */
[----:B------:R-:W1:Y:S01]  /*d440*/  @P1 LDC R20, c[0x0][0xbec] ;  /* 0x0002fb00ff141b82 */ /* 0x000e620000000800 */
[----:B------:R-:W-:Y:S01]  /*d450*/  ULDC.64 UR8, c[0x0][0x208] ;  /* 0x0000820000087ab9 */ /* 0x000fe20000000a00 */
[----:B------:R-:W-:Y:S01]  /*d460*/  R2UR UR14, R104 ;  /* 0x00000000680e72ca */ /* 0x000fe200000e0000 */
[----:B------:R-:W-:Y:S01]  /*d470*/  ULDC.64 UR12, c[0x0][0xaa0] ;  /* 0x0002a800000c7ab9 */ /* 0x000fe20000000a00 */
[----:B------:R-:W-:Y:S01]  /*d480*/  R2UR UR15, R222 ;  /* 0x00000000de0f72ca */ /* 0x000fe200000e0000 */
[----:B0-----:R-:W-:-:S05]  /*d490*/  VIADD R14, R14, 0xffffff80 ;  /* 0xffffff800e0e7836 */ /* 0x001fca0000000000 */
[----:B------:R-:W-:-:S04]  /*d4a0*/  SHF.R.S32.HI R98, RZ, 0x1f, R14 ;  /* 0x0000001fff627819 */ /* 0x000fc8000001140e */
[----:B------:R-:W-:-:S04]  /*d4b0*/  LEA.HI R98, R98, R14, RZ, 0x3 ;  /* 0x0000000e62627211 */ /* 0x000fc800078f18ff */
[----:B------:R-:W-:-:S05]  /*d4c0*/  SHF.R.S32.HI R98, RZ, 0x3, R98 ;  /* 0x00000003ff627819 */ /* 0x000fca0000011462 */
[----:B------:R-:W-:-:S04]  /*d4d0*/  IMAD R3, R98, 0x40, R17 ;  /* 0x0000004062037824 */ /* 0x000fc800078e0211 */
[----:B------:R-:W-:-:S03]  /*d4e0*/  IMAD.WIDE R4, R3, 0x2, R4 ;  /* 0x0000000203047825 */ /* 0x000fc600078e0204 */
[C---:B------:R-:W-:Y:S02]  /*d4f0*/  IADD3 R13, P6, R4.reuse, 0x1000, RZ ;  /* 0x00001000040d7810 */ /* 0x040fe40007fde0ff */
[C---:B------:R-:W-:Y:S02]  /*d500*/  IADD3 R25, P5, R4.reuse, 0x2000, RZ ;  /* 0x0000200004197810 */ /* 0x040fe40007fbe0ff */
[----:B------:R-:W-:Y:S02]  /*d510*/  LOP3.LUT R12, R13, 0x380, RZ, 0xc0, !PT ;  /* 0x000003800d0c7812 */ /* 0x000fe400078ec0ff */
[----:B------:R-:W-:Y:S02]  /*d520*/  IADD3 R29, P4, R4, 0x3000, RZ ;  /* 0x00003000041d7810 */ /* 0x000fe40007f9e0ff */
[----:B------:R-:W-:Y:S02]  /*d530*/  SHF.R.U64 R12, R12, 0x3, RZ ;  /* 0x000000030c0c7819 */ /* 0x000fe400000012ff */
[----:B------:R-:W-:-:S02]  /*d540*/  IADD3 R33, P3, R4, 0x4000, RZ ;  /* 0x0000400004217810 */ /* 0x000fc40007f7e0ff */
[C---:B------:R-:W-:Y:S02]  /*d550*/  IADD3 R37, P2, R4.reuse, 0x5000, RZ ;  /* 0x0000500004257810 */ /* 0x040fe40007f5e0ff */
[C---:B------:R-:W-:Y:S02]  /*d560*/  IADD3 R41, P0, R4.reuse, 0x6000, RZ ;  /* 0x0000600004297810 */ /* 0x040fe40007f1e0ff */
[----:B------:R-:W-:Y:S02]  /*d570*/  LOP3.LUT R9, R4, 0x380, RZ, 0xc0, !PT ;  /* 0x0000038004097812 */ /* 0x000fe400078ec0ff */
[----:B------:R-:W-:Y:S01]  /*d580*/  LOP3.LUT R12, R12, R13, RZ, 0x3c, !PT ;  /* 0x0000000d0c0c7212 */ /* 0x000fe200078e3cff */
[----:B------:R-:W-:Y:S01]  /*d590*/  IMAD.X R13, RZ, RZ, R5, P6 ;  /* 0x000000ffff0d7224 */ /* 0x000fe200030e0605 */
[----:B------:R-:W-:Y:S02]  /*d5a0*/  LOP3.LUT R24, R25, 0x380, RZ, 0xc0, !PT ;  /* 0x0000038019187812 */ /* 0x000fe400078ec0ff */
[----:B------:R-:W-:-:S02]  /*d5b0*/  LOP3.LUT R28, R29, 0x380, RZ, 0xc0, !PT ;  /* 0x000003801d1c7812 */ /* 0x000fc400078ec0ff */
[----:B------:R-:W-:Y:S01]  /*d5c0*/  LOP3.LUT R32, R33, 0x380, RZ, 0xc0, !PT ;  /* 0x0000038021207812 */ /* 0x000fe200078ec0ff */
[----:B------:R-:W-:Y:S01]  /*d5d0*/  UIMAD UR10, UR11, UR12, URZ ;  /* 0x0000000c0b0a72a4 */ /* 0x000fe2000f8e023f */
[----:B------:R-:W-:Y:S01]  /*d5e0*/  LOP3.LUT R36, R37, 0x380, RZ, 0xc0, !PT ;  /* 0x0000038025247812 */ /* 0x000fe200078ec0ff */
[----:B------:R-:W5:Y:S01]  /*d5f0*/  LD.E.128 R12, desc[UR8][R12.64] ;  /* 0x000000080c0c7980 */ /* 0x000f62000c101d00 */
[----:B------:R-:W-:Y:S02]  /*d600*/  LOP3.LUT R40, R41, 0x380, RZ, 0xc0, !PT ;  /* 0x0000038029287812 */ /* 0x000fe400078ec0ff */
[----:B------:R-:W-:Y:S02]  /*d610*/  IADD3 R3, P6, R4, 0x7000, RZ ;  /* 0x0000700004037810 */ /* 0x000fe40007fde0ff */
[----:B------:R-:W-:Y:S02]  /*d620*/  SHF.R.U64 R9, R9, 0x3, RZ ;  /* 0x0000000309097819 */ /* 0x000fe400000012ff */
[----:B------:R-:W-:Y:S01]  /*d630*/  SHF.R.U64 R24, R24, 0x3, RZ ;  /* 0x0000000318187819 */ /* 0x000fe200000012ff */
[----:B------:R-:W-:Y:S01]  /*d640*/  IMAD.X R45, RZ, RZ, R5, P6 ;  /* 0x000000ffff2d7224 */ /* 0x000fe200030e0605 */
[----:B------:R-:W-:-:S02]  /*d650*/  SHF.R.U64 R28, R28, 0x3, RZ ;  /* 0x000000031c1c7819 */ /* 0x000fc400000012ff */
[----:B------:R-:W-:Y:S02]  /*d660*/  SHF.R.U64 R32, R32, 0x3, RZ ;  /* 0x0000000320207819 */ /* 0x000fe400000012ff */
[----:B------:R-:W-:Y:S02]  /*d670*/  SHF.R.U64 R36, R36, 0x3, RZ ;  /* 0x0000000324247819 */ /* 0x000fe400000012ff */
[----:B------:R-:W-:Y:S02]  /*d680*/  SHF.R.U64 R40, R40, 0x3, RZ ;  /* 0x0000000328287819 */ /* 0x000fe400000012ff */
[----:B------:R-:W-:Y:S02]  /*d690*/  LOP3.LUT R0, R3, 0x380, RZ, 0xc0, !PT ;  /* 0x0000038003007812 */ /* 0x000fe400078ec0ff */
[----:B------:R-:W-:Y:S02]  /*d6a0*/  LOP3.LUT R4, R9, R4, RZ, 0x3c, !PT ;  /* 0x0000000409047212 */ /* 0x000fe400078e3cff */
[----:B------:R-:W-:Y:S01]  /*d6b0*/  LOP3.LUT R24, R24, R25, RZ, 0x3c, !PT ;  /* 0x0000001918187212 */ /* 0x000fe200078e3cff */
[--C-:B------:R-:W-:Y:S01]  /*d6c0*/  IMAD.X R25, RZ, RZ, R5.reuse, P5 ;  /* 0x000000ffff197224 */ /* 0x100fe200028e0605 */
[----:B------:R-:W-:Y:S01]  /*d6d0*/  LOP3.LUT R28, R28, R29, RZ, 0x3c, !PT ;  /* 0x0000001d1c1c7212 */ /* 0x000fe200078e3cff */
[--C-:B------:R-:W-:Y:S01]  /*d6e0*/  IMAD.X R29, RZ, RZ, R5.reuse, P4 ;  /* 0x000000ffff1d7224 */ /* 0x100fe200020e0605 */
[----:B------:R-:W-:Y:S01]  /*d6f0*/  LOP3.LUT R32, R32, R33, RZ, 0x3c, !PT ;  /* 0x0000002120207212 */ /* 0x000fe200078e3cff */
[--C-:B------:R-:W-:Y:S01]  /*d700*/  IMAD.X R33, RZ, RZ, R5.reuse, P3 ;  /* 0x000000ffff217224 */ /* 0x100fe200018e0605 */
[----:B------:R-:W-:Y:S01]  /*d710*/  LOP3.LUT R36, R36, R37, RZ, 0x3c, !PT ;  /* 0x0000002524247212 */ /* 0x000fe200078e3cff */
[--C-:B------:R-:W-:Y:S01]  /*d720*/  IMAD.X R37, RZ, RZ, R5.reuse, P2 ;  /* 0x000000ffff257224 */ /* 0x100fe200010e0605 */
[----:B------:R-:W-:Y:S01]  /*d730*/  LOP3.LUT R40, R40, R41, RZ, 0x3c, !PT ;  /* 0x0000002928287212 */ /* 0x000fe200078e3cff */
[----:B------:R-:W-:Y:S01]  /*d740*/  IMAD.X R41, RZ, RZ, R5, P0 ;  /* 0x000000ffff297224 */ /* 0x000fe200000e0605 */
[----:B------:R-:W-:Y:S01]  /*d750*/  SHF.R.U64 R0, R0, 0x3, RZ ;  /* 0x0000000300007819 */ /* 0x000fe200000012ff */
[----:B------:R0:W5:Y:S03]  /*d760*/  LD.E.128 R8, desc[UR8][R4.64] ;  /* 0x0000000804087980 */ /* 0x000166000c101d00 */
[----:B------:R-:W-:Y:S01]  /*d770*/  LOP3.LUT R44, R0, R3, RZ, 0x3c, !PT ;  /* 0x00000003002c7212 */ /* 0x000fe200078e3cff */
[----:B------:R-:W5:Y:S01]  /*d780*/  LD.E.128 R24, desc[UR8][R24.64] ;  /* 0x0000000818187980 */ /* 0x000f62000c101d00 */
[----:B------:R-:W-:-:S03]  /*d790*/  UIMAD UR10, UR4, UR13, UR10 ;  /* 0x0000000d040a72a4 */ /* 0x000fc6000f8e020a */
[----:B------:R-:W5:Y:S01]  /*d7a0*/  LD.E.128 R28, desc[UR8][R28.64] ;  /* 0x000000081c1c7980 */ /* 0x000f62000c101d00 */
[----:B0-----:R-:W0:Y:S03]  /*d7b0*/  @P1 LDC R5, c[0x0][0xbf0] ;  /* 0x0002fc00ff051b82 */ /* 0x001e260000000800 */
[----:B------:R-:W5:Y:S01]  /*d7c0*/  LD.E.128 R32, desc[UR8][R32.64] ;  /* 0x0000000820207980 */ /* 0x000f62000c101d00 */
[----:B------:R-:W-:-:S03]  /*d7d0*/  IMAD R0, R23, 0x20, R98 ;  /* 0x0000002017007824 */ /* 0x000fc600078e0262 */
[----:B------:R-:W5:Y:S01]  /*d7e0*/  LD.E.128 R36, desc[UR8][R36.64] ;  /* 0x0000000824247980 */ /* 0x000f62000c101d00 */
[----:B------:R-:W-:-:S03]  /*d7f0*/  IMAD.U32 R21, RZ, RZ, UR14 ;  /* 0x0000000eff157e24 */ /* 0x000fc6000f8e00ff */
[----:B------:R-:W5:Y:S04]  /*d800*/  LD.E.128 R40, desc[UR8][R40.64] ;  /* 0x0000000828287980 */ /* 0x000f68000c101d00 */
[----:B------:R-:W5:Y:S01]  /*d810*/  LD.E.128 R44, desc[UR8][R44.64] ;  /* 0x000000082c2c7980 */ /* 0x000f62000c101d00 */
[----:B------:R-:W-:Y:S01]  /*d820*/  UIMAD.WIDE.U32 UR8, UR4, UR12, URZ ;  /* 0x0000000c040872a5 */ /* 0x000fe2000f8e003f */
[----:B------:R-:W-:Y:S01]  /*d830*/  IMAD R21, R21, 0x80, R0 ;  /* 0x0000008015157824 */ /* 0x000fe200078e0200 */
[----:B------:R-:W-:Y:S01]  /*d840*/  USHF.R.S32.HI UR4, URZ, 0x1f, UR7 ;  /* 0x0000001f3f047899 */ /* 0x000fe20008011407 */
[----:B------:R-:W-:Y:S01]  /*d850*/  @!PT LDS RZ, [RZ] ;  /* 0x00000000fffff984 */ /* 0x000fe20000000800 */
[----:B------:R-:W-:Y:S01]  /*d860*/  @!PT LDS RZ, [RZ] ;  /* 0x00000000fffff984 */ /* 0x000fe20000000800 */
[----:B------:R-:W-:Y:S01]  /*d870*/  @!PT LDS RZ, [RZ] ;  /* 0x00000000fffff984 */ /* 0x000fe20000000800 */
[----:B------:R-:W-:Y:S01]  /*d880*/  @!PT LDS RZ, [RZ] ;  /* 0x00000000fffff984 */ /* 0x000fe20000000800 */
[----:B------:R2:W-:Y:S06]  /*d890*/  MEMBAR.ALL.CTA ;  /* 0x0000000000007992 */ /* 0x0005ec0000008000 */
[----:B--2---:R-:W2:Y:S01]  /*d8a0*/  FENCE.VIEW.ASYNC.S ;  /* 0x00000000000073c6 */ /* 0x004ea20000000000 */
[----:B------:R-:W-:Y:S01]  /*d8b0*/  UIADD3 UR9, UR9, UR10, URZ ;  /* 0x0000000a09097290 */ /* 0x000fe2000fffe03f */
[----:B------:R-:W-:-:S02]  /*d8c0*/  ULDC.64 UR12, c[0x0][0xaf0] ;  /* 0x0002bc00000c7ab9 */ /* 0x000fc40000000a00 */
[----:B------:R-:W-:Y:S02]  /*d8d0*/  ULDC.64 UR10, c[0x0][0xae8] ;  /* 0x0002ba00000a7ab9 */ /* 0x000fe40000000a00 */
[----:B------:R-:W-:Y:S01]  /*d8e0*/  UIMAD.WIDE.U32 UR8, UR15, UR10, UR8 ;  /* 0x0000000a0f0872a5 */ /* 0x000fe2000f8e0008 */
[----:B-1----:R-:W-:Y:S01]  /*d8f0*/  @P1 IMAD.HI.U32 R0, R21, R20, RZ ;  /* 0x0000001415001227 */ /* 0x002fe200078e00ff */
[----:B------:R-:W-:Y:S02]  /*d900*/  UIMAD UR4, UR4, UR12, URZ ;  /* 0x0000000c040472a4 */ /* 0x000fe4000f8e023f */
[----:B------:R-:W-:Y:S01]  /*d910*/  UIMAD UR9, UR15, UR11, UR9 ;  /* 0x0000000b0f0972a4 */ /* 0x000fe2000f8e0209 */
[----:B------:R-:W-:Y:S01]  /*d920*/  IMAD.MOV.U32 R3, RZ, RZ, R21 ;  /* 0x000000ffff037224 */ /* 0x000fe200078e0015 */
[----:B0-----:R-:W-:Y:S01]  /*d930*/  @P1 SHF.R.U32.HI R3, RZ, R5, R0 ;  /* 0x00000005ff031219 */ /* 0x001fe20000011600 */
[----:B------:R-:W-:Y:S02]  /*d940*/  UIMAD UR4, UR7, UR13, UR4 ;  /* 0x0000000d070472a4 */ /* 0x000fe4000f8e0204 */
[----:B------:R-:W-:Y:S01]  /*d950*/  UIMAD.WIDE.U32 UR8, UR7, UR12, UR8 ;  /* 0x0000000c070872a5 */ /* 0x000fe2000f8e0008 */
[--C-:B------:R-:W-:Y:S01]  /*d960*/  SHF.R.S32.HI R0, RZ, 0x1f, R3.reuse ;  /* 0x0000001fff007819 */ /* 0x100fe20000011403 */
[----:B------:R-:W-:Y:S01]  /*d970*/  IMAD.MOV R20, RZ, RZ, -R3 ;  /* 0x000000ffff147224 */ /* 0x000fe200078e0a03 */
[----:B------:R-:W-:Y:S01]  /*d980*/  ULDC.64 UR10, c[0x0][0xae0] ;  /* 0x0002b800000a7ab9 */ /* 0x000fe20000000a00 */
[----:B------:R-:W-:-:S02]  /*d990*/  UIADD3 UR4, UR9, UR4, URZ ;  /* 0x0000000409047290 */ /* 0x000fc4000fffe03f */
[----:B------:R-:W-:Y:S02]  /*d9a0*/  IMAD R0, R0, UR10, RZ ;  /* 0x0000000a00007c24 */ /* 0x000fe4000f8e02ff */
[----:B------:R-:W-:Y:S02]  /*d9b0*/  IMAD R19, R19, R20, R21 ;  /* 0x0000001413137224 */ /* 0x000fe400078e0215 */
[----:B------:R-:W-:Y:S02]  /*d9c0*/  IMAD.U32 R5, RZ, RZ, UR9 ;  /* 0x00000009ff057e24 */ /* 0x000fe4000f8e00ff */
[----:B------:R-:W-:Y:S01]  /*d9d0*/  IMAD.U32 R4, RZ, RZ, UR8 ;  /* 0x00000008ff047e24 */ /* 0x000fe2000f8e00ff */
[----:B------:R-:W-:Y:S01]  /*d9e0*/  ULDC.64 UR8, c[0x0][0xad8] ;  /* 0x0002b60000087ab9 */ /* 0x000fe20000000a00 */
[----:B------:R-:W-:Y:S02]  /*d9f0*/  IMAD.U32 R5, RZ, RZ, UR4 ;  /* 0x00000004ff057e24 */ /* 0x000fe4000f8e00ff */
[C---:B------:R-:W-:Y:S01]  /*da00*/  IMAD R21, R3.reuse, UR11, R0 ;  /* 0x0000000b03157c24 */ /* 0x040fe2000f8e0200 */
[----:B------:R-:W-:Y:S01]  /*da10*/  SHF.R.S32.HI R0, RZ, 0x1f, R19 ;  /* 0x0000001fff007819 */ /* 0x000fe20000011413 */
[----:B------:R-:W-:-:S04]  /*da20*/  IMAD.WIDE.U32 R4, R3, UR10, R4 ;  /* 0x0000000a03047c25 */ /* 0x000fc8000f8e0004 */
[----:B------:R-:W-:Y:S02]  /*da30*/  IMAD.U32 R49, RZ, RZ, UR14 ;  /* 0x0000000eff317e24 */ /* 0x000fe4000f8e00ff */
[----:B------:R-:W-:Y:S02]  /*da40*/  IMAD.IADD R5, R5, 0x1, R21 ;  /* 0x0000000105057824 */ /* 0x000fe400078e0215 */
[----:B------:R-:W-:Y:S02]  /*da50*/  IMAD R0, R0, UR8, RZ ;  /* 0x0000000800007c24 */ /* 0x000fe4000f8e02ff */
[----:B------:R-:W-:Y:S02]  /*da60*/  IMAD R49, R49, 0x80, R98 ;  /* 0x0000008031317824 */ /* 0x000fe400078e0262 */
[C---:B------:R-:W-:Y:S02]  /*da70*/  IMAD R21, R19.reuse, UR9, R0 ;  /* 0x0000000913157c24 */ /* 0x040fe4000f8e0200 */
[----:B------:R-:W-:Y:S01]  /*da80*/  IMAD.WIDE.U32 R4, R19, UR8, R4 ;  /* 0x0000000813047c25 */ /* 0x000fe2000f8e0004 */
[----:B------:R-:W-:Y:S01]  /*da90*/  ISETP.GE.AND P2, PT, R49, R6, PT ;  /* 0x000000063100720c */ /* 0x000fe20003f46270 */
[----:B------:R-:W-:-:S02]  /*daa0*/  ULDC.64 UR8, c[0x0][0xa80] ;  /* 0x0002a00000087ab9 */ /* 0x000fc40000000a00 */
[----:B------:R-:W-:Y:S02]  /*dab0*/  VIADD R3, R49, 0x20 ;  /* 0x0000002031037836 */ /* 0x000fe40000000000 */
[----:B------:R-:W-:Y:S01]  /*dac0*/  VIADD R18, R18, 0x34820 ;  /* 0x0003482012127836 */ /* 0x000fe20000000000 */
[C---:B------:R-:W-:Y:S01]  /*dad0*/  LEA R0, P3, R4.reuse, UR8, 0x1 ;  /* 0x0000000804007c11 */ /* 0x040fe2000f8608ff */
[----:B------:R-:W-:Y:S01]  /*dae0*/  IMAD.IADD R5, R5, 0x1, R21 ;  /* 0x0000000105057824 */ /* 0x000fe200078e0215 */
[-C--:B------:R-:W-:Y:S01]  /*daf0*/  ISETP.GE.AND P0, PT, R3, R6.reuse, PT ;  /* 0x000000060300720c */ /* 0x080fe20003f06270 */
[----:B------:R-:W-:Y:S01]  /*db00*/  VIADD R3, R49, 0x40 ;  /* 0x0000004031037836 */ /* 0x000fe20000000000 */
[----:B------:R-:W-:Y:S02]  /*db10*/  PRMT R18, RZ, 0x654, R18 ;  /* 0x00000654ff127816 */ /* 0x000fe40000000012 */
[----:B------:R-:W-:Y:S01]  /*db20*/  LEA.HI.X R20, R4, UR9, R5, 0x1, P3 ;  /* 0x0000000904147c11 */ /* 0x000fe200098f0c05 */
[----:B------:R-:W-:Y:S01]  /*db30*/  BSSY B1, `(.L_x_198) ;  /* 0x0000012000017945 */ /* 0x000fe20003800000 */
[----:B------:R-:W-:Y:S01]  /*db40*/  ISETP.GE.AND P1, PT, R3, R6, PT ;  /* 0x000000060300720c */ /* 0x000fe20003f26270 */
[----:B--2---:R0:W-:Y:S02]  /*db50*/  SYNCS.ARRIVE.TRANS64.RED.A1T0 RZ, [R18+URZ], RZ ;  /* 0x000000ff12ff79a7 */ /* 0x0041e4000810043f */
[----:B------:R1:W2:Y:S01]  /*db60*/  SHFL.IDX PT, R3, R20, RZ, 0x181f ;  /* 0x00181fff14037589 */ /* 0x0002a200000e0000 */
[----:B------:R-:W-:-:S02]  /*db70*/  SHF.R.S32.HI R48, RZ, 0x1f, R22 ;  /* 0x0000001fff307819 */ /* 0x000fc40000011416 */
[----:B------:R-:W-:Y:S01]  /*db80*/  SHF.R.S32.HI R50, RZ, 0x1f, R17 ;  /* 0x0000001fff327819 */ /* 0x000fe20000011411 */
[----:B0-----:R1:W0:Y:S01]  /*db90*/  SHFL.IDX PT, R18, R0, RZ, 0x181f ;  /* 0x00181fff00127589 */ /* 0x00122200000e0000 */
[----:B------:R-:W-:Y:S05]  /*dba0*/  @P2 BRA `(.L_x_199) ;  /* 0x0000000000282947 */ /* 0x000fea0003800000 */
[----:B------:R-:W-:Y:S01]  /*dbb0*/  ULDC UR4, c[0x0][0xac8] ;  /* 0x0002b20000047ab9 */ /* 0x000fe20000000800 */
[----:B------:R-:W-:Y:S01]  /*dbc0*/  ULDC.64 UR8, c[0x0][0x208] ;  /* 0x0000820000087ab9 */ /* 0x000fe20000000a00 */
[----:B------:R-:W-:Y:S02]  /*dbd0*/  ISETP.GE.AND P2, PT, R17, UR4, PT ;  /* 0x0000000411007c0c */ /* 0x000fe4000bf46270 */
[----:B------:R-:W-:-:S11]  /*dbe0*/  ISETP.GE.AND P3, PT, R22, UR4, PT ;  /* 0x0000000416007c0c */ /* 0x000fd6000bf66270 */
[CC--:B0-----:R-:W-:Y:S02]  /*dbf0*/  @!P2 LEA R4, P4, R17.reuse, R18.reuse, 0x1 ;  /* 0x000000121104a211 */ /* 0x0c1fe400078808ff */
[C---:B------:R-:W-:Y:S02]  /*dc00*/  @!P3 LEA R18, P5, R22.reuse, R18, 0x1 ;  /* 0x000000121612b211 */ /* 0x040fe400078a08ff */
[-C--:B--2---:R-:W-:Y:S02]  /*dc10*/  @!P2 LEA.HI.X R5, R17, R3.reuse, R50, 0x1, P4 ;  /* 0x000000031105a211 */ /* 0x084fe400020f0c32 */
[----:B------:R-:W-:-:S03]  /*dc20*/  @!P3 LEA.HI.X R19, R22, R3, R48, 0x1, P5 ;  /* 0x000000031613b211 */ /* 0x000fc600028f0c30 */
[----:B-----5:R3:W-:Y:S04]  /*dc30*/  @!P2 ST.E.128 desc[UR8][R4.64], R8 ;  /* 0x000000080400a985 */ /* 0x0207e8000c101d08 */
[----:B------:R3:W-:Y:S02]  /*dc40*/  @!P3 ST.E.128 desc[UR8][R18.64], R32 ;  /* 0x000000201200b985 */ /* 0x0007e4000c101d08 */
.L_x_199:
[----:B------:R-:W-:Y:S05]  /*dc50*/  BSYNC B1 ;  /* 0x0000000000017941 */ /* 0x000fea0003800000 */
.L_x_198:
[----:B--2---:R2:W4:Y:S01]  /*dc60*/  SHFL.IDX PT, R3, R20, 0x1, 0x181f ;  /* 0x00381f0014037f89 */ /* 0x00452200000e0000 */
[----:B------:R-:W-:Y:S03]  /*dc70*/  BSSY B1, `(.L_x_200) ;  /* 0x000000d000017945 */ /* 0x000fe60003800000 */
[----:B---3-5:R2:W3:Y:S01]  /*dc80*/  SHFL.IDX PT, R8, R0, 0x1, 0x181f ;  /* 0x00381f0000087f89 */ /* 0x0284e200000e0000 */
[----:B------:R-:W-:Y:S05]  /*dc90*/  @P0 BRA `(.L_x_201) ;  /* 0x0000000000280947 */ /* 0x000fea0003800000 */
[----:B------:R-:W-:Y:S01]  /*dca0*/  ULDC UR4, c[0x0][0xac8] ;  /* 0x0002b20000047ab9 */ /* 0x000fe20000000800 */
[----:B------:R-:W-:Y:S01]  /*dcb0*/  ULDC.64 UR8, c[0x0][0x208] ;  /* 0x0000820000087ab9 */ /* 0x000fe20000000a00 */
[----:B------:R-:W-:Y:S02]  /*dcc0*/  ISETP.GE.AND P3, PT, R17, UR4, PT ;  /* 0x0000000411007c0c */ /* 0x000fe4000bf66270 */
[----:B------:R-:W-:-:S11]  /*dcd0*/  ISETP.GE.AND P4, PT, R22, UR4, PT ;  /* 0x0000000416007c0c */ /* 0x000fd6000bf86270 */
[CC--:B---3--:R-:W-:Y:S02]  /*dce0*/  @!P3 LEA R4, P0, R17.reuse, R8.reuse, 0x1 ;  /* 0x000000081104b211 */ /* 0x0c8fe400078008ff */
[C---:B------:R-:W-:Y:S02]  /*dcf0*/  @!P4 LEA R8, P2, R22.reuse, R8, 0x1 ;  /* 0x000000081608c211 */ /* 0x040fe400078408ff */
[-C--:B----4-:R-:W-:Y:S02]  /*dd00*/  @!P3 LEA.HI.X R5, R17, R3.reuse, R50, 0x1, P0 ;  /* 0x000000031105b211 */ /* 0x090fe400000f0c32 */
[----:B------:R-:W-:-:S03]  /*dd10*/  @!P4 LEA.HI.X R9, R22, R3, R48, 0x1, P2 ;  /* 0x000000031609c211 */ /* 0x000fc600010f0c30 */
[----:B------:R3:W-:Y:S04]  /*dd20*/  @!P3 ST.E.128 desc[UR8][R4.64], R12 ;  /* 0x0000000c0400b985 */ /* 0x0007e8000c101d08 */
[----:B------:R3:W-:Y:S02]  /*dd30*/  @!P4 ST.E.128 desc[UR8][R8.64], R36 ;  /* 0x000000240800c985 */ /* 0x0007e4000c101d08 */
.L_x_201:
[----:B------:R-:W-:Y:S05]  /*dd40*/  BSYNC B1 ;  /* 0x0000000000017941 */ /* 0x000fea0003800000 */
.L_x_200:
[----:B----4-:R4:W0:Y:S01]  /*dd50*/  SHFL.IDX PT, R3, R20, 0x2, 0x181f ;  /* 0x00581f0014037f89 */ /* 0x01082200000e0000 */
[----:B------:R-:W-:Y:S03]  /*dd60*/  BSSY B1, `(.L_x_202) ;  /* 0x000000d000017945 */ /* 0x000fe60003800000 */
[----:B---3--:R4:W3:Y:S01]  /*dd70*/  SHFL.IDX PT, R8, R0, 0x2, 0x181f ;  /* 0x00581f0000087f89 */ /* 0x0088e200000e0000 */
[----:B------:R-:W-:Y:S05]  /*dd80*/  @P1 BRA `(.L_x_203) ;  /* 0x0000000000281947 */ /* 0x000fea0003800000 */
[----:B------:R-:W-:Y:S01]  /*dd90*/  ULDC UR4, c[0x0][0xac8] ;  /* 0x0002b20000047ab9 */ /* 0x000fe20000000800 */
[----:B------:R-:W-:Y:S01]  /*dda0*/  ULDC.64 UR8, c[0x0][0x208] ;  /* 0x0000820000087ab9 */ /* 0x000fe20000000a00 */
[----:B------:R-:W-:Y:S02]  /*ddb0*/  ISETP.GE.AND P2, PT, R17, UR4, PT ;  /* 0x0000000411007c0c */ /* 0x000fe4000bf46270 */
[----:B------:R-:W-:-:S11]  /*ddc0*/  ISETP.GE.AND P3, PT, R22, UR4, PT ;  /* 0x0000000416007c0c */ /* 0x000fd6000bf66270 */
[CC--:B---3--:R-:W-:Y:S02]  /*ddd0*/  @!P2 LEA R4, P0, R17.reuse, R8.reuse, 0x1 ;  /* 0x000000081104a211 */ /* 0x0c8fe400078008ff */
[C---:B------:R-:W-:Y:S02]  /*dde0*/  @!P3 LEA R8, P1, R22.reuse, R8, 0x1 ;  /* 0x000000081608b211 */ /* 0x040fe400078208ff */
[-C--:B0-----:R-:W-:Y:S02]  /*ddf0*/  @!P2 LEA.HI.X R5, R17, R3.reuse, R50, 0x1, P0 ;  /* 0x000000031105a211 */ /* 0x081fe400000f0c32 */
[----:B------:R-:W-:-:S03]  /*de00*/  @!P3 LEA.HI.X R9, R22, R3, R48, 0x1, P1 ;  /* 0x000000031609b211 */ /* 0x000fc600008f0c30 */
[----:B------:R0:W-:Y:S04]  /*de10*/  @!P2 ST.E.128 desc[UR8][R4.64], R24 ;  /* 0x000000180400a985 */ /* 0x0001e8000c101d08 */
[----:B------:R0:W-:Y:S02]  /*de20*/  @!P3 ST.E.128 desc[UR8][R8.64], R40 ;  /* 0x000000280800b985 */ /* 0x0001e4000c101d08 */
.L_x_203:
[----:B------:R-:W-:Y:S05]  /*de30*/  BSYNC B1 ;  /* 0x0000000000017941 */ /* 0x000fea0003800000 */
.L_x_202:
[----:B0-----:R-:W-:Y:S01]  /*de40*/  VIADD R3, R49, 0x60 ;  /* 0x0000006031037836 */ /* 0x001fe20000000000 */
[----:B-12-4-:R-:W4:Y:S04]  /*de50*/  SHFL.IDX PT, R20, R20, 0x3, 0x181f ;  /* 0x00781f0014147f89 */ /* 0x016f2800000e0000 */
[----:B------:R-:W-:Y:S01]  /*de60*/  ISETP.GE.AND P0, PT, R3, R6, PT ;  /* 0x000000060300720c */ /* 0x000fe20003f06270 */
[----:B------:R-:W0:-:S12]  /*de70*/  SHFL.IDX PT, R0, R0, 0x3, 0x181f ;  /* 0x00781f0000007f89 */ /* 0x000e1800000e0000 */
[----:B------:R-:W-:Y:S05]  /*de80*/  @P0 BRA `(.L_x_204) ;  /* 0x0000001c00000947 */ /* 0x000fea0003800000 */
[----:B------:R-:W-:Y:S01]  /*de90*/  ULDC UR4, c[0x0][0xac8] ;  /* 0x0002b20000047ab9 */ /* 0x000fe20000000800 */
[----:B------:R-:W-:Y:S01]  /*dea0*/  ULDC.64 UR8, c[0x0][0x208] ;  /* 0x0000820000087ab9 */ /* 0x000fe20000000a00 */
[----:B------:R-:W-:-:S13]  /*deb0*/  ISETP.GE.AND P1, PT, R17, UR4, PT ;  /* 0x0000000411007c0c */ /* 0x000fda000bf26270 */
[----:B0-----:R-:W-:-:S04]  /*dec0*/  @!P1 LEA R4, P0, R17, R0, 0x1 ;  /* 0x0000000011049211 */ /* 0x001fc800078008ff */
[----:B----4-:R-:W-:Y:S02]  /*ded0*/  @!P1 LEA.HI.X R5, R17, R20, R50, 0x1, P0 ;  /* 0x0000001411059211 */ /* 0x010fe400000f0c32 */
[----:B------:R-:W-:-:S03]  /*dee0*/  ISETP.GE.AND P0, PT, R22, UR4, PT ;  /* 0x0000000416007c0c */ /* 0x000fc6000bf06270 */
[----:B------:R0:W-:Y:S10]  /*def0*/  @!P1 ST.E.128 desc[UR8][R4.64], R28 ;  /* 0x0000001c04009985 */ /* 0x0001f4000c101d08 */
[----:B------:R-:W-:Y:S05]  /*df00*/  @P0 BRA `(.L_x_204) ;  /* 0x0000001800e00947 */ /* 0x000fea0003800000 */
[----:B0-----:R-:W-:Y:S01]  /*df10*/  LEA R4, P0, R22, R0, 0x1 ;  /* 0x0000000016047211 */ /* 0x001fe200078008ff */
[----:B------:R-:W-:-:S03]  /*df20*/  ULDC.64 UR8, c[0x0][0x208] ;  /* 0x0000820000087ab9 */ /* 0x000fc60000000a00 */
[----:B------:R-:W-:-:S05]  /*df30*/  LEA.HI.X R5, R22, R20, R48, 0x1, P0 ;  /* 0x0000001416057211 */ /* 0x000fca00000f0c30 */
[----:B------:R0:W-:Y:S01]  /*df40*/  ST.E.128 desc[UR8][R4.64], R44 ;  /* 0x0000002c04007985 */ /* 0x0001e2000c101d08 */
[----:B------:R-:W-:Y:S05]  /*df50*/  BRA `(.L_x_204) ;  /* 0x0000001800cc7947 */ /* 0x000fea0003800000 */
.L_x_197:
[----:B------:R0:W5:Y:S01]  /*df60*/  LDL R103, [R1+0x4] ;  /* 0x0000040001677983 */ /* 0x0001620000100800 */
[----:B------:R-:W-:Y:S01]  /*df70*/  ULDC.64 UR12, c[0x0][0xb08] ;  /* 0x0002c200000c7ab9 */ /* 0x000fe20000000a00 */
[----:B------:R-:W-:Y:S01]  /*df80*/  R2UR UR15, R222 ;  /* 0x00000000de0f72ca */ /* 0x000fe200000e0000 */
[----:B------:R-:W-:Y:S01]  /*df90*/  UIMAD UR10, UR11, UR12, URZ ;  /* 0x0000000c0b0a72a4 */ /* 0x000fe2000f8e023f */
[----:B------:R-:W1:Y:S01]  /*dfa0*/  @P1 LDC R0, c[0x0][0xbec] ;  /* 0x0002fb00ff001b82 */ /* 0x000e620000000800 */
[----:B------:R-:W-:Y:S01]  /*dfb0*/  UIMAD.WIDE.U32 UR8, UR4, UR12, URZ ;  /* 0x0000000c040872a5 */ /* 0x000fe2000f8e003f */
[----:B------:R-:W-:Y:S01]  /*dfc0*/  R2UR UR14, R221 ;  /* 0x00000000dd0e72ca */ /* 0x000fe200000e0000 */
[----:B------:R-:W-:Y:S01]  /*dfd0*/  UIMAD UR10, UR4, UR13, UR10 ;  /* 0x0000000d040a72a4 */ /* 0x000fe2000f8e020a */
[----:B------:R-:W-:Y:S01]  /*dfe0*/  IMAD.MOV.U32 R3, RZ, RZ, R15 ;  /* 0x000000ffff037224 */ /* 0x000fe200078e000f */
[----:B------:R-:W-:Y:S01]  /*dff0*/  USHF.R.S32.HI UR4, URZ, 0x1f, UR7 ;  /* 0x0000001f3f047899 */ /* 0x000fe20008011407 */
[----:B------:R-:W-:Y:S01]  /*e000*/  ISETP.GE.AND P0, PT, R25, R6, PT ;  /* 0x000000061900720c */ /* 0x000fe20003f06270 */
[----:B------:R-:W-:Y:S01]  /*e010*/  UIADD3 UR9, UR9, UR10, URZ ;  /* 0x0000000a09097290 */ /* 0x000fe2000fffe03f */
[----:B------:R-:W2:Y:S01]  /*e020*/  @P1 LDC R5, c[0x0][0xbf0] ;  /* 0x0002fc00ff051b82 */ /* 0x000ea20000000800 */
[----:B------:R-:W-:Y:S01]  /*e030*/  VIADD R18, R18, 0x34820 ;  /* 0x0003482012127836 */ /* 0x000fe20000000000 */
[----:B------:R-:W-:Y:S01]  /*e040*/  ULDC.64 UR10, c[0x0][0xb38] ;  /* 0x0002ce00000a7ab9 */ /* 0x000fe20000000a00 */
[----:B------:R-:W-:Y:S01]  /*e050*/  BSSY B1, `(.L_x_205) ;  /* 0x0000076000017945 */ /* 0x000fe20003800000 */
[----:B------:R-:W-:Y:S01]  /*e060*/  UIMAD.WIDE.U32 UR8, UR15, UR10, UR8 ;  /* 0x0000000a0f0872a5 */ /* 0x000fe2000f8e0008 */
[----:B------:R-:W-:-:S02]  /*e070*/  SHF.R.S32.HI R24, RZ, 0x1f, R223 ;  /* 0x0000001fff187819 */ /* 0x000fc400000114df */
[----:B------:R-:W-:Y:S01]  /*e080*/  PRMT R18, RZ, 0x654, R18 ;  /* 0x00000654ff127816 */ /* 0x000fe20000000012 */
[----:B------:R-:W-:Y:S01]  /*e090*/  UIMAD UR9, UR15, UR11, UR9 ;  /* 0x0000000b0f0972a4 */ /* 0x000fe2000f8e0209 */
[----:B------:R-:W-:Y:S02]  /*e0a0*/  SHF.R.S32.HI R26, RZ, 0x1f, R224 ;  /* 0x0000001fff1a7819 */ /* 0x000fe400000114e0 */
[----:B------:R-:W-:Y:S01]  /*e0b0*/  ULDC.64 UR10, c[0x0][0xb40] ;  /* 0x0002d000000a7ab9 */ /* 0x000fe20000000a00 */
[----:B------:R0:W-:Y:S01]  /*e0c0*/  SYNCS.ARRIVE.TRANS64.RED.A1T0 RZ, [R18+URZ], RZ ;  /* 0x000000ff12ff79a7 */ /* 0x0001e2000810043f */
[----:B------:R-:W-:Y:S01]  /*e0d0*/  UIMAD UR4, UR4, UR10, URZ ;  /* 0x0000000a040472a4 */ /* 0x000fe2000f8e023f */
[----:B------:R-:W-:Y:S01]  /*e0e0*/  SHF.R.S32.HI R28, RZ, 0x1f, R225 ;  /* 0x0000001fff1c7819 */ /* 0x000fe200000114e1 */
[----:B------:R-:W-:Y:S01]  /*e0f0*/  UIMAD.WIDE.U32 UR8, UR7, UR10, UR8 ;  /* 0x0000000a070872a5 */ /* 0x000fe2000f8e0008 */
[----:B-1----:R-:W-:Y:S01]  /*e100*/  @P1 IMAD.HI.U32 R0, R15, R0, RZ ;  /* 0x000000000f001227 */ /* 0x002fe200078e00ff */
[----:B------:R-:W-:Y:S01]  /*e110*/  UIMAD UR4, UR7, UR11, UR4 ;  /* 0x0000000b070472a4 */ /* 0x000fe2000f8e0204 */
[----:B------:R-:W-:-:S02]  /*e120*/  SHF.R.S32.HI R29, RZ, 0x1f, R226 ;  /* 0x0000001fff1d7819 */ /* 0x000fc400000114e2 */
[----:B------:R-:W-:Y:S01]  /*e130*/  ULDC.64 UR10, c[0x0][0xb48] ;  /* 0x0002d200000a7ab9 */ /* 0x000fe20000000a00 */
[----:B------:R-:W-:Y:S01]  /*e140*/  UIADD3 UR9, UR9, UR4, URZ ;  /* 0x0000000409097290 */ /* 0x000fe2000fffe03f */
[----:B------:R-:W-:Y:S02]  /*e150*/  SHF.R.S32.HI R30, RZ, 0x1f, R227 ;  /* 0x0000001fff1e7819 */ /* 0x000fe400000114e3 */
[----:B--2---:R-:W-:Y:S01]  /*e160*/  @P1 SHF.R.U32.HI R3, RZ, R5, R0 ;  /* 0x00000005ff031219 */ /* 0x004fe20000011600 */
[----:B------:R-:W-:Y:S01]  /*e170*/  UIMAD.WIDE.U32 UR8, UR14, UR10, UR8 ;  /* 0x0000000a0e0872a5 */ /* 0x000fe2000f8e0008 */
[----:B------:R-:W-:Y:S02]  /*e180*/  SHF.R.S32.HI R31, RZ, 0x1f, R228 ;  /* 0x0000001fff1f7819 */ /* 0x000fe400000114e4 */
[--C-:B------:R-:W-:Y:S01]  /*e190*/  SHF.R.S32.HI R0, RZ, 0x1f, R3.reuse ;  /* 0x0000001fff007819 */ /* 0x100fe20000011403 */
[----:B------:R-:W-:Y:S01]  /*e1a0*/  IMAD.MOV R4, RZ, RZ, -R3 ;  /* 0x000000ffff047224 */ /* 0x000fe200078e0a03 */
[----:B------:R-:W-:-:S02]  /*e1b0*/  UIMAD UR4, UR14, UR11, UR9 ;  /* 0x0000000b0e0472a4 */ /* 0x000fc4000f8e0209 */
[----:B------:R-:W-:Y:S01]  /*e1c0*/  IMAD.U32 R5, RZ, RZ, UR9 ;  /* 0x00000009ff057e24 */ /* 0x000fe2000f8e00ff */
[----:B------:R-:W-:Y:S01]  /*e1d0*/  SHF.R.S32.HI R32, RZ, 0x1f, R229 ;  /* 0x0000001fff207819 */ /* 0x000fe200000114e5 */
[----:B------:R-:W-:Y:S01]  /*e1e0*/  ULDC.64 UR10, c[0x0][0xb30] ;  /* 0x0002cc00000a7ab9 */ /* 0x000fe20000000a00 */
[----:B------:R-:W-:Y:S01]  /*e1f0*/  IMAD R19, R19, R4, R15 ;  /* 0x0000000413137224 */ /* 0x000fe200078e020f */
[----:B------:R-:W-:Y:S01]  /*e200*/  SHF.R.S32.HI R33, RZ, 0x1f, R230 ;  /* 0x0000001fff217819 */ /* 0x000fe200000114e6 */
[----:B------:R-:W-:Y:S01]  /*e210*/  IMAD R0, R0, UR10, RZ ;  /* 0x0000000a00007c24 */ /* 0x000fe2000f8e02ff */
[----:B------:R-:W-:Y:S01]  /*e220*/  SHF.R.S32.HI R34, RZ, 0x1f, R231 ;  /* 0x0000001fff227819 */ /* 0x000fe200000114e7 */
[----:B------:R-:W-:Y:S01]  /*e230*/  IMAD.U32 R4, RZ, RZ, UR8 ;  /* 0x00000008ff047e24 */ /* 0x000fe2000f8e00ff */
[----:B------:R-:W-:Y:S01]  /*e240*/  ULDC.64 UR8, c[0x0][0xb28] ;  /* 0x0002ca0000087ab9 */ /* 0x000fe20000000a00 */
[----:B------:R-:W-:Y:S01]  /*e250*/  IMAD.U32 R5, RZ, RZ, UR4 ;  /* 0x00000004ff057e24 */ /* 0x000fe2000f8e00ff */
[----:B------:R-:W-:Y:S01]  /*e260*/  SHF.R.S32.HI R35, RZ, 0x1f, R232 ;  /* 0x0000001fff237819 */ /* 0x000fe200000114e8 */
[C---:B------:R-:W-:Y:S01]  /*e270*/  IMAD R9, R3.reuse, UR11, R0 ;  /* 0x0000000b03097c24 */ /* 0x040fe2000f8e0200 */
[----:B------:R-:W-:Y:S01]  /*e280*/  SHF.R.S32.HI R0, RZ, 0x1f, R19 ;  /* 0x0000001fff007819 */ /* 0x000fe20000011413 */
[----:B------:R-:W-:Y:S01]  /*e290*/  IMAD.WIDE.U32 R4, R3, UR10, R4 ;  /* 0x0000000a03047c25 */ /* 0x000fe2000f8e0004 */
[----:B------:R-:W-:-:S02]  /*e2a0*/  SHF.R.S32.HI R98, RZ, 0x1f, R233 ;  /* 0x0000001fff627819 */ /* 0x000fc400000114e9 */
[----:B------:R-:W-:Y:S01]  /*e2b0*/  SHF.R.S32.HI R99, RZ, 0x1f, R234 ;  /* 0x0000001fff637819 */ /* 0x000fe200000114ea */
[----:B------:R-:W-:Y:S01]  /*e2c0*/  IMAD R0, R0, UR8, RZ ;  /* 0x0000000800007c24 */ /* 0x000fe2000f8e02ff */
[----:B------:R-:W-:Y:S01]  /*e2d0*/  SHF.R.S32.HI R100, RZ, 0x1f, R235 ;  /* 0x0000001fff647819 */ /* 0x000fe200000114eb */
[----:B------:R-:W-:Y:S01]  /*e2e0*/  IMAD.IADD R5, R5, 0x1, R9 ;  /* 0x0000000105057824 */ /* 0x000fe200078e0209 */
[----:B------:R-:W-:Y:S01]  /*e2f0*/  SHF.R.S32.HI R101, RZ, 0x1f, R236 ;  /* 0x0000001fff657819 */ /* 0x000fe200000114ec */
[C---:B------:R-:W-:Y:S01]  /*e300*/  IMAD R3, R19.reuse, UR9, R0 ;  /* 0x0000000913037c24 */ /* 0x040fe2000f8e0200 */
[----:B------:R-:W-:Y:S01]  /*e310*/  SHF.R.S32.HI R102, RZ, 0x1f, R237 ;  /* 0x0000001fff667819 */ /* 0x000fe200000114ed */
[----:B------:R-:W-:Y:S01]  /*e320*/  IMAD.WIDE.U32 R4, R19, UR8, R4 ;  /* 0x0000000813047c25 */ /* 0x000fe2000f8e0004 */
[----:B------:R-:W-:-:S03]  /*e330*/  ULDC.64 UR8, c[0x0][0xb00] ;  /* 0x0002c00000087ab9 */ /* 0x000fc60000000a00 */
[----:B------:R-:W-:Y:S01]  /*e340*/  IMAD.IADD R3, R5, 0x1, R3 ;  /* 0x0000000105037824 */ /* 0x000fe200078e0203 */
[----:B------:R-:W-:-:S04]  /*e350*/  LEA R0, P1, R4, UR8, 0x2 ;  /* 0x0000000804007c11 */ /* 0x000fc8000f8210ff */
[----:B------:R-:W-:Y:S01]  /*e360*/  LEA.HI.X R3, R4, UR9, R3, 0x2, P1 ;  /* 0x0000000904037c11 */ /* 0x000fe200088f1403 */
[----:B------:R0:W1:Y:S04]  /*e370*/  SHFL.IDX PT, R8, R0, RZ, 0x1c1f ;  /* 0x001c1fff00087589 */ /* 0x00006800000e0000 */
[----:B------:R0:W2:Y:S01]  /*e380*/  SHFL.IDX PT, R9, R3, RZ, 0x1c1f ;  /* 0x001c1fff03097589 */ /* 0x0000a200000e0000 */
[----:B------:R-:W-:Y:S05]  /*e390*/  @P0 BRA `(.L_x_206) ;  /* 0x0000000400040947 */ /* 0x000fea0003800000 */
[----:B------:R-:W-:Y:S01]  /*e3a0*/  ULDC UR4, c[0x0][0xac8] ;  /* 0x0002b20000047ab9 */ /* 0x000fe20000000800 */
[----:B------:R-:W-:Y:S01]  /*e3b0*/  ULDC.64 UR8, c[0x0][0x208] ;  /* 0x0000820000087ab9 */ /* 0x000fe20000000a00 */
[----:B-----5:R-:W-:Y:S02]  /*e3c0*/  ISETP.GE.AND P3, PT, R103, UR4, PT ;  /* 0x0000000467007c0c */ /* 0x020fe4000bf66270 */
[----:B------:R-:W-:Y:S02]  /*e3d0*/  ISETP.GE.AND P2, PT, R237, UR4, PT ;  /* 0x00000004ed007c0c */ /* 0x000fe4000bf46270 */
[----:B------:R-:W-:Y:S02]  /*e3e0*/  ISETP.GE.AND P1, PT, R236, UR4, PT ;  /* 0x00000004ec007c0c */ /* 0x000fe4000bf26270 */
[----:B------:R-:W-:Y:S02]  /*e3f0*/  ISETP.GE.AND P0, PT, R235, UR4, PT ;  /* 0x00000004eb007c0c */ /* 0x000fe4000bf06270 */
[----:B------:R-:W-:-:S05]  /*e400*/  ISETP.GE.AND P4, PT, R233, UR4, PT ;  /* 0x00000004e9007c0c */ /* 0x000fca000bf86270 */
[----:B-12---:R-:W-:Y:S02]  /*e410*/  @!P3 IMAD.WIDE R4, R103, 0x4, R8 ;  /* 0x000000046704b825 */ /* 0x006fe400078e0208 */
[CC--:B------:R-:W-:Y:S02]  /*e420*/  @!P2 LEA R10, P6, R237.reuse, R8.reuse, 0x2 ;  /* 0x00000008ed0aa211 */ /* 0x0c0fe400078c10ff */
[-C--:B------:R-:W-:Y:S01]  /*e430*/  @!P1 LEA R12, P5, R236, R8.reuse, 0x2 ;  /* 0x00000008ec0c9211 */ /* 0x080fe200078a10ff */
[----:B------:R1:W-:Y:S01]  /*e440*/  @!P3 ST.E.64 desc[UR8][R4.64], R20 ;  /* 0x000000140400b985 */ /* 0x0003e2000c101b08 */
[----:B------:R-:W-:Y:S02]  /*e450*/  ISETP.GE.AND P3, PT, R234, UR4, PT ;  /* 0x00000004ea007c0c */ /* 0x000fe4000bf66270 */
[----:B------:R-:W-:Y:S02]  /*e460*/  @!P2 LEA.HI.X R11, R237, R9, R102, 0x2, P6 ;  /* 0x00000009ed0ba211 */ /* 0x000fe400030f1466 */
[----:B------:R-:W-:-:S02]  /*e470*/  @!P0 LEA R14, P6, R235, R8, 0x2 ;  /* 0x00000008eb0e8211 */ /* 0x000fc400078c10ff */
[-C--:B------:R-:W-:Y:S01]  /*e480*/  @!P1 LEA.HI.X R13, R236, R9.reuse, R101, 0x2, P5 ;  /* 0x00000009ec0d9211 */ /* 0x080fe200028f1465 */
[----:B------:R2:W-:Y:S01]  /*e490*/  @!P2 ST.E.64 desc[UR8][R10.64], R88 ;  /* 0x000000580a00a985 */ /* 0x0005e2000c101b08 */
[----:B------:R-:W-:Y:S02]  /*e4a0*/  ISETP.GE.AND P5, PT, R232, UR4, PT ;  /* 0x00000004e8007c0c */ /* 0x000fe4000bfa6270 */
[----:B------:R-:W-:Y:S01]  /*e4b0*/  @!P0 LEA.HI.X R15, R235, R9, R100, 0x2, P6 ;  /* 0x00000009eb0f8211 */ /* 0x000fe200030f1464 */
[----:B------:R3:W-:Y:S01]  /*e4c0*/  @!P1 ST.E.64 desc[UR8][R12.64], R90 ;  /* 0x0000005a0c009985 */ /* 0x0007e2000c101b08 */
[----:B------:R-:W-:Y:S02]  /*e4d0*/  ISETP.GE.AND P2, PT, R231, UR4, PT ;  /* 0x00000004e7007c0c */ /* 0x000fe4000bf46270 */
[-C--:B-1----:R-:W-:Y:S01]  /*e4e0*/  @!P3 LEA R4, P6, R234, R8.reuse, 0x2 ;  /* 0x00000008ea04b211 */ /* 0x082fe200078c10ff */
[----:B------:R1:W-:Y:S01]  /*e4f0*/  @!P0 ST.E.64 desc[UR8][R14.64], R36 ;  /* 0x000000240e008985 */ /* 0x0003e2000c101b08 */
[----:B0-----:R-:W-:-:S02]  /*e500*/  @!P4 LEA R18, P0, R233, R8, 0x2 ;  /* 0x00000008e912c211 */ /* 0x001fc400078010ff */
[----:B------:R-:W-:Y:S02]  /*e510*/  ISETP.GE.AND P1, PT, R230, UR4, PT ;  /* 0x00000004e6007c0c */ /* 0x000fe4000bf26270 */
[-C--:B------:R-:W-:Y:S02]  /*e520*/  @!P4 LEA.HI.X R19, R233, R9.reuse, R98, 0x2, P0 ;  /* 0x00000009e913c211 */ /* 0x080fe400000f1462 */
[----:B------:R-:W-:Y:S02]  /*e530*/  @!P3 LEA.HI.X R5, R234, R9, R99, 0x2, P6 ;  /* 0x00000009ea05b211 */ /* 0x000fe400030f1463 */
[----:B------:R-:W-:Y:S02]  /*e540*/  ISETP.GE.AND P0, PT, R229, UR4, PT ;  /* 0x00000004e5007c0c */ /* 0x000fe4000bf06270 */
[----:B------:R-:W-:Y:S01]  /*e550*/  @!P5 LEA R20, P6, R232, R8, 0x2 ;  /* 0x00000008e814d211 */ /* 0x000fe200078c10ff */
[----:B------:R0:W-:Y:S01]  /*e560*/  @!P3 ST.E.64 desc[UR8][R4.64], R40 ;  /* 0x000000280400b985 */ /* 0x0001e2000c101b08 */
[----:B------:R-:W-:-:S02]  /*e570*/  ISETP.GE.AND P3, PT, R228, UR4, PT ;  /* 0x00000004e4007c0c */ /* 0x000fc4000bf66270 */
[----:B------:R-:W-:Y:S01]  /*e580*/  @!P5 LEA.HI.X R21, R232, R9, R35, 0x2, P6 ;  /* 0x00000009e815d211 */ /* 0x000fe200030f1423 */
[----:B------:R4:W-:Y:S01]  /*e590*/  @!P4 ST.E.64 desc[UR8][R18.64], R44 ;  /* 0x0000002c1200c985 */ /* 0x0009e2000c101b08 */
[----:B--2---:R-:W-:-:S03]  /*e5a0*/  @!P2 LEA R10, P4, R231, R8, 0x2 ;  /* 0x00000008e70aa211 */ /* 0x004fc600078810ff */
[----:B------:R-:W-:Y:S01]  /*e5b0*/  @!P5 ST.E.64 desc[UR8][R20.64], R48 ;  /* 0x000000301400d985 */ /* 0x000fe2000c101b08 */
[CC--:B---3--:R-:W-:Y:S02]  /*e5c0*/  @!P1 LEA R12, P5, R230.reuse, R8.reuse, 0x2 ;  /* 0x00000008e60c9211 */ /* 0x0c8fe400078a10ff */
[-C--:B------:R-:W-:Y:S02]  /*e5d0*/  @!P2 LEA.HI.X R11, R231, R9.reuse, R34, 0x2, P4 ;  /* 0x00000009e70ba211 */ /* 0x080fe400020f1422 */
[----:B-1----:R-:W-:Y:S02]  /*e5e0*/  @!P0 LEA R14, P6, R229, R8, 0x2 ;  /* 0x00000008e50e8211 */ /* 0x002fe400078c10ff */
[----:B------:R-:W-:Y:S01]  /*e5f0*/  ISETP.GE.AND P4, PT, R227, UR4, PT ;  /* 0x00000004e3007c0c */ /* 0x000fe2000bf86270 */
[----:B------:R1:W-:Y:S01]  /*e600*/  @!P2 ST.E.64 desc[UR8][R10.64], R52 ;  /* 0x000000340a00a985 */ /* 0x0003e2000c101b08 */
[-C--:B------:R-:W-:Y:S02]  /*e610*/  @!P1 LEA.HI.X R13, R230, R9.reuse, R33, 0x2, P5 ;  /* 0x00000009e60d9211 */ /* 0x080fe400028f1421 */
[----:B------:R-:W-:-:S02]  /*e620*/  @!P0 LEA.HI.X R15, R229, R9, R32, 0x2, P6 ;  /* 0x00000009e50f8211 */ /* 0x000fc400030f1420 */
[----:B------:R-:W-:Y:S01]  /*e630*/  ISETP.GE.AND P2, PT, R226, UR4, PT ;  /* 0x00000004e2007c0c */ /* 0x000fe2000bf46270 */
[----:B------:R2:W-:Y:S01]  /*e640*/  @!P1 ST.E.64 desc[UR8][R12.64], R56 ;  /* 0x000000380c009985 */ /* 0x0005e2000c101b08 */
[----:B0-----:R-:W-:Y:S02]  /*e650*/  @!P3 LEA R4, P5, R228, R8, 0x2 ;  /* 0x00000008e404b211 */ /* 0x001fe400078a10ff */
[----:B------:R-:W-:Y:S01]  /*e660*/  ISETP.GE.AND P1, PT, R225, UR4, PT ;  /* 0x00000004e1007c0c */ /* 0x000fe2000bf26270 */
[----:B------:R0:W-:Y:S01]  /*e670*/  @!P0 ST.E.64 desc[UR8][R14.64], R60 ;  /* 0x0000003c0e008985 */ /* 0x0001e2000c101b08 */
[----:B------:R-:W-:Y:S02]  /*e680*/  ISETP.GE.AND P0, PT, R224, UR4, PT ;  /* 0x00000004e0007c0c */ /* 0x000fe4000bf06270 */
[----:B------:R-:W-:Y:S02]  /*e690*/  @!P3 LEA.HI.X R5, R228, R9, R31, 0x2, P5 ;  /* 0x00000009e405b211 */ /* 0x000fe400028f141f */
[----:B------:R-:W-:-:S02]  /*e6a0*/  ISETP.GE.AND P5, PT, R223, UR4, PT ;  /* 0x00000004df007c0c */ /* 0x000fc4000bfa6270 */
[CC--:B----4-:R-:W-:Y:S01]  /*e6b0*/  @!P4 LEA R18, P6, R227.reuse, R8.reuse, 0x2 ;  /* 0x00000008e312c211 */ /* 0x0d0fe200078c10ff */
[----:B------:R3:W-:Y:S01]  /*e6c0*/  @!P3 ST.E.64 desc[UR8][R4.64], R64 ;  /* 0x000000400400b985 */ /* 0x0007e2000c101b08 */
[CC--:B-1----:R-:W-:Y:S02]  /*e6d0*/  @!P2 LEA R10, P3, R226.reuse, R8.reuse, 0x2 ;  /* 0x00000008e20aa211 */ /* 0x0c2fe400078610ff */
[-C--:B------:R-:W-:Y:S02]  /*e6e0*/  @!P4 LEA.HI.X R19, R227, R9.reuse, R30, 0x2, P6 ;  /* 0x00000009e313c211 */ /* 0x080fe400030f141e */
[-C--:B--2---:R-:W-:Y:S02]  /*e6f0*/  @!P1 LEA R12, P6, R225, R8.reuse, 0x2 ;  /* 0x00000008e10c9211 */ /* 0x084fe400078c10ff */
[----:B------:R-:W-:Y:S01]  /*e700*/  @!P2 LEA.HI.X R11, R226, R9, R29, 0x2, P3 ;  /* 0x00000009e20ba211 */ /* 0x000fe200018f141d */
[----:B------:R3:W-:Y:S01]  /*e710*/  @!P4 ST.E.64 desc[UR8][R18.64], R68 ;  /* 0x000000441200c985 */ /* 0x0007e2000c101b08 */
[----:B0-----:R-:W-:-:S02]  /*e720*/  @!P0 LEA R14, P4, R224, R8, 0x2 ;  /* 0x00000008e00e8211 */ /* 0x001fc400078810ff */
[----:B------:R-:W-:Y:S01]  /*e730*/  @!P5 LEA R8, P3, R223, R8, 0x2 ;  /* 0x00000008df08d211 */ /* 0x000fe200078610ff */
[----:B------:R3:W-:Y:S01]  /*e740*/  @!P2 ST.E.64 desc[UR8][R10.64], R72 ;  /* 0x000000480a00a985 */ /* 0x0007e2000c101b08 */
[-C--:B------:R-:W-:Y:S02]  /*e750*/  @!P1 LEA.HI.X R13, R225, R9.reuse, R28, 0x2, P6 ;  /* 0x00000009e10d9211 */ /* 0x080fe400030f141c */
[-C--:B------:R-:W-:Y:S02]  /*e760*/  @!P0 LEA.HI.X R15, R224, R9.reuse, R26, 0x2, P4 ;  /* 0x00000009e00f8211 */ /* 0x080fe400020f141a */
[----:B------:R-:W-:Y:S01]  /*e770*/  @!P5 LEA.HI.X R9, R223, R9, R24, 0x2, P3 ;  /* 0x00000009df09d211 */ /* 0x000fe200018f1418 */
[----:B------:R3:W-:Y:S04]  /*e780*/  @!P1 ST.E.64 desc[UR8][R12.64], R76 ;  /* 0x0000004c0c009985 */ /* 0x0007e8000c101b08 */
[----:B------:R3:W-:Y:S04]  /*e790*/  @!P0 ST.E.64 desc[UR8][R14.64], R80 ;  /* 0x000000500e008985 */ /* 0x0007e8000c101b08 */
[----:B------:R3:W-:Y:S02]  /*e7a0*/  @!P5 ST.E.64 desc[UR8][R8.64], R84 ;  /* 0x000000540800d985 */ /* 0x0007e4000c101b08 */
.L_x_206:
[----:B------:R-:W-:Y:S05]  /*e7b0*/  BSYNC B1 ;  /* 0x0000000000017941 */ /* 0x000fea0003800000 */
.L_x_205:
[----:B------:R-:W-:Y:S01]  /*e7c0*/  ISETP.GE.AND P0, PT, R27, R6, PT ;  /* 0x000000061b00720c */ /* 0x000fe20003f06270 */
[----:B--23--:R2:W3:Y:S04]  /*e7d0*/  SHFL.IDX PT, R9, R3, 0x1, 0x1c1f ;  /* 0x003c1f0003097f89 */ /* 0x00c4e800000e0000 */
[----:B-1----:R2:W1:Y:S08]  /*e7e0*/  SHFL.IDX PT, R8, R0, 0x1, 0x1c1f ;  /* 0x003c1f0000087f89 */ /* 0x00247000000e0000 */
[----:B--2---:R-:W-:Y:S05]  /*e7f0*/  @P0 BRA `(.L_x_204) ;  /* 0x0000001000a40947 */ /* 0x004fea0003800000 */
[----:B------:R-:W-:Y:S01]  /*e800*/  ULDC UR4, c[0x0][0xac8] ;  /* 0x0002b20000047ab9 */ /* 0x000fe20000000800 */
[----:B------:R-:W-:Y:S01]  /*e810*/  ULDC.64 UR8, c[0x0][0x208] ;  /* 0x0000820000087ab9 */ /* 0x000fe20000000a00 */
[----:B------:R-:W-:Y:S02]  /*e820*/  ISETP.GE.AND P1, PT, R237, UR4, PT ;  /* 0x00000004ed007c0c */ /* 0x000fe4000bf26270 */
[----:B------:R-:W-:Y:S02]  /*e830*/  ISETP.GE.AND P0, PT, R236, UR4, PT ;  /* 0x00000004ec007c0c */ /* 0x000fe4000bf06270 */
[----:B-----5:R-:W-:Y:S02]  /*e840*/  ISETP.GE.AND P2, PT, R103, UR4, PT ;  /* 0x0000000467007c0c */ /* 0x020fe4000bf46270 */
[----:B------:R-:W-:Y:S02]  /*e850*/  ISETP.GE.AND P4, PT, R234, UR4, PT ;  /* 0x00000004ea007c0c */ /* 0x000fe4000bf86270 */
[----:B------:R-:W-:-:S05]  /*e860*/  ISETP.GE.AND P3, PT, R235, UR4, PT ;  /* 0x00000004eb007c0c */ /* 0x000fca000bf66270 */
[CC--:B-1----:R-:W-:Y:S02]  /*e870*/  @!P1 LEA R10, P5, R237.reuse, R8.reuse, 0x2 ;  /* 0x00000008ed0a9211 */ /* 0x0c2fe400078a10ff */
[CC--:B------:R-:W-:Y:S02]  /*e880*/  @!P0 LEA R12, P6, R236.reuse, R8.reuse, 0x2 ;  /* 0x00000008ec0c8211 */ /* 0x0c0fe400078c10ff */
[-C--:B---3--:R-:W-:Y:S01]  /*e890*/  @!P1 LEA.HI.X R11, R237, R9.reuse, R102, 0x2, P5 ;  /* 0x00000009ed0b9211 */ /* 0x088fe200028f1466 */
[----:B------:R-:W-:Y:S01]  /*e8a0*/  @!P2 IMAD.WIDE R4, R103, 0x4, R8 ;  /* 0x000000046704a825 */ /* 0x000fe200078e0208 */
[----:B------:R-:W-:Y:S02]  /*e8b0*/  ISETP.GE.AND P5, PT, R233, UR4, PT ;  /* 0x00000004e9007c0c */ /* 0x000fe4000bfa6270 */
[----:B------:R-:W-:Y:S02]  /*e8c0*/  @!P0 LEA.HI.X R13, R236, R9, R101, 0x2, P6 ;  /* 0x00000009ec0d8211 */ /* 0x000fe400030f1465 */
[----:B------:R1:W-:Y:S01]  /*e8d0*/  @!P2 ST.E.64 desc[UR8][R4.64], R92 ;  /* 0x0000005c0400a985 */ /* 0x0003e2000c101b08 */
[----:B0-----:R-:W-:-:S02]  /*e8e0*/  @!P4 LEA R18, P2, R234, R8, 0x2 ;  /* 0x00000008ea12c211 */ /* 0x001fc400078410ff */
[----:B------:R-:W-:Y:S01]  /*e8f0*/  @!P3 LEA R14, P6, R235, R8, 0x2 ;  /* 0x00000008eb0eb211 */ /* 0x000fe200078c10ff */
[----:B------:R-:W-:Y:S01]  /*e900*/  @!P1 ST.E.64 desc[UR8][R10.64], R94 ;  /* 0x0000005e0a009985 */ /* 0x000fe2000c101b08 */
[----:B------:R-:W-:Y:S02]  /*e910*/  ISETP.GE.AND P1, PT, R231, UR4, PT ;  /* 0x00000004e7007c0c */ /* 0x000fe4000bf26270 */
[-C--:B------:R-:W-:Y:S01]  /*e920*/  @!P4 LEA.HI.X R19, R234, R9.reuse, R99, 0x2, P2 ;  /* 0x00000009ea13c211 */ /* 0x080fe200010f1463 */
[----:B------:R0:W-:Y:S01]  /*e930*/  @!P0 ST.E.64 desc[UR8][R12.64], R96 ;  /* 0x000000600c008985 */ /* 0x0001e2000c101b08 */
[----:B------:R-:W-:Y:S02]  /*e940*/  ISETP.GE.AND P0, PT, R232, UR4, PT ;  /* 0x00000004e8007c0c */ /* 0x000fe4000bf06270 */
[----:B------:R-:W-:Y:S02]  /*e950*/  ISETP.GE.AND P2, PT, R230, UR4, PT ;  /* 0x00000004e6007c0c */ /* 0x000fe4000bf46270 */
[----:B------:R-:W-:-:S02]  /*e960*/  @!P3 LEA.HI.X R15, R235, R9, R100, 0x2, P6 ;  /* 0x00000009eb0fb211 */ /* 0x000fc400030f1464 */
[----:B------:R-:W-:-:S03]  /*e970*/  @!P5 LEA R20, P6, R233, R8, 0x2 ;  /* 0x00000008e914d211 */ /* 0x000fc600078c10ff */
[----:B------:R2:W-:Y:S01]  /*e980*/  @!P3 ST.E.64 desc[UR8][R14.64], R38 ;  /* 0x000000260e00b985 */ /* 0x0005e2000c101b08 */
[-C--:B------:R-:W-:Y:S02]  /*e990*/  @!P5 LEA.HI.X R21, R233, R9.reuse, R98, 0x2, P6 ;  /* 0x00000009e915d211 */ /* 0x080fe400030f1462 */
[----:B------:R-:W-:Y:S01]  /*e9a0*/  ISETP.GE.AND P3, PT, R229, UR4, PT ;  /* 0x00000004e5007c0c */ /* 0x000fe2000bf66270 */
[----:B------:R3:W-:Y:S01]  /*e9b0*/  @!P4 ST.E.64 desc[UR8][R18.64], R42 ;  /* 0x0000002a1200c985 */ /* 0x0007e2000c101b08 */
[-C--:B-1----:R-:W-:Y:S02]  /*e9c0*/  @!P0 LEA R4, P4, R232, R8.reuse, 0x2 ;  /* 0x00000008e8048211 */ /* 0x082fe400078810ff */
[-C--:B0-----:R-:W-:Y:S01]  /*e9d0*/  @!P2 LEA R12, P6, R230, R8.reuse, 0x2 ;  /* 0x00000008e60ca211 */ /* 0x081fe200078c10ff */
[----:B------:R-:W-:Y:S01]  /*e9e0*/  @!P5 ST.E.64 desc[UR8][R20.64], R46 ;  /* 0x0000002e1400d985 */ /* 0x000fe2000c101b08 */
[----:B------:R-:W-:Y:S02]  /*e9f0*/  @!P1 LEA R10, P5, R231, R8, 0x2 ;  /* 0x00000008e70a9211 */ /* 0x000fe400078a10ff */
[----:B------:R-:W-:-:S02]  /*ea00*/  @!P0 LEA.HI.X R5, R232, R9, R35, 0x2, P4 ;  /* 0x00000009e8058211 */ /* 0x000fc400020f1423 */
[----:B------:R-:W-:Y:S02]  /*ea10*/  ISETP.GE.AND P4, PT, R228, UR4, PT ;  /* 0x00000004e4007c0c */ /* 0x000fe4000bf86270 */
[-C--:B------:R-:W-:Y:S01]  /*ea20*/  @!P1 LEA.HI.X R11, R231, R9.reuse, R34, 0x2, P5 ;  /* 0x00000009e70b9211 */ /* 0x080fe200028f1422 */
[----:B------:R-:W-:Y:S01]  /*ea30*/  @!P0 ST.E.64 desc[UR8][R4.64], R50 ;  /* 0x0000003204008985 */ /* 0x000fe2000c101b08 */
[----:B------:R-:W-:Y:S02]  /*ea40*/  @!P2 LEA.HI.X R13, R230, R9, R33, 0x2, P6 ;  /* 0x00000009e60da211 */ /* 0x000fe400030f1421 */
[----:B------:R-:W-:Y:S01]  /*ea50*/  ISETP.GE.AND P0, PT, R225, UR4, PT ;  /* 0x00000004e1007c0c */ /* 0x000fe2000bf06270 */
[----:B------:R0:W-:Y:S01]  /*ea60*/  @!P1 ST.E.64 desc[UR8][R10.64], R54 ;  /* 0x000000360a009985 */ /* 0x0001e2000c101b08 */
[----:B------:R-:W-:Y:S02]  /*ea70*/  ISETP.GE.AND P1, PT, R226, UR4, PT ;  /* 0x00000004e2007c0c */ /* 0x000fe4000bf26270 */
[----:B--2---:R-:W-:Y:S01]  /*ea80*/  @!P3 LEA R14, P5, R229, R8, 0x2 ;  /* 0x00000008e50eb211 */ /* 0x004fe200078a10ff */
[----:B------:R1:W-:Y:S01]  /*ea90*/  @!P2 ST.E.64 desc[UR8][R12.64], R58 ;  /* 0x0000003a0c00a985 */ /* 0x0003e2000c101b08 */
[----:B------:R-:W-:-:S02]  /*eaa0*/  ISETP.GE.AND P2, PT, R227, UR4, PT ;  /* 0x00000004e3007c0c */ /* 0x000fc4000bf46270 */
[CC--:B---3--:R-:W-:Y:S02]  /*eab0*/  @!P4 LEA R18, P6, R228.reuse, R8.reuse, 0x2 ;  /* 0x00000008e412c211 */ /* 0x0c8fe400078c10ff */
[-C--:B------:R-:W-:Y:S02]  /*eac0*/  @!P3 LEA.HI.X R15, R229, R9.reuse, R32, 0x2, P5 ;  /* 0x00000009e50fb211 */ /* 0x080fe400028f1420 */
[----:B------:R-:W-:Y:S02]  /*ead0*/  @!P4 LEA.HI.X R19, R228, R9, R31, 0x2, P6 ;  /* 0x00000009e413c211 */ /* 0x000fe400030f141f */
[----:B------:R-:W-:Y:S01]  /*eae0*/  ISETP.GE.AND P5, PT, R224, UR4, PT ;  /* 0x00000004e0007c0c */ /* 0x000fe2000bfa6270 */
[----:B------:R2:W-:Y:S01]  /*eaf0*/  @!P3 ST.E.64 desc[UR8][R14.64], R62 ;  /* 0x0000003e0e00b985 */ /* 0x0005e2000c101b08 */
[----:B0-----:R-:W-:-:S03]  /*eb00*/  @!P1 LEA R10, P6, R226, R8, 0x2 ;  /* 0x00000008e20a9211 */ /* 0x001fc600078c10ff */
[-C--:B------:R-:W-:Y:S01]  /*eb10*/  @!P2 LEA R4, P3, R227, R8.reuse, 0x2 ;  /* 0x00000008e304a211 */ /* 0x080fe200078610ff */
[----:B------:R2:W-:Y:S01]  /*eb20*/  @!P4 ST.E.64 desc[UR8][R18.64], R66 ;  /* 0x000000421200c985 */ /* 0x0005e2000c101b08 */
[-C--:B-1----:R-:W-:Y:S02]  /*eb30*/  @!P0 LEA R12, P4, R225, R8.reuse, 0x2 ;  /* 0x00000008e10c8211 */ /* 0x082fe400078810ff */
[-C--:B------:R-:W-:Y:S02]  /*eb40*/  @!P2 LEA.HI.X R5, R227, R9.reuse, R30, 0x2, P3 ;  /* 0x00000009e305a211 */ /* 0x080fe400018f141e */
[-C--:B------:R-:W-:Y:S02]  /*eb50*/  @!P1 LEA.HI.X R11, R226, R9.reuse, R29, 0x2, P6 ;  /* 0x00000009e20b9211 */ /* 0x080fe400030f141d */
[----:B------:R-:W-:Y:S01]  /*eb60*/  @!P0 LEA.HI.X R13, R225, R9, R28, 0x2, P4 ;  /* 0x00000009e10d8211 */ /* 0x000fe200020f141c */
[----:B------:R2:W-:Y:S01]  /*eb70*/  @!P2 ST.E.64 desc[UR8][R4.64], R70 ;  /* 0x000000460400a985 */ /* 0x0005e2000c101b08 */
[----:B------:R-:W-:-:S03]  /*eb80*/  @!P5 LEA R20, P3, R224, R8, 0x2 ;  /* 0x00000008e014d211 */ /* 0x000fc600078610ff */
[----:B------:R2:W-:Y:S01]  /*eb90*/  @!P1 ST.E.64 desc[UR8][R10.64], R74 ;  /* 0x0000004a0a009985 */ /* 0x0005e2000c101b08 */
[----:B------:R-:W-:-:S03]  /*eba0*/  @!P5 LEA.HI.X R21, R224, R9, R26, 0x2, P3 ;  /* 0x00000009e015d211 */ /* 0x000fc600018f141a */
[----:B------:R2:W-:Y:S01]  /*ebb0*/  @!P0 ST.E.64 desc[UR8][R12.64], R78 ;  /* 0x0000004e0c008985 */ /* 0x0005e2000c101b08 */
[----:B------:R-:W-:-:S03]  /*ebc0*/  ISETP.GE.AND P0, PT, R223, UR4, PT ;  /* 0x00000004df007c0c */ /* 0x000fc6000bf06270 */
[----:B------:R2:W-:Y:S10]  /*ebd0*/  @!P5 ST.E.64 desc[UR8][R20.64], R82 ;  /* 0x000000521400d985 */ /* 0x0005f4000c101b08 */
[----:B------:R-:W-:Y:S05]  /*ebe0*/  @P0 BRA `(.L_x_204) ;  /* 0x0000000c00a80947 */ /* 0x000fea0003800000 */
[----:B--2---:R-:W-:Y:S01]  /*ebf0*/  LEA R4, P0, R223, R8, 0x2 ;  /* 0x00000008df047211 */ /* 0x004fe200078010ff */
[----:B------:R-:W-:-:S03]  /*ec00*/  ULDC.64 UR8, c[0x0][0x208] ;  /* 0x0000820000087ab9 */ /* 0x000fc60000000a00 */
[----:B------:R-:W-:-:S05]  /*ec10*/  LEA.HI.X R5, R223, R9, R24, 0x2, P0 ;  /* 0x00000009df057211 */ /* 0x000fca00000f1418 */
[----:B------:R0:W-:Y:S01]  /*ec20*/  ST.E.64 desc[UR8][R4.64], R86 ;  /* 0x0000005604007985 */ /* 0x0001e2000c101b08 */
[----:B------:R-:W-:Y:S05]  /*ec30*/  BRA `(.L_x_204) ;  /* 0x0000000c00947947 */ /* 0x000fea0003800000 */
.L_x_195:
[----:B------:R-:W2:Y:S01]  /*ec40*/  LDL R10, [R1+0xc] ;  /* 0x00000c00010a7983 */ /* 0x000ea20000100800 */
[----:B------:R-:W-:Y:S01]  /*ec50*/  ULDC.64 UR8, c[0x0][0xc00] ;  /* 0x0003000000087ab9 */ /* 0x000fe20000000a00 */
[----:B------:R-:W-:Y:S01]  /*ec60*/  ULDC.64 UR10, c[0x0][0x208] ;  /* 0x00008200000a7ab9 */ /* 0x000fe20000000a00 */
[----:B------:R-:W-:Y:S01]  /*ec70*/  UISETP.NE.U32.AND UP0, UPT, UR8, URZ, UPT ;  /* 0x0000003f0800728c */ /* 0x000fe2000bf05070 */
[----:B------:R-:W-:-:S03]  /*ec80*/  R2UR UR7, R220 ;  /* 0x00000000dc0772ca */ /* 0x000fc600000e0000 */
[----:B------:R-:W-:-:S03]  /*ec90*/  UISETP.NE.AND.EX UP0, UPT, UR9, URZ, UPT, UP0 ;  /* 0x0000003f0900728c */ /* 0x000fc6000bf05300 */
[----:B------:R-:W-:-:S03]  /*eca0*/  ULDC.64 UR8, c[0x0][0xc00] ;  /* 0x0003000000087ab9 */ /* 0x000fc60000000a00 */
[----:B------:R-:W-:Y:S02]  /*ecb0*/  PLOP3.LUT P1, PT, PT, PT, UP0, 0x80, 0x0 ;  /* 0x000000000000781c */ /* 0x000fe40003f2f008 */
[----:B--2---:R-:W-:-:S13]  /*ecc0*/  R2UR UR4, R10 ;  /* 0x000000000a0472ca */ /* 0x004fda00000e0000 */
[----:B------:R-:W-:-:S06]  /*ecd0*/  UIMAD.WIDE UR8, UR4, 0x4, UR8 ;  /* 0x00000004040878a5 */ /* 0x000fcc000f8e0208 */
[----:B------:R-:W-:Y:S02]  /*ece0*/  IMAD.U32 R4, RZ, RZ, UR8 ;  /* 0x00000008ff047e24 */ /* 0x000fe4000f8e00ff */
[----:B------:R-:W-:Y:S01]  /*ecf0*/  IMAD.U32 R5, RZ, RZ, UR9 ;  /* 0x00000009ff057e24 */ /* 0x000fe2000f8e00ff */
[----:B------:R-:W-:-:S04]  /*ed00*/  ULDC.64 UR8, c[0x0][0xc08] ;  /* 0x0003020000087ab9 */ /* 0x000fc80000000a00 */
[----:B------:R-:W2:Y:S01]  /*ed10*/  @P1 LDG.E R3, desc[UR10][R4.64] ;  /* 0x0000000a04031981 */ /* 0x000ea2000c1e1900 */
[----:B------:R-:W-:Y:S01]  /*ed20*/  UISETP.NE.U32.AND UP1, UPT, UR8, URZ, UPT ;  /* 0x0000003f0800728c */ /* 0x000fe2000bf25070 */
[----:B------:R-:W0:Y:S03]  /*ed30*/  S2R R6, SR_TID.X ;  /* 0x0000000000067919 */ /* 0x000e260000002100 */
[----:B------:R-:W-:-:S06]  /*ed40*/  UISETP.NE.AND.EX UP1, UPT, UR9, URZ, UPT, UP1 ;  /* 0x0000003f0900728c */ /* 0x000fcc000bf25310 */
[----:B------:R-:W-:-:S05]  /*ed50*/  PLOP3.LUT P2, PT, PT, PT, UP1, 0x80, 0x0 ;  /* 0x000000000000781c */ /* 0x000fca0003f4f018 */
[----:B------:R-:W-:Y:S02]  /*ed60*/  @UP1 ULDC.64 UR8, c[0x0][0xc08] ;  /* 0x0003020000081ab9 */ /* 0x000fe40000000a00 */
[----:B------:R-:W-:-:S03]  /*ed70*/  @UP1 UIMAD.WIDE UR8, UR4, 0x4, UR8 ;  /* 0x00000004040818a5 */ /* 0x000fc6000f8e0208 */
[----:B------:R-:W-:Y:S02]  /*ed80*/  ULDC UR4, c[0x0][0xa88] ;  /* 0x0002a20000047ab9 */ /* 0x000fe40000000800 */
[----:B------:R-:W-:Y:S01]  /*ed90*/  IMAD.U32 R0, RZ, RZ, UR4 ;  /* 0x00000004ff007e24 */ /* 0x000fe2000f8e00ff */
[----:B------:R-:W-:Y:S01]  /*eda0*/  UMOV UR4, URZ ;  /* 0x0000003f00047c82 */ /* 0x000fe20008000000 */
[----:B------:R-:W-:Y:S01]  /*edb0*/  UISETP.NE.AND UP1, UPT, UR7, URZ, UPT ;  /* 0x0000003f0700728c */ /* 0x000fe2000bf25270 */
[----:B------:R-:W-:Y:S02]  /*edc0*/  IMAD.U32 R8, RZ, RZ, UR8 ;  /* 0x00000008ff087e24 */ /* 0x000fe4000f8e00ff */
[----:B------:R-:W-:-:S05]  /*edd0*/  IMAD.U32 R9, RZ, RZ, UR9 ;  /* 0x00000009ff097e24 */ /* 0x000fca000f8e00ff */
[----:B------:R1:W5:Y:S01]  /*ede0*/  @P2 LDG.E R0, desc[UR10][R8.64] ;  /* 0x0000000a08002981 */ /* 0x000362000c1e1900 */
[----:B0-----:R-:W-:Y:S02]  /*edf0*/  VIADD R12, R6, 0xffffff80 ;  /* 0xffffff80060c7836 */ /* 0x001fe40000000000 */
[----:B------:R-:W-:Y:S02]  /*ee00*/  @!UP1 ULDC UR7, c[0x0][0xad4] ;  /* 0x0002b50000079ab9 */ /* 0x000fe40000000800 */
[----:B------:R-:W-:Y:S01]  /*ee10*/  IMAD.U32 R220, RZ, RZ, UR7 ;  /* 0x00000007ffdc7e24 */ /* 0x000fe2000f8e00ff */
[----:B------:R-:W-:Y:S02]  /*ee20*/  ISETP.GT.AND P0, PT, R12, 0x7f, PT ;  /* 0x0000007f0c00780c */ /* 0x000fe40003f04270 */
[----:B--2---:R-:W-:-:S13]  /*ee30*/  @P1 R2UR UR4, R3 ;  /* 0x00000000030412ca */ /* 0x004fda00000e0000 */
[----:B------:R-:W-:Y:S01]  /*ee40*/  USHF.R.S32.HI UR19, URZ, 0x1f, UR4 ;  /* 0x0000001f3f137899 */ /* 0x000fe20008011404 */
[----:B-1----:R-:W-:Y:S11]  /*ee50*/  @P2 BRA `(.L_x_207) ;  /* 0x0000000000142947 */ /* 0x002ff60003800000 */
[----:B------:R-:W-:Y:S05]  /*ee60*/  @!P1 BRA `(.L_x_207) ;  /* 0x0000000000109947 */ /* 0x000fea0003800000 */
[----:B------:R-:W-:Y:S02]  /*ee70*/  ULDC.64 UR8, c[0x0][0x208] ;  /* 0x0000820000087ab9 */ /* 0x000fe40000000a00 */
[----:B------:R-:W2:Y:S04]  /*ee80*/  LDG.E R3, desc[UR8][R4.64] ;  /* 0x0000000804037981 */ /* 0x000ea8000c1e1900 */
[----:B-----5:R-:W2:Y:S02]  /*ee90*/  LDG.E R0, desc[UR8][R4.64+0x4] ;  /* 0x0000040804007981 */ /* 0x020ea4000c1e1900 */
[----:B--2---:R-:W-:-:S07]  /*eea0*/  IMAD.IADD R0, R0, 0x1, -R3 ;  /* 0x0000000100007824 */ /* 0x004fce00078e0a03 */
.L_x_207:
[----:B------:R-:W2:Y:S01]  /*eeb0*/  LDL.LU R3, [R1+0x14] ;  /* 0x0000140001037983 */ /* 0x000ea20000300800 */
[----:B------:R-:W-:Y:S01]  /*eec0*/  R2UR UR7, R10 ;  /* 0x000000000a0772ca */ /* 0x000fe200000e0000 */
[----:B------:R-:W-:-:S12]  /*eed0*/  BSSY B1, `(.L_x_208) ;  /* 0x0000040000017945 */ /* 0x000fd80003800000 */
[----:B------:R-:W-:Y:S01]  /*eee0*/  USEL UR7, UR7, URZ, !UP0 ;  /* 0x0000003f07077287 */ /* 0x000fe2000c000000 */
[----:B--2---:R-:W-:-:S13]  /*eef0*/  R2UR UR8, R3 ;  /* 0x00000000030872ca */ /* 0x004fda00000e0000 */
[----:B------:R-:W-:Y:S01]  /*ef00*/  USEL UR20, UR8, URZ, !UP0 ;  /* 0x0000003f08147287 */ /* 0x000fe2000c000000 */
[----:B------:R-:W-:Y:S11]  /*ef10*/  @P0 BRA `(.L_x_209) ;  /* 0x0000000000ec0947 */ /* 0x000ff60003800000 */
[----:B------:R-:W2:Y:S01]  /*ef20*/  LDL R3, [R1] ;  /* 0x0000000001037983 */ /* 0x000ea20000100800 */
[----:B------:R-:W0:Y:S02]  /*ef30*/  LDC R11, c[0x0][0xbe8] ;  /* 0x0002fa00ff0b7b82 */ /* 0x000e240000000800 */
[----:B0----5:R-:W-:Y:S01]  /*ef40*/  IMAD R4, R0, R11, RZ ;  /* 0x0000000b00047224 */ /* 0x021fe200078e02ff */
[----:B--2---:R-:W-:-:S13]  /*ef50*/  R2UR UR8, R3 ;  /* 0x00000000030872ca */ /* 0x004fda00000e0000 */
[----:B------:R-:W-:-:S04]  /*ef60*/  IMAD.U32 R3, RZ, RZ, UR8 ;  /* 0x00000008ff037e24 */ /* 0x000fc8000f8e00ff */
[----:B------:R-:W-:-:S04]  /*ef70*/  IMAD R3, R3, 0x80, R6 ;  /* 0x0000008003037824 */ /* 0x000fc800078e0206 */
[----:B------:R-:W-:-:S05]  /*ef80*/  VIADD R6, R3, 0xffffff80 ;  /* 0xffffff8003067836 */ /* 0x000fca0000000000 */
[----:B------:R-:W-:-:S13]  /*ef90*/  ISETP.GE.AND P0, PT, R6, R4, PT ;  /* 0x000000040600720c */ /* 0x000fda0003f06270 */
[----:B------:R-:W-:Y:S05]  /*efa0*/  @P0 BRA `(.L_x_209) ;  /* 0x0000000000c80947 */ /* 0x000fea0003800000 */
[----:B------:R-:W-:Y:S01]  /*efb0*/  ISETP.NE.AND P0, PT, R11, 0x1, PT ;  /* 0x000000010b00780c */ /* 0x000fe20003f05270 */
[----:B------:R-:W-:Y:S01]  /*efc0*/  UMOV UR17, 0x9b8 ;  /* 0x000009b800117882 */ /* 0x000fe20000000000 */
[----:B------:R-:W-:Y:S01]  /*efd0*/  R2UR UR9, R220 ;  /* 0x00000000dc0972ca */ /* 0x000fe200000e0000 */
[----:B------:R-:W-:Y:S01]  /*efe0*/  ULDC.64 UR24, c[0x0][0x208] ;  /* 0x0000820000187ab9 */ /* 0x000fe20000000a00 */
[----:B------:R-:W-:Y:S02]  /*eff0*/  R2UR UR8, R221 ;  /* 0x00000000dd0872ca */ /* 0x000fe400000e0000 */
[----:B------:R-:W-:-:S07]  /*f000*/  R2UR UR18, R222 ;  /* 0x00000000de1272ca */ /* 0x000fce00000e0000 */
[----:B------:R-:W0:Y:S02]  /*f010*/  @P0 LDC R3, c[0x0][0xbec] ;  /* 0x0002fb00ff030b82 */ /* 0x000e240000000800 */
[----:B------:R-:W-:-:S04]  /*f020*/  UISETP.GT.AND UP0, UPT, UR9, 0x1, UPT ;  /* 0x000000010900788c */ /* 0x000fc8000bf04270 */
[----:B------:R-:W-:Y:S02]  /*f030*/  USEL UR17, UR17, 0x978, UP0 ;  /* 0x0000097811117887 */ /* 0x000fe40008000000 */
[----:B------:R-:W1:Y:S01]  /*f040*/  @P0 LDC R5, c[0x0][0xbf0] ;  /* 0x0002fc00ff050b82 */ /* 0x000e620000000800 */
[----:B------:R-:W-:-:S09]  /*f050*/  USEL UR16, UR8, URZ, UP0 ;  /* 0x0000003f08107287 */ /* 0x000fd20008000000 */
[----:B------:R-:W-:Y:S01]  /*f060*/  ULDC.64 UR10, c[0x0][UR17+0x220] ;  /* 0x00008800110a7abb */ /* 0x000fe20008000a00 */
[----:B------:R-:W-:Y:S01]  /*f070*/  ULDC.64 UR8, c[0x0][UR17+0x218] ;  /* 0x0000860011087abb */ /* 0x000fe20008000a00 */
[----:B------:R-:W-:Y:S01]  /*f080*/  ULDC.64 UR12, c[0x0][UR17+0x228] ;  /* 0x00008a00110c7abb */ /* 0x000fe20008000a00 */
[----:B------:R-:W-:Y:S02]  /*f090*/  UIMAD UR11, UR11, UR7, URZ ;  /* 0x000000070b0b72a4 */ /* 0x000fe4000f8e023f */
[----:B------:R-:W-:Y:S01]  /*f0a0*/  UIMAD.WIDE.U32 UR14, UR8, UR18, URZ ;  /* 0x00000012080e72a5 */ /* 0x000fe2000f8e003f */
[----:B0-----:R-:W-:Y:S01]  /*f0b0*/  @P0 IMAD.HI.U32 R4, R6, R3, RZ ;  /* 0x0000000306040227 */ /* 0x001fe200078e00ff */
[----:B------:R-:W-:Y:S02]  /*f0c0*/  UIMAD.WIDE.U32 UR22, UR12, UR16, URZ ;  /* 0x000000100c1672a5 */ /* 0x000fe4000f8e003f */
[----:B------:R-:W-:Y:S01]  /*f0d0*/  UIMAD UR18, UR9, UR18, URZ ;  /* 0x00000012091272a4 */ /* 0x000fe2000f8e023f */
[----:B------:R-:W-:Y:S01]  /*f0e0*/  IMAD.MOV.U32 R3, RZ, RZ, R6 ;  /* 0x000000ffff037224 */ /* 0x000fe200078e0006 */
[----:B------:R-:W-:-:S02]  /*f0f0*/  UIMAD UR12, UR13, UR16, URZ ;  /* 0x000000100d0c72a4 */ /* 0x000fc4000f8e023f */
[----:B------:R-:W-:Y:S01]  /*f100*/  UIMAD.WIDE.U32 UR8, UR10, UR7, URZ ;  /* 0x000000070a0872a5 */ /* 0x000fe2000f8e003f */
[----:B-1----:R-:W-:Y:S01]  /*f110*/  @P0 SHF.R.U32.HI R3, RZ, R5, R4 ;  /* 0x00000005ff030219 */ /* 0x002fe20000011604 */
[----:B------:R-:W-:Y:S01]  /*f120*/  UIMAD UR11, UR10, UR20, UR11 ;  /* 0x000000140a0b72a4 */ /* 0x000fe2000f8e020b */
[----:B------:R-:W-:Y:S01]  /*f130*/  IMAD.U32 R4, RZ, RZ, UR22 ;  /* 0x00000016ff047e24 */ /* 0x000fe2000f8e00ff */
[----:B------:R-:W-:Y:S02]  /*f140*/  UIADD3 UR12, UR23, UR12, URZ ;  /* 0x0000000c170c7290 */ /* 0x000fe4000fffe03f */
[----:B------:R-:W-:Y:S01]  /*f150*/  IMAD.U32 R5, RZ, RZ, UR23 ;  /* 0x00000017ff057e24 */ /* 0x000fe2000f8e00ff */
[----:B------:R-:W-:Y:S01]  /*f160*/  UIADD3 UR18, UR15, UR18, URZ ;  /* 0x000000120f127290 */ /* 0x000fe2000fffe03f */
[--C-:B------:R-:W-:Y:S01]  /*f170*/  IMAD.MOV R9, RZ, RZ, -R3.reuse ;  /* 0x000000ffff097224 */ /* 0x100fe200078e0a03 */
[----:B------:R-:W-:Y:S01]  /*f180*/  UIADD3 UR14, UP1, UP2, UR8, UR14, UR4 ;  /* 0x0000000e080e7290 */ /* 0x000fe2000fa3e004 */
[----:B------:R-:W-:Y:S01]  /*f190*/  SHF.R.S32.HI R5, RZ, 0x1f, R3 ;  /* 0x0000001fff057819 */ /* 0x000fe20000011403 */
[----:B------:R-:W-:Y:S01]  /*f1a0*/  UIADD3 UR10, UR9, UR11, URZ ;  /* 0x0000000b090a7290 */ /* 0x000fe2000fffe03f */
[----:B------:R-:W-:-:S02]  /*f1b0*/  IMAD R9, R11, R9, R6 ;  /* 0x000000090b097224 */ /* 0x000fc400078e0206 */
[----:B------:R-:W-:Y:S01]  /*f1c0*/  IMAD.U32 R8, RZ, RZ, UR12 ;  /* 0x0000000cff087e24 */ /* 0x000fe2000f8e00ff */
[----:B------:R-:W-:Y:S01]  /*f1d0*/  UIADD3.X UR10, UR10, UR18, UR19, UP1, UP2 ;  /* 0x000000120a0a7290 */ /* 0x000fe20008fe4413 */
[----:B------:R-:W-:Y:S01]  /*f1e0*/  IADD3 R4, P0, P1, R3, UR14, R4 ;  /* 0x0000000e03047c10 */ /* 0x000fe2000f91e004 */
[----:B------:R-:W-:Y:S01]  /*f1f0*/  ULDC.64 UR8, c[0x0][UR17+0x210] ;  /* 0x0000840011087abb */ /* 0x000fe20008000a00 */
[----:B------:R-:W-:Y:S01]  /*f200*/  SHF.R.S32.HI R3, RZ, 0x1f, R9 ;  /* 0x0000001fff037819 */ /* 0x000fe20000011409 */
[----:B------:R-:W-:Y:S02]  /*f210*/  IMAD R6, R9, UR9, RZ ;  /* 0x0000000909067c24 */ /* 0x000fe4000f8e02ff */
[----:B------:R-:W-:Y:S01]  /*f220*/  IADD3.X R5, R5, UR10, R8, P0, P1 ;  /* 0x0000000a05057c10 */ /* 0x000fe200087e2408 */
[----:B------:R-:W-:Y:S01]  /*f230*/  ULDC.64 UR10, c[0x0][0xba8] ;  /* 0x0002ea00000a7ab9 */ /* 0x000fe20000000a00 */
[----:B------:R-:W-:Y:S01]  /*f240*/  IMAD R3, R3, UR8, R6 ;  /* 0x0000000803037c24 */ /* 0x000fe2000f8e0206 */
[----:B------:R-:W-:Y:S01]  /*f250*/  @!UP0 ULDC UR10, c[0x0][0xb50] ;  /* 0x0002d400000a8ab9 */ /* 0x000fe20000000800 */
[----:B------:R-:W-:Y:S01]  /*f260*/  @!UP0 ULDC UR11, c[0x0][0xb54] ;  /* 0x0002d500000b8ab9 */ /* 0x000fe20000000800 */
[----:B------:R-:W-:-:S04]  /*f270*/  IMAD.WIDE.U32 R4, R9, UR8, R4 ;  /* 0x0000000809047c25 */ /* 0x000fc8000f8e0004 */
[----:B------:R-:W-:Y:S01]  /*f280*/  IMAD.IADD R3, R5, 0x1, R3 ;  /* 0x0000000105037824 */ /* 0x000fe200078e0203 */
[----:B------:R-:W-:-:S04]  /*f290*/  LEA R8, P0, R4, UR10, 0x2 ;  /* 0x0000000a04087c11 */ /* 0x000fc8000f8010ff */
[----:B------:R-:W-:Y:S01]  /*f2a0*/  LEA.HI.X R9, R4, UR11, R3, 0x2, P0 ;  /* 0x0000000b04097c11 */ /* 0x000fe200080f1403 */
[----:B------:R-:W-:-:S05]  /*f2b0*/  IMAD.MOV.U32 R3, RZ, RZ, -0x800000 ;  /* 0xff800000ff037424 */ /* 0x000fca00078e00ff */
[----:B------:R0:W-:Y:S03]  /*f2c0*/  STG.E desc[UR24][R8.64], R3 ;  /* 0x0000000308007986 */ /* 0x0001e6000c101918 */
.L_x_209:
[----:B------:R-:W-:Y:S05]  /*f2d0*/  BSYNC B1 ;  /* 0x0000000000017941 */ /* 0x000fea0003800000 */
.L_x_208:
[----:B------:R-:W-:-:S13]  /*f2e0*/  R2UR UR8, R220 ;  /* 0x00000000dc0872ca */ /* 0x000fda00000e0000 */
[----:B------:R-:W-:-:S06]  /*f2f0*/  UISETP.GT.AND UP0, UPT, UR8, 0x1, UPT ;  /* 0x000000010800788c */ /* 0x000fcc000bf04270 */
[----:B------:R-:W-:-:S13]  /*f300*/  PLOP3.LUT P0, PT, PT, PT, UP0, 0x80, 0x0 ;  /* 0x000000000000781c */ /* 0x000fda0003f0f008 */
[----:B------:R-:W-:Y:S05]  /*f310*/  @P0 BRA `(.L_x_204) ;  /* 0x0000000400dc0947 */ /* 0x000fea0003800000 */
[----:B0-----:R-:W2:Y:S01]  /*f320*/  LDL.LU R3, [R1] ;  /* 0x0000000001037983 */ /* 0x001ea20000300800 */
[----:B------:R-:W0:Y:S01]  /*f330*/  LDC R13, c[0x0][0xbe8] ;  /* 0x0002fa00ff0d7b82 */ /* 0x000e220000000800 */
[----:B------:R-:W-:Y:S01]  /*f340*/  ULDC.64 UR12, c[0x0][0xaa0] ;  /* 0x0002a800000c7ab9 */ /* 0x000fe20000000a00 */
[----:B------:R-:W-:Y:S01]  /*f350*/  SHF.R.S32.HI R10, RZ, 0x1f, R12 ;  /* 0x0000001fff0a7819 */ /* 0x000fe2000001140c */
[----:B------:R-:W-:Y:S01]  /*f360*/  UIMAD UR10, UR19, UR12, URZ ;  /* 0x0000000c130a72a4 */ /* 0x000fe2000f8e023f */
[----:B------:R-:W-:Y:S01]  /*f370*/  R2UR UR15, R222 ;  /* 0x00000000de0f72ca */ /* 0x000fe200000e0000 */
[----:B------:R-:W-:Y:S01]  /*f380*/  UIMAD.WIDE.U32 UR8, UR4, UR12, URZ ;  /* 0x0000000c040872a5 */ /* 0x000fe2000f8e003f */
[----:B------:R-:W-:Y:S01]  /*f390*/  LEA.HI R10, R10, R12, RZ, 0x3 ;  /* 0x0000000c0a0a7211 */ /* 0x000fe200078f18ff */
[----:B------:R-:W-:Y:S01]  /*f3a0*/  UIMAD UR10, UR4, UR13, UR10 ;  /* 0x0000000d040a72a4 */ /* 0x000fe2000f8e020a */
[----:B------:R-:W-:Y:S01]  /*f3b0*/  BSSY B1, `(.L_x_210) ;  /* 0x0000040000017945 */ /* 0x000fe20003800000 */
[----:B------:R-:W-:-:S02]  /*f3c0*/  SHF.R.S32.HI R12, RZ, 0x1f, R22 ;  /* 0x0000001fff0c7819 */ /* 0x000fc40000011416 */
[----:B------:R-:W-:Y:S01]  /*f3d0*/  SHF.R.S32.HI R10, RZ, 0x3, R10 ;  /* 0x00000003ff0a7819 */ /* 0x000fe2000001140a */
[----:B------:R-:W-:Y:S01]  /*f3e0*/  UIADD3 UR9, UR9, UR10, URZ ;  /* 0x0000000a09097290 */ /* 0x000fe2000fffe03f */
[----:B------:R-:W-:Y:S02]  /*f3f0*/  SHF.R.S32.HI R14, RZ, 0x1f, R17 ;  /* 0x0000001fff0e7819 */ /* 0x000fe40000011411 */
[----:B------:R-:W-:Y:S02]  /*f400*/  ULDC.64 UR10, c[0x0][0xae8] ;  /* 0x0002ba00000a7ab9 */ /* 0x000fe40000000a00 */
[----:B------:R-:W-:-:S04]  /*f410*/  UIMAD.WIDE.U32 UR8, UR15, UR10, UR8 ;  /* 0x0000000a0f0872a5 */ /* 0x000fc8000f8e0008 */
[----:B------:R-:W-:Y:S01]  /*f420*/  UIMAD UR9, UR15, UR11, UR9 ;  /* 0x0000000b0f0972a4 */ /* 0x000fe2000f8e0209 */
[----:B0-----:R-:W-:Y:S02]  /*f430*/  ISETP.NE.AND P0, PT, R13, 0x1, PT ;  /* 0x000000010d00780c */ /* 0x001fe40003f05270 */
[----:B------:R-:W-:Y:S02]  /*f440*/  ULDC.64 UR10, c[0x0][0xaf0] ;  /* 0x0002bc00000a7ab9 */ /* 0x000fe40000000a00 */
[----:B------:R-:W-:Y:S02]  /*f450*/  UIMAD UR4, UR20, UR10, URZ ;  /* 0x0000000a140472a4 */ /* 0x000fe4000f8e023f */
[----:B------:R-:W-:Y:S02]  /*f460*/  UIMAD.WIDE.U32 UR8, UR7, UR10, UR8 ;  /* 0x0000000a070872a5 */ /* 0x000fe4000f8e0008 */
[----:B------:R-:W-:-:S03]  /*f470*/  UIMAD UR4, UR7, UR11, UR4 ;  /* 0x0000000b070472a4 */ /* 0x000fc6000f8e0204 */
[----:B------:R-:W-:Y:S01]  /*f480*/  ULDC.64 UR10, c[0x0][0xae0] ;  /* 0x0002b800000a7ab9 */ /* 0x000fe20000000a00 */
[----:B------:R-:W-:Y:S01]  /*f490*/  UIADD3 UR4, UR9, UR4, URZ ;  /* 0x0000000409047290 */ /* 0x000fe2000fffe03f */
[----:B------:R-:W0:Y:S08]  /*f4a0*/  @P0 LDC R5, c[0x0][0xbec] ;  /* 0x0002fb00ff050b82 */ /* 0x000e300000000800 */
[----:B------:R-:W1:Y:S01]  /*f4b0*/  @P0 LDC R9, c[0x0][0xbf0] ;  /* 0x0002fc00ff090b82 */ /* 0x000e620000000800 */
[----:B--2---:R-:W-:Y:S01]  /*f4c0*/  R2UR UR14, R3 ;  /* 0x00000000030e72ca */ /* 0x004fe200000e0000 */
[----:B------:R-:W-:-:S12]  /*f4d0*/  IMAD R3, R23, 0x20, R10 ;  /* 0x0000002017037824 */ /* 0x000fd800078e020a */
[----:B------:R-:W-:-:S04]  /*f4e0*/  IMAD.U32 R8, RZ, RZ, UR14 ;  /* 0x0000000eff087e24 */ /* 0x000fc8000f8e00ff */
[----:B------:R-:W-:-:S04]  /*f4f0*/  IMAD R8, R8, 0x80, R3 ;  /* 0x0000008008087824 */ /* 0x000fc800078e0203 */
[----:B0-----:R-:W-:-:S04]  /*f500*/  @P0 IMAD.HI.U32 R4, R8, R5, RZ ;  /* 0x0000000508040227 */ /* 0x001fc800078e00ff */
[----:B------:R-:W-:Y:S01]  /*f510*/  IMAD.MOV.U32 R3, RZ, RZ, R8 ;  /* 0x000000ffff037224 */ /* 0x000fe200078e0008 */
[----:B-1----:R-:W-:Y:S01]  /*f520*/  @P0 SHF.R.U32.HI R3, RZ, R9, R4 ;  /* 0x00000009ff030219 */ /* 0x002fe20000011604 */
[----:B------:R-:W-:Y:S02]  /*f530*/  IMAD.U32 R5, RZ, RZ, UR9 ;  /* 0x00000009ff057e24 */ /* 0x000fe4000f8e00ff */
[----:B------:R-:W-:Y:S01]  /*f540*/  IMAD.U32 R5, RZ, RZ, UR4 ;  /* 0x00000004ff057e24 */ /* 0x000fe2000f8e00ff */
[--C-:B------:R-:W-:Y:S01]  /*f550*/  SHF.R.S32.HI R4, RZ, 0x1f, R3.reuse ;  /* 0x0000001fff047819 */ /* 0x100fe20000011403 */
[----:B------:R-:W-:-:S04]  /*f560*/  IMAD.MOV R9, RZ, RZ, -R3 ;  /* 0x000000ffff097224 */ /* 0x000fc800078e0a03 */
[----:B------:R-:W-:Y:S02]  /*f570*/  IMAD R6, R4, UR10, RZ ;  /* 0x0000000a04067c24 */ /* 0x000fe4000f8e02ff */
[----:B------:R-:W-:Y:S01]  /*f580*/  IMAD.U32 R4, RZ, RZ, UR8 ;  /* 0x00000008ff047e24 */ /* 0x000fe2000f8e00ff */
[----:B------:R-:W-:Y:S01]  /*f590*/  ULDC.64 UR8, c[0x0][0xad8] ;  /* 0x0002b60000087ab9 */ /* 0x000fe20000000a00 */
[----:B------:R-:W-:Y:S02]  /*f5a0*/  IMAD R9, R13, R9, R8 ;  /* 0x000000090d097224 */ /* 0x000fe400078e0208 */
[C---:B------:R-:W-:Y:S02]  /*f5b0*/  IMAD R11, R3.reuse, UR11, R6 ;  /* 0x0000000b030b7c24 */ /* 0x040fe4000f8e0206 */
[----:B------:R-:W-:Y:S01]  /*f5c0*/  IMAD.WIDE.U32 R4, R3, UR10, R4 ;  /* 0x0000000a03047c25 */ /* 0x000fe2000f8e0004 */
[----:B------:R-:W-:-:S03]  /*f5d0*/  SHF.R.S32.HI R3, RZ, 0x1f, R9 ;  /* 0x0000001fff037819 */ /* 0x000fc60000011409 */
[----:B------:R-:W-:Y:S02]  /*f5e0*/  IMAD.U32 R8, RZ, RZ, UR14 ;  /* 0x0000000eff087e24 */ /* 0x000fe4000f8e00ff */
[----:B------:R-:W-:Y:S02]  /*f5f0*/  IMAD.IADD R5, R5, 0x1, R11 ;  /* 0x0000000105057824 */ /* 0x000fe400078e020b */
[----:B------:R-:W-:Y:S02]  /*f600*/  IMAD R6, R3, UR8, RZ ;  /* 0x0000000803067c24 */ /* 0x000fe4000f8e02ff */
[----:B------:R-:W-:Y:S02]  /*f610*/  IMAD R8, R8, 0x80, R10 ;  /* 0x0000008008087824 */ /* 0x000fe400078e020a */
[----:B-----5:R-:W-:Y:S02]  /*f620*/  IMAD R13, R0, R13, RZ ;  /* 0x0000000d000d7224 */ /* 0x020fe400078e02ff */
[----:B------:R-:W-:-:S02]  /*f630*/  IMAD R3, R9, UR9, R6 ;  /* 0x0000000909037c24 */ /* 0x000fc4000f8e0206 */
[----:B------:R-:W-:Y:S01]  /*f640*/  IMAD.WIDE.U32 R4, R9, UR8, R4 ;  /* 0x0000000809047c25 */ /* 0x000fe2000f8e0004 */
[C---:B------:R-:W-:Y:S01]  /*f650*/  ISETP.GE.AND P2, PT, R8.reuse, R13, PT ;  /* 0x0000000d0800720c */ /* 0x040fe20003f46270 */
[----:B------:R-:W-:Y:S02]  /*f660*/  ULDC.64 UR8, c[0x0][0xa80] ;  /* 0x0002a00000087ab9 */ /* 0x000fe40000000a00 */
[----:B------:R-:W-:Y:S01]  /*f670*/  VIADD R0, R8, 0x20 ;  /* 0x0000002008007836 */ /* 0x000fe20000000000 */
[----:B------:R-:W-:Y:S01]  /*f680*/  LEA R6, P3, R4, UR8, 0x1 ;  /* 0x0000000804067c11 */ /* 0x000fe2000f8608ff */
[----:B------:R-:W-:-:S03]  /*f690*/  IMAD.IADD R3, R5, 0x1, R3 ;  /* 0x0000000105037824 */ /* 0x000fc600078e0203 */
[-C--:B------:R-:W-:Y:S01]  /*f6a0*/  ISETP.GE.AND P1, PT, R0, R13.reuse, PT ;  /* 0x0000000d0000720c */ /* 0x080fe20003f26270 */
[----:B------:R-:W-:Y:S01]  /*f6b0*/  VIADD R0, R8, 0x40 ;  /* 0x0000004008007836 */ /* 0x000fe20000000000 */
[----:B------:R-:W-:Y:S02]  /*f6c0*/  LEA.HI.X R3, R4, UR9, R3, 0x1, P3 ;  /* 0x0000000904037c11 */ /* 0x000fe400098f0c03 */
[----:B------:R0:W1:Y:S02]  /*f6d0*/  SHFL.IDX PT, R4, R6, RZ, 0x181f ;  /* 0x00181fff06047589 */ /* 0x00006400000e0000 */
[----:B------:R-:W-:Y:S02]  /*f6e0*/  ISETP.GE.AND P0, PT, R0, R13, PT ;  /* 0x0000000d0000720c */ /* 0x000fe40003f06270 */
[----:B------:R0:W2:Y:S01]  /*f6f0*/  SHFL.IDX PT, R0, R3, RZ, 0x181f ;  /* 0x00181fff03007589 */ /* 0x0000a200000e0000 */
[----:B------:R-:W-:Y:S10]  /*f700*/  @P2 BRA `(.L_x_211) ;  /* 0x0000000000282947 */ /* 0x000ff40003800000 */
[----:B------:R-:W-:Y:S01]  /*f710*/  ULDC UR4, c[0x0][0xac8] ;  /* 0x0002b20000047ab9 */ /* 0x000fe20000000800 */
[----:B------:R-:W-:Y:S01]  /*f720*/  ULDC.64 UR8, c[0x0][0x208] ;  /* 0x0000820000087ab9 */ /* 0x000fe20000000a00 */
[----:B------:R-:W-:Y:S02]  /*f730*/  ISETP.GE.AND P4, PT, R17, UR4, PT ;  /* 0x0000000411007c0c */ /* 0x000fe4000bf86270 */
[----:B------:R-:W-:-:S11]  /*f740*/  ISETP.GE.AND P5, PT, R22, UR4, PT ;  /* 0x0000000416007c0c */ /* 0x000fd6000bfa6270 */
[CC--:B-1----:R-:W-:Y:S02]  /*f750*/  @!P4 LEA R10, P2, R17.reuse, R4.reuse, 0x1 ;  /* 0x00000004110ac211 */ /* 0x0c2fe400078408ff */
[C---:B------:R-:W-:Y:S02]  /*f760*/  @!P5 LEA R4, P3, R22.reuse, R4, 0x1 ;  /* 0x000000041604d211 */ /* 0x040fe400078608ff */
[-C--:B--2---:R-:W-:Y:S02]  /*f770*/  @!P4 LEA.HI.X R11, R17, R0.reuse, R14, 0x1, P2 ;  /* 0x00000000110bc211 */ /* 0x084fe400010f0c0e */
[----:B------:R-:W-:-:S03]  /*f780*/  @!P5 LEA.HI.X R5, R22, R0, R12, 0x1, P3 ;  /* 0x000000001605d211 */ /* 0x000fc600018f0c0c */
[----:B------:R3:W-:Y:S04]  /*f790*/  @!P4 ST.E.128 desc[UR8][R10.64], RZ ;  /* 0x000000ff0a00c985 */ /* 0x0007e8000c101d08 */
[----:B------:R3:W-:Y:S02]  /*f7a0*/  @!P5 ST.E.128 desc[UR8][R4.64], RZ ;  /* 0x000000ff0400d985 */ /* 0x0007e4000c101d08 */
.L_x_211:
[----:B------:R-:W-:Y:S05]  /*f7b0*/  BSYNC B1 ;  /* 0x0000000000017941 */ /* 0x000fea0003800000 */
.L_x_210:
[----:B--2---:R2:W4:Y:S01]  /*f7c0*/  SHFL.IDX PT, R0, R3, 0x1, 0x181f ;  /* 0x00381f0003007f89 */ /* 0x00452200000e0000 */
[----:B------:R-:W-:Y:S03]  /*f7d0*/  BSSY B1, `(.L_x_212) ;  /* 0x000000d000017945 */ /* 0x000fe60003800000 */
[----:B-1-3--:R2:W1:Y:S01]  /*f7e0*/  SHFL.IDX PT, R4, R6, 0x1, 0x181f ;  /* 0x00381f0006047f89 */ /* 0x00a46200000e0000 */
[----:B------:R-:W-:Y:S05]  /*f7f0*/  @P1 BRA `(.L_x_213) ;  /* 0x0000000000281947 */ /* 0x000fea0003800000 */
[----:B------:R-:W-:Y:S01]  /*f800*/  ULDC UR4, c[0x0][0xac8] ;  /* 0x0002b20000047ab9 */ /* 0x000fe20000000800 */
[----:B------:R-:W-:Y:S01]  /*f810*/  ULDC.64 UR8, c[0x0][0x208] ;  /* 0x0000820000087ab9 */ /* 0x000fe20000000a00 */
[----:B------:R-:W-:Y:S02]  /*f820*/  ISETP.GE.AND P3, PT, R17, UR4, PT ;  /* 0x0000000411007c0c */ /* 0x000fe4000bf66270 */
[----:B------:R-:W-:-:S11]  /*f830*/  ISETP.GE.AND P4, PT, R22, UR4, PT ;  /* 0x0000000416007c0c */ /* 0x000fd6000bf86270 */
[CC--:B-1----:R-:W-:Y:S02]  /*f840*/  @!P3 LEA R10, P1, R17.reuse, R4.reuse, 0x1 ;  /* 0x00000004110ab211 */ /* 0x0c2fe400078208ff */
[C---:B------:R-:W-:Y:S02]  /*f850*/  @!P4 LEA R4, P2, R22.reuse, R4, 0x1 ;  /* 0x000000041604c211 */ /* 0x040fe400078408ff */
[-C--:B----4-:R-:W-:Y:S02]  /*f860*/  @!P3 LEA.HI.X R11, R17, R0.reuse, R14, 0x1, P1 ;  /* 0x00000000110bb211 */ /* 0x090fe400008f0c0e */
[----:B------:R-:W-:-:S03]  /*f870*/  @!P4 LEA.HI.X R5, R22, R0, R12, 0x1, P2 ;  /* 0x000000001605c211 */ /* 0x000fc600010f0c0c */
[----:B------:R3:W-:Y:S04]  /*f880*/  @!P3 ST.E.128 desc[UR8][R10.64], RZ ;  /* 0x000000ff0a00b985 */ /* 0x0007e8000c101d08 */
[----:B------:R3:W-:Y:S02]  /*f890*/  @!P4 ST.E.128 desc[UR8][R4.64], RZ ;  /* 0x000000ff0400c985 */ /* 0x0007e4000c101d08 */
.L_x_213:
[----:B------:R-:W-:Y:S05]  /*f8a0*/  BSYNC B1 ;  /* 0x0000000000017941 */ /* 0x000fea0003800000 */
.L_x_212:
[----:B----4-:R4:W0:Y:S01]  /*f8b0*/  SHFL.IDX PT, R0, R3, 0x2, 0x181f ;  /* 0x00581f0003007f89 */ /* 0x01082200000e0000 */
        /* <DEDUP_REMOVED lines=9> */
[-C--:B0-----:R-:W-:Y:S02]  /*f950*/  @!P2 LEA.HI.X R11, R17, R0.reuse, R14, 0x1, P0 ;  /* 0x00000000110ba211 */ /* 0x081fe400000f0c0e */
[----:B------:R-:W-:-:S03]  /*f960*/  @!P3 LEA.HI.X R5, R22, R0, R12, 0x1, P1 ;  /* 0x000000001605b211 */ /* 0x000fc600008f0c0c */
[----:B------:R3:W-:Y:S04]  /*f970*/  @!P2 ST.E.128 desc[UR8][R10.64], RZ ;  /* 0x000000ff0a00a985 */ /* 0x0007e8000c101d08 */
[----:B------:R3:W-:Y:S02]  /*f980*/  @!P3 ST.E.128 desc[UR8][R4.64], RZ ;  /* 0x000000ff0400b985 */ /* 0x0007e4000c101d08 */
.L_x_215:
[----:B------:R-:W-:Y:S05]  /*f990*/  BSYNC B1 ;  /* 0x0000000000017941 */ /* 0x000fea0003800000 */
.L_x_214:
[----:B0-----:R-:W-:Y:S01]  /*f9a0*/  VIADD R0, R8, 0x60 ;  /* 0x0000006008007836 */ /* 0x001fe20000000000 */
[----:B--2-4-:R-:W2:Y:S04]  /*f9b0*/  SHFL.IDX PT, R3, R3, 0x3, 0x181f ;  /* 0x00781f0003037f89 */ /* 0x014ea800000e0000 */
[----:B------:R-:W-:Y:S01]  /*f9c0*/  ISETP.GE.AND P0, PT, R0, R13, PT ;  /* 0x0000000d0000720c */ /* 0x000fe20003f06270 */
[----:B-1-3--:R1:W3:-:S12]  /*f9d0*/  SHFL.IDX PT, R4, R6, 0x3, 0x181f ;  /* 0x00781f0006047f89 */ /* 0x00a2d800000e0000 */
[----:B-1----:R-:W-:Y:S05]  /*f9e0*/  @P0 BRA `(.L_x_204) ;  /* 0x0000000000280947 */ /* 0x002fea0003800000 */
[----:B------:R-:W-:Y:S01]  /*f9f0*/  ULDC UR4, c[0x0][0xac8] ;  /* 0x0002b20000047ab9 */ /* 0x000fe20000000800 */
[----:B------:R-:W-:Y:S01]  /*fa00*/  ULDC.64 UR8, c[0x0][0x208] ;  /* 0x0000820000087ab9 */ /* 0x000fe20000000a00 */
[----:B------:R-:W-:Y:S02]  /*fa10*/  ISETP.GE.AND P2, PT, R17, UR4, PT ;  /* 0x0000000411007c0c */ /* 0x000fe4000bf46270 */
[----:B------:R-:W-:-:S11]  /*fa20*/  ISETP.GE.AND P3, PT, R22, UR4, PT ;  /* 0x0000000416007c0c */ /* 0x000fd6000bf66270 */
[CC--:B---3--:R-:W-:Y:S02]  /*fa30*/  @!P2 LEA R8, P0, R17.reuse, R4.reuse, 0x1 ;  /* 0x000000041108a211 */ /* 0x0c8fe400078008ff */
[C---:B------:R-:W-:Y:S02]  /*fa40*/  @!P3 LEA R4, P1, R22.reuse, R4, 0x1 ;  /* 0x000000041604b211 */ /* 0x040fe400078208ff */
[-C--:B--2---:R-:W-:Y:S02]  /*fa50*/  @!P2 LEA.HI.X R9, R17, R3.reuse, R14, 0x1, P0 ;  /* 0x000000031109a211 */ /* 0x084fe400000f0c0e */
[----:B------:R-:W-:-:S03]  /*fa60*/  @!P3 LEA.HI.X R5, R22, R3, R12, 0x1, P1 ;  /* 0x000000031605b211 */ /* 0x000fc600008f0c0c */
[----:B------:R1:W-:Y:S04]  /*fa70*/  @!P2 ST.E.128 desc[UR8][R8.64], RZ ;  /* 0x000000ff0800a985 */ /* 0x0003e8000c101d08 */
[----:B------:R1:W-:Y:S02]  /*fa80*/  @!P3 ST.E.128 desc[UR8][R4.64], RZ ;  /* 0x000000ff0400b985 */ /* 0x0003e4000c101d08 */
.L_x_204:
[----:B------:R-:W-:Y:S05]  /*fa90*/  BSYNC B0 ;  /* 0x0000000000007941 */ /* 0x000fea0003800000 */
.L_x_194:
[----:B------:R-:W-:Y:S02]  /*faa0*/  ULDC UR4, c[0x0][0xc3c] ;  /* 0x00030f0000047ab9 */ /* 0x000fe40000000800 */
[----:B------:R-:W-:-:S13]  /*fab0*/  ISETP.GE.AND P0, PT, R7, UR4, PT ;  /* 0x0000000407007c0c */ /* 0x000fda000bf06270 */
[----:B------:R-:W-:Y:S05]  /*fac0*/  @!P0 BRA `(.L_x_216) ;  /* 0xffffff1400708947 */ /* 0x000fea000383ffff */
[----:B------:R-:W-:Y:S05]  /*fad0*/  EXIT ;  /* 0x000000000000794d */ /* 0x000fea0003800000 */
.L_x_168:
[----:B------:R-:W-:-:S08]  /*fae0*/  NOP ;  /* 0x0000000000007918 */ /* 0x000fd00000000000 */
[----:B0-----:R-:W0:-:S00]  /*faf0*/  USETMAXREG.DEALLOC.CTAPOOL 0x18 ;  /* 0x00000018000079c8 */ /* 0x001e0000080e0500 */
[----:B0-----:R-:W2:Y:S01]  /*fb00*/  LDL.LU R2, [R1+0x1c] ;  /* 0x00001c0001027983 */ /* 0x001ea20000300800 */
[----:B------:R-:W-:Y:S01]  /*fb10*/  LOP3.LUT R0, R0, 0x3, RZ, 0xc0, !PT ;  /* 0x0000000300007812 */ /* 0x000fe200078ec0ff */
[----:B------:R-:W-:-:S05]  /*fb20*/  IMAD.MOV.U32 R6, RZ, RZ, RZ ;  /* 0x000000ffff067224 */ /* 0x000fca00078e00ff */
[----:B------:R-:W0:Y:S02]  /*fb30*/  SHFL.IDX PT, R0, R0, RZ, 0x1f ;  /* 0x00001fff00007589 */ /* 0x000e2400000e0000 */
[----:B0-----:R-:W-:Y:S02]  /*fb40*/  ISETP.NE.AND P0, PT, R0, RZ, PT ;  /* 0x000000ff0000720c */ /* 0x001fe40003f05270 */
[----:B--2---:R-:W-:-:S11]  /*fb50*/  LOP3.LUT R2, R2, 0xfffffffd, RZ, 0xc0, !PT ;  /* 0xfffffffd02027812 */ /* 0x004fd600078ec0ff */
[----:B------:R-:W-:-:S05]  /*fb60*/  @P0 LOP3.LUT R2, R2, 0x2, RZ, 0xfc, !PT ;  /* 0x0000000202020812 */ /* 0x000fca00078efcff */
[----:B------:R0:W-:Y:S01]  /*fb70*/  STL [R1+0x1c], R2 ;  /* 0x00001c0201007387 */ /* 0x0001e20000100800 */
[----:B------:R-:W-:Y:S05]  /*fb80*/  @!P0 BRA `(.L_x_217) ;  /* 0x0000000000248947 */ /* 0x000fea0003800000 */
[----:B------:R-:W1:Y:S08]  /*fb90*/  S2UR UR5, SR_CgaCtaId ;  /* 0x00000000000579c3 */ /* 0x000e700000008800 */
[----:B------:R-:W-:Y:S06]  /*fba0*/  BAR.SYNC.DEFER_BLOCKING 0x5, 0x180 ;  /* 0x0146000000007b1d */ /* 0x000fec0000010000 */
[----:B------:R-:W-:-:S02]  /*fbb0*/  UMOV UR4, 0x400 ;  /* 0x0000040000047882 */ /* 0x000fc40000000000 */
[----:B-1----:R-:W-:-:S09]  /*fbc0*/  ULEA UR4, UR5, UR4, 0x18 ;  /* 0x0000000405047291 */ /* 0x002fd2000f8ec03f */
[----:B------:R-:W1:Y:S04]  /*fbd0*/  LDS.128 R4, [UR4+0x348d0] ;  /* 0x0348d004ff047984 */ /* 0x000e680008000c00 */
[----:B-1----:R2:W-:Y:S04]  /*fbe0*/  STL.64 [R1], R4 ;  /* 0x0000000401007387 */ /* 0x0025e80000100a00 */
[----:B------:R2:W-:Y:S01]  /*fbf0*/  STL.64 [R1+0x8], R6 ;  /* 0x0000080601007387 */ /* 0x0005e20000100a00 */
[----:B------:R-:W-:Y:S06]  /*fc00*/  BAR.ARV 0x4, 0x180 ;  /* 0x0106000000007b1d */ /* 0x000fec0000002000 */
[----:B------:R-:W-:Y:S05]  /*fc10*/  BRA `(.L_x_218) ;  /* 0x0000000800b07947 */ /* 0x000fea0003800000 */
.L_x_217:
[----:B------:R-:W1:Y:S01]  /*fc20*/  S2R R0, SR_TID.X ;  /* 0x0000000000007919 */ /* 0x000e620000002100 */
[----:B------:R-:W-:Y:S01]  /*fc30*/  ULDC UR4, c[0x0][0xc3c] ;  /* 0x00030f0000047ab9 */ /* 0x000fe20000000800 */
[----:B------:R-:W-:Y:S01]  /*fc40*/  ULDC.64 UR6, c[0x0][0x208] ;  /* 0x0000820000067ab9 */ /* 0x000fe20000000a00 */
[----:B------:R-:W-:Y:S01]  /*fc50*/  IMAD.MOV.U32 R9, RZ, RZ, RZ ;  /* 0x000000ffff097224 */ /* 0x000fe200078e00ff */
[----:B------:R-:W-:Y:S01]  /*fc60*/  ULDC UR5, c[0x0][0xc38] ;  /* 0x00030e0000057ab9 */ /* 0x000fe20000000800 */
[----:B-1----:R-:W-:-:S04]  /*fc70*/  LOP3.LUT R0, R0, 0x1f, RZ, 0xc0, !PT ;  /* 0x0000001f00007812 */ /* 0x002fc800078ec0ff */
[----:B------:R-:W-:-:S04]  /*fc80*/  ISETP.NE.AND P0, PT, R0, 0x1f, PT ;  /* 0x0000001f0000780c */ /* 0x000fc80003f05270 */
[----:B------:R-:W-:-:S13]  /*fc90*/  ISETP.GE.OR P1, PT, R0, UR4, !P0 ;  /* 0x0000000400007c0c */ /* 0x000fda000c726670 */
[----:B0-----:R-:W0:Y:S08]  /*fca0*/  @!P1 LDC.64 R2, c[0x0][0xc80] ;  /* 0x00032000ff029b82 */ /* 0x001e300000000a00 */
[----:B------:R-:W1:Y:S01]  /*fcb0*/  @!P1 LDC.64 R4, c[0x0][0xc78] ;  /* 0x00031e00ff049b82 */ /* 0x000e620000000a00 */
[----:B0-----:R-:W-:-:S05]  /*fcc0*/  @!P1 IMAD.WIDE.U32 R2, R0, 0x4, R2 ;  /* 0x0000000400029825 */ /* 0x001fca00078e0002 */
[----:B------:R1:W2:Y:S02]  /*fcd0*/  @!P1 LDG.E R6, desc[UR6][R2.64] ;  /* 0x0000000602069981 */ /* 0x0002a4000c1e1900 */
[----:B-1----:R-:W-:-:S05]  /*fce0*/  @!P1 IMAD.WIDE.U32 R2, R0, 0x4, R4 ;  /* 0x0000000400029825 */ /* 0x002fca00078e0004 */
[----:B------:R-:W2:Y:S01]  /*fcf0*/  @!P1 LDG.E R9, desc[UR6][R2.64] ;  /* 0x0000000602099981 */ /* 0x000ea2000c1e1900 */
[C---:B------:R-:W-:Y:S01]  /*fd00*/  ISETP.NE.AND P1, PT, R0.reuse, RZ, PT ;  /* 0x000000ff0000720c */ /* 0x040fe20003f25270 */
[----:B------:R-:W0:Y:S01]  /*fd10*/  S2UR UR6, SR_CTAID.X ;  /* 0x00000000000679c3 */ /* 0x000e220000002500 */
[C---:B------:R-:W-:Y:S01]  /*fd20*/  ISETP.GE.U32.AND P2, PT, R0.reuse, 0x2, PT ;  /* 0x000000020000780c */ /* 0x040fe20003f46070 */
[----:B------:R-:W-:Y:S01]  /*fd30*/  UMOV UR4, URZ ;  /* 0x0000003f00047c82 */ /* 0x000fe20008000000 */
[C---:B------:R-:W-:Y:S02]  /*fd40*/  ISETP.GE.U32.AND P3, PT, R0.reuse, 0x4, PT ;  /* 0x000000040000780c */ /* 0x040fe40003f66070 */
[C---:B------:R-:W-:Y:S02]  /*fd50*/  ISETP.GE.U32.AND P4, PT, R0.reuse, 0x8, PT ;  /* 0x000000080000780c */ /* 0x040fe40003f86070 */
[----:B------:R-:W-:Y:S01]  /*fd60*/  ISETP.GE.U32.AND P5, PT, R0, 0x10, PT ;  /* 0x000000100000780c */ /* 0x000fe20003fa6070 */
[----:B--2---:R-:W-:-:S05]  /*fd70*/  IMAD R4, R6, R9, RZ ;  /* 0x0000000906047224 */ /* 0x004fca00078e02ff */
[----:B------:R-:W1:Y:S02]  /*fd80*/  SHFL.UP PT, R5, R4, 0x1, RZ ;  /* 0x0420000004057989 */ /* 0x000e6400000e00ff */
[----:B-1----:R-:W-:-:S05]  /*fd90*/  SEL R5, R5, RZ, P1 ;  /* 0x000000ff05057207 */ /* 0x002fca0000800000 */
[----:B------:R-:W-:-:S05]  /*fda0*/  IMAD.IADD R5, R4, 0x1, R5 ;  /* 0x0000000104057824 */ /* 0x000fca00078e0205 */
        /* <DEDUP_REMOVED lines=12> */
[----:B------:R-:W1:Y:S02]  /*fe70*/  SHFL.IDX PT, R4, R2, 0x1f, 0x1f ;  /* 0x03e01f0002047f89 */ /* 0x000e6400000e0000 */
[----:B-1----:R-:W-:-:S04]  /*fe80*/  IMAD R7, R4, UR5, RZ ;  /* 0x0000000504077c24 */ /* 0x002fc8000f8e02ff */
[----:B------:R-:W-:Y:S01]  /*fe90*/  IMAD.MOV.U32 R4, RZ, RZ, R7 ;  /* 0x000000ffff047224 */ /* 0x000fe200078e0007 */
[----:B0-----:R-:W-:-:S13]  /*fea0*/  ISETP.GT.AND P6, PT, R7, UR6, PT ;  /* 0x0000000607007c0c */ /* 0x001fda000bfc4270 */
[----:B------:R-:W-:Y:S05]  /*feb0*/  @P6 BRA `(.L_x_219) ;  /* 0x0000000000a86947 */ /* 0x000fea0003800000 */
[----:B------:R-:W-:Y:S01]  /*fec0*/  IMAD.MOV.U32 R7, RZ, RZ, R4 ;  /* 0x000000ffff077224 */ /* 0x000fe200078e0004 */
[----:B------:R-:W-:Y:S01]  /*fed0*/  UMOV UR4, URZ ;  /* 0x0000003f00047c82 */ /* 0x000fe20008000000 */
[----:B------:R-:W-:-:S05]  /*fee0*/  ULDC UR5, c[0x0][0xc38] ;  /* 0x00030e0000057ab9 */ /* 0x000fca0000000800 */
.L_x_221:
[----:B------:R-:W0:Y:S01]  /*fef0*/  LDC R2, c[0x0][0xc3c] ;  /* 0x00030f00ff027b82 */ /* 0x000e220000000800 */
[----:B------:R-:W-:Y:S01]  /*ff00*/  ULDC UR7, c[0x0][0xc3c] ;  /* 0x00030f0000077ab9 */ /* 0x000fe20000000800 */
[----:B------:R-:W-:Y:S01]  /*ff10*/  UIADD3 UR4, UR4, 0x1f, URZ ;  /* 0x0000001f04047890 */ /* 0x000fe2000fffe03f */
[----:B------:R-:W-:-:S05]  /*ff20*/  IMAD.U32 R3, RZ, RZ, UR7 ;  /* 0x00000007ff037e24 */ /* 0x000fca000f8e00ff */
[----:B------:R1:W-:Y:S01]  /*ff30*/  STL [R1+0xc], R3 ;  /* 0x00000c0301007387 */ /* 0x0003e20000100800 */
[----:B0-----:R-:W-:-:S13]  /*ff40*/  ISETP.LE.AND P6, PT, R2, UR4, PT ;  /* 0x0000000402007c0c */ /* 0x001fda000bfc3270 */
[----:B-1----:R-:W-:Y:S05]  /*ff50*/  @P6 BRA `(.L_x_220) ;  /* 0x0000000400a86947 */ /* 0x002fea0003800000 */
[----:B------:R-:W-:Y:S01]  /*ff60*/  VIADD R9, R0, UR4 ;  /* 0x0000000400097c36 */ /* 0x000fe20008000000 */
[----:B------:R-:W-:Y:S01]  /*ff70*/  ULDC.64 UR8, c[0x0][0x208] ;  /* 0x0000820000087ab9 */ /* 0x000fe20000000a00 */
[----:B------:R-:W-:-:S03]  /*ff80*/  IMAD.MOV.U32 R6, RZ, RZ, RZ ;  /* 0x000000ffff067224 */ /* 0x000fc600078e00ff */
[----:B------:R-:W-:-:S13]  /*ff90*/  ISETP.GE.OR P6, PT, R9, R2, !P0 ;  /* 0x000000020900720c */ /* 0x000fda00047c6670 */
[----:B------:R-:W0:Y:S08]  /*ffa0*/  @!P6 LDC.64 R2, c[0x0][0xc80] ;  /* 0x00032000ff02eb82 */ /* 0x000e300000000a00 */
[----:B------:R-:W1:Y:S01]  /*ffb0*/  @!P6 LDC.64 R4, c[0x0][0xc78] ;  /* 0x00031e00ff04eb82 */ /* 0x000e620000000a00 */
[----:B0-----:R-:W-:-:S05]  /*ffc0*/  @!P6 IMAD.WIDE R2, R9, 0x4, R2 ;  /* 0x000000040902e825 */ /* 0x001fca00078e0202 */
[----:B------:R1:W2:Y:S02]  /*ffd0*/  @!P6 LDG.E R6, desc[UR8][R2.64] ;  /* 0x000000080206e981 */ /* 0x0002a4000c1e1900 */
[----:B-1----:R-:W-:-:S04]  /*ffe0*/  @!P6 IMAD.WIDE R2, R9, 0x4, R4 ;  /* 0x000000040902e825 */ /* 0x002fc800078e0204 */
[----:B------:R-:W-:-:S06]  /*fff0*/  IMAD.MOV.U32 R9, RZ, RZ, RZ ;  /* 0x000000ffff097224 */ /* 0x000fcc00078e00ff */
[----:B------:R-:W2:Y:S02]  /*10000*/  @!P6 LDG.E R9, desc[UR8][R2.64] ;  /* 0x000000080209e981 */ /* 0x000ea4000c1e1900 */
[----:B--2---:R-:W-:-:S05]  /*10010*/  IMAD R11, R6, R9, RZ ;  /* 0x00000009060b7224 */ /* 0x004fca00078e02ff */
[----:B------:R-:W0:Y:S02]  /*10020*/  SHFL.UP PT, R4, R11, 0x1, RZ ;  /* 0x042000000b047989 */ /* 0x000e2400000e00ff */
[----:B0-----:R-:W-:-:S05]  /*10030*/  SEL R4, R4, RZ, P1 ;  /* 0x000000ff04047207 */ /* 0x001fca0000800000 */
[----:B------:R-:W-:-:S05]  /*10040*/  IMAD.IADD R4, R11, 0x1, R4 ;  /* 0x000000010b047824 */ /* 0x000fca00078e0204 */
        /* <DEDUP_REMOVED lines=12> */
[----:B------:R-:W0:Y:S02]  /*10110*/  SHFL.IDX PT, R4, R2, 0x1f, 0x1f ;  /* 0x03e01f0002047f89 */ /* 0x000e2400000e0000 */
[----:B0-----:R-:W-:-:S04]  /*10120*/  IMAD R4, R4, UR5, RZ ;  /* 0x0000000504047c24 */ /* 0x001fc8000f8e02ff */
[----:B------:R-:W-:-:S05]  /*10130*/  IMAD.IADD R7, R4, 0x1, R7 ;  /* 0x0000000104077824 */ /* 0x000fca00078e0207 */
[----:B------:R-:W-:-:S13]  /*10140*/  ISETP.GT.AND P6, PT, R7, UR6, PT ;  /* 0x0000000607007c0c */ /* 0x000fda000bfc4270 */
[----:B------:R-:W-:Y:S05]  /*10150*/  @!P6 BRA `(.L_x_221) ;  /* 0xfffffffc0064e947 */ /* 0x000fea000383ffff */
.L_x_219:
[----:B------:R-:W-:Y:S02]  /*10160*/  IMAD.IADD R11, R7, 0x1, -R4 ;  /* 0x00000001070b7824 */ /* 0x000fe400078e0a04 */
[----:B------:R-:W-:Y:S02]  /*10170*/  IMAD.MOV.U32 R12, RZ, RZ, RZ ;  /* 0x000000ffff0c7224 */ /* 0x000fe400078e00ff */
[----:B------:R-:W-:-:S05]  /*10180*/  IMAD R3, R2, UR5, R11 ;  /* 0x0000000502037c24 */ /* 0x000fca000f8e020b */
[----:B------:R-:W-:-:S13]  /*10190*/  ISETP.GT.AND P0, PT, R3, UR6, PT ;  /* 0x0000000603007c0c */ /* 0x000fda000bf04270 */
[----:B------:R-:W-:-:S04]  /*101a0*/  VOTE.ANY R10, PT, !P0 ;  /* 0x00000000000a7806 */ /* 0x000fc800040e0100 */
[----:B------:R-:W0:Y:S01]  /*101b0*/  POPC R5, R10 ;  /* 0x0000000a00057309 */ /* 0x000e220000000000 */
[----:B------:R-:W-:Y:S01]  /*101c0*/  ISETP.NE.AND P0, PT, R10, RZ, PT ;  /* 0x000000ff0a00720c */ /* 0x000fe20003f05270 */
[----:B0-----:R-:W0:Y:S04]  /*101d0*/  SHFL.IDX PT, R6, R6, R5, 0x1f ;  /* 0x00001f0506067589 */ /* 0x001e2800000e0000 */
[----:B------:R-:W1:Y:S01]  /*101e0*/  SHFL.IDX PT, R8, R9, R5, 0x1f ;  /* 0x00001f0509087589 */ /* 0x000e6200000e0000 */
[----:B0-----:R-:W-:-:S04]  /*101f0*/  IABS R4, R6 ;  /* 0x0000000600047213 */ /* 0x001fc80000000000 */
[----:B------:R-:W0:Y:S01]  /*10200*/  I2F.RP R13, R4 ;  /* 0x00000004000d7306 */ /* 0x000e220000209400 */
[----:B-1----:R-:W-:-:S07]  /*10210*/  IABS R7, R8 ;  /* 0x0000000800077213 */ /* 0x002fce0000000000 */
[----:B------:R-:W-:Y:S08]  /*10220*/  I2F.RP R10, R7 ;  /* 0x00000007000a7306 */ /* 0x000ff00000209400 */
[----:B0-----:R-:W0:Y:S02]  /*10230*/  MUFU.RCP R13, R13 ;  /* 0x0000000d000d7308 */ /* 0x001e240000001000 */
[----:B0-----:R-:W-:-:S06]  /*10240*/  VIADD R3, R13, 0xffffffe ;  /* 0x0ffffffe0d037836 */ /* 0x001fcc0000000000 */
[----:B------:R-:W0:Y:S02]  /*10250*/  F2I.FTZ.U32.TRUNC.NTZ R3, R3 ;  /* 0x0000000300037305 */ /* 0x000e24000021f000 */
[----:B0-----:R-:W-:Y:S01]  /*10260*/  IMAD.MOV R15, RZ, RZ, -R3 ;  /* 0x000000ffff0f7224 */ /* 0x001fe200078e0a03 */
[----:B------:R-:W-:Y:S06]  /*10270*/  @!P0 BRA `(.L_x_222) ;  /* 0x0000000000088947 */ /* 0x000fec0003800000 */
[----:B------:R-:W-:-:S05]  /*10280*/  VIADD R9, R5, 0xffffffff ;  /* 0xffffffff05097836 */ /* 0x000fca0000000000 */
[----:B------:R0:W1:Y:S02]  /*10290*/  SHFL.IDX PT, R12, R2, R9, 0x1f ;  /* 0x00001f09020c7589 */ /* 0x00006400000e0000 */
.L_x_222:
[----:B-1----:R-:W-:Y:S01]  /*102a0*/  IMAD R11, R12, UR5, R11 ;  /* 0x000000050c0b7c24 */ /* 0x002fe2000f8e020b */
[----:B------:R-:W1:Y:S01]  /*102b0*/  MUFU.RCP R10, R10 ;  /* 0x0000000a000a7308 */ /* 0x000e620000001000 */
[----:B0-----:R-:W-:Y:S02]  /*102c0*/  IMAD R9, R15, R4, RZ ;  /* 0x000000040f097224 */ /* 0x001fe400078e02ff */
[----:B------:R-:W-:Y:S01]  /*102d0*/  IMAD.MOV.U32 R2, RZ, RZ, RZ ;  /* 0x000000ffff027224 */ /* 0x000fe200078e00ff */
[----:B------:R0:W-:Y:S03]  /*102e0*/  STL [R1], R11 ;  /* 0x0000000b01007387 */ /* 0x0001e60000100800 */
[----:B------:R-:W-:Y:S01]  /*102f0*/  IMAD.HI.U32 R2, R3, R9, R2 ;  /* 0x0000000903027227 */ /* 0x000fe200078e0002 */
[----:B------:R-:W-:Y:S02]  /*10300*/  IADD3 R9, -R11, UR6, RZ ;  /* 0x000000060b097c10 */ /* 0x000fe4000fffe1ff */
[----:B------:R-:W-:-:S02]  /*10310*/  IABS R3, R6 ;  /* 0x0000000600037213 */ /* 0x000fc40000000000 */
[----:B------:R-:W-:-:S03]  /*10320*/  IABS R13, R9 ;  /* 0x00000009000d7213 */ /* 0x000fc60000000000 */
[----:B------:R-:W-:Y:S02]  /*10330*/  IMAD.MOV R12, RZ, RZ, -R3 ;  /* 0x000000ffff0c7224 */ /* 0x000fe400078e0a03 */
[----:B0-----:R-:W-:-:S04]  /*10340*/  IMAD.HI.U32 R11, R2, R13, RZ ;  /* 0x0000000d020b7227 */ /* 0x001fc800078e00ff */
[----:B-1----:R-:W-:Y:S02]  /*10350*/  VIADD R3, R10, 0xffffffe ;  /* 0x0ffffffe0a037836 */ /* 0x002fe40000000000 */
[----:B------:R-:W-:-:S04]  /*10360*/  IMAD R13, R11, R12, R13 ;  /* 0x0000000c0b0d7224 */ /* 0x000fc800078e020d */
[----:B------:R-:W0:Y:S01]  /*10370*/  F2I.FTZ.U32.TRUNC.NTZ R3, R3 ;  /* 0x0000000300037305 */ /* 0x000e22000021f000 */
[----:B------:R-:W-:-:S13]  /*10380*/  ISETP.GT.U32.AND P1, PT, R4, R13, PT ;  /* 0x0000000d0400720c */ /* 0x000fda0003f24070 */
[----:B------:R-:W-:Y:S02]  /*10390*/  @!P1 IMAD.IADD R13, R13, 0x1, -R4 ;  /* 0x000000010d0d9824 */ /* 0x000fe400078e0a04 */
[----:B0-----:R-:W-:Y:S02]  /*103a0*/  IMAD.MOV R2, RZ, RZ, -R3 ;  /* 0x000000ffff027224 */ /* 0x001fe400078e0a03 */
[----:B------:R-:W-:Y:S01]  /*103b0*/  @!P1 VIADD R11, R11, 0x1 ;  /* 0x000000010b0b9836 */ /* 0x000fe20000000000 */
[----:B------:R-:W-:Y:S01]  /*103c0*/  ISETP.GE.U32.AND P0, PT, R13, R4, PT ;  /* 0x000000040d00720c */ /* 0x000fe20003f06070 */
[----:B------:R-:W-:Y:S01]  /*103d0*/  IMAD R13, R2, R7, RZ ;  /* 0x00000007020d7224 */ /* 0x000fe200078e02ff */
[----:B------:R-:W-:Y:S01]  /*103e0*/  ISETP.NE.AND P1, PT, R6, RZ, PT ;  /* 0x000000ff0600720c */ /* 0x000fe20003f25270 */
[----:B------:R-:W-:-:S04]  /*103f0*/  IMAD.MOV.U32 R2, RZ, RZ, RZ ;  /* 0x000000ffff027224 */ /* 0x000fc800078e00ff */
[----:B------:R-:W-:Y:S01]  /*10400*/  IMAD.HI.U32 R4, R3, R13, R2 ;  /* 0x0000000d03047227 */ /* 0x000fe200078e0002 */
[----:B------:R-:W-:-:S04]  /*10410*/  LOP3.LUT R2, R9, R6, RZ, 0x3c, !PT ;  /* 0x0000000609027212 */ /* 0x000fc800078e3cff */
[----:B------:R-:W-:Y:S01]  /*10420*/  ISETP.GE.AND P2, PT, R2, RZ, PT ;  /* 0x000000ff0200720c */ /* 0x000fe20003f46270 */
[----:B------:R-:W-:Y:S01]  /*10430*/  @P0 VIADD R11, R11, 0x1 ;  /* 0x000000010b0b0836 */ /* 0x000fe20000000000 */
[----:B------:R-:W-:-:S05]  /*10440*/  IABS R2, R8 ;  /* 0x0000000800027213 */ /* 0x000fca0000000000 */
[----:B------:R-:W-:-:S06]  /*10450*/  IMAD.MOV R2, RZ, RZ, -R2 ;  /* 0x000000ffff027224 */ /* 0x000fcc00078e0a02 */
[----:B------:R-:W-:Y:S01]  /*10460*/  @!P2 IMAD.MOV R11, RZ, RZ, -R11 ;  /* 0x000000ffff0ba224 */ /* 0x000fe200078e0a0b */
[----:B------:R-:W-:-:S04]  /*10470*/  @!P1 LOP3.LUT R11, RZ, R6, RZ, 0x33, !PT ;  /* 0x00000006ff0b9212 */ /* 0x000fc800078e33ff */
[-C--:B------:R-:W-:Y:S01]  /*10480*/  IABS R3, R11.reuse ;  /* 0x0000000b00037213 */ /* 0x080fe20000000000 */
[----:B------:R-:W-:-:S04]  /*10490*/  IMAD R6, R6, R11, RZ ;  /* 0x0000000b06067224 */ /* 0x000fc800078e02ff */
[----:B------:R-:W-:-:S04]  /*104a0*/  IMAD.HI.U32 R4, R4, R3, RZ ;  /* 0x0000000304047227 */ /* 0x000fc800078e00ff */
[----:B------:R-:W-:Y:S02]  /*104b0*/  IMAD R2, R4, R2, R3 ;  /* 0x0000000204027224 */ /* 0x000fe400078e0203 */
[----:B------:R-:W-:-:S03]  /*104c0*/  IMAD.IADD R6, R9, 0x1, -R6 ;  /* 0x0000000109067824 */ /* 0x000fc600078e0a06 */
[----:B------:R-:W-:Y:S02]  /*104d0*/  ISETP.GT.U32.AND P1, PT, R7, R2, PT ;  /* 0x000000020700720c */ /* 0x000fe40003f24070 */
[----:B------:R1:W-:Y:S11]  /*104e0*/  STL [R1+0x4], R6 ;  /* 0x0000040601007387 */ /* 0x0003f60000100800 */
[----:B------:R-:W-:-:S02]  /*104f0*/  @!P1 IMAD.IADD R2, R2, 0x1, -R7 ;  /* 0x0000000102029824 */ /* 0x000fc400078e0a07 */
[----:B------:R-:W-:Y:S01]  /*10500*/  @!P1 VIADD R4, R4, 0x1 ;  /* 0x0000000104049836 */ /* 0x000fe20000000000 */
[----:B------:R-:W-:Y:S02]  /*10510*/  ISETP.NE.AND P1, PT, R8, RZ, PT ;  /* 0x000000ff0800720c */ /* 0x000fe40003f25270 */
[----:B------:R-:W-:Y:S02]  /*10520*/  ISETP.GE.U32.AND P0, PT, R2, R7, PT ;  /* 0x000000070200720c */ /* 0x000fe40003f06070 */
[----:B------:R-:W-:-:S04]  /*10530*/  LOP3.LUT R2, R11, R8, RZ, 0x3c, !PT ;  /* 0x000000080b027212 */ /* 0x000fc800078e3cff */
[----:B------:R-:W-:-:S07]  /*10540*/  ISETP.GE.AND P2, PT, R2, RZ, PT ;  /* 0x000000ff0200720c */ /* 0x000fce0003f46270 */
[----:B------:R-:W-:-:S06]  /*10550*/  @P0 VIADD R4, R4, 0x1 ;  /* 0x0000000104040836 */ /* 0x000fcc0000000000 */
[----:B------:R-:W-:Y:S01]  /*10560*/  @!P2 IMAD.MOV R4, RZ, RZ, -R4 ;  /* 0x000000ffff04a224 */ /* 0x000fe200078e0a04 */
[----:B------:R-:W-:-:S05]  /*10570*/  @!P1 LOP3.LUT R4, RZ, R8, RZ, 0x33, !PT ;  /* 0x00000008ff049212 */ /* 0x000fca00078e33ff */
[--C-:B------:R-:W-:Y:S02]  /*10580*/  IMAD.MOV R2, RZ, RZ, -R4.reuse ;  /* 0x000000ffff027224 */ /* 0x100fe400078e0a04 */
[C---:B------:R-:W-:Y:S02]  /*10590*/  IMAD R4, R8.reuse, 0x1000000, R4 ;  /* 0x0100000008047824 */ /* 0x040fe400078e0204 */
[----:B------:R-:W-:Y:S02]  /*105a0*/  IMAD R11, R8, R2, R11 ;  /* 0x00000002080b7224 */ /* 0x000fe400078e020b */
[----:B------:R-:W-:Y:S02]  /*105b0*/  VIADD R2, R5, UR4 ;  /* 0x0000000405027c36 */ /* 0x000fe40008000000 */
[----:B------:R-:W-:-:S03]  /*105c0*/  IMAD R3, R11, 0x10000, R4 ;  /* 0x000100000b037824 */ /* 0x000fc600078e0204 */
[----:B------:R1:W-:Y:S04]  /*105d0*/  STL [R1+0xc], R2 ;  /* 0x00000c0201007387 */ /* 0x0003e80000100800 */
[----:B------:R1:W-:Y:S01]  /*105e0*/  STL [R1+0x8], R3 ;  /* 0x0000080301007387 */ /* 0x0003e20000100800 */
[----:B------:R-:W-:Y:S05]  /*105f0*/  BRA `(.L_x_223) ;  /* 0x0000000000107947 */ /* 0x000fea0003800000 */
.L_x_220:
[----:B------:R-:W-:Y:S01]  /*10600*/  IMAD.U32 R2, RZ, RZ, UR6 ;  /* 0x00000006ff027e24 */ /* 0x000fe2000f8e00ff */
[----:B------:R0:W-:Y:S04]  /*10610*/  STL [R1+0x4], RZ ;  /* 0x000004ff01007387 */ /* 0x0001e80000100800 */
[----:B------:R0:W-:Y:S04]  /*10620*/  STL [R1+0x8], RZ ;  /* 0x000008ff01007387 */ /* 0x0001e80000100800 */
[----:B------:R0:W-:Y:S02]  /*10630*/  STL [R1], R2 ;  /* 0x0000000201007387 */ /* 0x0001e40000100800 */
.L_x_223:
[----:B------:R-:W2:Y:S04]  /*10640*/  LDL R4, [R1] ;  /* 0x0000000001047983 */ /* 0x000ea80000100800 */
[----:B------:R-:W2:Y:S04]  /*10650*/  LDL R5, [R1+0x4] ;  /* 0x0000040001057983 */ /* 0x000ea80000100800 */
[----:B-1----:R-:W2:Y:S04]  /*10660*/  LDL R6, [R1+0x8] ;  /* 0x0000080001067983 */ /* 0x002ea80000100800 */
[----:B------:R-:W2:Y:S01]  /*10670*/  LDL R7, [R1+0xc] ;  /* 0x00000c0001077983 */ /* 0x000ea20000100800 */
[----:B------:R-:W-:-:S13]  /*10680*/  ISETP.NE.AND P0, PT, R0, RZ, PT ;  /* 0x000000ff0000720c */ /* 0x000fda0003f05270 */
[----:B------:R-:W1:Y:S01]  /*10690*/  @!P0 S2R R3, SR_CgaCtaId ;  /* 0x0000000000038919 */ /* 0x000e620000008800 */
[----:B------:R-:W-:-:S04]  /*106a0*/  @!P0 MOV R0, 0x400 ;  /* 0x0000040000008802 */ /* 0x000fc80000000f00 */
[----:B-1----:R-:W-:-:S05]  /*106b0*/  @!P0 LEA R0, R3, R0, 0x18 ;  /* 0x0000000003008211 */ /* 0x002fca00078ec0ff */
[----:B--2---:R1:W-:Y:S01]  /*106c0*/  @!P0 STS.128 [R0+0x348d0], R4 ;  /* 0x0348d00400008388 */ /* 0x0043e20000000c00 */
[----:B------:R-:W-:Y:S06]  /*106d0*/  BAR.ARV 0x5, 0x180 ;  /* 0x0146000000007b1d */ /* 0x000fec0000002000 */
.L_x_218:
[----:B-1----:R-:W3:Y:S01]  /*106e0*/  LDL R0, [R1+0xc] ;  /* 0x00000c0001007983 */ /* 0x002ee20000100800 */
[----:B------:R-:W-:Y:S01]  /*106f0*/  ULDC UR4, c[0x0][0xc3c] ;  /* 0x00030f0000047ab9 */ /* 0x000fe20000000800 */
[----:B------:R-:W-:Y:S02]  /*10700*/  IMAD.MOV.U32 R19, RZ, RZ, RZ ;  /* 0x000000ffff137224 */ /* 0x000fe400078e00ff */
[----:B------:R1:W-:Y:S01]  /*10710*/  STL [R1+0x48], RZ ;  /* 0x000048ff01007387 */ /* 0x0003e20000100800 */
[----:B---3--:R-:W-:Y:S01]  /*10720*/  ISETP.GE.AND P0, PT, R0, UR4, PT ;  /* 0x0000000400007c0c */ /* 0x008fe2000bf06270 */
[----:B------:R-:W-:-:S05]  /*10730*/  IMAD.MOV.U32 R0, RZ, RZ, 0x1 ;  /* 0x00000001ff007424 */ /* 0x000fca00078e00ff */
[----:B------:R1:W-:Y:S07]  /*10740*/  STL [R1+0x14], R0 ;  /* 0x0000140001007387 */ /* 0x0003ee0000100800 */
[----:B------:R-:W-:Y:S05]  /*10750*/  @P0 BRA `(.L_x_224) ;  /* 0x00000054003c0947 */ /* 0x000fea0003800000 */
[----:B--2---:R-:W2:Y:S01]  /*10760*/  S2R R5, SR_TID.X ;  /* 0x0000000000057919 */ /* 0x004ea20000002100 */
[----:B------:R-:W3:Y:S01]  /*10770*/  S2UR UR5, SR_CgaCtaId ;  /* 0x00000000000579c3 */ /* 0x000ee20000008800 */
[----:B------:R-:W-:Y:S01]  /*10780*/  UMOV UR4, 0x400 ;  /* 0x0000040000047882 */ /* 0x000fe20000000000 */
[----:B------:R-:W-:Y:S01]  /*10790*/  BSSY B8, `(.L_x_224) ;  /* 0x000054b000087945 */ /* 0x000fe20003800000 */
[----:B------:R-:W-:Y:S01]  /*107a0*/  IMAD.MOV.U32 R19, RZ, RZ, RZ ;  /* 0x000000ffff137224 */ /* 0x000fe200078e00ff */
[----:B------:R-:W-:Y:S01]  /*107b0*/  ULDC UR38, c[0x0][0xc] ;  /* 0x0000030000267ab9 */ /* 0x000fe20000000800 */
[----:B------:R-:W-:Y:S01]  /*107c0*/  ULDC.64 UR36, c[0x0][0x198] ;  /* 0x0000660000247ab9 */ /* 0x000fe20000000a00 */
[----:B---3--:R-:W-:-:S06]  /*107d0*/  ULEA UR4, UR5, UR4, 0x18 ;  /* 0x0000000405047291 */ /* 0x008fcc000f8ec03f */
[----:B------:R-:W-:Y:S01]  /*107e0*/  IMAD.U32 R18, RZ, RZ, UR4 ;  /* 0x00000004ff127e24 */ /* 0x000fe2000f8e00ff */
[C---:B--2---:R-:W-:Y:S01]  /*107f0*/  LOP3.LUT R4, R5.reuse, 0x7f, RZ, 0xc0, !PT ;  /* 0x0000007f05047812 */ /* 0x044fe200078ec0ff */
[----:B-1----:R-:W-:-:S05]  /*10800*/  IMAD.SHL.U32 R0, R5, 0x8, RZ ;  /* 0x0000000805007824 */ /* 0x002fca00078e00ff */
[C---:B0-----:R-:W-:Y:S02]  /*10810*/  LOP3.LUT R2, R0.reuse, 0x1f8, RZ, 0xc0, !PT ;  /* 0x000001f800027812 */ /* 0x041fe400078ec0ff */
[----:B------:R-:W-:Y:S02]  /*10820*/  LOP3.LUT R0, R0, 0x38, RZ, 0xc0, !PT ;  /* 0x0000003800007812 */ /* 0x000fe400078ec0ff */
[----:B------:R-:W-:Y:S01]  /*10830*/  LOP3.LUT R3, R2, 0x38, R5, 0x78, !PT ;  /* 0x0000003802037812 */ /* 0x000fe200078e7805 */
[----:B------:R-:W-:Y:S01]  /*10840*/  IMAD.SHL.U32 R2, R4, 0x8, RZ ;  /* 0x0000000804027824 */ /* 0x000fe200078e00ff */
[----:B------:R-:W-:Y:S02]  /*10850*/  SHF.R.U32.HI R4, RZ, 0x3, R4 ;  /* 0x00000003ff047819 */ /* 0x000fe40000011604 */
[----:B------:R-:W-:Y:S02]  /*10860*/  LOP3.LUT R0, R0, 0x40, RZ, 0xfc, !PT ;  /* 0x0000004000007812 */ /* 0x000fe400078efcff */
[----:B------:R-:W-:Y:S01]  /*10870*/  LOP3.LUT R3, R3, 0x200, R2, 0xf8, !PT ;  /* 0x0000020003037812 */ /* 0x000fe200078ef802 */
[----:B------:R-:W-:-:S04]  /*10880*/  IMAD.SHL.U32 R2, R5, 0x10, RZ ;  /* 0x0000001005027824 */ /* 0x000fc800078e00ff */
[----:B------:R-:W-:Y:S01]  /*10890*/  IMAD R3, R3, 0x2, R18 ;  /* 0x0000000203037824 */ /* 0x000fe200078e0212 */
[----:B------:R-:W-:Y:S01]  /*108a0*/  LOP3.LUT R4, R4, 0x70, R2, 0xf8, !PT ;  /* 0x0000007004047812 */ /* 0x000fe200078ef802 */
[----:B------:R-:W-:-:S03]  /*108b0*/  IMAD.MOV.U32 R2, RZ, RZ, 0x1 ;  /* 0x00000001ff027424 */ /* 0x000fc600078e00ff */
[----:B------:R0:W-:Y:S04]  /*108c0*/  STL [R1+0x28], R3 ;  /* 0x0000280301007387 */ /* 0x0001e80000100800 */
[----:B------:R0:W-:Y:S04]  /*108d0*/  STL [R1+0x14], R2 ;  /* 0x0000140201007387 */ /* 0x0001e80000100800 */
[----:B------:R0:W-:Y:S02]  /*108e0*/  STL [R1+0x48], RZ ;  /* 0x000048ff01007387 */ /* 0x0001e40000100800 */
.L_x_323:
[----:B--2---:R-:W2:Y:S01]  /*108f0*/  LDL R0, [R1+0xc] ;  /* 0x00000c0001007983 */ /* 0x004ea20000100800 */
[----:B0-----:R-:W2:Y:S01]  /*10900*/  LDC.64 R2, c[0x0][0xc88] ;  /* 0x00032200ff027b82 */ /* 0x001ea20000000a00 */
[----:B------:R-:W-:Y:S01]  /*10910*/  ULDC.64 UR4, c[0x0][0x208] ;  /* 0x0000820000047ab9 */ /* 0x000fe20000000a00 */
[----:B--2---:R-:W-:-:S05]  /*10920*/  IMAD.WIDE R2, R0, 0x4, R2 ;  /* 0x0000000400027825 */ /* 0x004fca00078e0202 */
[----:B------:R-:W2:Y:S01]  /*10930*/  LDG.E R10, desc[UR4][R2.64] ;  /* 0x00000004020a7981 */ /* 0x000ea2000c1e1900 */
[----:B------:R-:W-:Y:S05]  /*10940*/  YIELD ;  /* 0x0000000000007946 */ /* 0x000fea0003800000 */
[----:B------:R-:W-:Y:S01]  /*10950*/  ULDC.64 UR4, c[0x0][0xa28] ;  /* 0x00028a0000047ab9 */ /* 0x000fe20000000a00 */
[----:B------:R-:W-:Y:S01]  /*10960*/  IMAD.MOV.U32 R0, RZ, RZ, RZ ;  /* 0x000000ffff007224 */ /* 0x000fe200078e00ff */
[----:B------:R-:W-:Y:S01]  /*10970*/  ISETP.NE.U32.AND P0, PT, RZ, UR4, PT ;  /* 0x00000004ff007c0c */ /* 0x000fe2000bf05070 */
[----:B------:R-:W-:Y:S01]  /*10980*/  ULDC.64 UR10, c[0x0][0x208] ;  /* 0x00008200000a7ab9 */ /* 0x000fe20000000a00 */
[----:B-1----:R-:W-:Y:S01]  /*10990*/  IMAD.MOV.U32 R6, RZ, RZ, RZ ;  /* 0x000000ffff067224 */ /* 0x002fe200078e00ff */
[----:B------:R-:W-:Y:S01]  /*109a0*/  ULDC.64 UR6, c[0x0][0xa18] ;  /* 0x0002860000067ab9 */ /* 0x000fe20000000a00 */
[----:B------:R-:W-:Y:S01]  /*109b0*/  ISETP.NE.AND.EX P0, PT, RZ, UR5, PT, P0 ;  /* 0x00000005ff007c0c */ /* 0x000fe2000bf05300 */
[----:B------:R-:W-:Y:S01]  /*109c0*/  ULDC.64 UR8, c[0x0][0xa08] ;  /* 0x0002820000087ab9 */ /* 0x000fe20000000a00 */
[----:B--2---:R-:W-:Y:S01]  /*109d0*/  SHF.R.S32.HI R4, RZ, 0x1f, R10 ;  /* 0x0000001fff047819 */ /* 0x004fe2000001140a */
[----:B------:R-:W-:-:S10]  /*109e0*/  IMAD.SHL.U32 R17, R10, 0x4, RZ ;  /* 0x000000040a117824 */ /* 0x000fd400078e00ff */
[C---:B------:R-:W-:Y:S01]  /*109f0*/  @P0 LEA R2, P1, R10.reuse, UR4, 0x2 ;  /* 0x000000040a020c11 */ /* 0x040fe2000f8210ff */
[----:B------:R-:W-:Y:S03]  /*10a00*/  STL [R1+0x2c], R10 ;  /* 0x00002c0a01007387 */ /* 0x000fe60000100800 */
[C-C-:B------:R-:W-:Y:S01]  /*10a10*/  @P0 LEA.HI.X R3, R10.reuse, UR5, R4.reuse, 0x2, P1 ;  /* 0x000000050a030c11 */ /* 0x140fe200088f1404 */
[----:B------:R-:W-:Y:S01]  /*10a20*/  ULDC.64 UR4, c[0x0][0xa00] ;  /* 0x0002800000047ab9 */ /* 0x000fe20000000a00 */
[----:B------:R-:W-:Y:S01]  /*10a30*/  SHF.L.U64.HI R9, R10, 0x2, R4 ;  /* 0x000000020a097819 */ /* 0x000fe20000010204 */
[----:B------:R0:W-:Y:S01]  /*10a40*/  STL [R1+0x3c], R4 ;  /* 0x00003c0401007387 */ /* 0x0001e20000100800 */
[----:B------:R-:W-:-:S03]  /*10a50*/  ISETP.NE.U32.AND P1, PT, RZ, UR4, PT ;  /* 0x00000004ff007c0c */ /* 0x000fc6000bf25070 */
[----:B------:R1:W5:Y:S01]  /*10a60*/  @P0 LDG.E R0, desc[UR10][R2.64] ;  /* 0x0000000a02000981 */ /* 0x000362000c1e1900 */
[----:B------:R-:W-:Y:S01]  /*10a70*/  ISETP.NE.AND.EX P1, PT, RZ, UR5, PT, P1 ;  /* 0x00000005ff007c0c */ /* 0x000fe2000bf25310 */
[----:B------:R-:W-:Y:S01]  /*10a80*/  IMAD.MOV.U32 R8, RZ, RZ, RZ ;  /* 0x000000ffff087224 */ /* 0x000fe200078e00ff */
[----:B------:R-:W-:Y:S01]  /*10a90*/  ISETP.NE.U32.AND P2, PT, RZ, UR6, PT ;  /* 0x00000006ff007c0c */ /* 0x000fe2000bf45070 */
[----:B------:R-:W-:Y:S01]  /*10aa0*/  STL [R1+0x20], R9 ;  /* 0x0000200901007387 */ /* 0x000fe20000100800 */
[----:B------:R-:W-:Y:S02]  /*10ab0*/  ISETP.NE.U32.AND P0, PT, RZ, UR8, PT ;  /* 0x00000008ff007c0c */ /* 0x000fe4000bf05070 */
[C---:B0-----:R-:W-:Y:S02]  /*10ac0*/  IADD3 R4, P4, R17.reuse, UR8, RZ ;  /* 0x0000000811047c10 */ /* 0x041fe4000ff9e0ff */
[----:B-1----:R-:W-:Y:S02]  /*10ad0*/  IADD3 R2, P3, R17, UR4, RZ ;  /* 0x0000000411027c10 */ /* 0x002fe4000ff7e0ff */
[----:B------:R-:W-:-:S02]  /*10ae0*/  ISETP.NE.AND.EX P2, PT, RZ, UR7, PT, P2 ;  /* 0x00000007ff007c0c */ /* 0x000fc4000bf45320 */
[C---:B------:R-:W-:Y:S02]  /*10af0*/  IADD3.X R3, R9.reuse, UR5, RZ, P3, !PT ;  /* 0x0000000509037c10 */ /* 0x040fe40009ffe4ff */
[----:B------:R-:W-:Y:S02]  /*10b00*/  ISETP.NE.AND.EX P0, PT, RZ, UR9, PT, P0 ;  /* 0x00000009ff007c0c */ /* 0x000fe4000bf05300 */
[----:B------:R-:W-:Y:S01]  /*10b10*/  IADD3.X R5, R9, UR9, RZ, P4, !PT ;  /* 0x0000000909057c10 */ /* 0x000fe2000a7fe4ff */
[----:B------:R-:W2:Y:S01]  /*10b20*/  @P1 LDG.E R6, desc[UR10][R2.64] ;  /* 0x0000000a02061981 */ /* 0x000ea2000c1e1900 */
[----:B------:R-:W-:Y:S02]  /*10b30*/  ULDC UR4, c[0x0][0x288] ;  /* 0x0000a20000047ab9 */ /* 0x000fe40000000800 */
[----:B------:R-:W-:Y:S01]  /*10b40*/  IMAD.U32 R11, RZ, RZ, UR4 ;  /* 0x00000004ff0b7e24 */ /* 0x000fe2000f8e00ff */
[----:B------:R-:W-:-:S06]  /*10b50*/  ULDC.64 UR4, c[0x0][0x418] ;  /* 0x0001060000047ab9 */ /* 0x000fcc0000000a00 */
[----:B------:R-:W5:Y:S04]  /*10b60*/  @P0 LDG.E R8, desc[UR10][R4.64] ;  /* 0x0000000a04080981 */ /* 0x000f68000c1e1900 */
[----:B--2---:R0:W-:Y:S02]  /*10b70*/  STL [R1+0x34], R6 ;  /* 0x0000340601007387 */ /* 0x0041e40000100800 */
[----:B0-----:R-:W-:-:S04]  /*10b80*/  @P2 IADD3 R6, P3, R17, UR6, RZ ;  /* 0x0000000611062c10 */ /* 0x001fc8000ff7e0ff */
[----:B------:R-:W-:-:S05]  /*10b90*/  @P2 IADD3.X R7, R9, UR7, RZ, P3, !PT ;  /* 0x0000000709072c10 */ /* 0x000fca0009ffe4ff */
[----:B------:R0:W2:Y:S01]  /*10ba0*/  @P2 LDG.E R11, desc[UR10][R6.64] ;  /* 0x0000000a060b2981 */ /* 0x0000a2000c1e1900 */
[----:B------:R-:W-:-:S03]  /*10bb0*/  UISETP.NE.U32.AND UP0, UPT, UR4, URZ, UPT ;  /* 0x0000003f0400728c */ /* 0x000fc6000bf05070 */
[----:B------:R-:W-:Y:S01]  /*10bc0*/  ULDC UR4, c[0x0][0x424] ;  /* 0x0001090000047ab9 */ /* 0x000fe20000000800 */
[----:B------:R-:W-:-:S03]  /*10bd0*/  UISETP.NE.AND.EX UP0, UPT, UR5, URZ, UPT, UP0 ;  /* 0x0000003f0500728c */ /* 0x000fc6000bf05300 */
[----:B------:R-:W-:Y:S01]  /*10be0*/  ULDC UR5, c[0x0][0x2f0] ;  /* 0x0000bc0000057ab9 */ /* 0x000fe20000000800 */
[----:B------:R-:W-:-:S04]  /*10bf0*/  USEL UR4, UR4, 0x1, UP0 ;  /* 0x0000000104047887 */ /* 0x000fc80008000000 */
[----:B------:R-:W-:-:S06]  /*10c00*/  UIMAD UR4, UR4, UR5, URZ ;  /* 0x00000005040472a4 */ /* 0x000fcc000f8e023f */
[----:B0-----:R-:W-:Y:S01]  /*10c10*/  IMAD.U32 R6, RZ, RZ, UR4 ;  /* 0x00000004ff067e24 */ /* 0x001fe2000f8e00ff */
[----:B--2---:R0:W-:Y:S01]  /*10c20*/  STL [R1+0x44], R11 ;  /* 0x0000440b01007387 */ /* 0x0041e20000100800 */
[----:B------:R-:W-:Y:S05]  /*10c30*/  @P2 BRA `(.L_x_225) ;  /* 0x0000000000182947 */ /* 0x000fea0003800000 */
[----:B------:R-:W-:Y:S05]  /*10c40*/  @!P1 BRA `(.L_x_225) ;  /* 0x0000000000149947 */ /* 0x000fea0003800000 */
[----:B------:R-:W-:Y:S02]  /*10c50*/  ULDC.64 UR4, c[0x0][0x208] ;  /* 0x0000820000047ab9 */ /* 0x000fe40000000a00 */
[----:B------:R-:W2:Y:S04]  /*10c60*/  LDG.E R7, desc[UR4][R2.64] ;  /* 0x0000000402077981 */ /* 0x000ea8000c1e1900 */
[----:B------:R-:W2:Y:S02]  /*10c70*/  LDG.E R2, desc[UR4][R2.64+0x4] ;  /* 0x0000040402027981 */ /* 0x000ea4000c1e1900 */
[----:B--2---:R-:W-:-:S05]  /*10c80*/  IMAD.IADD R2, R2, 0x1, -R7 ;  /* 0x0000000102027824 */ /* 0x004fca00078e0a07 */
[----:B------:R1:W-:Y:S02]  /*10c90*/  STL [R1+0x44], R2 ;  /* 0x0000440201007387 */ /* 0x0003e40000100800 */
.L_x_225:
[----:B------:R-:W1:Y:S01]  /*10ca0*/  LDL.LU R7, [R1+0x8] ;  /* 0x0000080001077983 */ /* 0x000e620000300800 */
[----:B------:R-:W-:Y:S02]  /*10cb0*/  ULDC.64 UR4, c[0x0][0xa20] ;  /* 0x0002880000047ab9 */ /* 0x000fe40000000a00 */
[----:B------:R-:W-:-:S04]  /*10cc0*/  ISETP.NE.U32.AND P1, PT, RZ, UR4, PT ;  /* 0x00000004ff007c0c */ /* 0x000fc8000bf25070 */
[----:B------:R-:W-:Y:S02]  /*10cd0*/  ISETP.NE.AND.EX P1, PT, RZ, UR5, PT, P1 ;  /* 0x00000005ff007c0c */ /* 0x000fe4000bf25310 */
[C---:B-1----:R-:W-:Y:S02]  /*10ce0*/  LOP3.LUT R2, R7.reuse, 0xff000000, RZ, 0xc0, !PT ;  /* 0xff00000007027812 */ /* 0x042fe400078ec0ff */
[C---:B------:R-:W-:Y:S02]  /*10cf0*/  LOP3.LUT R3, R7.reuse, 0xff0000, RZ, 0xc0, !PT ;  /* 0x00ff000007037812 */ /* 0x040fe400078ec0ff */
[----:B------:R-:W-:Y:S02]  /*10d00*/  SHF.R.U32.HI R2, RZ, 0x8, R2 ;  /* 0x00000008ff027819 */ /* 0x000fe40000011602 */
[----:B------:R-:W-:Y:S01]  /*10d10*/  LOP3.LUT R16, R7, 0xffff, RZ, 0xc0, !PT ;  /* 0x0000ffff07107812 */ /* 0x000fe200078ec0ff */
[----:B-----5:R-:W-:Y:S01]  /*10d20*/  IMAD.IADD R7, R8, 0x1, R0 ;  /* 0x0000000108077824 */ /* 0x020fe200078e0200 */
[----:B------:R-:W-:Y:S01]  /*10d30*/  LEA.HI R2, R3, R2, RZ, 0x10 ;  /* 0x0000000203027211 */ /* 0x000fe200078f80ff */
[----:B------:R-:W-:-:S05]  /*10d40*/  IMAD.MOV.U32 R3, RZ, RZ, R10 ;  /* 0x000000ffff037224 */ /* 0x000fca00078e000a */
[----:B------:R1:W-:Y:S04]  /*10d50*/  STL [R1+0x10], R3 ;  /* 0x0000100301007387 */ /* 0x0003e80000100800 */
[----:B------:R1:W-:Y:S01]  /*10d60*/  STL [R1+0x18], R7 ;  /* 0x0000180701007387 */ /* 0x0003e20000100800 */
[----:B------:R-:W-:Y:S05]  /*10d70*/  @!P1 BRA `(.L_x_226) ;  /* 0x0000000000149947 */ /* 0x000fea0003800000 */
[----:B------:R-:W-:Y:S01]  /*10d80*/  IADD3 R6, P0, R17, UR4, RZ ;  /* 0x0000000411067c10 */ /* 0x000fe2000ff1e0ff */
[----:B------:R-:W-:-:S03]  /*10d90*/  ULDC.64 UR6, c[0x0][0x208] ;  /* 0x0000820000067ab9 */ /* 0x000fc60000000a00 */
[----:B-1----:R-:W-:-:S05]  /*10da0*/  IADD3.X R7, R9, UR5, RZ, P0, !PT ;  /* 0x0000000509077c10 */ /* 0x002fca00087fe4ff */
[----:B------:R2:W5:Y:S01]  /*10db0*/  LDG.E R6, desc[UR6][R6.64] ;  /* 0x0000000606067981 */ /* 0x000562000c1e1900 */
[----:B------:R-:W-:Y:S05]  /*10dc0*/  BRA `(.L_x_227) ;  /* 0x0000000000147947 */ /* 0x000fea0003800000 */
.L_x_226:
[----:B------:R-:W-:Y:S05]  /*10dd0*/  @!P0 BRA `(.L_x_227) ;  /* 0x0000000000108947 */ /* 0x000fea0003800000 */
[----:B------:R-:W-:Y:S02]  /*10de0*/  ULDC.64 UR4, c[0x0][0x208] ;  /* 0x0000820000047ab9 */ /* 0x000fe40000000a00 */
[----:B------:R-:W2:Y:S04]  /*10df0*/  LDG.E R6, desc[UR4][R4.64] ;  /* 0x0000000404067981 */ /* 0x000ea8000c1e1900 */
[----:B------:R-:W2:Y:S02]  /*10e00*/  LDG.E R4, desc[UR4][R4.64+0x4] ;  /* 0x0000040404047981 */ /* 0x000ea4000c1e1900 */
[----:B--2---:R-:W-:-:S07]  /*10e10*/  IMAD.IADD R6, R4, 0x1, -R6 ;  /* 0x0000000104067824 */ /* 0x004fce00078e0a06 */
.L_x_227:
[----:B-----5:R-:W-:Y:S01]  /*10e20*/  IMAD.IADD R6, R6, 0x1, -R0 ;  /* 0x0000000106067824 */ /* 0x020fe200078e0a00 */
[----:B------:R-:W-:Y:S01]  /*10e30*/  LOP3.LUT R9, R2, 0xff, RZ, 0xc0, !PT ;  /* 0x000000ff02097812 */ /* 0x000fe200078ec0ff */
[----:B------:R-:W-:Y:S01]  /*10e40*/  IMAD.MOV.U32 R4, RZ, RZ, RZ ;  /* 0x000000ffff047224 */ /* 0x000fe200078e00ff */
[----:B------:R-:W-:Y:S01]  /*10e50*/  BSSY B0, `(.L_x_228) ;  /* 0x000002a000007945 */ /* 0x000fe20003800000 */
[C---:B------:R-:W-:Y:S01]  /*10e60*/  VIADD R0, R6.reuse, 0xaf ;  /* 0x000000af06007836 */ /* 0x040fe20000000000 */
[----:B------:R-:W-:Y:S01]  /*10e70*/  ISETP.GE.AND P0, PT, R6, 0x1, PT ;  /* 0x000000010600780c */ /* 0x000fe20003f06270 */
[----:B------:R-:W-:Y:S01]  /*10e80*/  IMAD.MOV.U32 R10, RZ, RZ, R4 ;  /* 0x000000ffff0a7224 */ /* 0x000fe200078e0004 */
[----:B------:R3:W-:Y:S01]  /*10e90*/  STL [R1+0x38], R4 ;  /* 0x0000380401007387 */ /* 0x0007e20000100800 */
[----:B------:R-:W-:-:S05]  /*10ea0*/  IMAD.HI R0, R0, 0x2e8ba2e9, RZ ;  /* 0x2e8ba2e900007827 */ /* 0x000fca00078e02ff */
[----:B-1----:R-:W-:-:S04]  /*10eb0*/  SHF.R.U32.HI R3, RZ, 0x1f, R0 ;  /* 0x0000001fff037819 */ /* 0x002fc80000011600 */
[----:B------:R-:W-:-:S05]  /*10ec0*/  LEA.HI.SX32 R8, R0, R3, 0x1b ;  /* 0x0000000300087211 */ /* 0x000fca00078fdaff */
[----:B------:R3:W-:Y:S04]  /*10ed0*/  STL [R1+0x40], R8 ;  /* 0x0000400801007387 */ /* 0x0007e80000100800 */
[----:B------:R3:W-:Y:S01]  /*10ee0*/  STL [R1+0x58], R9 ;  /* 0x0000580901007387 */ /* 0x0007e20000100800 */
[----:B------:R-:W-:Y:S05]  /*10ef0*/  @!P0 BRA `(.L_x_229) ;  /* 0x00000000007c8947 */ /* 0x000fea0003800000 */
[----:B------:R-:W-:-:S04]  /*10f00*/  SHF.R.U32.HI R0, RZ, 0x10, R2 ;  /* 0x00000010ff007819 */ /* 0x000fc80000011602 */
[----:B------:R-:W-:-:S13]  /*10f10*/  ISETP.NE.AND P0, PT, R0, RZ, PT ;  /* 0x000000ff0000720c */ /* 0x000fda0003f05270 */
[----:B------:R-:W3:Y:S02]  /*10f20*/  @!P0 LDC R0, c[0x0][0x9f0] ;  /* 0x00027c00ff008b82 */ /* 0x000ee40000000800 */
[----:B---3--:R-:W-:-:S04]  /*10f30*/  IABS R4, R0 ;  /* 0x0000000000047213 */ /* 0x008fc80000000000 */
[----:B------:R-:W1:Y:S08]  /*10f40*/  I2F.RP R2, R4 ;  /* 0x0000000400027306 */ /* 0x000e700000209400 */
[----:B-1----:R-:W1:Y:S02]  /*10f50*/  MUFU.RCP R2, R2 ;  /* 0x0000000200027308 */ /* 0x002e640000001000 */
[----:B-1----:R-:W-:-:S06]  /*10f60*/  VIADD R2, R2, 0xffffffe ;  /* 0x0ffffffe02027836 */ /* 0x002fcc0000000000 */
[----:B------:R-:W1:Y:S02]  /*10f70*/  F2I.FTZ.U32.TRUNC.NTZ R3, R2 ;  /* 0x0000000200037305 */ /* 0x000e64000021f000 */
[----:B-1----:R-:W-:-:S04]  /*10f80*/  IMAD.MOV R2, RZ, RZ, -R3 ;  /* 0x000000ffff027224 */ /* 0x002fc800078e0a03 */
[----:B------:R-:W-:Y:S02]  /*10f90*/  IMAD R5, R2, R4, RZ ;  /* 0x0000000402057224 */ /* 0x000fe400078e02ff */
[----:B------:R-:W-:-:S04]  /*10fa0*/  IMAD.MOV.U32 R2, RZ, RZ, RZ ;  /* 0x000000ffff027224 */ /* 0x000fc800078e00ff */
[----:B--2---:R-:W-:Y:S01]  /*10fb0*/  IMAD.HI.U32 R7, R3, R5, R2 ;  /* 0x0000000503077227 */ /* 0x004fe200078e0002 */
[----:B------:R-:W-:Y:S02]  /*10fc0*/  IABS R2, R0 ;  /* 0x0000000000027213 */ /* 0x000fe40000000000 */
[----:B------:R-:W-:-:S03]  /*10fd0*/  IADD3 R5, R0, -0x1, R8 ;  /* 0xffffffff00057810 */ /* 0x000fc60007ffe008 */
[----:B------:R-:W-:Y:S01]  /*10fe0*/  IMAD.MOV R2, RZ, RZ, -R2 ;  /* 0x000000ffff027224 */ /* 0x000fe200078e0a02 */
[----:B------:R-:W-:Y:S02]  /*10ff0*/  IABS R3, R5 ;  /* 0x0000000500037213 */ /* 0x000fe40000000000 */
[----:B------:R-:W-:Y:S01]  /*11000*/  LOP3.LUT R5, R5, R0, RZ, 0x3c, !PT ;  /* 0x0000000005057212 */ /* 0x000fe200078e3cff */
[----:B------:R-:W-:Y:S02]  /*11010*/  IMAD.MOV.U32 R6, RZ, RZ, R2 ;  /* 0x000000ffff067224 */ /* 0x000fe400078e0002 */
[----:B------:R-:W-:Y:S01]  /*11020*/  IMAD.HI.U32 R2, R7, R3, RZ ;  /* 0x0000000307027227 */ /* 0x000fe200078e00ff */
[----:B------:R-:W-:-:S03]  /*11030*/  ISETP.GE.AND P2, PT, R5, RZ, PT ;  /* 0x000000ff0500720c */ /* 0x000fc60003f46270 */
[----:B------:R-:W-:-:S05]  /*11040*/  IMAD R3, R2, R6, R3 ;  /* 0x0000000602037224 */ /* 0x000fca00078e0203 */
[----:B------:R-:W-:-:S13]  /*11050*/  ISETP.GT.U32.AND P1, PT, R4, R3, PT ;  /* 0x000000030400720c */ /* 0x000fda0003f24070 */
[----:B------:R-:W-:Y:S02]  /*11060*/  @!P1 IMAD.IADD R3, R3, 0x1, -R4 ;  /* 0x0000000103039824 */ /* 0x000fe400078e0a04 */
[----:B------:R-:W-:Y:S01]  /*11070*/  @!P1 VIADD R2, R2, 0x1 ;  /* 0x0000000102029836 */ /* 0x000fe20000000000 */
[----:B------:R-:W-:Y:S02]  /*11080*/  ISETP.NE.AND P1, PT, R0, RZ, PT ;  /* 0x000000ff0000720c */ /* 0x000fe40003f25270 */
[----:B------:R-:W-:-:S13]  /*11090*/  ISETP.GE.U32.AND P0, PT, R3, R4, PT ;  /* 0x000000040300720c */ /* 0x000fda0003f06070 */
[----:B------:R-:W-:-:S04]  /*110a0*/  @P0 VIADD R2, R2, 0x1 ;  /* 0x0000000102020836 */ /* 0x000fc80000000000 */
[----:B------:R-:W-:Y:S01]  /*110b0*/  @!P2 IMAD.MOV R2, RZ, RZ, -R2 ;  /* 0x000000ffff02a224 */ /* 0x000fe200078e0a02 */
[----:B------:R-:W-:-:S05]  /*110c0*/  @!P1 LOP3.LUT R2, RZ, R0, RZ, 0x33, !PT ;  /* 0x00000000ff029212 */ /* 0x000fca00078e33ff */
[----:B------:R-:W-:-:S05]  /*110d0*/  IMAD.MOV.U32 R10, RZ, RZ, R2 ;  /* 0x000000ffff0a7224 */ /* 0x000fca00078e0002 */
[----:B------:R1:W-:Y:S02]  /*110e0*/  STL [R1+0x38], R10 ;  /* 0x0000380a01007387 */ /* 0x0003e40000100800 */
.L_x_229:
[----:B------:R-:W-:Y:S05]  /*110f0*/  BSYNC B0 ;  /* 0x0000000000007941 */ /* 0x000fea0003800000 */
.L_x_228:
[----:B------:R-:W-:Y:S01]  /*11100*/  IMAD.MOV.U32 R0, RZ, RZ, R10 ;  /* 0x000000ffff007224 */ /* 0x000fe200078e000a */
[----:B------:R-:W-:Y:S03]  /*11110*/  BSSY B7, `(.L_x_230) ;  /* 0x00003d7000077945 */ /* 0x000fe60003800000 */
[----:B------:R-:W-:-:S05]  /*11120*/  IMAD R2, R9, R0, RZ ;  /* 0x0000000009027224 */ /* 0x000fca00078e02ff */
[----:B------:R-:W-:Y:S01]  /*11130*/  VIADDMNMX R0, R2, R0, R8, PT ;  /* 0x0000000002007246 */ /* 0x000fe20003800108 */
[----:B------:R4:W-:Y:S03]  /*11140*/  STL [R1+0x24], R2 ;  /* 0x0000240201007387 */ /* 0x0009e60000100800 */
[----:B------:R-:W-:Y:S01]  /*11150*/  ISETP.GT.AND P0, PT, R0, R2, PT ;  /* 0x000000020000720c */ /* 0x000fe20003f04270 */
[----:B------:R4:W-:-:S12]  /*11160*/  STL [R1+0x30], R0 ;  /* 0x0000300001007387 */ /* 0x0009d80000100800 */
[----:B----4-:R-:W-:Y:S05]  /*11170*/  @P0 BRA `(.L_x_231) ;  /* 0x00000000004c0947 */ /* 0x010fea0003800000 */
[----:B------:R-:W4:Y:S02]  /*11180*/  S2R R0, SR_TID.X ;  /* 0x0000000000007919 */ /* 0x000f240000002100 */
[----:B----4-:R-:W-:-:S04]  /*11190*/  LOP3.LUT R0, R0, 0x7f, RZ, 0xc0, !PT ;  /* 0x0000007f00007812 */ /* 0x010fc800078ec0ff */
[----:B------:R-:W-:-:S13]  /*111a0*/  ISETP.NE.AND P0, PT, R0, RZ, PT ;  /* 0x000000ff0000720c */ /* 0x000fda0003f05270 */
[----:B------:R-:W-:Y:S05]  /*111b0*/  @P0 BRA `(.L_x_232) ;  /* 0x0000003c00300947 */ /* 0x000fea0003800000 */
[----:B------:R-:W4:Y:S01]  /*111c0*/  S2R R5, SR_LANEID ;  /* 0x0000000000057919 */ /* 0x000f220000000000 */
[----:B------:R-:W-:Y:S01]  /*111d0*/  VOTEU.ANY UR4, UPT, PT ;  /* 0x0000000000047886 */ /* 0x000fe200038e0100 */
[----:B------:R-:W5:Y:S01]  /*111e0*/  LDC.64 R2, c[0x0][0xc60] ;  /* 0x00031800ff027b82 */ /* 0x000f620000000a00 */
[----:B------:R-:W4:Y:S01]  /*111f0*/  FLO.U32 R0, UR4 ;  /* 0x0000000400007d00 */ /* 0x000f2200080e0000 */
[----:B------:R-:W-:Y:S01]  /*11200*/  ULDC.64 UR6, c[0x0][0x208] ;  /* 0x0000820000067ab9 */ /* 0x000fe20000000a00 */
[----:B----4-:R-:W-:-:S06]  /*11210*/  ISETP.EQ.U32.AND P0, PT, R0, R5, PT ;  /* 0x000000050000720c */ /* 0x010fcc0003f02070 */
[----:B------:R-:W5:Y:S07]  /*11220*/  POPC R5, UR4 ;  /* 0x0000000400057d09 */ /* 0x000f6e0008000000 */
[----:B-----5:R-:W4:Y:S01]  /*11230*/  @P0 ATOMG.E.ADD.STRONG.GPU PT, R3, desc[UR6][R2.64], R5 ;  /* 0x00000005020309a8 */ /* 0x020f2200081ee1c6 */
[----:B---3--:R-:W3:Y:S02]  /*11240*/  S2R R4, SR_LTMASK ;  /* 0x0000000000047919 */ /* 0x008ee40000003900 */
[----:B---3--:R-:W-:-:S04]  /*11250*/  LOP3.LUT R4, R4, UR4, RZ, 0xc0, !PT ;  /* 0x0000000404047c12 */ /* 0x008fc8000f8ec0ff */
[----:B--2---:R-:W2:Y:S01]  /*11260*/  POPC R7, R4 ;  /* 0x0000000400077309 */ /* 0x004ea20000000000 */
[----:B----4-:R-:W2:Y:S02]  /*11270*/  SHFL.IDX PT, R0, R3, R0, 0x1f ;  /* 0x00001f0003007589 */ /* 0x010ea400000e0000 */
[----:B--2---:R-:W-:-:S05]  /*11280*/  IADD3 R0, R0, UR38, R7 ;  /* 0x0000002600007c10 */ /* 0x004fca000fffe007 */
[----:B------:R4:W-:Y:S01]  /*11290*/  STL [R1], R0 ;  /* 0x0000000001007387 */ /* 0x0009e20000100800 */
[----:B------:R-:W-:Y:S05]  /*112a0*/  BRA `(.L_x_232) ;  /* 0x0000003800f47947 */ /* 0x000fea0003800000 */
.L_x_231:
[----:B------:R-:W-:Y:S01]  /*112b0*/  VIADD R0, R18, 0x1e400 ;  /* 0x0001e40012007836 */ /* 0x000fe20000000000 */
[----:B------:R-:W-:Y:S04]  /*112c0*/  BSSY B6, `(.L_x_233) ;  /* 0x0000013000067945 */ /* 0x000fe80003800000 */
[----:B------:R-:W-:-:S13]  /*112d0*/  LOP3.LUT P0, RZ, R0, 0x3ff, RZ, 0xc0, !PT ;  /* 0x000003ff00ff7812 */ /* 0x000fda000780c0ff */
[----:B------:R-:W-:Y:S05]  /*112e0*/  @!P0 BRA `(.L_x_234) ;  /* 0x0000000000408947 */ /* 0x000fea0003800000 */
[----:B------:R-:W-:Y:S01]  /*112f0*/  MOV R2, 0x0 ;  /* 0x0000000000027802 */ /* 0x000fe20000000f00 */
[----:B------:R-:W-:Y:S01]  /*11300*/  ULDC.64 UR6, c[0x4][0xa0] ;  /* 0x0100280000067ab9 */ /* 0x000fe20000000a00 */
[----:B------:R-:W-:Y:S01]  /*11310*/  ULDC.64 UR8, c[0x4][0xa8] ;  /* 0x01002a0000087ab9 */ /* 0x000fe20000000a00 */
[----:B------:R-:W-:Y:S01]  /*11320*/  ULDC.64 UR4, c[0x4][0x28] ;  /* 0x01000a0000047ab9 */ /* 0x000fe20000000a00 */
[----:B---3--:R-:W-:Y:S02]  /*11330*/  IMAD.U32 R4, RZ, RZ, UR6 ;  /* 0x00000006ff047e24 */ /* 0x008fe4000f8e00ff */
[----:B------:R-:W3:Y:S01]  /*11340*/  LDC.64 R2, c[0x4][R2] ;  /* 0x0100000002027b82 */ /* 0x000ee20000000a00 */
[----:B------:R-:W-:Y:S02]  /*11350*/  IMAD.U32 R5, RZ, RZ, UR7 ;  /* 0x00000007ff057e24 */ /* 0x000fe4000f8e00ff */
[----:B------:R-:W-:Y:S02]  /*11360*/  IMAD.U32 R6, RZ, RZ, UR8 ;  /* 0x00000008ff067e24 */ /* 0x000fe4000f8e00ff */
[----:B--2---:R-:W-:-:S02]  /*11370*/  IMAD.U32 R7, RZ, RZ, UR9 ;  /* 0x00000009ff077e24 */ /* 0x004fc4000f8e00ff */
[----:B-1----:R-:W-:Y:S02]  /*11380*/  IMAD.U32 R10, RZ, RZ, UR4 ;  /* 0x00000004ff0a7e24 */ /* 0x002fe4000f8e00ff */
[----:B0-----:R-:W-:Y:S02]  /*11390*/  IMAD.U32 R11, RZ, RZ, UR5 ;  /* 0x00000005ff0b7e24 */ /* 0x001fe4000f8e00ff */
[----:B------:R-:W-:Y:S02]  /*113a0*/  IMAD.MOV.U32 R8, RZ, RZ, 0x70 ;  /* 0x00000070ff087424 */ /* 0x000fe400078e00ff */
[----:B------:R-:W-:Y:S02]  /*113b0*/  IMAD.MOV.U32 R12, RZ, RZ, 0x1 ;  /* 0x00000001ff0c7424 */ /* 0x000fe400078e00ff */
[----:B------:R-:W-:-:S07]  /*113c0*/  IMAD.MOV.U32 R13, RZ, RZ, RZ ;  /* 0x000000ffff0d7224 */ /* 0x000fce00078e00ff */
[----:B------:R-:W-:-:S07]  /*113d0*/  LEPC R20, `(.L_x_234) ;  /* 0x000000001014794e */ /* 0x000fce0000000000 */
[----:B---3--:R-:W-:Y:S05]  /*113e0*/  CALL.ABS.NOINC R2 ;  /* 0x0000000002007343 */ /* 0x008fea0003c00000 */
.L_x_234:
[----:B------:R-:W-:Y:S05]  /*113f0*/  BSYNC B6 ;  /* 0x0000000000067941 */ /* 0x000fea0003800000 */
.L_x_233:
        /* <DEDUP_REMOVED lines=8> */
[----:B------:R4:W4:Y:S01]  /*11480*/  LDC.64 R2, c[0x4][R0] ;  /* 0x0100000000027b82 */ /* 0x0009220000000a00 */
[----:B---3--:R-:W-:Y:S02]  /*11490*/  IMAD.U32 R4, RZ, RZ, UR6 ;  /* 0x00000006ff047e24 */ /* 0x008fe4000f8e00ff */
        /* <DEDUP_REMOVED lines=9> */
[----:B----4-:R-:W-:Y:S05]  /*11530*/  CALL.ABS.NOINC R2 ;  /* 0x0000000002007343 */ /* 0x010fea0003c00000 */
.L_x_237:
        /* <DEDUP_REMOVED lines=16> */
.L_x_236:
[----:B------:R-:W-:Y:S05]  /*11640*/  BSYNC B6 ;  /* 0x0000000000067941 */ /* 0x000fea0003800000 */
.L_x_235:
[----:B---3--:R-:W3:Y:S01]  /*11650*/  LDL.LU R4, [R1+0x20] ;  /* 0x0000200001047983 */ /* 0x008ee20000300800 */
[----:B------:R-:W-:-:S03]  /*11660*/  ULDC.64 UR4, c[0x0][0x9f8] ;  /* 0x00027e0000047ab9 */ /* 0x000fc60000000a00 */
[----:B--2---:R-:W2:Y:S01]  /*11670*/  LDL R7, [R1+0x10] ;  /* 0x0000100001077983 */ /* 0x004ea20000100800 */
[----:B------:R-:W-:Y:S01]  /*11680*/  ISETP.NE.U32.AND P0, PT, RZ, UR4, PT ;  /* 0x00000004ff007c0c */ /* 0x000fe2000bf05070 */
[----:B------:R-:W-:Y:S02]  /*11690*/  ULDC.64 UR6, c[0x0][0x208] ;  /* 0x0000820000067ab9 */ /* 0x000fe40000000a00 */
[----:B------:R-:W4:Y:S01]  /*116a0*/  LDL R0, [R1+0x30] ;  /* 0x0000300001007983 */ /* 0x000f220000100800 */
[----:B------:R-:W-:-:S13]  /*116b0*/  ISETP.NE.AND.EX P0, PT, RZ, UR5, PT, P0 ;  /* 0x00000005ff007c0c */ /* 0x000fda000bf05300 */
[----:B------:R-:W-:-:S04]  /*116c0*/  @P0 IADD3 R2, P1, R17, UR4, RZ ;  /* 0x0000000411020c10 */ /* 0x000fc8000ff3e0ff */
[----:B---3--:R-:W-:Y:S01]  /*116d0*/  @P0 IADD3.X R3, R4, UR5, RZ, P1, !PT ;  /* 0x0000000504030c10 */ /* 0x008fe20008ffe4ff */
[----:B------:R-:W-:-:S04]  /*116e0*/  ULDC.64 UR4, c[0x0][0xa08] ;  /* 0x0002820000047ab9 */ /* 0x000fc80000000a00 */
[----:B--2---:R2:W3:Y:S02]  /*116f0*/  @P0 LDG.E R7, desc[UR6][R2.64] ;  /* 0x0000000602070981 */ /* 0x0044e4000c1e1900 */
[----:B--2---:R-:W2:Y:S01]  /*11700*/  LDC.64 R2, c[0x0][0x418] ;  /* 0x00010600ff027b82 */ /* 0x004ea20000000a00 */
[----:B----4-:R-:W-:Y:S01]  /*11710*/  VIADD R0, R0, 0xffffffff ;  /* 0xffffffff00007836 */ /* 0x010fe20000000000 */
[----:B---3--:R-:W-:Y:S01]  /*11720*/  SHF.R.S32.HI R8, RZ, 0x1f, R7 ;  /* 0x0000001fff087819 */ /* 0x008fe20000011407 */
[----:B------:R3:W-:Y:S04]  /*11730*/  @P0 STL [R1+0x10], R7 ;  /* 0x0000100701000387 */ /* 0x0007e80000100800 */
[----:B------:R3:W-:Y:S01]  /*11740*/  STL [R1+0x20], R8 ;  /* 0x0000200801007387 */ /* 0x0007e20000100800 */
[----:B--2---:R-:W-:Y:S01]  /*11750*/  LOP3.LUT P0, RZ, R2, UR4, RZ, 0xfc, !PT ;  /* 0x0000000402ff7c12 */ /* 0x004fe2000f80fcff */
[----:B------:R-:W-:-:S03]  /*11760*/  UMOV UR4, 0xffffffff ;  /* 0xffffffff00047882 */ /* 0x000fc60000000000 */
[----:B------:R-:W-:-:S04]  /*11770*/  LOP3.LUT P0, RZ, R3, UR5, RZ, 0xfc, P0 ;  /* 0x0000000503ff7c12 */ /* 0x000fc8000800fcff */
[----:B------:R-:W-:Y:S01]  /*11780*/  SEL R17, R7, RZ, !P0 ;  /* 0x000000ff07117207 */ /* 0x000fe20004000000 */
[----:B---3--:R-:W-:Y:S08]  /*11790*/  BRA.DIV UR4, `(.L_x_238) ;  /* 0x0000004a04887947 */ /* 0x008ff0000b800000 */
[----:B------:R-:W2:Y:S02]  /*117a0*/  S2R R4, SR_TID.X ;  /* 0x0000000000047919 */ /* 0x000ea40000002100 */
[----:B--2---:R-:W-:-:S04]  /*117b0*/  SHF.R.U32.HI R4, RZ, 0x5, R4 ;  /* 0x00000005ff047819 */ /* 0x004fc80000011604 */
[----:B------:R-:W-:-:S05]  /*117c0*/  LOP3.LUT R4, R4, 0x3, RZ, 0xc0, !PT ;  /* 0x0000000304047812 */ /* 0x000fca00078ec0ff */
[----:B------:R2:W3:Y:S02]  /*117d0*/  SHFL.IDX PT, R14, R4, RZ, 0x1f ;  /* 0x00001fff040e7589 */ /* 0x0004e400000e0000 */
.L_x_339:
[----:B--2---:R-:W2:Y:S01]  /*117e0*/  LDL.LU R4, [R1+0x1c] ;  /* 0x00001c0001047983 */ /* 0x004ea20000300800 */
[----:B------:R-:W-:Y:S02]  /*117f0*/  PLOP3.LUT P1, PT, PT, PT, PT, 0x8, 0x0 ;  /* 0x000000000000781c */ /* 0x000fe40003f2e170 */
[----:B---3--:R-:W-:Y:S01]  /*11800*/  ISETP.NE.AND P0, PT, R14, RZ, PT ;  /* 0x000000ff0e00720c */ /* 0x008fe20003f05270 */
[----:B------:R3:W-:Y:S01]  /*11810*/  STL [R1+0x8], R0 ;  /* 0x0000080001007387 */ /* 0x0007e20000100800 */
[----:B--2---:R-:W-:-:S09]  /*11820*/  LOP3.LUT R4, R4, 0xfffffffe, RZ, 0xc0, !PT ;  /* 0xfffffffe04047812 */ /* 0x004fd200078ec0ff */
[----:B------:R-:W-:-:S05]  /*11830*/  @P1 LOP3.LUT R4, R4, 0x1, RZ, 0xfc, !PT ;  /* 0x0000000104041812 */ /* 0x000fca00078efcff */
[----:B------:R3:W-:Y:S01]  /*11840*/  STL [R1+0x1c], R4 ;  /* 0x00001c0401007387 */ /* 0x0007e20000100800 */
[----:B------:R-:W-:Y:S05]  /*11850*/  @P0 BRA `(.L_x_239) ;  /* 0x0000000400240947 */ /* 0x000fea0003800000 */
[----:B------:R-:W-:-:S03]  /*11860*/  UMOV UR4, 0xffffffff ;  /* 0xffffffff00047882 */ /* 0x000fc60000000000 */
[----:B------:R-:W-:Y:S05]  /*11870*/  BRA.DIV UR4, `(.L_x_240) ;  /* 0x0000004a04847947 */ /* 0x000fea000b800000 */
[----:B------:R-:W-:-:S13]  /*11880*/  ELECT P6, URZ, PT ;  /* 0x00000000003f782f */ /* 0x000fda00038c0000 */
.L_x_342:
[----:B------:R-:W-:Y:S05]  /*11890*/  @!P6 BRA `(.L_x_239) ;  /* 0x000000040014e947 */ /* 0x000fea0003800000 */
[----:B------:R-:W-:-:S04]  /*118a0*/  ISETP.NE.U32.AND P0, PT, R2, RZ, PT ;  /* 0x000000ff0200720c */ /* 0x000fc80003f05070 */
[----:B------:R-:W-:-:S13]  /*118b0*/  ISETP.NE.AND.EX P0, PT, R3, RZ, PT, P0 ;  /* 0x000000ff0300720c */ /* 0x000fda0003f05300 */
[----:B------:R-:W-:Y:S05]  /*118c0*/  @!P0 BRA `(.L_x_241) ;  /* 0x0000000000548947 */ /* 0x000fea0003800000 */
[----:B------:R-:W2:Y:S01]  /*118d0*/  LDC R6, c[0x0][0x43c] ;  /* 0x00010f00ff067b82 */ /* 0x000ea20000000800 */
[----:B------:R-:W-:Y:S01]  /*118e0*/  IMAD.MOV.U32 R9, RZ, RZ, R0 ;  /* 0x000000ffff097224 */ /* 0x000fe200078e0000 */
[----:B------:R-:W-:Y:S01]  /*118f0*/  ULDC.64 UR4, c[0x0][0x428] ;  /* 0x00010a0000047ab9 */ /* 0x000fe20000000a00 */
[----:B------:R-:W-:Y:S02]  /*11900*/  ULDC.64 UR6, c[0x0][0x208] ;  /* 0x0000820000067ab9 */ /* 0x000fe40000000a00 */
[----:B---3--:R-:W-:Y:S01]  /*11910*/  IMAD.MOV.U32 R0, RZ, RZ, R9 ;  /* 0x000000ffff007224 */ /* 0x008fe200078e0009 */
[----:B--2---:R-:W-:-:S13]  /*11920*/  ISETP.NE.AND P0, PT, R6, 0x1, PT ;  /* 0x000000010600780c */ /* 0x004fda0003f05270 */
[----:B------:R-:W2:Y:S02]  /*11930*/  @P0 LDC.64 R4, c[0x0][0x440] ;  /* 0x00011000ff040b82 */ /* 0x000ea40000000a00 */
[----:B--2---:R-:W-:-:S05]  /*11940*/  @P0 IMAD.HI.U32 R4, R9, R4, RZ ;  /* 0x0000000409040227 */ /* 0x004fca00078e00ff */
[----:B------:R-:W-:-:S04]  /*11950*/  @P0 SHF.R.U32.HI R0, RZ, R5, R4 ;  /* 0x00000005ff000219 */ /* 0x000fc80000011604 */
[--C-:B------:R-:W-:Y:S01]  /*11960*/  SHF.R.S32.HI R5, RZ, 0x1f, R0.reuse ;  /* 0x0000001fff057819 */ /* 0x100fe20000011400 */
[----:B------:R-:W-:-:S04]  /*11970*/  IMAD.MOV R4, RZ, RZ, -R0 ;  /* 0x000000ffff047224 */ /* 0x000fc800078e0a00 */
[----:B------:R-:W-:Y:S02]  /*11980*/  IMAD R9, R6, R4, R9 ;  /* 0x0000000406097224 */ /* 0x000fe400078e0209 */
[----:B------:R-:W-:Y:S02]  /*11990*/  IMAD R6, R8, UR4, RZ ;  /* 0x0000000408067c24 */ /* 0x000fe4000f8e02ff */
[----:B------:R-:W-:Y:S01]  /*119a0*/  IMAD.MOV.U32 R4, RZ, RZ, R0 ;  /* 0x000000ffff047224 */ /* 0x000fe200078e0000 */
[----:B------:R2:W-:Y:S01]  /*119b0*/  STL [R1+0x8], R9 ;  /* 0x0000080901007387 */ /* 0x0005e20000100800 */
[C---:B------:R-:W-:Y:S02]  /*119c0*/  IMAD R0, R7.reuse, UR5, R6 ;  /* 0x0000000507007c24 */ /* 0x040fe4000f8e0206 */
[----:B------:R-:W-:-:S04]  /*119d0*/  IMAD.WIDE.U32 R4, R7, UR4, R4 ;  /* 0x0000000407047c25 */ /* 0x000fc8000f8e0004 */
[----:B------:R-:W-:Y:S01]  /*119e0*/  IMAD.IADD R0, R5, 0x1, R0 ;  /* 0x0000000105007824 */ /* 0x000fe200078e0200 */
[----:B------:R-:W-:-:S04]  /*119f0*/  LEA R2, P0, R4, R2, 0x2 ;  /* 0x0000000204027211 */ /* 0x000fc800078010ff */
[----:B------:R-:W-:-:S05]  /*11a00*/  LEA.HI.X R3, R4, R3, R0, 0x2, P0 ;  /* 0x0000000304037211 */ /* 0x000fca00000f1400 */
[----:B------:R2:W5:Y:S04]  /*11a10*/  LDG.E R17, desc[UR6][R2.64] ;  /* 0x0000000602117981 */ /* 0x000568000c1e1900 */
.L_x_241:
[----:B--2---:R-:W2:Y:S01]  /*11a20*/  LDL R2, [R1+0x14] ;  /* 0x0000140001027983 */ /* 0x004ea20000100800 */
[----:B---3--:R-:W-:Y:S01]  /*11a30*/  IMAD R0, R19, 0x8, R18 ;  /* 0x0000000813007824 */ /* 0x008fe200078e0212 */
[----:B--2---:R-:W-:-:S04]  /*11a40*/  SHF.L.U32 R2, R2, 0x1f, RZ ;  /* 0x0000001f02027819 */ /* 0x004fc800000006ff */
[----:B------:R-:W2:Y:S02]  /*11a50*/  SYNCS.PHASECHK.TRANS64.TRYWAIT P0, [R0+URZ+0x34840], R2 ;  /* 0x03484002000075a7 */ /* 0x000ea4000800017f */
[----:B--2---:R-:W-:Y:S05]  /*11a60*/  @!P0 BRA `(.L_x_242) ;  /* 0x0000004800288947 */ /* 0x004fea0003800000 */
.L_x_343:
[----:B------:R-:W3:Y:S02]  /*11a70*/  S2R R3, SR_TID.X ;  /* 0x0000000000037919 */ /* 0x000ee40000002100 */
[----:B---3--:R-:W-:-:S04]  /*11a80*/  LOP3.LUT R3, R3, 0x7f, RZ, 0xc0, !PT ;  /* 0x0000007f03037812 */ /* 0x008fc800078ec0ff */
[----:B------:R-:W-:-:S13]  /*11a90*/  ISETP.NE.AND P0, PT, R3, RZ, PT ;  /* 0x000000ff0300720c */ /* 0x000fda0003f05270 */
[----:B------:R-:W-:Y:S05]  /*11aa0*/  @P0 BRA `(.L_x_243) ;  /* 0x00000000001c0947 */ /* 0x000fea0003800000 */
[----:B------:R-:W3:Y:S01]  /*11ab0*/  S2R R3, SR_TID.X ;  /* 0x0000000000037919 */ /* 0x000ee20000002100 */
[----:B--2---:R-:W-:-:S04]  /*11ac0*/  IMAD.MOV.U32 R2, RZ, RZ, 0xb000 ;  /* 0x0000b000ff027424 */ /* 0x004fc800078e00ff */
[----:B------:R4:W-:Y:S01]  /*11ad0*/  SYNCS.ARRIVE.TRANS64 RZ, [R0+URZ+0x34830], R2 ;  /* 0x0348300200ff79a7 */ /* 0x0009e2000800003f */
[----:B---3--:R-:W-:-:S04]  /*11ae0*/  LOP3.LUT R3, R3, 0x1f, RZ, 0xc0, !PT ;  /* 0x0000001f03037812 */ /* 0x008fc800078ec0ff */
[----:B------:R-:W-:-:S13]  /*11af0*/  ISETP.NE.AND P0, PT, R3, RZ, PT ;  /* 0x000000ff0300720c */ /* 0x000fda0003f05270 */
[----:B----4-:R-:W-:Y:S05]  /*11b00*/  @!P0 BRA `(.L_x_243) ;  /* 0x0000000000048947 */ /* 0x010fea0003800000 */
[----:B------:R-:W-:Y:S01]  /*11b10*/  BPT.TRAP 0x1 ;  /* 0x000000040000795c */ /* 0x000fe20000300000 */
.L_x_243:
[----:B------:R-:W3:Y:S04]  /*11b20*/  LDL R4, [R1+0x8] ;  /* 0x0000080001047983 */ /* 0x000ee80000100800 */
[----:B------:R-:W4:Y:S04]  /*11b30*/  LDL R3, [R1+0x18] ;  /* 0x0000180001037983 */ /* 0x000f280000100800 */
[----:B--2---:R-:W2:Y:S01]  /*11b40*/  LDL.LU R2, [R1+0x1c] ;  /* 0x00001c0001027983 */ /* 0x004ea20000300800 */
[----:B------:R-:W-:Y:S01]  /*11b50*/  R2UR UR9, R0 ;  /* 0x00000000000972ca */ /* 0x000fe200000e0000 */
[----:B------:R-:W-:Y:S01]  /*11b60*/  IMAD R0, R19, 0xb000, R18 ;  /* 0x0000b00013007824 */ /* 0x000fe200078e0212 */
[----:B------:R-:W-:Y:S01]  /*11b70*/  PLOP3.LUT P0, PT, PT, PT, PT, 0x80, 0x0 ;  /* 0x000000000000781c */ /* 0x000fe20003f0f070 */
[----:B------:R-:W-:Y:S01]  /*11b80*/  UIADD3 UR4, UP0, UR36, 0x370, URZ ;  /* 0x0000037024047890 */ /* 0x000fe2000ff1e03f */
[----:B------:R-:W-:Y:S01]  /*11b90*/  R2UR UR12, R16 ;  /* 0x00000000100c72ca */ /* 0x000fe200000e0000 */
[----:B------:R-:W-:Y:S01]  /*11ba0*/  UMOV UR10, URZ ;  /* 0x0000003f000a7c82 */ /* 0x000fe20008000000 */
[----:B------:R-:W-:Y:S01]  /*11bb0*/  R2UR UR6, R0 ;  /* 0x00000000000672ca */ /* 0x000fe200000e0000 */
[----:B------:R-:W-:Y:S01]  /*11bc0*/  UMOV UR7, 0x14f00000 ;  /* 0x14f0000000077882 */ /* 0x000fe20000000000 */
[----:B-----5:R-:W-:Y:S01]  /*11bd0*/  R2UR UR13, R17 ;  /* 0x00000000110d72ca */ /* 0x020fe200000e0000 */
[----:B------:R-:W-:-:S04]  /*11be0*/  UMOV UR15, 0x40 ;  /* 0x00000040000f7882 */ /* 0x000fc80000000000 */
[----:B------:R-:W-:-:S06]  /*11bf0*/  UIADD3 UR9, UR9, 0x34830, URZ ;  /* 0x0003483009097890 */ /* 0x000fcc000fffe03f */
[----:B------:R-:W-:Y:S02]  /*11c00*/  UIADD3 UR8, UR6, 0x1e400, URZ ;  /* 0x0001e40006087890 */ /* 0x000fe4000fffe03f */
[----:B------:R-:W-:-:S03]  /*11c10*/  UIADD3 UR14, UR6, 0x23c00, URZ ;  /* 0x00023c00060e7890 */ /* 0x000fc6000fffe03f */
[----:B------:R-:W-:Y:S01]  /*11c20*/  UMOV UR6, 0x0 ;  /* 0x0000000000067882 */ /* 0x000fe20000000000 */
[----:B---3--:R-:W-:Y:S02]  /*11c30*/  R2UR UR11, R4 ;  /* 0x00000000040b72ca */ /* 0x008fe400000e0000 */
[----:B----4-:R-:W-:Y:S02]  /*11c40*/  R2UR UR5, R3 ;  /* 0x00000000030572ca */ /* 0x010fe400000e0000 */
[----:B--2---:R-:W-:-:S04]  /*11c50*/  LOP3.LUT R2, R2, 0xfffffffe, RZ, 0xc0, !PT ;  /* 0xfffffffe02027812 */ /* 0x004fc800078ec0ff */
[----:B------:R-:W-:-:S07]  /*11c60*/  @P0 LOP3.LUT R2, R2, 0x1, RZ, 0xfc, !PT ;  /* 0x0000000102020812 */ /* 0x000fce00078efcff */
[----:B------:R-:W-:Y:S01]  /*11c70*/  UIMAD UR11, UR11, 0xb0, UR5 ;  /* 0x000000b00b0b78a4 */ /* 0x000fe2000f8e0205 */
[----:B------:R2:W-:Y:S01]  /*11c80*/  STL [R1+0x1c], R2 ;  /* 0x00001c0201007387 */ /* 0x0005e20000100800 */
[----:B------:R-:W-:-:S09]  /*11c90*/  UIADD3.X UR5, URZ, UR37, URZ, UP0, !UPT ;  /* 0x000000253f057290 */ /* 0x000fd200087fe43f */
[----:B------:R3:W-:Y:S02]  /*11ca0*/  UTMALDG.4D [UR8], [UR4], desc[UR6] ;  /* 0x00000608040075b4 */ /* 0x0007e40008019000 */
[----:B---3--:R-:W-:Y:S01]  /*11cb0*/  UMOV UR8, UR14 ;  /* 0x0000000e00087c82 */ /* 0x008fe20008000000 */
[----:B------:R-:W-:Y:S02]  /*11cc0*/  UMOV UR10, UR15 ;  /* 0x0000000f000a7c82 */ /* 0x000fe40008000000 */
[----:B------:R2:W-:Y:S02]  /*11cd0*/  UTMALDG.4D [UR8], [UR4], desc[UR6] ;  /* 0x00000608040075b4 */ /* 0x0005e40008019000 */
[----:B--2---:R-:W-:Y:S01]  /*11ce0*/  NOP ;  /* 0x0000000000007918 */ /* 0x004fe20000000000 */
.L_x_239:
[----:B------:R-:W2:Y:S04]  /*11cf0*/  LDL.LU R3, [R1+0x34] ;  /* 0x0000340001037983 */ /* 0x000ea80000300800 */
[----:B------:R-:W4:Y:S04]  /*11d00*/  LDL.LU R5, [R1+0x2c] ;  /* 0x00002c0001057983 */ /* 0x000f280000300800 */
[----:B---3--:R-:W3:Y:S01]  /*11d10*/  LDL.LU R4, [R1+0x3c] ;  /* 0x00003c0001047983 */ /* 0x008ee20000300800 */
[----:B------:R-:W-:Y:S05]  /*11d20*/  WARPSYNC.ALL ;  /* 0x0000000000007948 */ /* 0x000fea0003800000 */
[----:B------:R-:W-:Y:S01]  /*11d30*/  ULDC.64 UR6, c[0x0][0xa00] ;  /* 0x0002800000067ab9 */ /* 0x000fe20000000a00 */
[----:B------:R-:W-:Y:S01]  /*11d40*/  ULDC.64 UR4, c[0x0][0x298] ;  /* 0x0000a60000047ab9 */ /* 0x000fe20000000a00 */
[----:B------:R-:W-:Y:S01]  /*11d50*/  BAR.SYNC.DEFER_BLOCKING 0x8, 0x180 ;  /* 0x0206000000007b1d */ /* 0x000fe20000010000 */
[----:B------:R-:W-:Y:S01]  /*11d60*/  ISETP.NE.U32.AND P0, PT, RZ, UR6, PT ;  /* 0x00000006ff007c0c */ /* 0x000fe2000bf05070 */
[----:B------:R-:W-:-:S03]  /*11d70*/  VIADD R2, R18, 0x16400 ;  /* 0x0001640012027836 */ /* 0x000fc60000000000 */
[----:B------:R-:W-:Y:S01]  /*11d80*/  ISETP.NE.AND.EX P0, PT, RZ, UR7, PT, P0 ;  /* 0x00000007ff007c0c */ /* 0x000fe2000bf05300 */
[----:B------:R-:W-:Y:S01]  /*11d90*/  BSSY B6, `(.L_x_244) ;  /* 0x000001e000067945 */ /* 0x000fe20003800000 */
[----:B------:R-:W-:Y:S02]  /*11da0*/  LOP3.LUT P1, RZ, R2, 0x3ff, RZ, 0xc0, !PT ;  /* 0x000003ff02ff7812 */ /* 0x000fe4000782c0ff */
[----:B--2---:R-:W-:Y:S02]  /*11db0*/  SHF.R.S32.HI R0, RZ, 0x1f, R3 ;  /* 0x0000001fff007819 */ /* 0x004fe40000011403 */
[----:B----4-:R-:W-:-:S03]  /*11dc0*/  SEL R5, R5, RZ, !P0 ;  /* 0x000000ff05057207 */ /* 0x010fc60004000000 */
[----:B------:R-:W-:Y:S01]  /*11dd0*/  IMAD R0, R0, UR4, RZ ;  /* 0x0000000400007c24 */ /* 0x000fe2000f8e02ff */
[----:B---3--:R-:W-:-:S03]  /*11de0*/  SEL R4, R4, RZ, !P0 ;  /* 0x000000ff04047207 */ /* 0x008fc60004000000 */
[C---:B------:R-:W-:Y:S02]  /*11df0*/  IMAD R0, R3.reuse, UR5, R0 ;  /* 0x0000000503007c24 */ /* 0x040fe4000f8e0200 */
[----:B------:R-:W-:-:S04]  /*11e00*/  IMAD.WIDE.U32 R2, R3, UR4, RZ ;  /* 0x0000000403027c25 */ /* 0x000fc8000f8e00ff */
[----:B------:R-:W-:Y:S01]  /*11e10*/  IMAD.IADD R0, R3, 0x1, R0 ;  /* 0x0000000103007824 */ /* 0x000fe200078e0200 */
[----:B------:R2:W-:Y:S04]  /*11e20*/  STL.64 [R1+0x50], R2 ;  /* 0x0000500201007387 */ /* 0x0005e80000100a00 */
[----:B------:R2:W-:Y:S04]  /*11e30*/  STL [R1+0x2c], R5 ;  /* 0x00002c0501007387 */ /* 0x0005e80000100800 */
[----:B------:R2:W-:Y:S04]  /*11e40*/  STL [R1+0x3c], R4 ;  /* 0x00003c0401007387 */ /* 0x0005e80000100800 */
[----:B------:R2:W-:Y:S01]  /*11e50*/  STL [R1+0x34], R0 ;  /* 0x0000340001007387 */ /* 0x0005e20000100800 */
[----:B------:R-:W-:Y:S05]  /*11e60*/  @!P1 BRA `(.L_x_245) ;  /* 0x0000000000409947 */ /* 0x000fea0003800000 */
[----:B--2---:R-:W-:Y:S01]  /*11e70*/  MOV R2, 0x0 ;  /* 0x0000000000027802 */ /* 0x004fe20000000f00 */
[----:B------:R-:W-:Y:S01]  /*11e80*/  ULDC.64 UR6, c[0x4][0xa0] ;  /* 0x0100280000067ab9 */ /* 0x000fe20000000a00 */
[----:B------:R-:W-:Y:S01]  /*11e90*/  ULDC.64 UR8, c[0x4][0xa8] ;  /* 0x01002a0000087ab9 */ /* 0x000fe20000000a00 */
[----:B------:R-:W-:Y:S01]  /*11ea0*/  ULDC.64 UR4, c[0x4][0x20] ;  /* 0x0100080000047ab9 */ /* 0x000fe20000000a00 */
[----:B------:R-:W-:Y:S02]  /*11eb0*/  IMAD.U32 R4, RZ, RZ, UR6 ;  /* 0x00000006ff047e24 */ /* 0x000fe4000f8e00ff */
[----:B------:R-:W2:Y:S01]  /*11ec0*/  LDC.64 R2, c[0x4][R2] ;  /* 0x0100000002027b82 */ /* 0x000ea20000000a00 */
[----:B------:R-:W-:Y:S02]  /*11ed0*/  IMAD.U32 R5, RZ, RZ, UR7 ;  /* 0x00000007ff057e24 */ /* 0x000fe4000f8e00ff */
[----:B------:R-:W-:Y:S02]  /*11ee0*/  IMAD.U32 R6, RZ, RZ, UR8 ;  /* 0x00000008ff067e24 */ /* 0x000fe4000f8e00ff */
[----:B------:R-:W-:-:S02]  /*11ef0*/  IMAD.U32 R7, RZ, RZ, UR9 ;  /* 0x00000009ff077e24 */ /* 0x000fc4000f8e00ff */
[----:B-1----:R-:W-:Y:S02]  /*11f00*/  IMAD.U32 R10, RZ, RZ, UR4 ;  /* 0x00000004ff0a7e24 */ /* 0x002fe4000f8e00ff */
[----:B0-----:R-:W-:Y:S02]  /*11f10*/  IMAD.U32 R11, RZ, RZ, UR5 ;  /* 0x00000005ff0b7e24 */ /* 0x001fe4000f8e00ff */
[----:B------:R-:W-:Y:S02]  /*11f20*/  IMAD.MOV.U32 R8, RZ, RZ, 0x70 ;  /* 0x00000070ff087424 */ /* 0x000fe400078e00ff */
[----:B------:R-:W-:Y:S02]  /*11f30*/  IMAD.MOV.U32 R12, RZ, RZ, 0x1 ;  /* 0x00000001ff0c7424 */ /* 0x000fe400078e00ff */
[----:B------:R-:W-:-:S07]  /*11f40*/  IMAD.MOV.U32 R13, RZ, RZ, RZ ;  /* 0x000000ffff0d7224 */ /* 0x000fce00078e00ff */
[----:B------:R-:W-:-:S07]  /*11f50*/  LEPC R20, `(.L_x_245) ;  /* 0x000000001014794e */ /* 0x000fce0000000000 */
[----:B--2---:R-:W-:Y:S05]  /*11f60*/  CALL.ABS.NOINC R2 ;  /* 0x0000000002007343 */ /* 0x004fea0003c00000 */
.L_x_245:
[----:B------:R-:W-:Y:S05]  /*11f70*/  BSYNC B6 ;  /* 0x0000000000067941 */ /* 0x000fea0003800000 */
.L_x_244:
[----:B--2---:R-:W2:Y:S01]  /*11f80*/  LDL.LU R0, [R1+0x3c] ;  /* 0x00003c0001007983 */ /* 0x004ea20000300800 */
[----:B------:R-:W3:Y:S01]  /*11f90*/  LDC R8, c[0x0][0x448] ;  /* 0x00011200ff087b82 */ /* 0x000ee20000000800 */
[----:B------:R-:W-:Y:S01]  /*11fa0*/  ULDC.64 UR4, c[0x0][0x2d8] ;  /* 0x0000b60000047ab9 */ /* 0x000fe20000000a00 */
[----:B------:R-:W-:Y:S01]  /*11fb0*/  ULDC.64 UR6, c[0x0][0x280] ;  /* 0x0000a00000067ab9 */ /* 0x000fe20000000a00 */
[----:B------:R-:W4:Y:S04]  /*11fc0*/  LDL.LU R4, [R1+0x34] ;  /* 0x0000340001047983 */ /* 0x000f280000300800 */
[----:B------:R-:W4:Y:S04]  /*11fd0*/  LDL.LU.64 R2, [R1+0x50] ;  /* 0x0000500001027983 */ /* 0x000f280000300a00 */
[----:B------:R-:W2:Y:S04]  /*11fe0*/  LDL.LU R6, [R1+0x2c] ;  /* 0x00002c0001067983 */ /* 0x000ea80000300800 */
[----:B------:R-:W2:Y:S01]  /*11ff0*/  LDL.LU R5, [R1+0x4] ;  /* 0x0000040001057983 */ /* 0x000ea20000300800 */
[----:B---3--:R-:W-:Y:S01]  /*12000*/  ISETP.NE.AND P0, PT, R8, 0x1, PT ;  /* 0x000000010800780c */ /* 0x008fe20003f05270 */
[----:B------:R-:W3:-:S12]  /*12010*/  S2R R9, SR_TID.X ;  /* 0x0000000000097919 */ /* 0x000ed80000002100 */
[----:B------:R-:W0:Y:S01]  /*12020*/  @P0 LDC R7, c[0x0][0x450] ;  /* 0x00011400ff070b82 */ /* 0x000e220000000800 */
[----:B---3--:R-:W-:-:S05]  /*12030*/  IMAD.SHL.U32 R9, R9, 0x8, RZ ;  /* 0x0000000809097824 */ /* 0x008fca00078e00ff */
[----:B------:R-:W-:-:S04]  /*12040*/  LOP3.LUT R9, R9, 0x38, RZ, 0xc0, !PT ;  /* 0x0000003809097812 */ /* 0x000fc800078ec0ff */
[----:B------:R-:W-:Y:S01]  /*12050*/  LOP3.LUT R9, R9, 0x40, RZ, 0xfc, !PT ;  /* 0x0000004009097812 */ /* 0x000fe200078efcff */
[----:B----4-:R-:W-:Y:S02]  /*12060*/  IMAD.MOV.U32 R3, RZ, RZ, R4 ;  /* 0x000000ffff037224 */ /* 0x010fe400078e0004 */
[----:B------:R-:W3:Y:S01]  /*12070*/  S2R R4, SR_TID.X ;  /* 0x0000000000047919 */ /* 0x000ee20000002100 */
[----:B------:R-:W-:-:S04]  /*12080*/  IMAD.WIDE.U32 R2, R16, UR4, R2 ;  /* 0x0000000410027c25 */ /* 0x000fc8000f8e0002 */
[----:B------:R-:W-:Y:S01]  /*12090*/  IMAD R3, R16, UR5, R3 ;  /* 0x0000000510037c24 */ /* 0x000fe2000f8e0203 */
[----:B------:R-:W-:Y:S02]  /*120a0*/  ULDC.64 UR4, c[0x0][0x2e0] ;  /* 0x0000b80000047ab9 */ /* 0x000fe40000000a00 */
[----:B--2---:R-:W-:Y:S02]  /*120b0*/  IMAD R0, R0, UR4, RZ ;  /* 0x0000000400007c24 */ /* 0x004fe4000f8e02ff */
[----:B------:R-:W-:-:S04]  /*120c0*/  IMAD.WIDE.U32 R2, R6, UR4, R2 ;  /* 0x0000000406027c25 */ /* 0x000fc8000f8e0002 */
[----:B------:R-:W-:Y:S01]  /*120d0*/  IMAD R0, R6, UR5, R0 ;  /* 0x0000000506007c24 */ /* 0x000fe2000f8e0200 */
[----:B------:R-:W-:Y:S01]  /*120e0*/  ULDC.64 UR4, c[0x0][0x2d0] ;  /* 0x0000b40000047ab9 */ /* 0x000fe20000000a00 */
[C---:B---3--:R-:W-:Y:S01]  /*120f0*/  LOP3.LUT R6, R4.reuse, 0x7f, RZ, 0xc0, !PT ;  /* 0x0000007f04067812 */ /* 0x048fe200078ec0ff */
[----:B------:R-:W-:-:S03]  /*12100*/  IMAD.SHL.U32 R4, R4, 0x10, RZ ;  /* 0x0000001004047824 */ /* 0x000fc600078e00ff */
[----:B------:R-:W-:-:S04]  /*12110*/  SHF.R.U32.HI R6, RZ, 0x3, R6 ;  /* 0x00000003ff067819 */ /* 0x000fc80000011606 */
[----:B------:R-:W-:Y:S02]  /*12120*/  LOP3.LUT R4, R6, 0x70, R4, 0xf8, !PT ;  /* 0x0000007006047812 */ /* 0x000fe400078ef804 */
[----:B------:R-:W2:Y:S01]  /*12130*/  @P0 LDC R6, c[0x0][0x44c] ;  /* 0x00011300ff060b82 */ /* 0x000ea20000000800 */
[----:B------:R-:W-:Y:S02]  /*12140*/  IMAD.SHL.U32 R5, R5, 0x80, RZ ;  /* 0x0000008005057824 */ /* 0x000fe400078e00ff */
[----:B------:R-:W-:-:S03]  /*12150*/  IMAD.IADD R3, R3, 0x1, R0 ;  /* 0x0000000103037824 */ /* 0x000fc600078e0200 */
[----:B------:R-:W-:-:S05]  /*12160*/  LOP3.LUT R0, R4, R5, RZ, 0xfc, !PT ;  /* 0x0000000504007212 */ /* 0x000fca00078efcff */
[----:B------:R-:W-:Y:S02]  /*12170*/  IMAD.MOV.U32 R4, RZ, RZ, R0 ;  /* 0x000000ffff047224 */ /* 0x000fe400078e0000 */
[----:B--2---:R-:W-:-:S05]  /*12180*/  @P0 IMAD.HI.U32 R6, R0, R6, RZ ;  /* 0x0000000600060227 */ /* 0x004fca00078e00ff */
[----:B0-----:R-:W-:-:S05]  /*12190*/  @P0 SHF.R.U32.HI R4, RZ, R7, R6 ;  /* 0x00000007ff040219 */ /* 0x001fca0000011606 */
[----:B------:R-:W-:-:S04]  /*121a0*/  IMAD.MOV R6, RZ, RZ, -R4 ;  /* 0x000000ffff067224 */ /* 0x000fc800078e0a04 */
[----:B------:R-:W-:Y:S01]  /*121b0*/  IMAD R0, R8, R6, R0 ;  /* 0x0000000608007224 */ /* 0x000fe200078e0200 */
[----:B------:R-:W-:Y:S01]  /*121c0*/  SHF.R.S32.HI R6, RZ, 0x1f, R4 ;  /* 0x0000001fff067819 */ /* 0x000fe20000011404 */
[----:B------:R-:W-:-:S04]  /*121d0*/  IMAD.WIDE.U32 R2, R4, UR4, R2 ;  /* 0x0000000404027c25 */ /* 0x000fc8000f8e0002 */
[----:B------:R-:W-:-:S04]  /*121e0*/  IMAD R6, R6, UR4, RZ ;  /* 0x0000000406067c24 */ /* 0x000fc8000f8e02ff */
[----:B------:R-:W-:Y:S01]  /*121f0*/  IMAD R4, R4, UR5, R6 ;  /* 0x0000000504047c24 */ /* 0x000fe2000f8e0206 */
[----:B------:R-:W-:-:S03]  /*12200*/  ULDC.64 UR4, c[0x0][0x2c8] ;  /* 0x0000b20000047ab9 */ /* 0x000fc60000000a00 */
[----:B------:R-:W-:Y:S01]  /*12210*/  IMAD.IADD R3, R3, 0x1, R4 ;  /* 0x0000000103037824 */ /* 0x000fe200078e0204 */
[----:B------:R-:W-:Y:S01]  /*12220*/  SHF.R.S32.HI R4, RZ, 0x1f, R0 ;  /* 0x0000001fff047819 */ /* 0x000fe20000011400 */
[----:B------:R-:W-:-:S04]  /*12230*/  IMAD.WIDE.U32 R2, R0, UR4, R2 ;  /* 0x0000000400027c25 */ /* 0x000fc8000f8e0002 */
[----:B------:R-:W-:Y:S01]  /*12240*/  IMAD R4, R4, UR4, RZ ;  /* 0x0000000404047c24 */ /* 0x000fe2000f8e02ff */
[----:B------:R-:W-:Y:S02]  /*12250*/  ULDC UR4, c[0x0][0x2b8] ;  /* 0x0000ae0000047ab9 */ /* 0x000fe40000000800 */
[----:B------:R-:W-:Y:S02]  /*12260*/  ISETP.GE.AND P1, PT, R9, UR4, PT ;  /* 0x0000000409007c0c */ /* 0x000fe4000bf26270 */
[----:B------:R0:W5:Y:S01]  /*12270*/  LDL R9, [R1+0x28] ;  /* 0x0000280001097983 */ /* 0x0001620000100800 */
[----:B------:R-:W1:Y:S01]  /*12280*/  S2R R7, SR_TID.X ;  /* 0x0000000000077919 */ /* 0x000e620000002100 */
[----:B------:R-:W-:Y:S01]  /*12290*/  IMAD R0, R0, UR5, R4 ;  /* 0x0000000500007c24 */ /* 0x000fe2000f8e0204 */
[----:B------:R-:W-:-:S03]  /*122a0*/  LEA R4, P2, R2, UR6, 0x1 ;  /* 0x0000000602047c11 */ /* 0x000fc6000f8408ff */
[----:B------:R-:W-:-:S05]  /*122b0*/  IMAD.IADD R0, R3, 0x1, R0 ;  /* 0x0000000103007824 */ /* 0x000fca00078e0200 */
[----:B------:R-:W-:Y:S01]  /*122c0*/  LEA.HI.X R3, R2, UR7, R0, 0x1, P2 ;  /* 0x0000000702037c11 */ /* 0x000fe200090f0c00 */
[----:B-1----:R-:W-:-:S05]  /*122d0*/  IMAD.SHL.U32 R10, R7, 0x8, RZ ;  /* 0x00000008070a7824 */ /* 0x002fca00078e00ff */
[----:B------:R-:W-:-:S04]  /*122e0*/  LOP3.LUT R10, R10, 0x38, RZ, 0xc0, !PT ;  /* 0x000000380a0a7812 */ /* 0x000fc800078ec0ff */
[----:B------:R-:W-:Y:S01]  /*122f0*/  ISETP.GE.AND P0, PT, R10, UR4, PT ;  /* 0x000000040a007c0c */ /* 0x000fe2000bf06270 */
[----:B------:R-:W-:-:S03]  /*12300*/  UMOV UR4, 0xffffffff ;  /* 0xffffffff00047882 */ /* 0x000fc60000000000 */
[----:B0-----:R-:W-:Y:S09]  /*12310*/  BRA.DIV UR4, `(.L_x_246) ;  /* 0x0000004204107947 */ /* 0x001ff2000b800000 */
[----:B------:R-:W0:Y:S02]  /*12320*/  S2R R6, SR_TID.X ;  /* 0x0000000000067919 */ /* 0x000e240000002100 */
[----:B0-----:R-:W-:-:S04]  /*12330*/  LOP3.LUT R6, R6, 0x7f, RZ, 0xc0, !PT ;  /* 0x0000007f06067812 */ /* 0x001fc800078ec0ff */
[----:B------:R-:W-:Y:S02]  /*12340*/  SHF.R.U32.HI R7, RZ, 0x3, R6 ;  /* 0x00000003ff077819 */ /* 0x000fe40000011606 */
[----:B------:R-:W2:Y:S01]  /*12350*/  LDL.LU R6, [R1+0x44] ;  /* 0x0000440001067983 */ /* 0x000ea20000300800 */
[----:B------:R-:W-:Y:S02]  /*12360*/  ULDC.64 UR4, c[0x0][0x208] ;  /* 0x0000820000047ab9 */ /* 0x000fe40000000a00 */
[----:B------:R-:W-:Y:S02]  /*12370*/  IMAD.IADD R0, R7, 0x1, R5 ;  /* 0x0000000107007824 */ /* 0x000fe400078e0205 */
[----:B------:R-:W0:Y:S02]  /*12380*/  SHFL.IDX PT, R7, R4, RZ, 0x181f ;  /* 0x00181fff04077589 */ /* 0x000e2400000e0000 */
[----:B------:R-:W-:Y:S02]  /*12390*/  VIADD R5, R0, 0x10 ;  /* 0x0000001000057836 */ /* 0x000fe40000000000 */
[----:B--2---:R-:W-:-:S02]  /*123a0*/  IMAD R2, R6, R8, RZ ;  /* 0x0000000806027224 */ /* 0x004fc400078e02ff */
[----:B------:R-:W1:Y:S03]  /*123b0*/  SHFL.IDX PT, R6, R3, RZ, 0x181f ;  /* 0x00181fff03067589 */ /* 0x000e6600000e0000 */
[-C--:B------:R-:W-:Y:S01]  /*123c0*/  ISETP.GE.AND P4, PT, R0, R2.reuse, PT ;  /* 0x000000020000720c */ /* 0x080fe20003f86270 */
[----:B------:R-:W-:Y:S01]  /*123d0*/  SHFL.IDX PT, R8, R3, 0x1, 0x181f ;  /* 0x00381f0003087f89 */ /* 0x000fe200000e0000 */
[----:B------:R-:W-:-:S03]  /*123e0*/  ISETP.GE.AND P2, PT, R5, R2, PT ;  /* 0x000000020500720c */ /* 0x000fc60003f46270 */
[----:B------:R-:W2:Y:S08]  /*123f0*/  SHFL.IDX PT, R5, R4, 0x1, 0x181f ;  /* 0x00381f0004057f89 */ /* 0x000eb000000e0000 */
[----:B0-----:R-:W-:-:S05]  /*12400*/  @!P4 LEA R7, P3, R10, R7, 0x1 ;  /* 0x000000070a07c211 */ /* 0x001fca00078608ff */
[----:B-1----:R-:W-:-:S05]  /*12410*/  @!P4 IMAD.X R6, RZ, RZ, R6, P3 ;  /* 0x000000ffff06c224 */ /* 0x002fca00018e0606 */
[----:B------:R-:W-:-:S04]  /*12420*/  @!P4 LOP3.LUT R7, R7, R6, RZ, 0x3c, !PT ;  /* 0x000000060707c212 */ /* 0x000fc800078e3cff */
[----:B------:R-:W-:-:S04]  /*12430*/  @!P4 LOP3.LUT R6, R7, R6, RZ, 0x3c, !PT ;  /* 0x000000060706c212 */ /* 0x000fc800078e3cff */
[----:B------:R-:W-:-:S05]  /*12440*/  @!P4 LOP3.LUT R7, R7, R6, RZ, 0x3c, !PT ;  /* 0x000000060707c212 */ /* 0x000fca00078e3cff */
[----:B-----5:R-:W-:Y:S04]  /*12450*/  @!P4 LDGSTS.E.BYPASS.LTC128B.128 [R9+0x16400], desc[UR4][R6.64], !P0 ;  /* 0x164000000609cfae */ /* 0x020fe8000c101d44 */
[----:B------:R2:W-:Y:S02]  /*12460*/  @!P4 LDGSTS.E.BYPASS.LTC128B.128 [R9+0x1a400], desc[UR4][R6.64+0x80], !P1 ;  /* 0x1a4000800609cfae */ /* 0x0005e4000c901d44 */
[----:B--2---:R-:W-:Y:S01]  /*12470*/  @!P2 LEA R7, P3, R10, R5, 0x1 ;  /* 0x000000050a07a211 */ /* 0x004fe200078608ff */
[----:B------:R-:W-:-:S04]  /*12480*/  VIADD R5, R0, 0x20 ;  /* 0x0000002000057836 */ /* 0x000fc80000000000 */
[----:B------:R-:W-:-:S05]  /*12490*/  @!P2 IMAD.X R6, RZ, RZ, R8, P3 ;  /* 0x000000ffff06a224 */ /* 0x000fca00018e0608 */
[----:B------:R-:W-:-:S04]  /*124a0*/  @!P2 LOP3.LUT R7, R7, R6, RZ, 0x3c, !PT ;  /* 0x000000060707a212 */ /* 0x000fc800078e3cff */
[----:B------:R-:W-:-:S04]  /*124b0*/  @!P2 LOP3.LUT R6, R7, R6, RZ, 0x3c, !PT ;  /* 0x000000060706a212 */ /* 0x000fc800078e3cff */
[----:B------:R-:W-:-:S05]  /*124c0*/  @!P2 LOP3.LUT R7, R7, R6, RZ, 0x3c, !PT ;  /* 0x000000060707a212 */ /* 0x000fca00078e3cff */
[----:B------:R-:W-:Y:S04]  /*124d0*/  @!P2 LDGSTS.E.BYPASS.LTC128B.128 [R9+0x16c00], desc[UR4][R6.64], !P0 ;  /* 0x16c000000609afae */ /* 0x000fe8000c101d44 */
[----:B------:R0:W-:Y:S01]  /*124e0*/  @!P2 LDGSTS.E.BYPASS.LTC128B.128 [R9+0x1ac00], desc[UR4][R6.64+0x80], !P1 ;  /* 0x1ac000800609afae */ /* 0x0001e2000c901d44 */
[----:B------:R-:W-:-:S03]  /*124f0*/  ISETP.GE.AND P2, PT, R5, R2, PT ;  /* 0x000000020500720c */ /* 0x000fc60003f46270 */
[----:B------:R-:W1:Y:S04]  /*12500*/  SHFL.IDX PT, R5, R4, 0x2, 0x181f ;  /* 0x00581f0004057f89 */ /* 0x000e6800000e0000 */
[----:B0-----:R-:W0:Y:S06]  /*12510*/  SHFL.IDX PT, R6, R3, 0x2, 0x181f ;  /* 0x00581f0003067f89 */ /* 0x001e2c00000e0000 */
[----:B-1----:R-:W-:-:S05]  /*12520*/  @!P2 LEA R5, P3, R10, R5, 0x1 ;  /* 0x000000050a05a211 */ /* 0x002fca00078608ff */
[----:B0-----:R-:W-:-:S04]  /*12530*/  @!P2 IMAD.X R6, RZ, RZ, R6, P3 ;  /* 0x000000ffff06a224 */ /* 0x001fc800018e0606 */
[----:B------:R-:W-:Y:S02]  /*12540*/  @!P2 IMAD.MOV.U32 R7, RZ, RZ, R6 ;  /* 0x000000ffff07a224 */ /* 0x000fe400078e0006 */
[----:B------:R-:W-:Y:S02]  /*12550*/  @!P2 IMAD.MOV.U32 R6, RZ, RZ, R5 ;  /* 0x000000ffff06a224 */ /* 0x000fe400078e0005 */
[----:B------:R-:W-:-:S03]  /*12560*/  VIADD R5, R0, 0x30 ;  /* 0x0000003000057836 */ /* 0x000fc60000000000 */
        /* <DEDUP_REMOVED lines=39> */
[----:B------:R0:W1:Y:S04]  /*127e0*/  SHFL.IDX PT, R5, R3, 0x7, 0x181f ;  /* 0x00f81f0003057f89 */ /* 0x00006800000e0000 */
[----:B------:R0:W-:Y:S04]  /*127f0*/  @!P2 LDGSTS.E.BYPASS.LTC128B.128 [R9+0x19400], desc[UR4][R6.64], !P0 ;  /* 0x194000000609afae */ /* 0x0001e8000c101d44 */
[----:B------:R0:W-:Y:S04]  /*12800*/  @!P2 LDGSTS.E.BYPASS.LTC128B.128 [R9+0x1d400], desc[UR4][R6.64+0x80], !P1 ;  /* 0x1d4000800609afae */ /* 0x0001e8000c901d44 */
[----:B------:R0:W2:Y:S02]  /*12810*/  SHFL.IDX PT, R3, R4, 0x7, 0x181f ;  /* 0x00f81f0004037f89 */ /* 0x0000a400000e0000 */
.L_x_360:
[----:B------:R-:W-:Y:S01]  /*12820*/  VIADD R0, R0, 0x70 ;  /* 0x0000007000007836 */ /* 0x000fe20000000000 */
[----:B------:R-:W-:Y:S04]  /*12830*/  BSSY B0, `(.L_x_247) ;  /* 0x000000b000007945 */ /* 0x000fe80003800000 */
[----:B------:R-:W-:-:S13]  /*12840*/  ISETP.GE.AND P2, PT, R0, R2, PT ;  /* 0x000000020000720c */ /* 0x000fda0003f46270 */
[----:B------:R-:W-:Y:S05]  /*12850*/  @P2 BRA `(.L_x_248) ;  /* 0x0000000000202947 */ /* 0x000fea0003800000 */
[----:B--2---:R-:W-:Y:S01]  /*12860*/  LEA R2, P2, R10, R3, 0x1 ;  /* 0x000000030a027211 */ /* 0x004fe200078408ff */
[----:B------:R-:W-:-:S04]  /*12870*/  ULDC.64 UR4, c[0x0][0x208] ;  /* 0x0000820000047ab9 */ /* 0x000fc80000000a00 */
[----:B01----:R-:W-:-:S05]  /*12880*/  IMAD.X R3, RZ, RZ, R5, P2 ;  /* 0x000000ffff037224 */ /* 0x003fca00010e0605 */
[----:B------:R-:W-:Y:S01]  /*12890*/  @!PT LDS RZ, [RZ] ;  /* 0x00000000fffff984 */ /* 0x000fe20000000800 */
[----:B------:R-:W-:Y:S01]  /*128a0*/  @!PT LDS RZ, [RZ] ;  /* 0x00000000fffff984 */ /* 0x000fe20000000800 */
[----:B------:R-:W-:Y:S01]  /*128b0*/  @!PT LDS RZ, [RZ] ;  /* 0x00000000fffff984 */ /* 0x000fe20000000800 */
[----:B------:R3:W-:Y:S04]  /*128c0*/  LDGSTS.E.BYPASS.LTC128B.128 [R9+0x19c00], desc[UR4][R2.64], !P0 ;  /* 0x19c0000002097fae */ /* 0x0007e8000c101d44 */
[----:B------:R3:W-:Y:S02]  /*128d0*/  LDGSTS.E.BYPASS.LTC128B.128 [R9+0x1dc00], desc[UR4][R2.64+0x80], !P1 ;  /* 0x1dc0008002097fae */ /* 0x0007e4000c901d44 */
.L_x_248:
[----:B------:R-:W-:Y:S05]  /*128e0*/  BSYNC B0 ;  /* 0x0000000000007941 */ /* 0x000fea0003800000 */
.L_x_247:
[----:B------:R-:W-:Y:S01]  /*128f0*/  NOP ;  /* 0x0000000000007918 */ /* 0x000fe20000000000 */
[----:B------:R-:W-:Y:S01]  /*12900*/  PLOP3.LUT P0, PT, PT, PT, PT, 0x80, 0x0 ;  /* 0x000000000000781c */ /* 0x000fe20003f0f070 */
[----:B0-----:R-:W-:-:S12]  /*12910*/  VIADD R6, R18, 0x34800 ;  /* 0x0003480012067836 */ /* 0x001fd80000000000 */
.L_x_249:
[----:B------:R-:W-:Y:S02]  /*12920*/  PLOP3.LUT P1, PT, P1, P0, PT, 0xa2, 0x0 ;  /* 0x000000000000781c */ /* 0x000fe40000f21472 */
[----:B------:R-:W-:-:S08]  /*12930*/  @P0 R2UR P1, UR4, R18 ;  /* 0x00000000120402ca */ /* 0x000fd00000020000 */
[----:B------:R-:W-:-:S05]  /*12940*/  @P0 PLOP3.LUT P0, PT, P1, PT, PT, 0x80, 0x0 ;  /* 0x000000000000081c */ /* 0x000fca0000f0f070 */
[----:B------:R-:W-:Y:S01]  /*12950*/  @!P1 SYNCS.ARRIVE.TRANS64.RED.A0T1 RZ, [UR4+0x34800], RZ ;  /* 0x034800ffffff99a7 */ /* 0x000fe20008200404 */
[----:B------:R-:W-:Y:S07]  /*12960*/  @!P1 ARRIVES.LDGSTSBAR.64.TRANSCNT [UR4+0x34800] ;  /* 0x03480000ff0099b0 */ /* 0x000fee0008000a84 */
[----:B------:R-:W-:Y:S05]  /*12970*/  @P0 BRA.U.ANY `(.L_x_249) ;  /* 0xfffffffd00e80947 */ /* 0x000fea000393ffff */
[----:B---3--:R-:W3:Y:S02]  /*12980*/  LDL.LU R2, [R1+0x48] ;  /* 0x0000480001027983 */ /* 0x008ee40000300800 */
[----:B---3--:R-:W-:-:S05]  /*12990*/  VIADD R2, R2, 0x1 ;  /* 0x0000000102027836 */ /* 0x008fca0000000000 */
[----:B------:R0:W-:Y:S01]  /*129a0*/  STL [R1+0x48], R2 ;  /* 0x0000480201007387 */ /* 0x0001e20000100800 */
[----:B------:R-:W-:-:S04]  /*129b0*/  LEA.HI R0, R2, R2, RZ, 0x1 ;  /* 0x0000000202007211 */ /* 0x000fc800078f08ff */
[----:B------:R-:W-:-:S05]  /*129c0*/  LOP3.LUT R0, R0, 0xfffffffe, RZ, 0xc0, !PT ;  /* 0xfffffffe00007812 */ /* 0x000fca00078ec0ff */
[----:B------:R-:W-:-:S05]  /*129d0*/  IMAD.IADD R0, R2, 0x1, -R0 ;  /* 0x0000000102007824 */ /* 0x000fca00078e0a00 */
[----:B------:R-:W-:Y:S01]  /*129e0*/  SHF.L.U32 R0, R0, 0x1f, RZ ;  /* 0x0000001f00007819 */ /* 0x000fe200000006ff */
[----:B------:R-:W-:Y:S01]  /*129f0*/  NOP ;  /* 0x0000000000007918 */ /* 0x000fe20000000000 */
[----:B------:R0:W-:Y:S01]  /*12a00*/  SYNCS.ARRIVE.TRANS64.A1T0 RZ, [R18+URZ+0x34800], RZ ;  /* 0x034800ff12ff79a7 */ /* 0x0001e2000810003f */
[----:B------:R-:W-:Y:S01]  /*12a10*/  BSSY B0, `(.L_x_250) ;  /* 0x0000003000007945 */ /* 0x000fe20003800000 */
[----:B------:R-:W3:Y:S03]  /*12a20*/  SYNCS.PHASECHK.TRANS64.TRYWAIT P0, [R18+URZ+0x34820], R0 ;  /* 0x03482000120075a7 */ /* 0x000ee6000800017f */
[----:B0--3--:R-:W-:Y:S05]  /*12a30*/  @!P0 BRA `(.L_x_251) ;  /* 0x00000044001c8947 */ /* 0x009fea0003800000 */
.L_x_361:
[----:B------:R-:W-:Y:S05]  /*12a40*/  BSYNC B0 ;  /* 0x0000000000007941 */ /* 0x000fea0003800000 */
.L_x_250:
[----:B------:R-:W0:Y:S04]  /*12a50*/  LDL R2, [R1+0x30] ;  /* 0x0000300001027983 */ /* 0x000e280000100800 */
[----:B--2---:R-:W2:Y:S01]  /*12a60*/  LDL R3, [R1+0x24] ;  /* 0x0000240001037983 */ /* 0x004ea20000100800 */
[----:B------:R-:W-:Y:S01]  /*12a70*/  BSSY B0, `(.L_x_252) ;  /* 0x00001e9000007945 */ /* 0x000fe20003800000 */
[----:B0-----:R-:W-:-:S05]  /*12a80*/  VIADD R0, R2, 0xfffffffe ;  /* 0xfffffffe02007836 */ /* 0x001fca0000000000 */
[----:B--2---:R-:W-:-:S13]  /*12a90*/  ISETP.GE.AND P0, PT, R0, R3, PT ;  /* 0x000000030000720c */ /* 0x004fda0003f06270 */
[----:B------:R-:W-:Y:S05]  /*12aa0*/  @!P0 BRA `(.L_x_253) ;  /* 0x0000001c00948947 */ /* 0x000fea0003800000 */
[----:B------:R-:W2:Y:S04]  /*12ab0*/  LDL.LU R2, [R1+0x58] ;  /* 0x0000580001027983 */ /* 0x000ea80000300800 */
[----:B-1----:R-:W3:Y:S04]  /*12ac0*/  LDL.LU R5, [R1+0x38] ;  /* 0x0000380001057983 */ /* 0x002ee80000300800 */
[----:B------:R-:W4:Y:S01]  /*12ad0*/  LDL.LU R4, [R1+0x40] ;  /* 0x0000400001047983 */ /* 0x000f220000300800 */
[----:B------:R-:W-:Y:S01]  /*12ae0*/  LOP3.LUT R10, RZ, R3, RZ, 0x33, !PT ;  /* 0x00000003ff0a7212 */ /* 0x000fe200078e33ff */
[----:B------:R-:W-:Y:S01]  /*12af0*/  BSSY B2, `(.L_x_254) ;  /* 0x00000a7000027945 */ /* 0x000fe20003800000 */
[----:B--2---:R-:W-:-:S04]  /*12b00*/  VIADD R2, R2, 0x1 ;  /* 0x0000000102027836 */ /* 0x004fc80000000000 */
[----:B---3--:R-:W-:-:S05]  /*12b10*/  IMAD R2, R2, R5, RZ ;  /* 0x0000000502027224 */ /* 0x008fca00078e02ff */
[----:B----4-:R-:W-:-:S05]  /*12b20*/  VIMNMX R7, R4, R2, PT ;  /* 0x0000000204077248 */ /* 0x010fca0003fe0100 */
[----:B------:R-:W-:-:S05]  /*12b30*/  IMAD.MOV R2, RZ, RZ, -R7 ;  /* 0x000000ffff027224 */ /* 0x000fca00078e0a07 */
[----:B------:R-:W-:-:S05]  /*12b40*/  VIADDMNMX R10, R2, 0x1, R10, !PT ;  /* 0x00000001020a7846 */ /* 0x000fca000780010a */
[----:B------:R-:W-:-:S05]  /*12b50*/  IMAD.IADD R2, R7, 0x1, R10 ;  /* 0x0000000107027824 */ /* 0x000fca00078e020a */
[----:B------:R-:W-:-:S04]  /*12b60*/  LOP3.LUT R2, R2, 0x1, RZ, 0xc0, !PT ;  /* 0x0000000102027812 */ /* 0x000fc800078ec0ff */
[----:B------:R-:W-:-:S13]  /*12b70*/  ISETP.NE.U32.AND P0, PT, R2, 0x1, PT ;  /* 0x000000010200780c */ /* 0x000fda0003f05070 */
[----:B------:R-:W-:Y:S05]  /*12b80*/  @P0 BRA `(.L_x_255) ;  /* 0x0000000800740947 */ /* 0x000fea0003800000 */
[----:B------:R-:W2:Y:S04]  /*12b90*/  LDL R4, [R1+0x1c] ;  /* 0x00001c0001047983 */ /* 0x000ea80000100800 */
[----:B------:R-:W3:Y:S01]  /*12ba0*/  LDL R3, [R1+0x14] ;  /* 0x0000140001037983 */ /* 0x000ee20000100800 */
[----:B------:R-:W-:Y:S01]  /*12bb0*/  VIADD R8, R19, 0x1 ;  /* 0x0000000113087836 */ /* 0x000fe20000000000 */
[----:B------:R-:W-:Y:S04]  /*12bc0*/  BSSY B1, `(.L_x_256) ;  /* 0x0000095000017945 */ /* 0x000fe80003800000 */
[----:B------:R-:W-:-:S04]  /*12bd0*/  ISETP.NE.AND P0, PT, R8, 0x2, PT ;  /* 0x000000020800780c */ /* 0x000fc80003f05270 */
[----:B------:R-:W-:Y:S02]  /*12be0*/  SEL R11, RZ, 0x1, P0 ;  /* 0x00000001ff0b7807 */ /* 0x000fe40000000000 */
[----:B------:R-:W-:Y:S02]  /*12bf0*/  SEL R8, R8, RZ, P0 ;  /* 0x000000ff08087207 */ /* 0x000fe40000000000 */
[----:B--2---:R-:W-:Y:S02]  /*12c00*/  LOP3.LUT P1, RZ, R4, 0x1, RZ, 0xc0, !PT ;  /* 0x0000000104ff7812 */ /* 0x004fe4000782c0ff */
[----:B---3--:R-:W-:-:S11]  /*12c10*/  LOP3.LUT R11, R3, R11, RZ, 0x3c, !PT ;  /* 0x0000000b030b7212 */ /* 0x008fd600078e3cff */
[----:B------:R-:W-:Y:S05]  /*12c20*/  @!P1 BRA `(.L_x_257) ;  /* 0x0000000800389947 */ /* 0x000fea0003800000 */
[----:B------:R-:W-:Y:S01]  /*12c30*/  ULDC.64 UR4, c[0x0][0x418] ;  /* 0x0001060000047ab9 */ /* 0x000fe20000000a00 */
[----:B------:R-:W-:Y:S01]  /*12c40*/  IMAD.MOV.U32 R4, RZ, RZ, R17 ;  /* 0x000000ffff047224 */ /* 0x000fe200078e0011 */
[----:B------:R-:W-:-:S04]  /*12c50*/  ISETP.NE.U32.AND P0, PT, RZ, UR4, PT ;  /* 0x00000004ff007c0c */ /* 0x000fc8000bf05070 */
[----:B------:R-:W-:-:S13]  /*12c60*/  ISETP.NE.AND.EX P0, PT, RZ, UR5, PT, P0 ;  /* 0x00000005ff007c0c */ /* 0x000fda000bf05300 */
[----:B------:R-:W-:Y:S05]  /*12c70*/  @!P0 BRA `(.L_x_258) ;  /* 0x0000000000508947 */ /* 0x000fea0003800000 */
[----:B------:R-:W2:Y:S01]  /*12c80*/  LDL R12, [R1+0x20] ;  /* 0x00002000010c7983 */ /* 0x000ea20000100800 */
[----:B------:R-:W0:Y:S01]  /*12c90*/  LDC R5, c[0x0][0x43c] ;  /* 0x00010f00ff057b82 */ /* 0x000e220000000800 */
[----:B------:R-:W-:Y:S02]  /*12ca0*/  ULDC.64 UR6, c[0x0][0x428] ;  /* 0x00010a0000067ab9 */ /* 0x000fe40000000a00 */
[----:B------:R-:W3:Y:S01]  /*12cb0*/  LDL R9, [R1+0x10] ;  /* 0x0000100001097983 */ /* 0x000ee20000100800 */
        /* <DEDUP_REMOVED lines=8> */
[----:B------:R-:W-:Y:S01]  /*12d40*/  SHF.R.S32.HI R3, RZ, 0x1f, R2 ;  /* 0x0000001fff037819 */ /* 0x000fe20000011402 */
[----:B--2---:R-:W-:-:S04]  /*12d50*/  IMAD R4, R12, UR6, RZ ;  /* 0x000000060c047c24 */ /* 0x004fc8000f8e02ff */
[C---:B---3--:R-:W-:Y:S02]  /*12d60*/  IMAD R4, R9.reuse, UR7, R4 ;  /* 0x0000000709047c24 */ /* 0x048fe4000f8e0204 */
[----:B------:R-:W-:-:S04]  /*12d70*/  IMAD.WIDE.U32 R2, R9, UR6, R2 ;  /* 0x0000000609027c25 */ /* 0x000fc8000f8e0002 */
[----:B------:R-:W-:Y:S01]  /*12d80*/  IMAD.IADD R3, R4, 0x1, R3 ;  /* 0x0000000104037824 */ /* 0x000fe200078e0203 */
[----:B------:R-:W-:-:S04]  /*12d90*/  LEA R4, P0, R2, UR4, 0x2 ;  /* 0x0000000402047c11 */ /* 0x000fc8000f8010ff */
[----:B------:R-:W-:-:S05]  /*12da0*/  LEA.HI.X R5, R2, UR5, R3, 0x2, P0 ;  /* 0x0000000502057c11 */ /* 0x000fca00080f1403 */
[----:B------:R0:W5:Y:S04]  /*12db0*/  LDG.E R4, desc[UR8][R4.64] ;  /* 0x0000000804047981 */ /* 0x000168000c1e1900 */
.L_x_258:
[----:B------:R-:W-:Y:S01]  /*12dc0*/  IMAD R3, R8, 0x8, R18 ;  /* 0x0000000808037824 */ /* 0x000fe200078e0212 */
[----:B------:R-:W-:Y:S01]  /*12dd0*/  SHF.L.U32 R2, R11, 0x1f, RZ ;  /* 0x0000001f0b027819 */ /* 0x000fe200000006ff */
[----:B------:R-:W-:Y:S03]  /*12de0*/  BSSY B3, `(.L_x_259) ;  /* 0x0000003000037945 */ /* 0x000fe60003800000 */
[----:B------:R-:W1:Y:S02]  /*12df0*/  SYNCS.PHASECHK.TRANS64.TRYWAIT P0, [R3+URZ+0x34840], R2 ;  /* 0x03484002030075a7 */ /* 0x000e64000800017f */
[----:B-1----:R-:W-:Y:S05]  /*12e00*/  @!P0 BRA `(.L_x_260) ;  /* 0x00000040003c8947 */ /* 0x002fea0003800000 */
.L_x_362:
[----:B------:R-:W-:Y:S05]  /*12e10*/  BSYNC B3 ;  /* 0x0000000000037941 */ /* 0x000fea0003800000 */
.L_x_259:
[----:B0-----:R-:W0:Y:S01]  /*12e20*/  S2R R5, SR_TID.X ;  /* 0x0000000000057919 */ /* 0x001e220000002100 */
[----:B------:R-:W-:Y:S01]  /*12e30*/  BSSY B3, `(.L_x_261) ;  /* 0x000000b000037945 */ /* 0x000fe20003800000 */
[----:B0-----:R-:W-:-:S04]  /*12e40*/  LOP3.LUT R5, R5, 0x7f, RZ, 0xc0, !PT ;  /* 0x0000007f05057812 */ /* 0x001fc800078ec0ff */
[----:B------:R-:W-:-:S13]  /*12e50*/  ISETP.NE.AND P1, PT, R5, RZ, PT ;  /* 0x000000ff0500720c */ /* 0x000fda0003f25270 */
[----:B------:R-:W-:Y:S05]  /*12e60*/  @P1 BRA `(.L_x_262) ;  /* 0x00000000001c1947 */ /* 0x000fea0003800000 */
[----:B------:R-:W0:Y:S01]  /*12e70*/  S2R R5, SR_TID.X ;  /* 0x0000000000057919 */ /* 0x000e220000002100 */
[----:B-1----:R-:W-:-:S04]  /*12e80*/  IMAD.MOV.U32 R2, RZ, RZ, 0xb000 ;  /* 0x0000b000ff027424 */ /* 0x002fc800078e00ff */
[----:B------:R2:W-:Y:S01]  /*12e90*/  SYNCS.ARRIVE.TRANS64 RZ, [R3+URZ+0x34830], R2 ;  /* 0x0348300203ff79a7 */ /* 0x0005e2000800003f */
[----:B0-----:R-:W-:-:S04]  /*12ea0*/  LOP3.LUT R5, R5, 0x1f, RZ, 0xc0, !PT ;  /* 0x0000001f05057812 */ /* 0x001fc800078ec0ff */
[----:B------:R-:W-:-:S13]  /*12eb0*/  ISETP.NE.AND P0, PT, R5, RZ, PT ;  /* 0x000000ff0500720c */ /* 0x000fda0003f05270 */
[----:B--2---:R-:W-:Y:S05]  /*12ec0*/  @!P0 BRA `(.L_x_262) ;  /* 0x0000000000048947 */ /* 0x004fea0003800000 */
[----:B------:R-:W-:Y:S01]  /*12ed0*/  BPT.TRAP 0x1 ;  /* 0x000000040000795c */ /* 0x000fe20000300000 */
.L_x_262:
[----:B------:R-:W-:Y:S05]  /*12ee0*/  BSYNC B3 ;  /* 0x0000000000037941 */ /* 0x000fea0003800000 */
.L_x_261:
[----:B-1----:R-:W2:Y:S01]  /*12ef0*/  LDL R2, [R1+0x18] ;  /* 0x0000180001027983 */ /* 0x002ea20000100800 */
[----:B------:R-:W-:Y:S01]  /*12f00*/  IMAD.MOV.U32 R14, RZ, RZ, RZ ;  /* 0x000000ffff0e7224 */ /* 0x000fe200078e00ff */
[----:B------:R-:W-:Y:S01]  /*12f10*/  UIADD3 UR4, UP0, UR36, 0x370, URZ ;  /* 0x0000037024047890 */ /* 0x000fe2000ff1e03f */
[----:B------:R-:W-:Y:S01]  /*12f20*/  IMAD R9, R8, 0xb000, R18 ;  /* 0x0000b00008097824 */ /* 0x000fe200078e0212 */
[----:B------:R-:W-:Y:S01]  /*12f30*/  PLOP3.LUT P0, PT, PT, PT, PT, 0x80, 0x0 ;  /* 0x000000000000781c */ /* 0x000fe20003f0f070 */
[----:B------:R-:W-:Y:S01]  /*12f40*/  VIADD R3, R3, 0x34830 ;  /* 0x0003483003037836 */ /* 0x000fe20000000000 */
[----:B------:R-:W-:Y:S01]  /*12f50*/  R2UR UR10, R14 ;  /* 0x000000000e0a72ca */ /* 0x000fe200000e0000 */
[----:B------:R-:W-:Y:S01]  /*12f60*/  VIADD R5, R9, 0x1e400 ;  /* 0x0001e40009057836 */ /* 0x000fe20000000000 */
[----:B------:R-:W-:Y:S01]  /*12f70*/  UIADD3.X UR5, URZ, UR37, URZ, UP0, !UPT ;  /* 0x000000253f057290 */ /* 0x000fe200087fe43f */
[----:B------:R-:W-:Y:S01]  /*12f80*/  UMOV UR6, 0x0 ;  /* 0x0000000000067882 */ /* 0x000fe20000000000 */
[----:B------:R-:W-:Y:S01]  /*12f90*/  UMOV UR7, 0x14f00000 ;  /* 0x14f0000000077882 */ /* 0x000fe20000000000 */
[----:B--2---:R-:W-:-:S10]  /*12fa0*/  IMAD R2, R0, 0xb0, R2 ;  /* 0x000000b000027824 */ /* 0x004fd400078e0202 */
.L_x_263:
[----:B------:R-:W-:-:S13]  /*12fb0*/  @P0 ELECT P2, URZ, PT ;  /* 0x00000000003f082f */ /* 0x000fda0003840000 */
[----:B-----5:R-:W-:Y:S02]  /*12fc0*/  @P2 R2UR UR13, R4 ;  /* 0x00000000040d22ca */ /* 0x020fe400000e0000 */
[----:B------:R-:W-:Y:S02]  /*12fd0*/  @P2 R2UR UR12, R16 ;  /* 0x00000000100c22ca */ /* 0x000fe400000e0000 */
[----:B------:R-:W-:Y:S02]  /*12fe0*/  @P2 R2UR UR11, R2 ;  /* 0x00000000020b22ca */ /* 0x000fe400000e0000 */
[----:B------:R-:W-:Y:S02]  /*12ff0*/  @P2 R2UR UR9, R3 ;  /* 0x00000000030922ca */ /* 0x000fe400000e0000 */
[----:B------:R-:W-:Y:S02]  /*13000*/  @P2 R2UR UR8, R5 ;  /* 0x00000000050822ca */ /* 0x000fe400000e0000 */
[----:B------:R-:W-:-:S02]  /*13010*/  @P2 PLOP3.LUT P0, PT, P2, PT, PT, 0x8, 0x0 ;  /* 0x000000000000281c */ /* 0x000fc4000170e170 */
[----:B------:R-:W-:-:S09]  /*13020*/  PLOP3.LUT P2, PT, PT, PT, PT, 0x8, 0x0 ;  /* 0x000000000000781c */ /* 0x000fd20003f4e170 */
[----:B------:R0:W-:Y:S02]  /*13030*/  UTMALDG.4D [UR8], [UR4], desc[UR6] ;  /* 0x00000608040075b4 */ /* 0x0001e40008019000 */
[----:B0-----:R-:W-:Y:S05]  /*13040*/  @P0 BRA.U.ANY `(.L_x_263) ;  /* 0xfffffffd00d80947 */ /* 0x001fea000393ffff */
[----:B------:R-:W-:Y:S01]  /*13050*/  IMAD.MOV.U32 R15, RZ, RZ, 0x40 ;  /* 0x00000040ff0f7424 */ /* 0x000fe200078e00ff */
[----:B------:R-:W-:Y:S01]  /*13060*/  PLOP3.LUT P0, PT, PT, PT, PT, 0x80, 0x0 ;  /* 0x000000000000781c */ /* 0x000fe20003f0f070 */
[----:B------:R-:W-:Y:S01]  /*13070*/  VIADD R5, R9, 0x23c00 ;  /* 0x00023c0009057836 */ /* 0x000fe20000000000 */
[----:B------:R-:W-:Y:S01]  /*13080*/  UMOV UR6, 0x0 ;  /* 0x0000000000067882 */ /* 0x000fe20000000000 */
[----:B------:R-:W-:Y:S01]  /*13090*/  UMOV UR7, 0x14f00000 ;  /* 0x14f0000000077882 */ /* 0x000fe20000000000 */
[----:B------:R-:W-:-:S15]  /*130a0*/  R2UR UR10, R15 ;  /* 0x000000000f0a72ca */ /* 0x000fde00000e0000 */
.L_x_264:
[----:B------:R-:W-:-:S13]  /*130b0*/  @P0 ELECT P2, URZ, PT ;  /* 0x00000000003f082f */ /* 0x000fda0003840000 */
[----:B------:R-:W-:Y:S02]  /*130c0*/  @P2 R2UR UR13, R4 ;  /* 0x00000000040d22ca */ /* 0x000fe400000e0000 */
        /* <DEDUP_REMOVED lines=8> */
[----:B------:R-:W2:Y:S01]  /*13150*/  LDL.LU R9, [R1+0x14] ;  /* 0x0000140001097983 */ /* 0x000ea20000300800 */
[----:B------:R-:W-:Y:S01]  /*13160*/  IMAD R3, R19, 0x8, R6 ;  /* 0x0000000813037824 */ /* 0x000fe200078e0206 */
[----:B------:R-:W-:Y:S01]  /*13170*/  BSSY B3, `(.L_x_265) ;  /* 0x0000004000037945 */ /* 0x000fe20003800000 */
[----:B--2---:R-:W-:-:S04]  /*13180*/  SHF.L.U32 R2, R9, 0x1f, RZ ;  /* 0x0000001f09027819 */ /* 0x004fc800000006ff */
[----:B------:R-:W0:Y:S02]  /*13190*/  SYNCS.PHASECHK.TRANS64.TRYWAIT P0, [R3+URZ+0x60], R2 ;  /* 0x00006002030075a7 */ /* 0x000e24000800017f */
[----:B0-----:R-:W-:Y:S05]  /*131a0*/  @!P0 BRA `(.L_x_266) ;  /* 0x0000003c00688947 */ /* 0x001fea0003800000 */
.L_x_363:
[----:B------:R-:W-:Y:S05]  /*131b0*/  BSYNC B3 ;  /* 0x0000000000037941 */ /* 0x000fea0003800000 */
.L_x_265:
[----:B------:R-:W-:Y:S01]  /*131c0*/  BSSY B3, `(.L_x_267) ;  /* 0x000000c000037945 */ /* 0x000fe20003800000 */
[----:B------:R-:W-:Y:S02]  /*131d0*/  IMAD.MOV.U32 R12, RZ, RZ, 0x0 ;  /* 0x00000000ff0c7424 */ /* 0x000fe400078e00ff */
[----:B------:R-:W-:Y:S01]  /*131e0*/  IMAD.MOV.U32 R13, RZ, RZ, 0x14f00000 ;  /* 0x14f00000ff0d7424 */ /* 0x000fe200078e00ff */
[----:B------:R-:W-:Y:S06]  /*131f0*/  @P1 BRA `(.L_x_268) ;  /* 0x0000000000201947 */ /* 0x000fec0003800000 */
[----:B------:R-:W1:Y:S01]  /*13200*/  S2R R5, SR_TID.X ;  /* 0x0000000000057919 */ /* 0x000e620000002100 */
[----:B0-----:R-:W-:Y:S02]  /*13210*/  IMAD R2, R19, 0x8, R18 ;  /* 0x0000000813027824 */ /* 0x001fe400078e0212 */
[----:B------:R-:W-:-:S04]  /*13220*/  IMAD.MOV.U32 R3, RZ, RZ, 0xb000 ;  /* 0x0000b000ff037424 */ /* 0x000fc800078e00ff */
[----:B------:R2:W-:Y:S01]  /*13230*/  SYNCS.ARRIVE.TRANS64 RZ, [R2+URZ+0x34850], R3 ;  /* 0x0348500302ff79a7 */ /* 0x0005e2000800003f */
[----:B-1----:R-:W-:-:S04]  /*13240*/  LOP3.LUT R5, R5, 0x1f, RZ, 0xc0, !PT ;  /* 0x0000001f05057812 */ /* 0x002fc800078ec0ff */
[----:B------:R-:W-:-:S13]  /*13250*/  ISETP.NE.AND P0, PT, R5, RZ, PT ;  /* 0x000000ff0500720c */ /* 0x000fda0003f05270 */
[----:B--2---:R-:W-:Y:S05]  /*13260*/  @!P0 BRA `(.L_x_268) ;  /* 0x0000000000048947 */ /* 0x004fea0003800000 */
[----:B------:R-:W-:Y:S01]  /*13270*/  BPT.TRAP 0x1 ;  /* 0x000000040000795c */ /* 0x000fe20000300000 */
.L_x_268:
[----:B------:R-:W-:Y:S05]  /*13280*/  BSYNC B3 ;  /* 0x0000000000037941 */ /* 0x000fea0003800000 */
.L_x_267:
[----:B------:R-:W2:Y:S04]  /*13290*/  LDL R5, [R1+0x18] ;  /* 0x0000180001057983 */ /* 0x000ea80000100800 */
[----:B0-----:R-:W2:Y:S01]  /*132a0*/  LDL.LU R2, [R1+0x8] ;  /* 0x0000080001027983 */ /* 0x001ea20000300800 */
[----:B------:R-:W-:Y:S01]  /*132b0*/  R2UR UR10, R14 ;  /* 0x000000000e0a72ca */ /* 0x000fe200000e0000 */
[C-C-:B------:R-:W-:Y:S01]  /*132c0*/  IMAD R3, R19.reuse, 0x8, R18.reuse ;  /* 0x0000000813037824 */ /* 0x140fe200078e0212 */
[----:B------:R-:W-:Y:S01]  /*132d0*/  R2UR UR6, R12 ;  /* 0x000000000c0672ca */ /* 0x000fe200000e0000 */
[----:B------:R-:W-:Y:S01]  /*132e0*/  IMAD R9, R19, 0xb000, R18 ;  /* 0x0000b00013097824 */ /* 0x000fe200078e0212 */
[----:B------:R-:W-:Y:S01]  /*132f0*/  R2UR UR7, R13 ;  /* 0x000000000d0772ca */ /* 0x000fe200000e0000 */
[----:B------:R-:W-:Y:S01]  /*13300*/  UIADD3 UR4, UP0, UR36, 0x470, URZ ;  /* 0x0000047024047890 */ /* 0x000fe2000ff1e03f */
[----:B------:R-:W-:Y:S01]  /*13310*/  PLOP3.LUT P0, PT, PT, PT, PT, 0x80, 0x0 ;  /* 0x000000000000781c */ /* 0x000fe20003f0f070 */
[----:B------:R-:W-:-:S02]  /*13320*/  VIADD R3, R3, 0x34850 ;  /* 0x0003485003037836 */ /* 0x000fc40000000000 */
[----:B------:R-:W-:Y:S01]  /*13330*/  UIADD3.X UR5, URZ, UR37, URZ, UP0, !UPT ;  /* 0x000000253f057290 */ /* 0x000fe200087fe43f */
[----:B--2---:R-:W-:Y:S02]  /*13340*/  IMAD R2, R2, 0xb0, R5 ;  /* 0x000000b002027824 */ /* 0x004fe400078e0205 */
[----:B------:R-:W-:-:S09]  /*13350*/  VIADD R5, R9, 0x400 ;  /* 0x0000040009057836 */ /* 0x000fd20000000000 */
.L_x_269:
        /* <DEDUP_REMOVED lines=10> */
[----:B------:R-:W-:Y:S01]  /*13400*/  R2UR UR10, R15 ;  /* 0x000000000f0a72ca */ /* 0x000fe200000e0000 */
[----:B------:R-:W-:Y:S01]  /*13410*/  VIADD R9, R9, 0x5c00 ;  /* 0x00005c0009097836 */ /* 0x000fe20000000000 */
[----:B------:R-:W-:Y:S02]  /*13420*/  R2UR UR6, R12 ;  /* 0x000000000c0672ca */ /* 0x000fe400000e0000 */
[----:B------:R-:W-:Y:S02]  /*13430*/  R2UR UR7, R13 ;  /* 0x000000000d0772ca */ /* 0x000fe400000e0000 */
[----:B------:R-:W-:-:S13]  /*13440*/  PLOP3.LUT P0, PT, PT, PT, PT, 0x80, 0x0 ;  /* 0x000000000000781c */ /* 0x000fda0003f0f070 */
.L_x_270:
        /* <DEDUP_REMOVED lines=10> */
[----:B------:R0:W-:Y:S01]  /*134f0*/  STL [R1+0x8], R0 ;  /* 0x0000080001007387 */ /* 0x0001e20000100800 */
[----:B------:R-:W-:-:S07]  /*13500*/  IMAD.MOV.U32 R17, RZ, RZ, R4 ;  /* 0x000000ffff117224 */ /* 0x000fce00078e0004 */
.L_x_257:
[----:B------:R-:W-:Y:S05]  /*13510*/  BSYNC B1 ;  /* 0x0000000000017941 */ /* 0x000fea0003800000 */
.L_x_256:
[----:B0-----:R-:W2:Y:S01]  /*13520*/  LDL.LU R0, [R1+0x30] ;  /* 0x0000300001007983 */ /* 0x001ea20000300800 */
[----:B------:R-:W-:-:S03]  /*13530*/  IMAD.MOV.U32 R19, RZ, RZ, R8 ;  /* 0x000000ffff137224 */ /* 0x000fc600078e0008 */
[----:B------:R0:W-:Y:S02]  /*13540*/  STL [R1+0x14], R11 ;  /* 0x0000140b01007387 */ /* 0x0001e40000100800 */
[----:B0-2---:R-:W-:-:S07]  /*13550*/  VIADD R0, R0, 0xfffffffd ;  /* 0xfffffffd00007836 */ /* 0x005fce0000000000 */
.L_x_255:
[----:B------:R-:W-:Y:S05]  /*13560*/  BSYNC B2 ;  /* 0x0000000000027941 */ /* 0x000fea0003800000 */
.L_x_254:
[----:B------:R-:W-:Y:S01]  /*13570*/  VIADD R10, R10, 0xfffffffe ;  /* 0xfffffffe0a0a7836 */ /* 0x000fe20000000000 */
[----:B------:R-:W-:-:S04]  /*13580*/  LOP3.LUT R7, RZ, R7, RZ, 0x33, !PT ;  /* 0x00000007ff077212 */ /* 0x000fc800078e33ff */
[----:B------:R-:W-:-:S13]  /*13590*/  ISETP.NE.AND P0, PT, R10, R7, PT ;  /* 0x000000070a00720c */ /* 0x000fda0003f05270 */
[----:B------:R-:W-:Y:S05]  /*135a0*/  @!P0 BRA `(.L_x_253) ;  /* 0x0000001000d48947 */ /* 0x000fea0003800000 */
[----:B------:R-:W-:-:S07]  /*135b0*/  IMAD.MOV.U32 R9, RZ, RZ, R17 ;  /* 0x000000ffff097224 */ /* 0x000fce00078e0011 */
.L_x_301:
[----:B------:R-:W2:Y:S04]  /*135c0*/  LDL R3, [R1+0x1c] ;  /* 0x00001c0001037983 */ /* 0x000ea80000100800 */
[----:B------:R-:W3:Y:S01]  /*135d0*/  LDL R2, [R1+0x14] ;  /* 0x0000140001027983 */ /* 0x000ee20000100800 */
[----:B------:R-:W-:Y:S01]  /*135e0*/  VIADD R4, R19, 0x1 ;  /* 0x0000000113047836 */ /* 0x000fe20000000000 */
[----:B------:R-:W-:Y:S05]  /*135f0*/  YIELD ;  /* 0x0000000000007946 */ /* 0x000fea0003800000 */
[----:B------:R-:W-:Y:S01]  /*13600*/  ISETP.NE.AND P0, PT, R4, 0x2, PT ;  /* 0x000000020400780c */ /* 0x000fe20003f05270 */
[----:B------:R-:W-:Y:S03]  /*13610*/  BSSY B1, `(.L_x_271) ;  /* 0x0000092000017945 */ /* 0x000fe60003800000 */
[----:B------:R-:W-:-:S02]  /*13620*/  SEL R5, RZ, 0x1, P0 ;  /* 0x00000001ff057807 */ /* 0x000fc40000000000 */
[----:B------:R-:W-:Y:S02]  /*13630*/  SEL R4, R4, RZ, P0 ;  /* 0x000000ff04047207 */ /* 0x000fe40000000000 */
[----:B--2---:R-:W-:Y:S02]  /*13640*/  LOP3.LUT P1, RZ, R3, 0x1, RZ, 0xc0, !PT ;  /* 0x0000000103ff7812 */ /* 0x004fe4000782c0ff */
[----:B---3--:R-:W-:-:S11]  /*13650*/  LOP3.LUT R5, R2, R5, RZ, 0x3c, !PT ;  /* 0x0000000502057212 */ /* 0x008fd600078e3cff */
[----:B01----:R-:W-:Y:S05]  /*13660*/  @!P1 BRA `(.L_x_272) ;  /* 0x0000000800309947 */ /* 0x003fea0003800000 */
        /* <DEDUP_REMOVED lines=14> */
[----:B------:R-:W-:-:S04]  /*13750*/  @P0 SHF.R.U32.HI R2, RZ, R3, R7 ;  /* 0x00000003ff020219 */ /* 0x000fc80000011607 */
[--C-:B------:R-:W-:Y:S01]  /*13760*/  SHF.R.S32.HI R3, RZ, 0x1f, R2.reuse ;  /* 0x0000001fff037819 */ /* 0x100fe20000011402 */
[----:B------:R-:W-:-:S04]  /*13770*/  IMAD.MOV R7, RZ, RZ, -R2 ;  /* 0x000000ffff077224 */ /* 0x000fc800078e0a02 */
[----:B------:R-:W-:Y:S02]  /*13780*/  IMAD R7, R8, R7, R0 ;  /* 0x0000000708077224 */ /* 0x000fe400078e0200 */
[----:B--2---:R-:W-:-:S04]  /*13790*/  IMAD R8, R11, UR6, RZ ;  /* 0x000000060b087c24 */ /* 0x004fc8000f8e02ff */
[C---:B---3--:R-:W-:Y:S02]  /*137a0*/  IMAD R8, R10.reuse, UR7, R8 ;  /* 0x000000070a087c24 */ /* 0x048fe4000f8e0208 */
[----:B------:R-:W-:-:S04]  /*137b0*/  IMAD.WIDE.U32 R2, R10, UR6, R2 ;  /* 0x000000060a027c25 */ /* 0x000fc8000f8e0002 */
[----:B------:R-:W-:Y:S01]  /*137c0*/  IMAD.IADD R3, R8, 0x1, R3 ;  /* 0x0000000108037824 */ /* 0x000fe200078e0203 */
[----:B------:R-:W-:-:S04]  /*137d0*/  LEA R8, P0, R2, UR4, 0x2 ;  /* 0x0000000402087c11 */ /* 0x000fc8000f8010ff */
[----:B------:R-:W-:-:S06]  /*137e0*/  LEA.HI.X R9, R2, UR5, R3, 0x2, P0 ;  /* 0x0000000502097c11 */ /* 0x000fcc00080f1403 */
[----:B------:R0:W5:Y:S03]  /*137f0*/  LDG.E R9, desc[UR8][R8.64] ;  /* 0x0000000808097981 */ /* 0x000166000c1e1900 */
.L_x_273:
[----:B------:R-:W-:Y:S01]  /*13800*/  IMAD R3, R4, 0x8, R18 ;  /* 0x0000000804037824 */ /* 0x000fe200078e0212 */
[----:B------:R-:W-:Y:S01]  /*13810*/  SHF.L.U32 R2, R5, 0x1f, RZ ;  /* 0x0000001f05027819 */ /* 0x000fe200000006ff */
[----:B------:R-:W-:Y:S03]  /*13820*/  BSSY B2, `(.L_x_274) ;  /* 0x0000003000027945 */ /* 0x000fe60003800000 */
[----:B------:R-:W1:Y:S02]  /*13830*/  SYNCS.PHASECHK.TRANS64.TRYWAIT P0, [R3+URZ+0x34840], R2 ;  /* 0x03484002030075a7 */ /* 0x000e64000800017f */
[----:B-1----:R-:W-:Y:S05]  /*13840*/  @!P0 BRA `(.L_x_275) ;  /* 0x0000003400d48947 */ /* 0x002fea0003800000 */
.L_x_364:
[----:B------:R-:W-:Y:S05]  /*13850*/  BSYNC B2 ;  /* 0x0000000000027941 */ /* 0x000fea0003800000 */
.L_x_274:
        /* <DEDUP_REMOVED lines=12> */
.L_x_277:
[----:B------:R-:W-:Y:S05]  /*13920*/  BSYNC B2 ;  /* 0x0000000000027941 */ /* 0x000fea0003800000 */
.L_x_276:
[----:B------:R-:W2:Y:S01]  /*13930*/  LDL R8, [R1+0x18] ;  /* 0x0000180001087983 */ /* 0x000ea20000100800 */
[----:B------:R-:W-:Y:S01]  /*13940*/  IMAD.MOV.U32 R12, RZ, RZ, RZ ;  /* 0x000000ffff0c7224 */ /* 0x000fe200078e00ff */
[----:B------:R-:W-:Y:S01]  /*13950*/  UIADD3 UR4, UP0, UR36, 0x370, URZ ;  /* 0x0000037024047890 */ /* 0x000fe2000ff1e03f */
[----:B-1----:R-:W-:Y:S01]  /*13960*/  IMAD R2, R4, 0xb000, R18 ;  /* 0x0000b00004027824 */ /* 0x002fe200078e0212 */
        /* <DEDUP_REMOVED lines=8> */
.L_x_278:
        /* <DEDUP_REMOVED lines=16> */
.L_x_279:
        /* <DEDUP_REMOVED lines=16> */
.L_x_365:
[----:B------:R-:W-:Y:S05]  /*13bf0*/  BSYNC B2 ;  /* 0x0000000000027941 */ /* 0x000fea0003800000 */
.L_x_280:
[----:B------:R-:W-:Y:S01]  /*13c00*/  BSSY B2, `(.L_x_282) ;  /* 0x000000b000027945 */ /* 0x000fe20003800000 */
[----:B------:R-:W-:Y:S02]  /*13c10*/  IMAD.MOV.U32 R10, RZ, RZ, 0x0 ;  /* 0x00000000ff0a7424 */ /* 0x000fe400078e00ff */
[----:B------:R-:W-:Y:S01]  /*13c20*/  IMAD.MOV.U32 R11, RZ, RZ, 0x14f00000 ;  /* 0x14f00000ff0b7424 */ /* 0x000fe200078e00ff */
[----:B------:R-:W-:Y:S06]  /*13c30*/  @P1 BRA `(.L_x_283) ;  /* 0x00000000001c1947 */ /* 0x000fec0003800000 */
[----:B------:R-:W1:Y:S01]  /*13c40*/  S2R R8, SR_TID.X ;  /* 0x0000000000087919 */ /* 0x000e620000002100 */
[----:B0-----:R-:W-:-:S04]  /*13c50*/  IMAD.MOV.U32 R3, RZ, RZ, 0xb000 ;  /* 0x0000b000ff037424 */ /* 0x001fc800078e00ff */
[----:B------:R2:W-:Y:S01]  /*13c60*/  SYNCS.ARRIVE.TRANS64 RZ, [R2+URZ+0x50], R3 ;  /* 0x0000500302ff79a7 */ /* 0x0005e2000800003f */
[----:B-1----:R-:W-:-:S04]  /*13c70*/  LOP3.LUT R8, R8, 0x1f, RZ, 0xc0, !PT ;  /* 0x0000001f08087812 */ /* 0x002fc800078ec0ff */
[----:B------:R-:W-:-:S13]  /*13c80*/  ISETP.NE.AND P0, PT, R8, RZ, PT ;  /* 0x000000ff0800720c */ /* 0x000fda0003f05270 */
[----:B--2---:R-:W-:Y:S05]  /*13c90*/  @!P0 BRA `(.L_x_283) ;  /* 0x0000000000048947 */ /* 0x004fea0003800000 */
[----:B------:R-:W-:Y:S01]  /*13ca0*/  BPT.TRAP 0x1 ;  /* 0x000000040000795c */ /* 0x000fe20000300000 */
.L_x_283:
[----:B------:R-:W-:Y:S05]  /*13cb0*/  BSYNC B2 ;  /* 0x0000000000027941 */ /* 0x000fea0003800000 */
.L_x_282:
[----:B------:R-:W2:Y:S04]  /*13cc0*/  LDL R8, [R1+0x18] ;  /* 0x0000180001087983 */ /* 0x000ea80000100800 */
[----:B0-----:R-:W2:Y:S01]  /*13cd0*/  LDL.LU R3, [R1+0x8] ;  /* 0x0000080001037983 */ /* 0x001ea20000300800 */
[----:B------:R-:W-:Y:S01]  /*13ce0*/  R2UR UR10, R12 ;  /* 0x000000000c0a72ca */ /* 0x000fe200000e0000 */
[----:B------:R-:W-:Y:S01]  /*13cf0*/  IMAD R19, R19, 0xb000, R18 ;  /* 0x0000b00013137824 */ /* 0x000fe200078e0212 */
[----:B------:R-:W-:Y:S01]  /*13d00*/  R2UR UR6, R10 ;  /* 0x000000000a0672ca */ /* 0x000fe200000e0000 */
[----:B------:R-:W-:Y:S01]  /*13d10*/  UIADD3 UR4, UP0, UR36, 0x470, URZ ;  /* 0x0000047024047890 */ /* 0x000fe2000ff1e03f */
[----:B------:R-:W-:Y:S01]  /*13d20*/  R2UR UR7, R11 ;  /* 0x000000000b0772ca */ /* 0x000fe200000e0000 */
[----:B------:R-:W-:Y:S01]  /*13d30*/  VIADD R2, R2, 0x50 ;  /* 0x0000005002027836 */ /* 0x000fe20000000000 */
[----:B------:R-:W-:Y:S01]  /*13d40*/  PLOP3.LUT P0, PT, PT, PT, PT, 0x80, 0x0 ;  /* 0x000000000000781c */ /* 0x000fe20003f0f070 */
[----:B------:R-:W-:Y:S01]  /*13d50*/  UIADD3.X UR5, URZ, UR37, URZ, UP0, !UPT ;  /* 0x000000253f057290 */ /* 0x000fe200087fe43f */
[----:B--2---:R-:W-:-:S02]  /*13d60*/  IMAD R3, R3, 0xb0, R8 ;  /* 0x000000b003037824 */ /* 0x004fc400078e0208 */
[----:B------:R-:W-:-:S09]  /*13d70*/  VIADD R8, R19, 0x400 ;  /* 0x0000040013087836 */ /* 0x000fd20000000000 */
.L_x_284:
        /* <DEDUP_REMOVED lines=15> */
.L_x_285:
        /* <DEDUP_REMOVED lines=12> */
.L_x_272:
[----:B------:R-:W-:Y:S05]  /*13f30*/  BSYNC B1 ;  /* 0x0000000000017941 */ /* 0x000fea0003800000 */
.L_x_271:
[----:B------:R-:W2:Y:S01]  /*13f40*/  LDL R2, [R1+0x1c] ;  /* 0x00001c0001027983 */ /* 0x000ea20000100800 */
[----:B------:R-:W-:Y:S01]  /*13f50*/  VIADD R19, R4, 0x1 ;  /* 0x0000000104137836 */ /* 0x000fe20000000000 */
[----:B------:R-:W-:Y:S01]  /*13f60*/  BSSY B1, `(.L_x_286) ;  /* 0x0000095000017945 */ /* 0x000fe20003800000 */
[----:B0-----:R-:W-:-:S03]  /*13f70*/  VIADD R7, R0, 0xffffffff ;  /* 0xffffffff00077836 */ /* 0x001fc60000000000 */
[----:B------:R-:W-:-:S04]  /*13f80*/  ISETP.NE.AND P0, PT, R19, 0x2, PT ;  /* 0x000000021300780c */ /* 0x000fc80003f05270 */
[----:B------:R-:W-:Y:S02]  /*13f90*/  SEL R19, R19, RZ, P0 ;  /* 0x000000ff13137207 */ /* 0x000fe40000000000 */
[----:B--2---:R-:W-:Y:S02]  /*13fa0*/  LOP3.LUT P1, RZ, R2, 0x1, RZ, 0xc0, !PT ;  /* 0x0000000102ff7812 */ /* 0x004fe4000782c0ff */
[----:B------:R-:W-:-:S04]  /*13fb0*/  SEL R2, RZ, 0x1, P0 ;  /* 0x00000001ff027807 */ /* 0x000fc80000000000 */
[----:B------:R-:W-:-:S05]  /*13fc0*/  LOP3.LUT R12, R5, R2, RZ, 0x3c, !PT ;  /* 0x00000002050c7212 */ /* 0x000fca00078e3cff */
[----:B------:R0:W-:Y:S02]  /*13fd0*/  STL [R1+0x14], R12 ;  /* 0x0000140c01007387 */ /* 0x0001e40000100800 */
[----:B------:R-:W-:Y:S05]  /*13fe0*/  @!P1 BRA `(.L_x_287) ;  /* 0x0000000800309947 */ /* 0x000fea0003800000 */
[----:B------:R-:W-:Y:S01]  /*13ff0*/  ULDC.64 UR4, c[0x0][0x418] ;  /* 0x0001060000047ab9 */ /* 0x000fe20000000a00 */
[----:B------:R-:W-:Y:S01]  /*14000*/  IMAD.MOV.U32 R8, RZ, RZ, R7 ;  /* 0x000000ffff087224 */ /* 0x000fe200078e0007 */
[----:B------:R-:W-:-:S04]  /*14010*/  ISETP.NE.U32.AND P0, PT, RZ, UR4, PT ;  /* 0x00000004ff007c0c */ /* 0x000fc8000bf05070 */
[----:B------:R-:W-:-:S13]  /*14020*/  ISETP.NE.AND.EX P0, PT, RZ, UR5, PT, P0 ;  /* 0x00000005ff007c0c */ /* 0x000fda000bf05300 */
[----:B------:R-:W-:Y:S05]  /*14030*/  @!P0 BRA `(.L_x_288) ;  /* 0x0000000000508947 */ /* 0x000fea0003800000 */
[----:B------:R-:W2:Y:S01]  /*14040*/  LDL R11, [R1+0x20] ;  /* 0x00002000010b7983 */ /* 0x000ea20000100800 */
[----:B------:R-:W1:Y:S01]  /*14050*/  LDC R9, c[0x0][0x43c] ;  /* 0x00010f00ff097b82 */ /* 0x000e620000000800 */
[----:B------:R-:W-:Y:S02]  /*14060*/  ULDC.64 UR6, c[0x0][0x428] ;  /* 0x00010a0000067ab9 */ /* 0x000fe40000000a00 */
[----:B------:R-:W3:Y:S01]  /*14070*/  LDL R10, [R1+0x10] ;  /* 0x00001000010a7983 */ /* 0x000ee20000100800 */
[----:B------:R-:W-:Y:S01]  /*14080*/  ULDC.64 UR8, c[0x0][0x208] ;  /* 0x0000820000087ab9 */ /* 0x000fe20000000a00 */
[----:B-1----:R-:W-:-:S13]  /*14090*/  ISETP.NE.AND P0, PT, R9, 0x1, PT ;  /* 0x000000010900780c */ /* 0x002fda0003f05270 */
[----:B------:R-:W1:Y:S02]  /*140a0*/  @P0 LDC.64 R2, c[0x0][0x440] ;  /* 0x00011000ff020b82 */ /* 0x000e640000000a00 */
[----:B-1----:R-:W-:-:S04]  /*140b0*/  @P0 IMAD.HI.U32 R8, R7, R2, RZ ;  /* 0x0000000207080227 */ /* 0x002fc800078e00ff */
        /* <DEDUP_REMOVED lines=10> */
[----:B------:R-:W-:-:S05]  /*14160*/  LEA.HI.X R11, R2, UR5, R3, 0x2, P0 ;  /* 0x00000005020b7c11 */ /* 0x000fca00080f1403 */
[----:B------:R1:W5:Y:S04]  /*14170*/  LDG.E R9, desc[UR8][R10.64] ;  /* 0x000000080a097981 */ /* 0x000368000c1e1900 */
.L_x_288:
[----:B------:R-:W-:Y:S01]  /*14180*/  IMAD R2, R19, 0x8, R18 ;  /* 0x0000000813027824 */ /* 0x000fe200078e0212 */
[----:B------:R-:W-:Y:S01]  /*14190*/  SHF.L.U32 R3, R12, 0x1f, RZ ;  /* 0x0000001f0c037819 */ /* 0x000fe200000006ff */
[----:B------:R-:W-:Y:S03]  /*141a0*/  BSSY B2, `(.L_x_289) ;  /* 0x0000003000027945 */ /* 0x000fe60003800000 */
[----:B------:R-:W2:Y:S02]  /*141b0*/  SYNCS.PHASECHK.TRANS64.TRYWAIT P0, [R2+URZ+0x34840], R3 ;  /* 0x03484003020075a7 */ /* 0x000ea4000800017f */
[----:B--2---:R-:W-:Y:S05]  /*141c0*/  @!P0 BRA `(.L_x_290) ;  /* 0x0000002c009c8947 */ /* 0x004fea0003800000 */
.L_x_366:
[----:B------:R-:W-:Y:S05]  /*141d0*/  BSYNC B2 ;  /* 0x0000000000027941 */ /* 0x000fea0003800000 */
.L_x_289:
[----:B-1----:R-:W1:Y:S01]  /*141e0*/  S2R R10, SR_TID.X ;  /* 0x00000000000a7919 */ /* 0x002e620000002100 */
[----:B------:R-:W-:Y:S01]  /*141f0*/  BSSY B2, `(.L_x_291) ;  /* 0x000000b000027945 */ /* 0x000fe20003800000 */
[----:B-1----:R-:W-:-:S04]  /*14200*/  LOP3.LUT R10, R10, 0x7f, RZ, 0xc0, !PT ;  /* 0x0000007f0a0a7812 */ /* 0x002fc800078ec0ff */
[----:B------:R-:W-:-:S13]  /*14210*/  ISETP.NE.AND P1, PT, R10, RZ, PT ;  /* 0x000000ff0a00720c */ /* 0x000fda0003f25270 */
[----:B------:R-:W-:Y:S05]  /*14220*/  @P1 BRA `(.L_x_292) ;  /* 0x00000000001c1947 */ /* 0x000fea0003800000 */
[----:B------:R-:W1:Y:S01]  /*14230*/  S2R R10, SR_TID.X ;  /* 0x00000000000a7919 */ /* 0x000e620000002100 */
[----:B--2---:R-:W-:-:S04]  /*14240*/  IMAD.MOV.U32 R3, RZ, RZ, 0xb000 ;  /* 0x0000b000ff037424 */ /* 0x004fc800078e00ff */
[----:B------:R3:W-:Y:S01]  /*14250*/  SYNCS.ARRIVE.TRANS64 RZ, [R2+URZ+0x34830], R3 ;  /* 0x0348300302ff79a7 */ /* 0x0007e2000800003f */
[----:B-1----:R-:W-:-:S04]  /*14260*/  LOP3.LUT R10, R10, 0x1f, RZ, 0xc0, !PT ;  /* 0x0000001f0a0a7812 */ /* 0x002fc800078ec0ff */
[----:B------:R-:W-:-:S13]  /*14270*/  ISETP.NE.AND P0, PT, R10, RZ, PT ;  /* 0x000000ff0a00720c */ /* 0x000fda0003f05270 */
[----:B---3--:R-:W-:Y:S05]  /*14280*/  @!P0 BRA `(.L_x_292) ;  /* 0x0000000000048947 */ /* 0x008fea0003800000 */
[----:B------:R-:W-:Y:S01]  /*14290*/  BPT.TRAP 0x1 ;  /* 0x000000040000795c */ /* 0x000fe20000300000 */
.L_x_292:
[----:B------:R-:W-:Y:S05]  /*142a0*/  BSYNC B2 ;  /* 0x0000000000027941 */ /* 0x000fea0003800000 */
.L_x_291:
[----:B------:R-:W3:Y:S01]  /*142b0*/  LDL R10, [R1+0x18] ;  /* 0x00001800010a7983 */ /* 0x000ee20000100800 */
[----:B0-----:R-:W-:Y:S01]  /*142c0*/  IMAD.MOV.U32 R12, RZ, RZ, RZ ;  /* 0x000000ffff0c7224 */ /* 0x001fe200078e00ff */
[----:B------:R-:W-:Y:S01]  /*142d0*/  UIADD3 UR4, UP0, UR36, 0x370, URZ ;  /* 0x0000037024047890 */ /* 0x000fe2000ff1e03f */
[C---:B--2---:R-:W-:Y:S01]  /*142e0*/  IMAD R3, R19.reuse, 0x8, R6 ;  /* 0x0000000813037824 */ /* 0x044fe200078e0206 */
[----:B------:R-:W-:Y:S01]  /*142f0*/  PLOP3.LUT P0, PT, PT, PT, PT, 0x80, 0x0 ;  /* 0x000000000000781c */ /* 0x000fe20003f0f070 */
[----:B------:R-:W-:Y:S01]  /*14300*/  IMAD R2, R19, 0xb000, R18 ;  /* 0x0000b00013027824 */ /* 0x000fe200078e0212 */
[----:B------:R-:W-:Y:S01]  /*14310*/  R2UR UR10, R12 ;  /* 0x000000000c0a72ca */ /* 0x000fe200000e0000 */
[----:B------:R-:W-:Y:S01]  /*14320*/  VIADD R3, R3, 0x30 ;  /* 0x0000003003037836 */ /* 0x000fe20000000000 */
[----:B------:R-:W-:Y:S01]  /*14330*/  UIADD3.X UR5, URZ, UR37, URZ, UP0, !UPT ;  /* 0x000000253f057290 */ /* 0x000fe200087fe43f */
[----:B------:R-:W-:Y:S01]  /*14340*/  VIADD R11, R2, 0x1e400 ;  /* 0x0001e400020b7836 */ /* 0x000fe20000000000 */
[----:B------:R-:W-:Y:S01]  /*14350*/  UMOV UR6, 0x0 ;  /* 0x0000000000067882 */ /* 0x000fe20000000000 */
[----:B------:R-:W-:Y:S01]  /*14360*/  UMOV UR7, 0x14f00000 ;  /* 0x14f0000000077882 */ /* 0x000fe20000000000 */
[----:B---3--:R-:W-:-:S09]  /*14370*/  IMAD R10, R8, 0xb0, R10 ;  /* 0x000000b0080a7824 */ /* 0x008fd200078e020a */
.L_x_293:
        /* <DEDUP_REMOVED lines=16> */
.L_x_294:
        /* <DEDUP_REMOVED lines=10> */
[----:B------:R-:W-:Y:S01]  /*14520*/  SHF.L.U32 R5, R5, 0x1f, RZ ;  /* 0x0000001f05057819 */ /* 0x000fe200000006ff */
[----:B------:R-:W-:Y:S01]  /*14530*/  IMAD R2, R4, 0x8, R6 ;  /* 0x0000000804027824 */ /* 0x000fe200078e0206 */
[----:B------:R-:W-:Y:S03]  /*14540*/  BSSY B2, `(.L_x_295) ;  /* 0x0000003000027945 */ /* 0x000fe60003800000 */
[----:B------:R-:W0:Y:S02]  /*14550*/  SYNCS.PHASECHK.TRANS64.TRYWAIT P0, [R2+URZ+0x60], R5 ;  /* 0x00006005020075a7 */ /* 0x000e24000800017f */
[----:B0-----:R-:W-:Y:S05]  /*14560*/  @!P0 BRA `(.L_x_296) ;  /* 0x0000002800c88947 */ /* 0x001fea0003800000 */
.L_x_367:
[----:B------:R-:W-:Y:S05]  /*14570*/  BSYNC B2 ;  /* 0x0000000000027941 */ /* 0x000fea0003800000 */
.L_x_295:
[----:B------:R-:W-:Y:S01]  /*14580*/  BSSY B2, `(.L_x_297) ;  /* 0x000000b000027945 */ /* 0x000fe20003800000 */
[----:B------:R-:W-:Y:S02]  /*14590*/  IMAD.MOV.U32 R10, RZ, RZ, 0x0 ;  /* 0x00000000ff0a7424 */ /* 0x000fe400078e00ff */
[----:B------:R-:W-:Y:S01]  /*145a0*/  IMAD.MOV.U32 R11, RZ, RZ, 0x14f00000 ;  /* 0x14f00000ff0b7424 */ /* 0x000fe200078e00ff */
[----:B------:R-:W-:Y:S06]  /*145b0*/  @P1 BRA `(.L_x_298) ;  /* 0x00000000001c1947 */ /* 0x000fec0003800000 */
[----:B------:R-:W1:Y:S02]  /*145c0*/  S2R R3, SR_TID.X ;  /* 0x0000000000037919 */ /* 0x000e640000002100 */
[----:B-1----:R-:W-:Y:S01]  /*145d0*/  LOP3.LUT R14, R3, 0x1f, RZ, 0xc0, !PT ;  /* 0x0000001f030e7812 */ /* 0x002fe200078ec0ff */
[----:B------:R-:W-:-:S03]  /*145e0*/  IMAD.MOV.U32 R3, RZ, RZ, 0xb000 ;  /* 0x0000b000ff037424 */ /* 0x000fc600078e00ff */
[----:B------:R-:W-:Y:S01]  /*145f0*/  ISETP.NE.AND P0, PT, R14, RZ, PT ;  /* 0x000000ff0e00720c */ /* 0x000fe20003f05270 */
[----:B------:R1:W-:-:S12]  /*14600*/  SYNCS.ARRIVE.TRANS64 RZ, [R2+URZ+0x50], R3 ;  /* 0x0000500302ff79a7 */ /* 0x0003d8000800003f */
[----:B-1----:R-:W-:Y:S05]  /*14610*/  @!P0 BRA `(.L_x_298) ;  /* 0x0000000000048947 */ /* 0x002fea0003800000 */
[----:B------:R-:W-:Y:S01]  /*14620*/  BPT.TRAP 0x1 ;  /* 0x000000040000795c */ /* 0x000fe20000300000 */
.L_x_298:
[----:B------:R-:W-:Y:S05]  /*14630*/  BSYNC B2 ;  /* 0x0000000000027941 */ /* 0x000fea0003800000 */
.L_x_297:
[----:B0-----:R-:W2:Y:S04]  /*14640*/  LDL R5, [R1+0x18] ;  /* 0x0000180001057983 */ /* 0x001ea80000100800 */
[----:B------:R-:W2:Y:S01]  /*14650*/  LDL.LU R3, [R1+0x8] ;  /* 0x0000080001037983 */ /* 0x000ea20000300800 */
        /* <DEDUP_REMOVED lines=10> */
.L_x_299:
        /* <DEDUP_REMOVED lines=15> */
.L_x_300:
        /* <DEDUP_REMOVED lines=12> */
.L_x_287:
[----:B------:R-:W-:Y:S05]  /*148b0*/  BSYNC B1 ;  /* 0x0000000000017941 */ /* 0x000fea0003800000 */
.L_x_286:
[----:B------:R-:W2:Y:S01]  /*148c0*/  LDL R2, [R1+0x24] ;  /* 0x0000240001027983 */ /* 0x000ea20000100800 */
[----:B------:R-:W-:Y:S01]  /*148d0*/  VIADD R0, R0, 0xfffffffe ;  /* 0xfffffffe00007836 */ /* 0x000fe20000000000 */
[----:B--2---:R-:W-:-:S13]  /*148e0*/  ISETP.GT.AND P0, PT, R7, R2, PT ;  /* 0x000000020700720c */ /* 0x004fda0003f04270 */
[----:B------:R-:W-:Y:S05]  /*148f0*/  @P0 BRA `(.L_x_301) ;  /* 0xffffffec00300947 */ /* 0x000fea000383ffff */
.L_x_253:
[----:B------:R-:W-:Y:S05]  /*14900*/  BSYNC B0 ;  /* 0x0000000000007941 */ /* 0x000fea0003800000 */
.L_x_252:
[----:B------:R-:W2:Y:S01]  /*14910*/  S2R R2, SR_TID.X ;  /* 0x0000000000027919 */ /* 0x000ea20000002100 */
[----:B------:R-:W-:Y:S01]  /*14920*/  BSSY B0, `(.L_x_302) ;  /* 0x0000012000007945 */ /* 0x000fe20003800000 */
[----:B--2---:R-:W-:-:S04]  /*14930*/  LOP3.LUT R7, R2, 0x7f, RZ, 0xc0, !PT ;  /* 0x0000007f02077812 */ /* 0x004fc800078ec0ff */
[----:B------:R-:W-:-:S13]  /*14940*/  ISETP.NE.AND P0, PT, R7, RZ, PT ;  /* 0x000000ff0700720c */ /* 0x000fda0003f05270 */
[----:B------:R-:W-:Y:S05]  /*14950*/  @P0 BRA `(.L_x_303) ;  /* 0x0000000000380947 */ /* 0x000fea0003800000 */
[----:B------:R-:W2:Y:S01]  /*14960*/  S2R R3, SR_LANEID ;  /* 0x0000000000037919 */ /* 0x000ea20000000000 */
[----:B------:R-:W-:Y:S01]  /*14970*/  VOTEU.ANY UR4, UPT, PT ;  /* 0x0000000000047886 */ /* 0x000fe200038e0100 */
[----:B-1----:R-:W1:Y:S01]  /*14980*/  LDC.64 R4, c[0x0][0xc60] ;  /* 0x00031800ff047b82 */ /* 0x002e620000000a00 */
[----:B------:R-:W2:Y:S01]  /*14990*/  FLO.U32 R0, UR4 ;  /* 0x0000000400007d00 */ /* 0x000ea200080e0000 */
[----:B------:R-:W-:-:S07]  /*149a0*/  ULDC.64 UR6, c[0x0][0x208] ;  /* 0x0000820000067ab9 */ /* 0x000fce0000000a00 */
[----:B------:R-:W1:Y:S01]  /*149b0*/  POPC R2, UR4 ;  /* 0x0000000400027d09 */ /* 0x000e620008000000 */
[----:B--2---:R-:W-:-:S13]  /*149c0*/  ISETP.EQ.U32.AND P0, PT, R0, R3, PT ;  /* 0x000000030000720c */ /* 0x004fda0003f02070 */
[----:B-1----:R-:W2:Y:S01]  /*149d0*/  @P0 ATOMG.E.ADD.STRONG.GPU PT, R5, desc[UR6][R4.64], R2 ;  /* 0x00000002040509a8 */ /* 0x002ea200081ee1c6 */
[----:B------:R-:W1:Y:S02]  /*149e0*/  S2R R3, SR_LTMASK ;  /* 0x0000000000037919 */ /* 0x000e640000003900 */
[----:B-1----:R-:W-:-:S06]  /*149f0*/  LOP3.LUT R3, R3, UR4, RZ, 0xc0, !PT ;  /* 0x0000000403037c12 */ /* 0x002fcc000f8ec0ff */
[----:B------:R-:W1:Y:S01]  /*14a00*/  POPC R3, R3 ;  /* 0x0000000300037309 */ /* 0x000e620000000000 */
[----:B--2---:R-:W1:Y:S02]  /*14a10*/  SHFL.IDX PT, R0, R5, R0, 0x1f ;  /* 0x00001f0005007589 */ /* 0x004e6400000e0000 */
[----:B-1----:R-:W-:-:S05]  /*14a20*/  IADD3 R0, R0, UR38, R3 ;  /* 0x0000002600007c10 */ /* 0x002fca000fffe003 */
[----:B------:R2:W-:Y:S02]  /*14a30*/  STL [R1], R0 ;  /* 0x0000000001007387 */ /* 0x0005e40000100800 */
.L_x_303:
[----:B------:R-:W-:Y:S05]  /*14a40*/  BSYNC B0 ;  /* 0x0000000000007941 */ /* 0x000fea0003800000 */
.L_x_302:
[----:B--2---:R-:W2:Y:S01]  /*14a50*/  LDL R0, [R1+0x1c] ;  /* 0x00001c0001007983 */ /* 0x004ea20000100800 */
[----:B------:R-:W-:Y:S01]  /*14a60*/  BSSY B0, `(.L_x_304) ;  /* 0x000003a000007945 */ /* 0x000fe20003800000 */
[----:B--2---:R-:W-:-:S13]  /*14a70*/  LOP3.LUT P0, RZ, R0, 0x1, RZ, 0xc0, !PT ;  /* 0x0000000100ff7812 */ /* 0x004fda000780c0ff */
[----:B------:R-:W-:Y:S05]  /*14a80*/  @!P0 BRA `(.L_x_305) ;  /* 0x0000000000dc8947 */ /* 0x000fea0003800000 */
[----:B------:R-:W2:Y:S01]  /*14a90*/  LDL R2, [R1+0x14] ;  /* 0x0000140001027983 */ /* 0x000ea20000100800 */
[----:B------:R-:W-:Y:S01]  /*14aa0*/  IMAD R0, R19, 0x8, R18 ;  /* 0x0000000813007824 */ /* 0x000fe200078e0212 */
[----:B------:R-:W-:Y:S01]  /*14ab0*/  BSSY B1, `(.L_x_306) ;  /* 0x0000005000017945 */ /* 0x000fe20003800000 */
[----:B------:R-:W-:Y:S02]  /*14ac0*/  ISETP.NE.AND P1, PT, R7, RZ, PT ;  /* 0x000000ff0700720c */ /* 0x000fe40003f25270 */
[----:B--2---:R-:W-:-:S04]  /*14ad0*/  SHF.L.U32 R2, R2, 0x1f, RZ ;  /* 0x0000001f02027819 */ /* 0x004fc800000006ff */
[----:B------:R-:W2:Y:S02]  /*14ae0*/  SYNCS.PHASECHK.TRANS64.TRYWAIT P0, [R0+URZ+0x34860], R2 ;  /* 0x03486002000075a7 */ /* 0x000ea4000800017f */
[----:B--2---:R-:W-:Y:S05]  /*14af0*/  @!P0 BRA `(.L_x_307) ;  /* 0x0000002400788947 */ /* 0x004fea0003800000 */
.L_x_368:
[----:B------:R-:W-:Y:S05]  /*14b00*/  BSYNC B1 ;  /* 0x0000000000017941 */ /* 0x000fea0003800000 */
.L_x_306:
[----:B------:R-:W-:Y:S04]  /*14b10*/  BSSY B1, `(.L_x_308) ;  /* 0x0000009000017945 */ /* 0x000fe80003800000 */
        /* <DEDUP_REMOVED lines=8> */
.L_x_309:
[----:B------:R-:W-:Y:S05]  /*14ba0*/  BSYNC B1 ;  /* 0x0000000000017941 */ /* 0x000fea0003800000 */
.L_x_308:
[----:B------:R-:W3:Y:S04]  /*14bb0*/  LDL.LU R3, [R1+0x18] ;  /* 0x0000180001037983 */ /* 0x000ee80000300800 */
[----:B--2---:R-:W3:Y:S01]  /*14bc0*/  LDL.LU R2, [R1+0x8] ;  /* 0x0000080001027983 */ /* 0x004ee20000300800 */
[----:B------:R-:W-:Y:S01]  /*14bd0*/  UIADD3 UR4, UP0, UR36, 0x470, URZ ;  /* 0x0000047024047890 */ /* 0x000fe2000ff1e03f */
[----:B------:R-:W-:Y:S01]  /*14be0*/  PLOP3.LUT P0, PT, PT, PT, PT, 0x80, 0x0 ;  /* 0x000000000000781c */ /* 0x000fe20003f0f070 */
[----:B------:R-:W-:Y:S01]  /*14bf0*/  VIADD R0, R0, 0x34850 ;  /* 0x0003485000007836 */ /* 0x000fe20000000000 */
[----:B------:R-:W-:Y:S01]  /*14c00*/  UMOV UR6, 0x0 ;  /* 0x0000000000067882 */ /* 0x000fe20000000000 */
[----:B------:R-:W-:Y:S01]  /*14c10*/  UIADD3.X UR5, URZ, UR37, URZ, UP0, !UPT ;  /* 0x000000253f057290 */ /* 0x000fe200087fe43f */
[----:B------:R-:W-:Y:S01]  /*14c20*/  UMOV UR7, 0x14f00000 ;  /* 0x14f0000000077882 */ /* 0x000fe20000000000 */
[----:B------:R-:W-:Y:S01]  /*14c30*/  UMOV UR10, URZ ;  /* 0x0000003f000a7c82 */ /* 0x000fe20008000000 */
[----:B---3--:R-:W-:-:S02]  /*14c40*/  IMAD R3, R2, 0xb0, R3 ;  /* 0x000000b002037824 */ /* 0x008fc400078e0203 */
[----:B------:R-:W-:-:S04]  /*14c50*/  IMAD R2, R19, 0xb000, R18 ;  /* 0x0000b00013027824 */ /* 0x000fc800078e0212 */
[----:B------:R-:W-:-:S07]  /*14c60*/  VIADD R4, R2, 0x400 ;  /* 0x0000040002047836 */ /* 0x000fce0000000000 */
.L_x_310:
        /* <DEDUP_REMOVED lines=9> */
[----:B--2---:R-:W-:Y:S05]  /*14d00*/  @P0 BRA.U.ANY `(.L_x_310) ;  /* 0xfffffffd00d80947 */ /* 0x004fea000393ffff */
[----:B------:R-:W-:Y:S01]  /*14d10*/  PLOP3.LUT P0, PT, PT, PT, PT, 0x80, 0x0 ;  /* 0x000000000000781c */ /* 0x000fe20003f0f070 */
[----:B------:R-:W-:Y:S01]  /*14d20*/  VIADD R2, R2, 0x5c00 ;  /* 0x00005c0002027836 */ /* 0x000fe20000000000 */
[----:B------:R-:W-:Y:S01]  /*14d30*/  UMOV UR6, 0x0 ;  /* 0x0000000000067882 */ /* 0x000fe20000000000 */
[----:B------:R-:W-:Y:S01]  /*14d40*/  UMOV UR7, 0x14f00000 ;  /* 0x14f0000000077882 */ /* 0x000fe20000000000 */
[----:B------:R-:W-:-:S09]  /*14d50*/  UMOV UR10, 0x40 ;  /* 0x00000040000a7882 */ /* 0x000fd20000000000 */
.L_x_311:
        /* <DEDUP_REMOVED lines=10> */
.L_x_305:
[----:B------:R-:W-:Y:S05]  /*14e00*/  BSYNC B0 ;  /* 0x0000000000007941 */ /* 0x000fea0003800000 */
.L_x_304:
[----:B------:R-:W2:Y:S01]  /*14e10*/  LDL.LU R4, [R1+0x14] ;  /* 0x0000140001047983 */ /* 0x000ea20000300800 */
[----:B------:R-:W-:-:S05]  /*14e20*/  VIADD R19, R19, 0x1 ;  /* 0x0000000113137836 */ /* 0x000fca0000000000 */
[----:B------:R-:W-:-:S04]  /*14e30*/  ISETP.NE.AND P0, PT, R19, 0x2, PT ;  /* 0x000000021300780c */ /* 0x000fc80003f05270 */
[----:B------:R-:W-:Y:S02]  /*14e40*/  SEL R0, RZ, 0x1, P0 ;  /* 0x00000001ff007807 */ /* 0x000fe40000000000 */
[----:B------:R-:W-:Y:S02]  /*14e50*/  SEL R19, R19, RZ, P0 ;  /* 0x000000ff13137207 */ /* 0x000fe40000000000 */
[----:B--2---:R-:W-:-:S05]  /*14e60*/  LOP3.LUT R4, R4, R0, RZ, 0x3c, !PT ;  /* 0x0000000004047212 */ /* 0x004fca00078e3cff */
[----:B------:R2:W-:Y:S02]  /*14e70*/  STL [R1+0x14], R4 ;  /* 0x0000140401007387 */ /* 0x0005e40000100800 */
.L_x_232:
[----:B------:R-:W-:Y:S05]  /*14e80*/  BSYNC B7 ;  /* 0x0000000000077941 */ /* 0x000fea0003800000 */
.L_x_230:
[----:B----4-:R-:W4:Y:S02]  /*14e90*/  LDL R0, [R1+0x1c] ;  /* 0x00001c0001007983 */ /* 0x010f240000100800 */
[----:B----4-:R-:W-:-:S13]  /*14ea0*/  LOP3.LUT P0, RZ, R0, 0x2, RZ, 0xc0, !PT ;  /* 0x0000000200ff7812 */ /* 0x010fda000780c0ff */
[----:B------:R-:W-:Y:S05]  /*14eb0*/  @!P0 BRA `(.L_x_312) ;  /* 0x00000000002c8947 */ /* 0x000fea0003800000 */
[----:B------:R-:W-:Y:S05]  /*14ec0*/  WARPSYNC.ALL ;  /* 0x0000000000007948 */ /* 0x000fea0003800000 */
[----:B------:R-:W4:Y:S08]  /*14ed0*/  S2UR UR5, SR_CgaCtaId ;  /* 0x00000000000579c3 */ /* 0x000f300000008800 */
[----:B------:R-:W-:Y:S06]  /*14ee0*/  BAR.SYNC.DEFER_BLOCKING 0x5, 0x180 ;  /* 0x0146000000007b1d */ /* 0x000fec0000010000 */
[----:B------:R-:W-:-:S02]  /*14ef0*/  UMOV UR4, 0x400 ;  /* 0x0000040000047882 */ /* 0x000fc40000000000 */
[----:B----4-:R-:W-:-:S06]  /*14f00*/  ULEA UR4, UR5, UR4, 0x18 ;  /* 0x0000000405047291 */ /* 0x010fcc000f8ec03f */
[----:B------:R-:W-:-:S05]  /*14f10*/  IMAD.U32 R18, RZ, RZ, UR4 ;  /* 0x00000004ff127e24 */ /* 0x000fca000f8e00ff */
[----:B-123--:R-:W1:Y:S04]  /*14f20*/  LDS.128 R4, [R18+0x348d0] ;  /* 0x0348d00012047984 */ /* 0x00ee680000000c00 */
[----:B-1----:R1:W-:Y:S04]  /*14f30*/  STL.64 [R1], R4 ;  /* 0x0000000401007387 */ /* 0x0023e80000100a00 */
[----:B------:R1:W-:Y:S01]  /*14f40*/  STL.64 [R1+0x8], R6 ;  /* 0x0000080601007387 */ /* 0x0003e20000100a00 */
[----:B------:R-:W-:Y:S06]  /*14f50*/  BAR.ARV 0x4, 0x180 ;  /* 0x0106000000007b1d */ /* 0x000fec0000002000 */
[----:B------:R-:W-:Y:S05]  /*14f60*/  BRA `(.L_x_313) ;  /* 0x0000000c00247947 */ /* 0x000fea0003800000 */
.L_x_312:
[----:B------:R-:W4:Y:S01]  /*14f70*/  S2R R0, SR_TID.X ;  /* 0x0000000000007919 */ /* 0x000f220000002100 */
[----:B------:R-:W-:Y:S01]  /*14f80*/  UMOV UR4, 0xffffffff ;  /* 0xffffffff00047882 */ /* 0x000fe20000000000 */
[----:B----4-:R-:W-:-:S04]  /*14f90*/  LOP3.LUT R16, R0, 0x1f, RZ, 0xc0, !PT ;  /* 0x0000001f00107812 */ /* 0x010fc800078ec0ff */
[----:B------:R-:W-:Y:S01]  /*14fa0*/  ISETP.NE.AND P0, PT, R16, 0x1f, PT ;  /* 0x0000001f1000780c */ /* 0x000fe20003f05270 */
[----:B------:R-:W-:-:S12]  /*14fb0*/  BRA.DIV UR4, `(.L_x_314) ;  /* 0x00000022045c7947 */ /* 0x000fd8000b800000 */
[----:B------:R-:W1:Y:S01]  /*14fc0*/  LDL.LU R3, [R1] ;  /* 0x0000000001037983 */ /* 0x000e620000300800 */
[----:B------:R-:W-:-:S03]  /*14fd0*/  ULDC UR4, c[0x0][0xc3c] ;  /* 0x00030f0000047ab9 */ /* 0x000fc60000000800 */
[----:B--23--:R-:W2:Y:S01]  /*14fe0*/  LDL R4, [R1+0xc] ;  /* 0x00000c0001047983 */ /* 0x00cea20000100800 */
[----:B------:R-:W-:Y:S01]  /*14ff0*/  ULDC.64 UR6, c[0x0][0x208] ;  /* 0x0000820000067ab9 */ /* 0x000fe20000000a00 */
[----:B-1----:R-:W-:Y:S02]  /*15000*/  IMAD.MOV.U32 R10, RZ, RZ, R3 ;  /* 0x000000ffff0a7224 */ /* 0x002fe400078e0003 */
[----:B--2---:R-:W-:-:S05]  /*15010*/  IMAD.IADD R0, R4, 0x1, R16 ;  /* 0x0000000104007824 */ /* 0x004fca00078e0210 */
[----:B------:R-:W-:-:S13]  /*15020*/  ISETP.GE.OR P1, PT, R0, UR4, !P0 ;  /* 0x0000000400007c0c */ /* 0x000fda000c726670 */
[----:B------:R-:W1:Y:S08]  /*15030*/  @!P1 LDC.64 R2, c[0x0][0xc80] ;  /* 0x00032000ff029b82 */ /* 0x000e700000000a00 */
[----:B------:R-:W2:Y:S01]  /*15040*/  @!P1 LDC.64 R4, c[0x0][0xc78] ;  /* 0x00031e00ff049b82 */ /* 0x000ea20000000a00 */
[----:B-1----:R-:W-:-:S05]  /*15050*/  @!P1 IMAD.WIDE R2, R0, 0x4, R2 ;  /* 0x0000000400029825 */ /* 0x002fca00078e0202 */
[----:B------:R2:W3:Y:S02]  /*15060*/  @!P1 LDG.E R6, desc[UR6][R2.64] ;  /* 0x0000000602069981 */ /* 0x0004e4000c1e1900 */
[----:B--2---:R-:W-:-:S06]  /*15070*/  @!P1 IMAD.WIDE R2, R0, 0x4, R4 ;  /* 0x0000000400029825 */ /* 0x004fcc00078e0204 */
[----:B------:R-:W2:Y:S01]  /*15080*/  @!P1 LDG.E R2, desc[UR6][R2.64] ;  /* 0x0000000602029981 */ /* 0x000ea2000c1e1900 */
[----:B------:R-:W-:Y:S01]  /*15090*/  IMAD.MOV.U32 R5, RZ, RZ, RZ ;  /* 0x000000ffff057224 */ /* 0x000fe200078e00ff */
[C---:B------:R-:W-:Y:S02]  /*150a0*/  ISETP.GE.U32.AND P2, PT, R16.reuse, 0x2, PT ;  /* 0x000000021000780c */ /* 0x040fe40003f46070 */
[C---:B------:R-:W-:Y:S01]  /*150b0*/  ISETP.GE.U32.AND P3, PT, R16.reuse, 0x4, PT ;  /* 0x000000041000780c */ /* 0x040fe20003f66070 */
[----:B------:R-:W-:Y:S01]  /*150c0*/  SHFL.IDX PT, R0, R10, RZ, 0x1f ;  /* 0x00001fff0a007589 */ /* 0x000fe200000e0000 */
[C---:B------:R-:W-:Y:S02]  /*150d0*/  ISETP.GE.U32.AND P4, PT, R16.reuse, 0x8, PT ;  /* 0x000000081000780c */ /* 0x040fe40003f86070 */
[----:B------:R-:W-:Y:S01]  /*150e0*/  ISETP.GE.U32.AND P5, PT, R16, 0x10, PT ;  /* 0x000000101000780c */ /* 0x000fe20003fa6070 */
[----:B------:R-:W-:Y:S01]  /*150f0*/  SHFL.IDX PT, R8, R10, 0x1, 0x1f ;  /* 0x00201f000a087f89 */ /* 0x000fe200000e0000 */
[----:B---3--:R-:W-:Y:S01]  /*15100*/  @!P1 IMAD.MOV.U32 R5, RZ, RZ, R6 ;  /* 0x000000ffff059224 */ /* 0x008fe200078e0006 */
[----:B------:R-:W-:-:S02]  /*15110*/  CS2R R6, SRZ ;  /* 0x0000000000067805 */ /* 0x000fc4000001ff00 */
[----:B--2---:R-:W-:Y:S01]  /*15120*/  @!P1 IMAD.MOV.U32 R7, RZ, RZ, R2 ;  /* 0x000000ffff079224 */ /* 0x004fe200078e0002 */
[----:B------:R-:W-:-:S03]  /*15130*/  ISETP.NE.AND P1, PT, R16, RZ, PT ;  /* 0x000000ff1000720c */ /* 0x000fc60003f25270 */
[----:B------:R-:W-:-:S05]  /*15140*/  IMAD R2, R7, R5, RZ ;  /* 0x0000000507027224 */ /* 0x000fca00078e02ff */
        /* <DEDUP_REMOVED lines=15> */
[----:B------:R1:W2:Y:S02]  /*15240*/  SHFL.IDX PT, R9, R2, 0x1f, 0x1f ;  /* 0x03e01f0002097f89 */ /* 0x0002a400000e0000 */
.L_x_378:
[----:B------:R-:W-:Y:S02]  /*15250*/  ULDC UR4, c[0x0][0xc38] ;  /* 0x00030e0000047ab9 */ /* 0x000fe40000000800 */
[----:B------:R-:W-:-:S04]  /*15260*/  IMAD.U32 R3, RZ, RZ, UR4 ;  /* 0x00000004ff037e24 */ /* 0x000fc8000f8e00ff */
[----:B--2---:R-:W-:-:S04]  /*15270*/  IMAD R9, R9, R3, RZ ;  /* 0x0000000309097224 */ /* 0x004fc800078e02ff */
[----:B------:R-:W-:-:S05]  /*15280*/  IMAD.IADD R4, R8, 0x1, R9 ;  /* 0x0000000108047824 */ /* 0x000fca00078e0209 */
[----:B------:R-:W-:-:S13]  /*15290*/  ISETP.GT.AND P6, PT, R4, R0, PT ;  /* 0x000000000400720c */ /* 0x000fda0003fc4270 */
[----:B------:R-:W-:Y:S05]  /*152a0*/  @P6 BRA `(.L_x_315) ;  /* 0x0000000000b06947 */ /* 0x000fea0003800000 */
.L_x_318:
[----:B-1----:R-:W2:Y:S01]  /*152b0*/  LDL.LU R2, [R1+0xc] ;  /* 0x00000c0001027983 */ /* 0x002ea20000300800 */
[----:B------:R-:W1:Y:S01]  /*152c0*/  LDC R3, c[0x0][0xc3c] ;  /* 0x00030f00ff037b82 */ /* 0x000e620000000800 */
[----:B--2---:R-:W-:-:S05]  /*152d0*/  VIADD R2, R2, 0x1f ;  /* 0x0000001f02027836 */ /* 0x004fca0000000000 */
[----:B-1----:R-:W-:-:S13]  /*152e0*/  ISETP.GE.AND P6, PT, R2, R3, PT ;  /* 0x000000030200720c */ /* 0x002fda0003fc6270 */
[----:B------:R-:W-:Y:S05]  /*152f0*/  @P6 BRA `(.L_x_316) ;  /* 0x0000000400d86947 */ /* 0x000fea0003800000 */
[----:B------:R-:W1:Y:S01]  /*15300*/  S2R R5, SR_TID.X ;  /* 0x0000000000057919 */ /* 0x000e620000002100 */
[----:B------:R-:W-:Y:S01]  /*15310*/  ULDC.64 UR4, c[0x0][0x208] ;  /* 0x0000820000047ab9 */ /* 0x000fe20000000a00 */
[----:B------:R2:W-:Y:S01]  /*15320*/  STL [R1+0xc], R2 ;  /* 0x00000c0201007387 */ /* 0x0005e20000100800 */
[----:B-1----:R-:W-:-:S05]  /*15330*/  LOP3.LUT R5, R5, 0x1f, RZ, 0xc0, !PT ;  /* 0x0000001f05057812 */ /* 0x002fca00078ec0ff */
[----:B------:R-:W-:Y:S02]  /*15340*/  IMAD.IADD R7, R2, 0x1, R5 ;  /* 0x0000000102077824 */ /* 0x000fe400078e0205 */
[----:B------:R-:W-:-:S03]  /*15350*/  IMAD.MOV.U32 R5, RZ, RZ, RZ ;  /* 0x000000ffff057224 */ /* 0x000fc600078e00ff */
[----:B------:R-:W-:-:S13]  /*15360*/  ISETP.GE.OR P6, PT, R7, R3, !P0 ;  /* 0x000000030700720c */ /* 0x000fda00047c6670 */
[----:B--2---:R-:W1:Y:S02]  /*15370*/  @!P6 LDC.64 R2, c[0x0][0xc80] ;  /* 0x00032000ff02eb82 */ /* 0x004e640000000a00 */
[----:B-1----:R-:W-:-:S05]  /*15380*/  @!P6 IMAD.WIDE R2, R7, 0x4, R2 ;  /* 0x000000040702e825 */ /* 0x002fca00078e0202 */
[----:B------:R1:W2:Y:S02]  /*15390*/  @!P6 LDG.E R5, desc[UR4][R2.64] ;  /* 0x000000040205e981 */ /* 0x0002a4000c1e1900 */
[----:B-1----:R-:W1:Y:S02]  /*153a0*/  @!P6 LDC.64 R2, c[0x0][0xc78] ;  /* 0x00031e00ff02eb82 */ /* 0x002e640000000a00 */
[----:B-1----:R-:W-:-:S04]  /*153b0*/  @!P6 IMAD.WIDE R2, R7, 0x4, R2 ;  /* 0x000000040702e825 */ /* 0x002fc800078e0202 */
[----:B------:R-:W-:-:S06]  /*153c0*/  IMAD.MOV.U32 R7, RZ, RZ, RZ ;  /* 0x000000ffff077224 */ /* 0x000fcc00078e00ff */
[----:B------:R-:W2:Y:S01]  /*153d0*/  @!P6 LDG.E R7, desc[UR4][R2.64] ;  /* 0x000000040207e981 */ /* 0x000ea2000c1e1900 */
[----:B------:R-:W-:Y:S01]  /*153e0*/  UMOV UR4, 0xffffffff ;  /* 0xffffffff00047882 */ /* 0x000fe20000000000 */
[----:B--2---:R-:W-:Y:S02]  /*153f0*/  IMAD R2, R7, R5, RZ ;  /* 0x0000000507027224 */ /* 0x004fe400078e02ff */
[----:B------:R-:W-:Y:S05]  /*15400*/  BRA.DIV UR4, `(.L_x_317) ;  /* 0x0000002204a87947 */ /* 0x000fea000b800000 */
        /* <DEDUP_REMOVED lines=16> */
.L_x_386:
[----:B------:R-:W-:Y:S02]  /*15510*/  ULDC UR4, c[0x0][0xc38] ;  /* 0x00030e0000047ab9 */ /* 0x000fe40000000800 */
[----:B------:R-:W-:-:S04]  /*15520*/  IMAD.U32 R3, RZ, RZ, UR4 ;  /* 0x00000004ff037e24 */ /* 0x000fc8000f8e00ff */
[----:B--2---:R-:W-:-:S04]  /*15530*/  IMAD R9, R9, R3, RZ ;  /* 0x0000000309097224 */ /* 0x004fc800078e02ff */
[----:B------:R-:W-:-:S05]  /*15540*/  IMAD.IADD R4, R9, 0x1, R4 ;  /* 0x0000000109047824 */ /* 0x000fca00078e0204 */
[----:B------:R-:W-:-:S13]  /*15550*/  ISETP.GT.AND P6, PT, R4, R0, PT ;  /* 0x000000000400720c */ /* 0x000fda0003fc4270 */
[----:B------:R-:W-:Y:S05]  /*15560*/  @!P6 BRA `(.L_x_318) ;  /* 0xfffffffc0050e947 */ /* 0x000fea000383ffff */
.L_x_315:
[----:B------:R-:W-:Y:S01]  /*15570*/  IMAD.IADD R9, R4, 0x1, -R9 ;  /* 0x0000000104097824 */ /* 0x000fe200078e0a09 */
[----:B------:R-:W-:-:S03]  /*15580*/  UMOV UR4, 0xffffffff ;  /* 0xffffffff00047882 */ /* 0x000fc60000000000 */
[----:B------:R-:W-:-:S05]  /*15590*/  IMAD R4, R2, R3, R9 ;  /* 0x0000000302047224 */ /* 0x000fca00078e0209 */
[----:B------:R-:W-:Y:S01]  /*155a0*/  ISETP.GT.AND P6, PT, R4, R0, PT ;  /* 0x000000000400720c */ /* 0x000fe20003fc4270 */
[----:B------:R-:W-:-:S12]  /*155b0*/  BRA.DIV UR4, `(.L_x_319) ;  /* 0x0000002604147947 */ /* 0x000fd8000b800000 */
[----:B------:R-:W-:-:S04]  /*155c0*/  VOTE.ANY R8, PT, !P6 ;  /* 0x0000000000087806 */ /* 0x000fc800070e0100 */
[----:B------:R-:W2:Y:S02]  /*155d0*/  POPC R4, R8 ;  /* 0x0000000800047309 */ /* 0x000ea40000000000 */
[----:B--2---:R2:W3:Y:S04]  /*155e0*/  SHFL.IDX PT, R5, R5, R4, 0x1f ;  /* 0x00001f0405057589 */ /* 0x0044e800000e0000 */
[----:B------:R2:W4:Y:S02]  /*155f0*/  SHFL.IDX PT, R7, R7, R4, 0x1f ;  /* 0x00001f0407077589 */ /* 0x00052400000e0000 */
.L_x_391:
[----:B------:R-:W-:-:S13]  /*15600*/  ISETP.NE.AND P0, PT, R8, RZ, PT ;  /* 0x000000ff0800720c */ /* 0x000fda0003f05270 */
[----:B------:R-:W-:Y:S05]  /*15610*/  @!P0 BRA `(.L_x_320) ;  /* 0x0000000000148947 */ /* 0x000fea0003800000 */
[----:B------:R-:W-:Y:S01]  /*15620*/  UMOV UR4, 0xffffffff ;  /* 0xffffffff00047882 */ /* 0x000fe20000000000 */
[----:B0-----:R-:W-:Y:S02]  /*15630*/  VIADD R12, R4, 0xffffffff ;  /* 0xffffffff040c7836 */ /* 0x001fe40000000000 */
[----:B------:R-:W-:Y:S05]  /*15640*/  BRA.DIV UR4, `(.L_x_321) ;  /* 0x00000026044c7947 */ /* 0x000fea000b800000 */
[----:B-1----:R0:W1:Y:S02]  /*15650*/  SHFL.IDX PT, R2, R2, R12, 0x1f ;  /* 0x00001f0c02027589 */ /* 0x00206400000e0000 */
.L_x_394:
[----:B-1----:R-:W-:-:S07]  /*15660*/  IMAD.MOV.U32 R6, RZ, RZ, R2 ;  /* 0x000000ffff067224 */ /* 0x002fce00078e0002 */
.L_x_320:
[----:B------:R-:W5:Y:S01]  /*15670*/  LDL.LU R10, [R1+0xc] ;  /* 0x00000c00010a7983 */ /* 0x000f620000300800 */
[----:B------:R-:W-:Y:S01]  /*15680*/  IMAD R9, R6, R3, R9 ;  /* 0x0000000306097224 */ /* 0x000fe200078e0209 */
[----:B---3--:R-:W-:-:S03]  /*15690*/  IABS R6, R5 ;  /* 0x0000000500067213 */ /* 0x008fc60000000000 */
[----:B------:R-:W-:Y:S01]  /*156a0*/  IMAD.IADD R0, R0, 0x1, -R9 ;  /* 0x0000000100007824 */ /* 0x000fe200078e0a09 */
[----:B-1----:R-:W1:Y:S01]  /*156b0*/  I2F.RP R2, R6 ;  /* 0x0000000600027306 */ /* 0x002e620000209400 */
[----:B------:R3:W-:Y:S02]  /*156c0*/  STL [R1], R9 ;  /* 0x0000000901007387 */ /* 0x0007e40000100800 */
[----:B---3--:R-:W-:-:S05]  /*156d0*/  IABS R9, R5 ;  /* 0x0000000500097213 */ /* 0x008fca0000000000 */
[----:B-1----:R-:W1:Y:S01]  /*156e0*/  MUFU.RCP R2, R2 ;  /* 0x0000000200027308 */ /* 0x002e620000001000 */
[----:B------:R-:W-:Y:S02]  /*156f0*/  IMAD.MOV R9, RZ, RZ, -R9 ;  /* 0x000000ffff097224 */ /* 0x000fe400078e0a09 */
[----:B-1----:R-:W-:-:S05]  /*15700*/  VIADD R2, R2, 0xffffffe ;  /* 0x0ffffffe02027836 */ /* 0x002fca0000000000 */
[----:B------:R-:W1:Y:S02]  /*15710*/  F2I.FTZ.U32.TRUNC.NTZ R3, R2 ;  /* 0x0000000200037305 */ /* 0x000e64000021f000 */
[----:B-1----:R-:W-:-:S04]  /*15720*/  IMAD.MOV R2, RZ, RZ, -R3 ;  /* 0x000000ffff027224 */ /* 0x002fc800078e0a03 */
[----:B------:R-:W-:Y:S02]  /*15730*/  IMAD R8, R2, R6, RZ ;  /* 0x0000000602087224 */ /* 0x000fe400078e02ff */
[----:B------:R-:W-:-:S04]  /*15740*/  IMAD.MOV.U32 R2, RZ, RZ, RZ ;  /* 0x000000ffff027224 */ /* 0x000fc800078e00ff */
[----:B------:R-:W-:Y:S01]  /*15750*/  IMAD.HI.U32 R2, R3, R8, R2 ;  /* 0x0000000803027227 */ /* 0x000fe200078e0002 */
[----:B------:R-:W-:-:S05]  /*15760*/  IABS R3, R0 ;  /* 0x0000000000037213 */ /* 0x000fca0000000000 */
[----:B------:R-:W-:-:S04]  /*15770*/  IMAD.HI.U32 R8, R2, R3, RZ ;  /* 0x0000000302087227 */ /* 0x000fc800078e00ff */
[----:B------:R-:W-:-:S05]  /*15780*/  IMAD R3, R8, R9, R3 ;  /* 0x0000000908037224 */ /* 0x000fca00078e0203 */
[----:B------:R-:W-:-:S13]  /*15790*/  ISETP.GT.U32.AND P1, PT, R6, R3, PT ;  /* 0x000000030600720c */ /* 0x000fda0003f24070 */
[----:B------:R-:W-:Y:S02]  /*157a0*/  @!P1 IMAD.IADD R3, R3, 0x1, -R6 ;  /* 0x0000000103039824 */ /* 0x000fe400078e0a06 */
[----:B------:R-:W-:Y:S01]  /*157b0*/  @!P1 VIADD R8, R8, 0x1 ;  /* 0x0000000108089836 */ /* 0x000fe20000000000 */
[----:B------:R-:W-:Y:S02]  /*157c0*/  ISETP.NE.AND P1, PT, R5, RZ, PT ;  /* 0x000000ff0500720c */ /* 0x000fe40003f25270 */
[----:B------:R-:W-:Y:S02]  /*157d0*/  ISETP.GE.U32.AND P0, PT, R3, R6, PT ;  /* 0x000000060300720c */ /* 0x000fe40003f06070 */
[----:B----4-:R-:W-:-:S04]  /*157e0*/  IABS R6, R7 ;  /* 0x0000000700067213 */ /* 0x010fc80000000000 */
[----:B------:R-:W1:Y:S07]  /*157f0*/  I2F.RP R2, R6 ;  /* 0x0000000600027306 */ /* 0x000e6e0000209400 */
[----:B------:R-:W-:Y:S01]  /*15800*/  @P0 VIADD R8, R8, 0x1 ;  /* 0x0000000108080836 */ /* 0x000fe20000000000 */
[----:B-1----:R-:W1:Y:S02]  /*15810*/  MUFU.RCP R2, R2 ;  /* 0x0000000200027308 */ /* 0x002e640000001000 */
[----:B-1----:R-:W-:-:S06]  /*15820*/  VIADD R2, R2, 0xffffffe ;  /* 0x0ffffffe02027836 */ /* 0x002fcc0000000000 */
[----:B------:R-:W1:Y:S02]  /*15830*/  F2I.FTZ.U32.TRUNC.NTZ R3, R2 ;  /* 0x0000000200037305 */ /* 0x000e64000021f000 */
[----:B-1----:R-:W-:-:S04]  /*15840*/  IMAD.MOV R2, RZ, RZ, -R3 ;  /* 0x000000ffff027224 */ /* 0x002fc800078e0a03 */
[----:B------:R-:W-:Y:S02]  /*15850*/  IMAD R9, R2, R6, RZ ;  /* 0x0000000602097224 */ /* 0x000fe400078e02ff */
[----:B------:R-:W-:-:S04]  /*15860*/  IMAD.MOV.U32 R2, RZ, RZ, RZ ;  /* 0x000000ffff027224 */ /* 0x000fc800078e00ff */
[----:B------:R-:W-:Y:S01]  /*15870*/  IMAD.HI.U32 R2, R3, R9, R2 ;  /* 0x0000000903027227 */ /* 0x000fe200078e0002 */
[----:B------:R-:W-:Y:S02]  /*15880*/  LOP3.LUT R3, R0, R5, RZ, 0x3c, !PT ;  /* 0x0000000500037212 */ /* 0x000fe400078e3cff */
[----:B------:R-:W-:Y:S02]  /*15890*/  IABS R9, R7 ;  /* 0x0000000700097213 */ /* 0x000fe40000000000 */
[----:B------:R-:W-:-:S03]  /*158a0*/  ISETP.GE.AND P2, PT, R3, RZ, PT ;  /* 0x000000ff0300720c */ /* 0x000fc60003f46270 */
[----:B------:R-:W-:-:S10]  /*158b0*/  IMAD.MOV R9, RZ, RZ, -R9 ;  /* 0x000000ffff097224 */ /* 0x000fd400078e0a09 */
[----:B------:R-:W-:Y:S01]  /*158c0*/  @!P2 IMAD.MOV R8, RZ, RZ, -R8 ;  /* 0x000000ffff08a224 */ /* 0x000fe200078e0a08 */
[----:B------:R-:W-:-:S04]  /*158d0*/  @!P1 LOP3.LUT R8, RZ, R5, RZ, 0x33, !PT ;  /* 0x00000005ff089212 */ /* 0x000fc800078e33ff */
[-C--:B------:R-:W-:Y:S01]  /*158e0*/  IABS R3, R8.reuse ;  /* 0x0000000800037213 */ /* 0x080fe20000000000 */
[----:B------:R-:W-:-:S04]  /*158f0*/  IMAD R5, R5, R8, RZ ;  /* 0x0000000805057224 */ /* 0x000fc800078e02ff */
[----:B------:R-:W-:-:S04]  /*15900*/  IMAD.HI.U32 R2, R2, R3, RZ ;  /* 0x0000000302027227 */ /* 0x000fc800078e00ff */
[----:B------:R-:W-:-:S05]  /*15910*/  IMAD R3, R2, R9, R3 ;  /* 0x0000000902037224 */ /* 0x000fca00078e0203 */
[----:B------:R-:W-:-:S13]  /*15920*/  ISETP.GT.U32.AND P1, PT, R6, R3, PT ;  /* 0x000000030600720c */ /* 0x000fda0003f24070 */
[----:B------:R-:W-:Y:S02]  /*15930*/  @!P1 IMAD.IADD R3, R3, 0x1, -R6 ;  /* 0x0000000103039824 */ /* 0x000fe400078e0a06 */
        /* <DEDUP_REMOVED lines=11> */
[----:B-----5:R-:W-:Y:S02]  /*159f0*/  IMAD.IADD R10, R4, 0x1, R10 ;  /* 0x00000001040a7824 */ /* 0x020fe400078e020a */
[----:B--2---:R-:W-:Y:S02]  /*15a00*/  IMAD.IADD R4, R0, 0x1, -R5 ;  /* 0x0000000100047824 */ /* 0x004fe400078e0a05 */
[----:B------:R-:W-:-:S05]  /*15a10*/  IMAD R0, R3, 0x10000, R2 ;  /* 0x0001000003007824 */ /* 0x000fca00078e0202 */
[----:B------:R1:W-:Y:S04]  /*15a20*/  STL [R1+0x8], R0 ;  /* 0x0000080001007387 */ /* 0x0003e80000100800 */
[----:B------:R1:W-:Y:S04]  /*15a30*/  STL [R1+0xc], R10 ;  /* 0x00000c0a01007387 */ /* 0x0003e80000100800 */
[----:B------:R1:W-:Y:S01]  /*15a40*/  STL [R1+0x4], R4 ;  /* 0x0000040401007387 */ /* 0x0003e20000100800 */
[----:B------:R-:W-:Y:S05]  /*15a50*/  BRA `(.L_x_322) ;  /* 0x0000000000287947 */ /* 0x000fea0003800000 */
.L_x_316:
[----:B------:R-:W-:Y:S01]  /*15a60*/  UMOV UR4, URZ ;  /* 0x0000003f00047c82 */ /* 0x000fe20008000000 */
[----:B------:R-:W-:Y:S01]  /*15a70*/  ULDC UR6, c[0x0][0xc3c] ;  /* 0x00030f0000067ab9 */ /* 0x000fe20000000800 */
[----:B------:R-:W-:Y:S01]  /*15a80*/  UMOV UR5, URZ ;  /* 0x0000003f00057c82 */ /* 0x000fe20008000000 */
[----:B------:R1:W-:Y:S01]  /*15a90*/  STL [R1], R0 ;  /* 0x0000000001007387 */ /* 0x0003e20000100800 */
[----:B------:R-:W-:Y:S02]  /*15aa0*/  IMAD.U32 R3, RZ, RZ, UR4 ;  /* 0x00000004ff037e24 */ /* 0x000fe4000f8e00ff */
[----:B------:R-:W-:-:S03]  /*15ab0*/  IMAD.U32 R2, RZ, RZ, UR5 ;  /* 0x00000005ff027e24 */ /* 0x000fc6000f8e00ff */
[----:B------:R2:W-:Y:S01]  /*15ac0*/  STL [R1+0x4], R3 ;  /* 0x0000040301007387 */ /* 0x0005e20000100800 */
[----:B-1----:R-:W-:-:S05]  /*15ad0*/  IMAD.U32 R0, RZ, RZ, UR6 ;  /* 0x00000006ff007e24 */ /* 0x002fca000f8e00ff */
[----:B------:R2:W-:Y:S04]  /*15ae0*/  STL [R1+0xc], R0 ;  /* 0x00000c0001007387 */ /* 0x0005e80000100800 */
[----:B------:R2:W-:Y:S02]  /*15af0*/  STL [R1+0x8], R2 ;  /* 0x0000080201007387 */ /* 0x0005e40000100800 */
.L_x_322:
[----:B--2---:R-:W2:Y:S04]  /*15b00*/  LDL R3, [R1+0x8] ;  /* 0x0000080001037983 */ /* 0x004ea80000100800 */
[----:B------:R-:W3:Y:S04]  /*15b10*/  LDL R2, [R1+0xc] ;  /* 0x00000c0001027983 */ /* 0x000ee80000100800 */
[----:B-1----:R-:W4:Y:S04]  /*15b20*/  LDL R4, [R1] ;  /* 0x0000000001047983 */ /* 0x002f280000100800 */
[----:B------:R-:W4:Y:S01]  /*15b30*/  LDL R5, [R1+0x4] ;  /* 0x0000040001057983 */ /* 0x000f220000100800 */
[----:B------:R-:W-:Y:S05]  /*15b40*/  WARPSYNC.ALL ;  /* 0x0000000000007948 */ /* 0x000fea0003800000 */
[----:B------:R-:W1:Y:S02]  /*15b50*/  S2R R0, SR_TID.X ;  /* 0x0000000000007919 */ /* 0x000e640000002100 */
[----:B-1----:R-:W-:Y:S01]  /*15b60*/  LOP3.LUT R0, R0, 0x1f, RZ, 0xc0, !PT ;  /* 0x0000001f00007812 */ /* 0x002fe200078ec0ff */
[----:B------:R-:W-:Y:S03]  /*15b70*/  BAR.SYNC.DEFER_BLOCKING 0x4, 0x180 ;  /* 0x0106000000007b1d */ /* 0x000fe60000010000 */
[----:B------:R-:W-:-:S13]  /*15b80*/  ISETP.NE.AND P0, PT, R0, RZ, PT ;  /* 0x000000ff0000720c */ /* 0x000fda0003f05270 */
[----:B------:R-:W-:Y:S01]  /*15b90*/  @!P0 MOV R0, 0x400 ;  /* 0x0000040000008802 */ /* 0x000fe20000000f00 */
[----:B--2---:R-:W-:Y:S02]  /*15ba0*/  IMAD.MOV.U32 R6, RZ, RZ, R3 ;  /* 0x000000ffff067224 */ /* 0x004fe400078e0003 */
[----:B------:R-:W1:Y:S01]  /*15bb0*/  @!P0 S2R R3, SR_CgaCtaId ;  /* 0x0000000000038919 */ /* 0x000e620000008800 */
[----:B---3--:R-:W-:Y:S01]  /*15bc0*/  IMAD.MOV.U32 R7, RZ, RZ, R2 ;  /* 0x000000ffff077224 */ /* 0x008fe200078e0002 */
[----:B-1----:R-:W-:-:S05]  /*15bd0*/  @!P0 LEA R18, R3, R0, 0x18 ;  /* 0x0000000003128211 */ /* 0x002fca00078ec0ff */
[----:B----4-:R2:W-:Y:S01]  /*15be0*/  @!P0 STS.128 [R18+0x348d0], R4 ;  /* 0x0348d00412008388 */ /* 0x0105e20000000c00 */
[----:B------:R-:W-:Y:S06]  /*15bf0*/  BAR.ARV 0x5, 0x180 ;  /* 0x0146000000007b1d */ /* 0x000fec0000002000 */
.L_x_313:
[----:B------:R-:W3:Y:S01]  /*15c00*/  LDL R0, [R1+0xc] ;  /* 0x00000c0001007983 */ /* 0x000ee20000100800 */
[----:B------:R-:W-:Y:S02]  /*15c10*/  ULDC UR4, c[0x0][0xc3c] ;  /* 0x00030f0000047ab9 */ /* 0x000fe40000000800 */
[----:B---3--:R-:W-:-:S13]  /*15c20*/  ISETP.GE.AND P0, PT, R0, UR4, PT ;  /* 0x0000000400007c0c */ /* 0x008fda000bf06270 */
[----:B------:R-:W-:Y:S05]  /*15c30*/  @!P0 BRA `(.L_x_323) ;  /* 0xffffffac002c8947 */ /* 0x000fea000383ffff */
[----:B------:R-:W-:Y:S05]  /*15c40*/  BSYNC B8 ;  /* 0x0000000000087941 */ /* 0x000fea0003800000 */
.L_x_224:
[----:B-1----:R-:W3:Y:S01]  /*15c50*/  LDL.LU R0, [R1+0x48] ;  /* 0x0000480001007983 */ /* 0x002ee20000300800 */
[----:B------:R-:W-:Y:S01]  /*15c60*/  BSSY B0, `(.L_x_324) ;  /* 0x000000b000007945 */ /* 0x000fe20003800000 */
[----:B--2---:R-:W1:Y:S01]  /*15c70*/  S2R R5, SR_CgaCtaId ;  /* 0x0000000000057919 */ /* 0x004e620000008800 */
[----:B---3--:R-:W-:-:S05]  /*15c80*/  VIADD R0, R0, 0x1 ;  /* 0x0000000100007836 */ /* 0x008fca0000000000 */
[----:B0-----:R-:W-:-:S04]  /*15c90*/  LEA.HI R2, R0, R0, RZ, 0x1 ;  /* 0x0000000000027211 */ /* 0x001fc800078f08ff */
[----:B------:R-:W-:-:S05]  /*15ca0*/  LOP3.LUT R3, R2, 0xfffffffe, RZ, 0xc0, !PT ;  /* 0xfffffffe02037812 */ /* 0x000fca00078ec0ff */
[----:B------:R-:W-:Y:S01]  /*15cb0*/  IMAD.IADD R3, R0, 0x1, -R3 ;  /* 0x0000000100037824 */ /* 0x000fe200078e0a03 */
[----:B------:R-:W-:-:S04]  /*15cc0*/  MOV R0, 0x400 ;  /* 0x0000040000007802 */ /* 0x000fc80000000f00 */
[----:B-1----:R-:W-:Y:S02]  /*15cd0*/  LEA R0, R5, R0, 0x18 ;  /* 0x0000000005007211 */ /* 0x002fe400078ec0ff */
[----:B------:R-:W-:-:S04]  /*15ce0*/  SHF.L.U32 R3, R3, 0x1f, RZ ;  /* 0x0000001f03037819 */ /* 0x000fc800000006ff */
[----:B------:R-:W0:Y:S02]  /*15cf0*/  SYNCS.PHASECHK.TRANS64.TRYWAIT P0, [R0+URZ+0x34820], R3 ;  /* 0x03482003000075a7 */ /* 0x000e24000800017f */
[----:B0-----:R-:W-:Y:S05]  /*15d00*/  @!P0 BRA `(.L_x_325) ;  /* 0x0000001c00c48947 */ /* 0x001fea0003800000 */
.L_x_395:
[----:B------:R-:W-:Y:S05]  /*15d10*/  BSYNC B0 ;  /* 0x0000000000007941 */ /* 0x000fea0003800000 */
.L_x_324:
[----:B------:R-:W-:-:S03]  /*15d20*/  UMOV UR4, 0xffffffff ;  /* 0xffffffff00047882 */ /* 0x000fc60000000000 */
[----:B------:R-:W-:Y:S05]  /*15d30*/  BRA.DIV UR4, `(.L_x_326) ;  /* 0x0000001e04cc7947 */ /* 0x000fea000b800000 */
[----:B------:R-:W1:Y:S02]  /*15d40*/  S2R R2, SR_TID.X ;  /* 0x0000000000027919 */ /* 0x000e640000002100 */
[----:B-1----:R-:W-:-:S04]  /*15d50*/  SHF.R.U32.HI R2, RZ, 0x5, R2 ;  /* 0x00000005ff027819 */ /* 0x002fc80000011602 */
[----:B------:R-:W-:-:S05]  /*15d60*/  LOP3.LUT R2, R2, 0x3, RZ, 0xc0, !PT ;  /* 0x0000000302027812 */ /* 0x000fca00078ec0ff */
[----:B------:R1:W2:Y:S02]  /*15d70*/  SHFL.IDX PT, R14, R2, RZ, 0x1f ;  /* 0x00001fff020e7589 */ /* 0x0002a400000e0000 */
.L_x_398:
[----:B--2---:R-:W-:Y:S01]  /*15d80*/  ISETP.NE.AND P0, PT, R14, RZ, PT ;  /* 0x000000ff0e00720c */ /* 0x004fe20003f05270 */
[----:B------:R-:W-:-:S12]  /*15d90*/  BSSY B0, `(.L_x_327) ;  /* 0x0000027000007945 */ /* 0x000fd80003800000 */
[----:B------:R-:W-:Y:S05]  /*15da0*/  @P0 BRA `(.L_x_328) ;  /* 0x0000000000940947 */ /* 0x000fea0003800000 */
[----:B------:R-:W-:-:S03]  /*15db0*/  UMOV UR4, 0xffffffff ;  /* 0xffffffff00047882 */ /* 0x000fc60000000000 */
[----:B------:R-:W-:Y:S05]  /*15dc0*/  BRA.DIV UR4, `(.L_x_329) ;  /* 0x0000001e04dc7947 */ /* 0x000fea000b800000 */
[----:B------:R-:W-:-:S13]  /*15dd0*/  ELECT P6, URZ, PT ;  /* 0x00000000003f782f */ /* 0x000fda00038c0000 */
.L_x_401:
[----:B------:R-:W-:Y:S05]  /*15de0*/  @!P6 BRA `(.L_x_328) ;  /* 0x000000000084e947 */ /* 0x000fea0003800000 */
[----:B-1----:R-:W2:Y:S02]  /*15df0*/  LDL R2, [R1+0x6c] ;  /* 0x00006c0001027983 */ /* 0x002ea40000100800 */
[----:B--2---:R-:W-:-:S13]  /*15e00*/  R2UR UR4, R2 ;  /* 0x00000000020472ca */ /* 0x004fda00000e0000 */
[----:B------:R-:W-:-:S06]  /*15e10*/  ULOP3.LUT UR4, UR4, 0x2, URZ, 0xfc, !UPT ;  /* 0x0000000204047892 */ /* 0x000fcc000f8efc3f */
[----:B------:R-:W-:-:S05]  /*15e20*/  IMAD.U32 R2, RZ, RZ, UR4 ;  /* 0x00000004ff027e24 */ /* 0x000fca000f8e00ff */
[----:B------:R-:W-:-:S13]  /*15e30*/  ISETP.NE.AND P2, PT, R2, 0x3, PT ;  /* 0x000000030200780c */ /* 0x000fda0003f45270 */
[----:B------:R-:W-:Y:S05]  /*15e40*/  @!P2 BRA `(.L_x_330) ;  /* 0x000000000004a947 */ /* 0x000fea0003800000 */
[----:B------:R-:W-:Y:S01]  /*15e50*/  BPT.TRAP 0x1 ;  /* 0x000000040000795c */ /* 0x000fe20000300000 */
.L_x_330:
[----:B------:R-:W2:Y:S01]  /*15e60*/  LDL.LU R7, [R1+0x14] ;  /* 0x0000140001077983 */ /* 0x000ea20000300800 */
[----:B------:R-:W-:Y:S02]  /*15e70*/  VIADD R2, R0, 0x34840 ;  /* 0x0003484000027836 */ /* 0x000fe40000000000 */
[C---:B0-----:R-:W-:Y:S02]  /*15e80*/  VIADD R3, R19.reuse, 0x1 ;  /* 0x0000000113037836 */ /* 0x041fe40000000000 */
[----:B------:R-:W-:-:S03]  /*15e90*/  IMAD R6, R19, 0x8, R2 ;  /* 0x0000000813067824 */ /* 0x000fc600078e0202 */
[----:B------:R-:W-:-:S04]  /*15ea0*/  ISETP.NE.AND P1, PT, R3, 0x2, PT ;  /* 0x000000020300780c */ /* 0x000fc80003f25270 */
[----:B------:R-:W-:Y:S02]  /*15eb0*/  SEL R4, RZ, 0x1, P1 ;  /* 0x00000001ff047807 */ /* 0x000fe40000800000 */
[----:B------:R-:W-:Y:S02]  /*15ec0*/  SEL R3, R3, RZ, P1 ;  /* 0x000000ff03037207 */ /* 0x000fe40000800000 */
[C---:B--2---:R-:W-:Y:S02]  /*15ed0*/  SHF.L.U32 R5, R7.reuse, 0x1f, RZ ;  /* 0x0000001f07057819 */ /* 0x044fe400000006ff */
[----:B------:R-:W-:Y:S01]  /*15ee0*/  LOP3.LUT R4, R7, R4, RZ, 0x3c, !PT ;  /* 0x0000000407047212 */ /* 0x000fe200078e3cff */
[----:B------:R-:W-:Y:S01]  /*15ef0*/  IMAD R7, R3, 0x8, R2 ;  /* 0x0000000803077824 */ /* 0x000fe200078e0202 */
[----:B------:R-:W0:Y:S02]  /*15f00*/  SYNCS.PHASECHK.TRANS64.TRYWAIT P0, [R6+URZ], R5 ;  /* 0x00000005060075a7 */ /* 0x000e24000800017f */
[----:B------:R-:W-:Y:S01]  /*15f10*/  SHF.L.U32 R2, R4, 0x1f, RZ ;  /* 0x0000001f04027819 */ /* 0x000fe200000006ff */
[----:B0-----:R-:W-:Y:S06]  /*15f20*/  @!P0 BRA `(.L_x_331) ;  /* 0x0000001c00a48947 */ /* 0x001fec0003800000 */
.L_x_402:
[----:B------:R-:W1:Y:S02]  /*15f30*/  SYNCS.PHASECHK.TRANS64.TRYWAIT P0, [R7+URZ], R2 ;  /* 0x00000002070075a7 */ /* 0x000e64000800017f */
[----:B-1----:R-:W-:Y:S05]  /*15f40*/  @!P0 BRA `(.L_x_332) ;  /* 0x0000001c00b08947 */ /* 0x002fea0003800000 */
.L_x_403:
[----:B------:R-:W-:Y:S05]  /*15f50*/  @!P2 BRA `(.L_x_333) ;  /* 0x000000000004a947 */ /* 0x000fea0003800000 */
[----:B------:R-:W-:Y:S01]  /*15f60*/  BPT.TRAP 0x1 ;  /* 0x000000040000795c */ /* 0x000fe20000300000 */
.L_x_333:
[----:B------:R-:W-:-:S04]  /*15f70*/  VIADD R0, R0, 0x34860 ;  /* 0x0003486000007836 */ /* 0x000fc80000000000 */
[----:B------:R-:W-:-:S04]  /*15f80*/  IMAD R4, R19, 0x8, R0 ;  /* 0x0000000813047824 */ /* 0x000fc800078e0200 */
[----:B------:R-:W2:Y:S02]  /*15f90*/  SYNCS.PHASECHK.TRANS64.TRYWAIT P0, [R4+URZ], R5 ;  /* 0x00000005040075a7 */ /* 0x000ea4000800017f */
[----:B--2---:R-:W-:Y:S05]  /*15fa0*/  @!P0 BRA `(.L_x_334) ;  /* 0x0000001c00ac8947 */ /* 0x004fea0003800000 */
.L_x_404:
[----:B------:R-:W-:-:S07]  /*15fb0*/  IMAD R3, R3, 0x8, R0 ;  /* 0x0000000803037824 */ /* 0x000fce00078e0200 */
.L_x_335:
[----:B---3--:R3:W4:Y:S02]  /*15fc0*/  SYNCS.PHASECHK.TRANS64.TRYWAIT P0, [R3+URZ], R2 ;  /* 0x00000002030075a7 */ /* 0x008724000800017f */
[----:B----4-:R-:W-:Y:S05]  /*15fd0*/  @!P0 NANOSLEEP.SYNCS 0x989680 ;  /* 0x009896800000895d */ /* 0x010fea0003900000 */
[----:B------:R-:W4:Y:S02]  /*15fe0*/  @!P0 SYNCS.PHASECHK.TRANS64 P0, [R3+URZ], R2 ;  /* 0x00000002030085a7 */ /* 0x000f24000800007f */
[----:B----4-:R-:W-:Y:S05]  /*15ff0*/  @!P0 BRA `(.L_x_335) ;  /* 0xfffffffc00f08947 */ /* 0x010fea000383ffff */
.L_x_328:
[----:B------:R-:W-:Y:S05]  /*16000*/  BSYNC B0 ;  /* 0x0000000000007941 */ /* 0x000fea0003800000 */
.L_x_327:
[----:B------:R-:W-:Y:S05]  /*16010*/  EXIT ;  /* 0x000000000000794d */ /* 0x000fea0003800000 */
.L_x_175:
[----:B0-----:R0:W1:Y:S02]  /*16020*/  SYNCS.PHASECHK.TRANS64.TRYWAIT P1, [R0+URZ+0x34800], R3 ;  /* 0x03480003000075a7 */ /* 0x001064000802017f */
[----:B-1----:R-:W-:Y:S05]  /*16030*/  @!P1 NANOSLEEP.SYNCS 0x989680 ;  /* 0x009896800000995d */ /* 0x002fea0003900000 */
[----:B------:R-:W1:Y:S02]  /*16040*/  @!P1 SYNCS.PHASECHK.TRANS64 P1, [R0+URZ+0x34800], R3 ;  /* 0x03480003000095a7 */ /* 0x000e64000802007f */
[----:B-1----:R-:W-:Y:S05]  /*16050*/  @!P1 BRA `(.L_x_175) ;  /* 0xfffffffc00f09947 */ /* 0x002fea000383ffff */
[----:B------:R-:W-:Y:S05]  /*16060*/  BRA `(.L_x_336) ;  /* 0xfffffebc00507947 */ /* 0x000fea000383ffff */
.L_x_179:
[----:B0-----:R0:W2:Y:S02]  /*16070*/  SYNCS.PHASECHK.TRANS64.TRYWAIT P2, [R11+URZ+0x34830], R4 ;  /* 0x034830040b0075a7 */ /* 0x0010a4000804017f */
[----:B--2---:R-:W-:Y:S05]  /*16080*/  @!P2 NANOSLEEP.SYNCS 0x989680 ;  /* 0x009896800000a95d */ /* 0x004fea0003900000 */
[----:B------:R-:W2:Y:S02]  /*16090*/  @!P2 SYNCS.PHASECHK.TRANS64 P2, [R11+URZ+0x34830], R4 ;  /* 0x034830040b00a5a7 */ /* 0x000ea4000804007f */
[----:B--2---:R-:W-:Y:S05]  /*160a0*/  @!P2 BRA `(.L_x_179) ;  /* 0xfffffffc00f0a947 */ /* 0x004fea000383ffff */
[----:B------:R-:W-:Y:S05]  /*160b0*/  BRA `(.L_x_178) ;  /* 0xfffffebc00747947 */ /* 0x000fea000383ffff */
.L_x_184:
[----:B-1----:R1:W2:Y:S02]  /*160c0*/  SYNCS.PHASECHK.TRANS64.TRYWAIT P2, [R0+URZ+0x34830], R21 ;  /* 0x03483015000075a7 */ /* 0x0022a4000804017f */
[----:B--2---:R-:W-:Y:S05]  /*160d0*/  @!P2 NANOSLEEP.SYNCS 0x989680 ;  /* 0x009896800000a95d */ /* 0x004fea0003900000 */
[----:B------:R-:W2:Y:S02]  /*160e0*/  @!P2 SYNCS.PHASECHK.TRANS64 P2, [R0+URZ+0x34830], R21 ;  /* 0x034830150000a5a7 */ /* 0x000ea4000804007f */
[----:B--2---:R-:W-:Y:S05]  /*160f0*/  @!P2 BRA `(.L_x_184) ;  /* 0xfffffffc00f0a947 */ /* 0x004fea000383ffff */
[----:B------:R-:W-:Y:S05]  /*16100*/  BRA `(.L_x_181) ;  /* 0xffffff0c00ac7947 */ /* 0x000fea000383ffff */
.L_x_188:
[----:B-1----:R-:W-:-:S04]  /*16110*/  IMAD.U32 R10, RZ, RZ, UR6 ;  /* 0x00000006ff0a7e24 */ /* 0x002fc8000f8e00ff */
[----:B------:R1:W2:Y:S03]  /*16120*/  SYNCS.PHASECHK.TRANS64.TRYWAIT P2, [R10+URZ+0x34850], R0 ;  /* 0x034850000a0075a7 */ /* 0x0002a6000804017f */
[----:B--2---:R-:W-:Y:S05]  /*16130*/  @!P2 NANOSLEEP.SYNCS 0x989680 ;  /* 0x009896800000a95d */ /* 0x004fea0003900000 */
[----:B------:R-:W2:Y:S02]  /*16140*/  @!P2 SYNCS.PHASECHK.TRANS64 P2, [R10+URZ+0x34850], R0 ;  /* 0x034850000a00a5a7 */ /* 0x000ea4000804007f */
[----:B--2---:R-:W-:Y:S05]  /*16150*/  @!P2 BRA `(.L_x_188) ;  /* 0xfffffffc00eca947 */ /* 0x004fea000383ffff */
[----:B------:R-:W-:Y:S05]  /*16160*/  BRA `(.L_x_185) ;  /* 0xffffff34005c7947 */ /* 0x000fea000383ffff */
.L_x_193:
[----:B-1----:R1:W2:Y:S02]  /*16170*/  SYNCS.PHASECHK.TRANS64.TRYWAIT P0, [R8+URZ+0x34850], R3 ;  /* 0x03485003080075a7 */ /* 0x0022a4000800017f */
[----:B--2---:R-:W-:Y:S05]  /*16180*/  @!P0 NANOSLEEP.SYNCS 0x989680 ;  /* 0x009896800000895d */ /* 0x004fea0003900000 */
[----:B------:R-:W2:Y:S02]  /*16190*/  @!P0 SYNCS.PHASECHK.TRANS64 P0, [R8+URZ+0x34850], R3 ;  /* 0x03485003080085a7 */ /* 0x000ea4000800007f */
[----:B--2---:R-:W-:Y:S05]  /*161a0*/  @!P0 BRA `(.L_x_193) ;  /* 0xfffffffc00f08947 */ /* 0x004fea000383ffff */
[----:B------:R-:W-:Y:S05]  /*161b0*/  BRA `(.L_x_192) ;  /* 0xffffff5800447947 */ /* 0x000fea000383ffff */
.L_x_238:
[----:B------:R-:W2:Y:S01]  /*161c0*/  S2R R4, SR_TID.X ;  /* 0x0000000000047919 */ /* 0x000ea20000002100 */
[----:B------:R-:W-:Y:S01]  /*161d0*/  BSSY B0, `(.L_x_337) ;  /* 0x000000a000007945 */ /* 0x000fe20003800000 */
[----:B------:R-:W-:Y:S02]  /*161e0*/  IMAD.MOV.U32 R12, RZ, RZ, RZ ;  /* 0x000000ffff0c7224 */ /* 0x000fe400078e00ff */
[----:B0-----:R-:W-:Y:S02]  /*161f0*/  IMAD.MOV.U32 R11, RZ, RZ, 0x1f ;  /* 0x0000001fff0b7424 */ /* 0x001fe400078e00ff */
[----:B------:R-:W-:Y:S01]  /*16200*/  IMAD.MOV.U32 R15, RZ, RZ, -0x1 ;  /* 0xffffffffff0f7424 */ /* 0x000fe200078e00ff */
[----:B--2---:R-:W-:-:S04]  /*16210*/  SHF.R.U32.HI R4, RZ, 0x5, R4 ;  /* 0x00000005ff047819 */ /* 0x004fc80000011604 */
[----:B------:R-:W-:-:S05]  /*16220*/  LOP3.LUT R4, R4, 0x3, RZ, 0xc0, !PT ;  /* 0x0000000304047812 */ /* 0x000fca00078ec0ff */
[----:B------:R-:W-:-:S07]  /*16230*/  IMAD.MOV.U32 R13, RZ, RZ, R4 ;  /* 0x000000ffff0d7224 */ /* 0x000fce00078e0004 */
[----:B-1----:R-:W-:Y:S05]  /*16240*/  WARPSYNC.COLLECTIVE R15, `(.L_x_338) ;  /* 0x000000000f087348 */ /* 0x002fea0003c00000 */
[----:B------:R0:W2:Y:S02]  /*16250*/  SHFL.IDX P6, R14, R13, R12, R11 ;  /* 0x0000000c0d0e7389 */ /* 0x0000a400000c000b */
[----:B012---:R-:W-:Y:S01]  /*16260*/  ENDCOLLECTIVE ;  /* 0x000000000000791b */ /* 0x007fe20003800000 */
.L_x_338:
[----:B------:R-:W-:Y:S05]  /*16270*/  BSYNC B0 ;  /* 0x0000000000007941 */ /* 0x000fea0003800000 */
.L_x_337:
[----:B------:R-:W-:Y:S05]  /*16280*/  BRA `(.L_x_339) ;  /* 0xffffffb400547947 */ /* 0x000fea000383ffff */
.L_x_240:
[----:B------:R-:W-:Y:S01]  /*16290*/  BSSY B0, `(.L_x_340) ;  /* 0x0000006000007945 */ /* 0x000fe20003800000 */
[----:B------:R-:W-:-:S07]  /*162a0*/  IMAD.MOV.U32 R15, RZ, RZ, -0x1 ;  /* 0xffffffffff0f7424 */ /* 0x000fce00078e00ff */
[----:B01-3--:R-:W-:Y:S05]  /*162b0*/  WARPSYNC.COLLECTIVE R15, `(.L_x_341) ;  /* 0x000000000f0c7348 */ /* 0x00bfea0003c00000 */
[----:B------:R-:W-:Y:S02]  /*162c0*/  ELECT P6, UR62, PT ;  /* 0x00000000003e782f */ /* 0x000fe400038c0000 */
[----:B------:R-:W-:Y:S01]  /*162d0*/  MOV R14, UR62 ;  /* 0x0000003e000e7c02 */ /* 0x000fe20008000f00 */
[----:B01-3--:R-:W-:Y:S10]  /*162e0*/  ENDCOLLECTIVE ;  /* 0x000000000000791b */ /* 0x00bff40003800000 */
.L_x_341:
[----:B------:R-:W-:Y:S05]  /*162f0*/  BSYNC B0 ;  /* 0x0000000000007941 */ /* 0x000fea0003800000 */
.L_x_340:
[----:B------:R-:W-:Y:S05]  /*16300*/  BRA `(.L_x_342) ;  /* 0xffffffb400607947 */ /* 0x000fea000383ffff */
.L_x_242:
[----:B--2---:R2:W3:Y:S02]  /*16310*/  SYNCS.PHASECHK.TRANS64.TRYWAIT P0, [R0+URZ+0x34840], R2 ;  /* 0x03484002000075a7 */ /* 0x0044e4000800017f */
[----:B---3--:R-:W-:Y:S05]  /*16320*/  @!P0 NANOSLEEP.SYNCS 0x989680 ;  /* 0x009896800000895d */ /* 0x008fea0003900000 */
[----:B------:R-:W3:Y:S02]  /*16330*/  @!P0 SYNCS.PHASECHK.TRANS64 P0, [R0+URZ+0x34840], R2 ;  /* 0x03484002000085a7 */ /* 0x000ee4000800007f */
[----:B---3--:R-:W-:Y:S05]  /*16340*/  @!P0 BRA `(.L_x_242) ;  /* 0xfffffffc00f08947 */ /* 0x008fea000383ffff */
[----:B------:R-:W-:Y:S05]  /*16350*/  BRA `(.L_x_343) ;  /* 0xffffffb400c47947 */ /* 0x000fea000383ffff */
.L_x_246:
[----:B------:R-:W2:Y:S01]  /*16360*/  LDL.LU R11, [R1+0x44] ;  /* 0x00004400010b7983 */ /* 0x000ea20000300800 */
[----:B------:R-:W-:Y:S01]  /*16370*/  IMAD.MOV.U32 R13, RZ, RZ, R3 ;  /* 0x000000ffff0d7224 */ /* 0x000fe200078e0003 */
[----:B------:R-:W-:Y:S01]  /*16380*/  LOP3.LUT R7, R7, 0x7f, RZ, 0xc0, !PT ;  /* 0x0000007f07077812 */ /* 0x000fe200078ec0ff */
[----:B------:R-:W-:Y:S02]  /*16390*/  IMAD.MOV.U32 R12, RZ, RZ, RZ ;  /* 0x000000ffff0c7224 */ /* 0x000fe400078e00ff */
[----:B------:R-:W-:Y:S01]  /*163a0*/  IMAD.MOV.U32 R15, RZ, RZ, -0x1 ;  /* 0xffffffffff0f7424 */ /* 0x000fe200078e00ff */
[----:B------:R-:W-:-:S05]  /*163b0*/  SHF.R.U32.HI R0, RZ, 0x3, R7 ;  /* 0x00000003ff007819 */ /* 0x000fca0000011607 */
[----:B------:R-:W-:-:S04]  /*163c0*/  IMAD.IADD R0, R0, 0x1, R5 ;  /* 0x0000000100007824 */ /* 0x000fc800078e0205 */
[----:B------:R-:W-:Y:S02]  /*163d0*/  VIADD R5, R0, 0x10 ;  /* 0x0000001000057836 */ /* 0x000fe40000000000 */
[----:B--2---:R-:W-:Y:S02]  /*163e0*/  IMAD R2, R11, R8, RZ ;  /* 0x000000080b027224 */ /* 0x004fe400078e02ff */
[----:B------:R-:W-:-:S03]  /*163f0*/  IMAD.MOV.U32 R11, RZ, RZ, 0x181f ;  /* 0x0000181fff0b7424 */ /* 0x000fc600078e00ff */
[----:B------:R-:W-:-:S13]  /*16400*/  ISETP.GE.AND P2, PT, R0, R2, PT ;  /* 0x000000020000720c */ /* 0x000fda0003f46270 */
[----:B-----5:R-:W-:Y:S05]  /*16410*/  WARPSYNC.COLLECTIVE R15, `(.L_x_344) ;  /* 0x000000000f087348 */ /* 0x020fea0003c00000 */
[----:B------:R0:W1:Y:S02]  /*16420*/  SHFL.IDX P6, R14, R13, R12, R11 ;  /* 0x0000000c0d0e7389 */ /* 0x00006400000c000b */
[----:B01---5:R-:W-:Y:S01]  /*16430*/  ENDCOLLECTIVE ;  /* 0x000000000000791b */ /* 0x023fe20003800000 */
.L_x_344:
[----:B------:R-:W-:Y:S02]  /*16440*/  IMAD.MOV.U32 R13, RZ, RZ, R4 ;  /* 0x000000ffff0d7224 */ /* 0x000fe400078e0004 */
[----:B------:R-:W-:-:S07]  /*16450*/  IMAD.MOV.U32 R6, RZ, RZ, R14 ;  /* 0x000000ffff067224 */ /* 0x000fce00078e000e */
[----:B------:R-:W-:Y:S05]  /*16460*/  WARPSYNC.COLLECTIVE R15, `(.L_x_345) ;  /* 0x000000000f087348 */ /* 0x000fea0003c00000 */
[----:B------:R0:W1:Y:S02]  /*16470*/  SHFL.IDX P6, R14, R13, R12, R11 ;  /* 0x0000000c0d0e7389 */ /* 0x00006400000c000b */
[----:B01----:R-:W-:Y:S01]  /*16480*/  ENDCOLLECTIVE ;  /* 0x000000000000791b */ /* 0x003fe20003800000 */
.L_x_345:
[----:B------:R-:W-:Y:S01]  /*16490*/  ULDC.64 UR4, c[0x0][0x208] ;  /* 0x0000820000047ab9 */ /* 0x000fe20000000a00 */
[----:B------:R-:W-:Y:S02]  /*164a0*/  IMAD.MOV.U32 R13, RZ, RZ, R3 ;  /* 0x000000ffff0d7224 */ /* 0x000fe400078e0003 */
[----:B------:R-:W-:Y:S02]  /*164b0*/  IMAD.MOV.U32 R12, RZ, RZ, 0x1 ;  /* 0x00000001ff0c7424 */ /* 0x000fe400078e00ff */
[----:B------:R-:W-:-:S05]  /*164c0*/  IMAD.MOV.U32 R7, RZ, RZ, R14 ;  /* 0x000000ffff077224 */ /* 0x000fca00078e000e */
[----:B------:R-:W-:-:S05]  /*164d0*/  @!P2 LEA R7, P3, R10, R7, 0x1 ;  /* 0x000000070a07a211 */ /* 0x000fca00078608ff */
[----:B------:R-:W-:-:S05]  /*164e0*/  @!P2 IMAD.X R6, RZ, RZ, R6, P3 ;  /* 0x000000ffff06a224 */ /* 0x000fca00018e0606 */
[----:B------:R-:W-:-:S04]  /*164f0*/  @!P2 LOP3.LUT R7, R7, R6, RZ, 0x3c, !PT ;  /* 0x000000060707a212 */ /* 0x000fc800078e3cff */
[----:B------:R-:W-:-:S04]  /*16500*/  @!P2 LOP3.LUT R6, R7, R6, RZ, 0x3c, !PT ;  /* 0x000000060706a212 */ /* 0x000fc800078e3cff */
[----:B------:R-:W-:-:S05]  /*16510*/  @!P2 LOP3.LUT R7, R7, R6, RZ, 0x3c, !PT ;  /* 0x000000060707a212 */ /* 0x000fca00078e3cff */
        /* <DEDUP_REMOVED lines=9> */
.L_x_346:
[----:B------:R-:W-:Y:S02]  /*165b0*/  IMAD.MOV.U32 R13, RZ, RZ, R4 ;  /* 0x000000ffff0d7224 */ /* 0x000fe400078e0004 */
[----:B------:R-:W-:-:S07]  /*165c0*/  IMAD.MOV.U32 R8, RZ, RZ, R14 ;  /* 0x000000ffff087224 */ /* 0x000fce00078e000e */
[----:B------:R-:W-:Y:S05]  /*165d0*/  WARPSYNC.COLLECTIVE R15, `(.L_x_347) ;  /* 0x000000000f087348 */ /* 0x000fea0003c00000 */
[----:B------:R0:W1:Y:S02]  /*165e0*/  SHFL.IDX P6, R14, R13, R12, R11 ;  /* 0x0000000c0d0e7389 */ /* 0x00006400000c000b */
[----:B01----:R-:W-:Y:S01]  /*165f0*/  ENDCOLLECTIVE ;  /* 0x000000000000791b */ /* 0x003fe20003800000 */
.L_x_347:
[----:B------:R-:W-:Y:S01]  /*16600*/  ULDC.64 UR4, c[0x0][0x208] ;  /* 0x0000820000047ab9 */ /* 0x000fe20000000a00 */
[----:B------:R-:W-:Y:S02]  /*16610*/  IMAD.MOV.U32 R13, RZ, RZ, R3 ;  /* 0x000000ffff0d7224 */ /* 0x000fe400078e0003 */
[----:B------:R-:W-:Y:S02]  /*16620*/  IMAD.MOV.U32 R12, RZ, RZ, 0x2 ;  /* 0x00000002ff0c7424 */ /* 0x000fe400078e00ff */
[----:B------:R-:W-:-:S05]  /*16630*/  IMAD.MOV.U32 R5, RZ, RZ, R14 ;  /* 0x000000ffff057224 */ /* 0x000fca00078e000e */
[----:B------:R-:W-:Y:S01]  /*16640*/  @!P2 LEA R7, P3, R10, R5, 0x1 ;  /* 0x000000050a07a211 */ /* 0x000fe200078608ff */
[----:B------:R-:W-:-:S04]  /*16650*/  VIADD R5, R0, 0x20 ;  /* 0x0000002000057836 */ /* 0x000fc80000000000 */
        /* <DEDUP_REMOVED lines=13> */
.L_x_348:
[----:B------:R-:W-:Y:S02]  /*16730*/  IMAD.MOV.U32 R13, RZ, RZ, R4 ;  /* 0x000000ffff0d7224 */ /* 0x000fe400078e0004 */
[----:B------:R-:W-:-:S07]  /*16740*/  IMAD.MOV.U32 R6, RZ, RZ, R14 ;  /* 0x000000ffff067224 */ /* 0x000fce00078e000e */
[----:B------:R-:W-:Y:S05]  /*16750*/  WARPSYNC.COLLECTIVE R15, `(.L_x_349) ;  /* 0x000000000f087348 */ /* 0x000fea0003c00000 */
[----:B------:R0:W1:Y:S02]  /*16760*/  SHFL.IDX P6, R14, R13, R12, R11 ;  /* 0x0000000c0d0e7389 */ /* 0x00006400000c000b */
[----:B01----:R-:W-:Y:S01]  /*16770*/  ENDCOLLECTIVE ;  /* 0x000000000000791b */ /* 0x003fe20003800000 */
.L_x_349:
[----:B------:R-:W-:Y:S01]  /*16780*/  ULDC.64 UR4, c[0x0][0x208] ;  /* 0x0000820000047ab9 */ /* 0x000fe20000000a00 */
[----:B------:R-:W-:Y:S02]  /*16790*/  IMAD.MOV.U32 R13, RZ, RZ, R3 ;  /* 0x000000ffff0d7224 */ /* 0x000fe400078e0003 */
[----:B------:R-:W-:Y:S02]  /*167a0*/  IMAD.MOV.U32 R12, RZ, RZ, 0x3 ;  /* 0x00000003ff0c7424 */ /* 0x000fe400078e00ff */
[----:B------:R-:W-:-:S05]  /*167b0*/  IMAD.MOV.U32 R5, RZ, RZ, R14 ;  /* 0x000000ffff057224 */ /* 0x000fca00078e000e */
[----:B------:R-:W-:-:S05]  /*167c0*/  @!P2 LEA R5, P3, R10, R5, 0x1 ;  /* 0x000000050a05a211 */ /* 0x000fca00078608ff */
[----:B------:R-:W-:-:S04]  /*167d0*/  @!P2 IMAD.X R6, RZ, RZ, R6, P3 ;  /* 0x000000ffff06a224 */ /* 0x000fc800018e0606 */
[----:B------:R-:W-:Y:S02]  /*167e0*/  @!P2 IMAD.MOV.U32 R7, RZ, RZ, R6 ;  /* 0x000000ffff07a224 */ /* 0x000fe400078e0006 */
[----:B------:R-:W-:Y:S02]  /*167f0*/  @!P2 IMAD.MOV.U32 R6, RZ, RZ, R5 ;  /* 0x000000ffff06a224 */ /* 0x000fe400078e0005 */
[----:B------:R-:W-:-:S03]  /*16800*/  VIADD R5, R0, 0x30 ;  /* 0x0000003000057836 */ /* 0x000fc60000000000 */
        /* <DEDUP_REMOVED lines=9> */
.L_x_350:
[----:B------:R-:W-:Y:S02]  /*168a0*/  IMAD.MOV.U32 R13, RZ, RZ, R4 ;  /* 0x000000ffff0d7224 */ /* 0x000fe400078e0004 */
[----:B------:R-:W-:-:S07]  /*168b0*/  IMAD.MOV.U32 R6, RZ, RZ, R14 ;  /* 0x000000ffff067224 */ /* 0x000fce00078e000e */
[----:B------:R-:W-:Y:S05]  /*168c0*/  WARPSYNC.COLLECTIVE R15, `(.L_x_351) ;  /* 0x000000000f087348 */ /* 0x000fea0003c00000 */
[----:B------:R0:W1:Y:S02]  /*168d0*/  SHFL.IDX P6, R14, R13, R12, R11 ;  /* 0x0000000c0d0e7389 */ /* 0x00006400000c000b */
[----:B01----:R-:W-:Y:S01]  /*168e0*/  ENDCOLLECTIVE ;  /* 0x000000000000791b */ /* 0x003fe20003800000 */
.L_x_351:
        /* <DEDUP_REMOVED lines=18> */
.L_x_352:
[----:B------:R-:W-:Y:S02]  /*16a10*/  IMAD.MOV.U32 R13, RZ, RZ, R4 ;  /* 0x000000ffff0d7224 */ /* 0x000fe400078e0004 */
[----:B------:R-:W-:-:S07]  /*16a20*/  IMAD.MOV.U32 R6, RZ, RZ, R14 ;  /* 0x000000ffff067224 */ /* 0x000fce00078e000e */
[----:B------:R-:W-:Y:S05]  /*16a30*/  WARPSYNC.COLLECTIVE R15, `(.L_x_353) ;  /* 0x000000000f087348 */ /* 0x000fea0003c00000 */
[----:B------:R0:W1:Y:S02]  /*16a40*/  SHFL.IDX P6, R14, R13, R12, R11 ;  /* 0x0000000c0d0e7389 */ /* 0x00006400000c000b */
[----:B01----:R-:W-:Y:S01]  /*16a50*/  ENDCOLLECTIVE ;  /* 0x000000000000791b */ /* 0x003fe20003800000 */
.L_x_353:
        /* <DEDUP_REMOVED lines=18> */
.L_x_354:
[----:B------:R-:W-:Y:S02]  /*16b80*/  IMAD.MOV.U32 R13, RZ, RZ, R4 ;  /* 0x000000ffff0d7224 */ /* 0x000fe400078e0004 */
[----:B------:R-:W-:-:S07]  /*16b90*/  IMAD.MOV.U32 R6, RZ, RZ, R14 ;  /* 0x000000ffff067224 */ /* 0x000fce00078e000e */
[----:B------:R-:W-:Y:S05]  /*16ba0*/  WARPSYNC.COLLECTIVE R15, `(.L_x_355) ;  /* 0x000000000f087348 */ /* 0x000fea0003c00000 */
[----:B------:R0:W1:Y:S02]  /*16bb0*/  SHFL.IDX P6, R14, R13, R12, R11 ;  /* 0x0000000c0d0e7389 */ /* 0x00006400000c000b */
[----:B01----:R-:W-:Y:S01]  /*16bc0*/  ENDCOLLECTIVE ;  /* 0x000000000000791b */ /* 0x003fe20003800000 */
.L_x_355:
[----:B------:R-:W-:Y:S01]  /*16bd0*/  ULDC.64 UR4, c[0x0][0x208] ;  /* 0x0000820000047ab9 */ /* 0x000fe20000000a00 */
[----:B------:R-:W-:Y:S02]  /*16be0*/  IMAD.MOV.U32 R13, RZ, RZ, R3 ;  /* 0x000000ffff0d7224 */ /* 0x000fe400078e0003 */
[----:B------:R-:W-:Y:S02]  /*16bf0*/  IMAD.MOV.U32 R12, RZ, RZ, 0x6 ;  /* 0x00000006ff0c7424 */ /* 0x000fe400078e00ff */
[----:B------:R-:W-:-:S05]  /*16c00*/  IMAD.MOV.U32 R5, RZ, RZ, R14 ;  /* 0x000000ffff057224 */ /* 0x000fca00078e000e */
[----:B------:R-:W-:-:S05]  /*16c10*/  @!P2 LEA R5, P3, R10, R5, 0x1 ;  /* 0x000000050a05a211 */ /* 0x000fca00078608ff */
[----:B------:R-:W-:-:S04]  /*16c20*/  @!P2 IMAD.X R6, RZ, RZ, R6, P3 ;  /* 0x000000ffff06a224 */ /* 0x000fc800018e0606 */
[----:B------:R-:W-:Y:S02]  /*16c30*/  @!P2 IMAD.MOV.U32 R7, RZ, RZ, R6 ;  /* 0x000000ffff07a224 */ /* 0x000fe400078e0006 */
[----:B------:R-:W-:-:S05]  /*16c40*/  @!P2 IMAD.MOV.U32 R6, RZ, RZ, R5 ;  /* 0x000000ffff06a224 */ /* 0x000fca00078e0005 */
        /* <DEDUP_REMOVED lines=8> */
.L_x_356:
[----:B------:R-:W-:-:S05]  /*16cd0*/  VIADD R7, R0, 0x60 ;  /* 0x0000006000077836 */ /* 0x000fca0000000000 */
[----:B------:R-:W-:Y:S01]  /*16ce0*/  ISETP.GE.AND P2, PT, R7, R2, PT ;  /* 0x000000020700720c */ /* 0x000fe20003f46270 */
[----:B------:R-:W-:Y:S02]  /*16cf0*/  IMAD.MOV.U32 R13, RZ, RZ, R4 ;  /* 0x000000ffff0d7224 */ /* 0x000fe400078e0004 */
[----:B------:R-:W-:-:S10]  /*16d00*/  IMAD.MOV.U32 R6, RZ, RZ, R14 ;  /* 0x000000ffff067224 */ /* 0x000fd400078e000e */
[----:B------:R-:W-:Y:S05]  /*16d10*/  WARPSYNC.COLLECTIVE R15, `(.L_x_357) ;  /* 0x000000000f087348 */ /* 0x000fea0003c00000 */
[----:B------:R0:W1:Y:S02]  /*16d20*/  SHFL.IDX P6, R14, R13, R12, R11 ;  /* 0x0000000c0d0e7389 */ /* 0x00006400000c000b */
[----:B01----:R-:W-:Y:S01]  /*16d30*/  ENDCOLLECTIVE ;  /* 0x000000000000791b */ /* 0x003fe20003800000 */
.L_x_357:
        /* <DEDUP_REMOVED lines=16> */
.L_x_358:
[----:B------:R-:W-:Y:S02]  /*16e40*/  IMAD.MOV.U32 R13, RZ, RZ, R4 ;  /* 0x000000ffff0d7224 */ /* 0x000fe400078e0004 */
[----:B------:R-:W-:-:S07]  /*16e50*/  IMAD.MOV.U32 R5, RZ, RZ, R14 ;  /* 0x000000ffff057224 */ /* 0x000fce00078e000e */
[----:B------:R-:W-:Y:S05]  /*16e60*/  WARPSYNC.COLLECTIVE R15, `(.L_x_359) ;  /* 0x000000000f087348 */ /* 0x000fea0003c00000 */
[----:B------:R0:W1:Y:S02]  /*16e70*/  SHFL.IDX P6, R14, R13, R12, R11 ;  /* 0x0000000c0d0e7389 */ /* 0x00006400000c000b */
[----:B01----:R-:W-:Y:S01]  /*16e80*/  ENDCOLLECTIVE ;  /* 0x000000000000791b */ /* 0x003fe20003800000 */
.L_x_359:
[----:B------:R-:W-:Y:S01]  /*16e90*/  IMAD.MOV.U32 R3, RZ, RZ, R14 ;  /* 0x000000ffff037224 */ /* 0x000fe200078e000e */
[----:B------:R-:W-:Y:S06]  /*16ea0*/  BRA `(.L_x_360) ;  /* 0xffffffb8005c7947 */ /* 0x000fec000383ffff */
.L_x_251:
[----:B0-----:R0:W3:Y:S02]  /*16eb0*/  SYNCS.PHASECHK.TRANS64.TRYWAIT P0, [R18+URZ+0x34820], R0 ;  /* 0x03482000120075a7 */ /* 0x0010e4000800017f */
[----:B---3--:R-:W-:Y:S05]  /*16ec0*/  @!P0 NANOSLEEP.SYNCS 0x989680 ;  /* 0x009896800000895d */ /* 0x008fea0003900000 */
[----:B------:R-:W3:Y:S02]  /*16ed0*/  @!P0 SYNCS.PHASECHK.TRANS64 P0, [R18+URZ+0x34820], R0 ;  /* 0x03482000120085a7 */ /* 0x000ee4000800007f */
[----:B---3--:R-:W-:Y:S05]  /*16ee0*/  @!P0 BRA `(.L_x_251) ;  /* 0xfffffffc00f08947 */ /* 0x008fea000383ffff */
[----:B------:R-:W-:Y:S05]  /*16ef0*/  BRA `(.L_x_361) ;  /* 0xffffffb800d07947 */ /* 0x000fea000383ffff */
.L_x_260:
[----:B-1----:R1:W2:Y:S02]  /*16f00*/  SYNCS.PHASECHK.TRANS64.TRYWAIT P0, [R3+URZ+0x34840], R2 ;  /* 0x03484002030075a7 */ /* 0x0022a4000800017f */
[----:B--2---:R-:W-:Y:S05]  /*16f10*/  @!P0 NANOSLEEP.SYNCS 0x989680 ;  /* 0x009896800000895d */ /* 0x004fea0003900000 */
[----:B------:R-:W2:Y:S02]  /*16f20*/  @!P0 SYNCS.PHASECHK.TRANS64 P0, [R3+URZ+0x34840], R2 ;  /* 0x03484002030085a7 */ /* 0x000ea4000800007f */
[----:B--2---:R-:W-:Y:S05]  /*16f30*/  @!P0 BRA `(.L_x_260) ;  /* 0xfffffffc00f08947 */ /* 0x004fea000383ffff */
[----:B------:R-:W-:Y:S05]  /*16f40*/  BRA `(.L_x_362) ;  /* 0xffffffbc00b07947 */ /* 0x000fea000383ffff */
.L_x_266:
[----:B0-----:R0:W1:Y:S02]  /*16f50*/  SYNCS.PHASECHK.TRANS64.TRYWAIT P0, [R3+URZ+0x60], R2 ;  /* 0x00006002030075a7 */ /* 0x001064000800017f */
[----:B-1----:R-:W-:Y:S05]  /*16f60*/  @!P0 NANOSLEEP.SYNCS 0x989680 ;  /* 0x009896800000895d */ /* 0x002fea0003900000 */
[----:B------:R-:W1:Y:S02]  /*16f70*/  @!P0 SYNCS.PHASECHK.TRANS64 P0, [R3+URZ+0x60], R2 ;  /* 0x00006002030085a7 */ /* 0x000e64000800007f */
[----:B-1----:R-:W-:Y:S05]  /*16f80*/  @!P0 BRA `(.L_x_266) ;  /* 0xfffffffc00f08947 */ /* 0x002fea000383ffff */
[----:B------:R-:W-:Y:S05]  /*16f90*/  BRA `(.L_x_363) ;  /* 0xffffffc000847947 */ /* 0x000fea000383ffff */
.L_x_275:
[----:B-1----:R1:W2:Y:S02]  /*16fa0*/  SYNCS.PHASECHK.TRANS64.TRYWAIT P0, [R3+URZ+0x34840], R2 ;  /* 0x03484002030075a7 */ /* 0x0022a4000800017f */
[----:B--2---:R-:W-:Y:S05]  /*16fb0*/  @!P0 NANOSLEEP.SYNCS 0x989680 ;  /* 0x009896800000895d */ /* 0x004fea0003900000 */
[----:B------:R-:W2:Y:S02]  /*16fc0*/  @!P0 SYNCS.PHASECHK.TRANS64 P0, [R3+URZ+0x34840], R2 ;  /* 0x03484002030085a7 */ /* 0x000ea4000800007f */
[----:B--2---:R-:W-:Y:S05]  /*16fd0*/  @!P0 BRA `(.L_x_275) ;  /* 0xfffffffc00f08947 */ /* 0x004fea000383ffff */
[----:B------:R-:W-:Y:S05]  /*16fe0*/  BRA `(.L_x_364) ;  /* 0xffffffc800187947 */ /* 0x000fea000383ffff */
.L_x_281:
[----:B0-----:R0:W1:Y:S02]  /*16ff0*/  SYNCS.PHASECHK.TRANS64.TRYWAIT P0, [R2+URZ+0x60], R3 ;  /* 0x00006003020075a7 */ /* 0x001064000800017f */
[----:B-1----:R-:W-:Y:S05]  /*17000*/  @!P0 NANOSLEEP.SYNCS 0x989680 ;  /* 0x009896800000895d */ /* 0x002fea0003900000 */
[----:B------:R-:W1:Y:S02]  /*17010*/  @!P0 SYNCS.PHASECHK.TRANS64 P0, [R2+URZ+0x60], R3 ;  /* 0x00006003020085a7 */ /* 0x000e64000800007f */
[----:B-1----:R-:W-:Y:S05]  /*17020*/  @!P0 BRA `(.L_x_281) ;  /* 0xfffffffc00f08947 */ /* 0x002fea000383ffff */
[----:B------:R-:W-:Y:S05]  /*17030*/  BRA `(.L_x_365) ;  /* 0xffffffc800ec7947 */ /* 0x000fea000383ffff */
.L_x_290:
[----:B--2---:R2:W3:Y:S02]  /*17040*/  SYNCS.PHASECHK.TRANS64.TRYWAIT P0, [R2+URZ+0x34840], R3 ;  /* 0x03484003020075a7 */ /* 0x0044e4000800017f */
[----:B---3--:R-:W-:Y:S05]  /*17050*/  @!P0 NANOSLEEP.SYNCS 0x989680 ;  /* 0x009896800000895d */ /* 0x008fea0003900000 */
[----:B------:R-:W3:Y:S02]  /*17060*/  @!P0 SYNCS.PHASECHK.TRANS64 P0, [R2+URZ+0x34840], R3 ;  /* 0x03484003020085a7 */ /* 0x000ee4000800007f */
[----:B---3--:R-:W-:Y:S05]  /*17070*/  @!P0 BRA `(.L_x_290) ;  /* 0xfffffffc00f08947 */ /* 0x008fea000383ffff */
[----:B------:R-:W-:Y:S05]  /*17080*/  BRA `(.L_x_366) ;  /* 0xffffffd000507947 */ /* 0x000fea000383ffff */
.L_x_296:
[----:B0-----:R0:W1:Y:S02]  /*17090*/  SYNCS.PHASECHK.TRANS64.TRYWAIT P0, [R2+URZ+0x60], R5 ;  /* 0x00006005020075a7 */ /* 0x001064000800017f */
[----:B-1----:R-:W-:Y:S05]  /*170a0*/  @!P0 NANOSLEEP.SYNCS 0x989680 ;  /* 0x009896800000895d */ /* 0x002fea0003900000 */
[----:B------:R-:W1:Y:S02]  /*170b0*/  @!P0 SYNCS.PHASECHK.TRANS64 P0, [R2+URZ+0x60], R5 ;  /* 0x00006005020085a7 */ /* 0x000e64000800007f */
[----:B-1----:R-:W-:Y:S05]  /*170c0*/  @!P0 BRA `(.L_x_296) ;  /* 0xfffffffc00f08947 */ /* 0x002fea000383ffff */
[----:B------:R-:W-:Y:S05]  /*170d0*/  BRA `(.L_x_367) ;  /* 0xffffffd400247947 */ /* 0x000fea000383ffff */
.L_x_307:
[----:B--2---:R2:W3:Y:S02]  /*170e0*/  SYNCS.PHASECHK.TRANS64.TRYWAIT P0, [R0+URZ+0x34860], R2 ;  /* 0x03486002000075a7 */ /* 0x0044e4000800017f */
[----:B---3--:R-:W-:Y:S05]  /*170f0*/  @!P0 NANOSLEEP.SYNCS 0x989680 ;  /* 0x009896800000895d */ /* 0x008fea0003900000 */
[----:B------:R-:W3:Y:S02]  /*17100*/  @!P0 SYNCS.PHASECHK.TRANS64 P0, [R0+URZ+0x34860], R2 ;  /* 0x03486002000085a7 */ /* 0x000ee4000800007f */
[----:B---3--:R-:W-:Y:S05]  /*17110*/  @!P0 BRA `(.L_x_307) ;  /* 0xfffffffc00f08947 */ /* 0x008fea000383ffff */
[----:B------:R-:W-:Y:S05]  /*17120*/  BRA `(.L_x_368) ;  /* 0xffffffd800747947 */ /* 0x000fea000383ffff */
.L_x_314:
[----:B------:R-:W4:Y:S01]  /*17130*/  LDL R3, [R1] ;  /* 0x0000000001037983 */ /* 0x000f220000100800 */
[----:B------:R-:W-:Y:S01]  /*17140*/  BSSY B0, `(.L_x_369) ;  /* 0x0000008000007945 */ /* 0x000fe20003800000 */
[----:B0-----:R-:W-:Y:S02]  /*17150*/  IMAD.MOV.U32 R12, RZ, RZ, RZ ;  /* 0x000000ffff0c7224 */ /* 0x001fe400078e00ff */
[----:B------:R-:W-:Y:S02]  /*17160*/  IMAD.MOV.U32 R11, RZ, RZ, 0x1f ;  /* 0x0000001fff0b7424 */ /* 0x000fe400078e00ff */
[----:B------:R-:W-:Y:S02]  /*17170*/  IMAD.MOV.U32 R15, RZ, RZ, -0x1 ;  /* 0xffffffffff0f7424 */ /* 0x000fe400078e00ff */
[----:B----4-:R-:W-:-:S07]  /*17180*/  IMAD.MOV.U32 R13, RZ, RZ, R3 ;  /* 0x000000ffff0d7224 */ /* 0x010fce00078e0003 */
[----:B-123--:R-:W-:Y:S05]  /*17190*/  WARPSYNC.COLLECTIVE R15, `(.L_x_370) ;  /* 0x000000000f087348 */ /* 0x00efea0003c00000 */
[----:B------:R0:W4:Y:S02]  /*171a0*/  SHFL.IDX P6, R14, R13, R12, R11 ;  /* 0x0000000c0d0e7389 */ /* 0x00012400000c000b */
[----:B01234-:R-:W-:Y:S01]  /*171b0*/  ENDCOLLECTIVE ;  /* 0x000000000000791b */ /* 0x01ffe20003800000 */
.L_x_370:
[----:B------:R-:W-:Y:S05]  /*171c0*/  BSYNC B0 ;  /* 0x0000000000007941 */ /* 0x000fea0003800000 */
.L_x_369:
[----:B------:R0:W5:Y:S01]  /*171d0*/  LDL R2, [R1+0xc] ;  /* 0x00000c0001027983 */ /* 0x0001620000100800 */
[----:B------:R-:W-:Y:S02]  /*171e0*/  IMAD.MOV.U32 R13, RZ, RZ, R3 ;  /* 0x000000ffff0d7224 */ /* 0x000fe400078e0003 */
[----:B------:R-:W-:Y:S02]  /*171f0*/  IMAD.MOV.U32 R12, RZ, RZ, 0x1 ;  /* 0x00000001ff0c7424 */ /* 0x000fe400078e00ff */
[----:B------:R-:W-:Y:S02]  /*17200*/  IMAD.MOV.U32 R11, RZ, RZ, 0x1f ;  /* 0x0000001fff0b7424 */ /* 0x000fe400078e00ff */
[----:B------:R-:W-:Y:S02]  /*17210*/  IMAD.MOV.U32 R15, RZ, RZ, -0x1 ;  /* 0xffffffffff0f7424 */ /* 0x000fe400078e00ff */
[----:B0-----:R-:W-:-:S07]  /*17220*/  IMAD.MOV.U32 R0, RZ, RZ, R14 ;  /* 0x000000ffff007224 */ /* 0x001fce00078e000e */
[----:B-----5:R-:W-:Y:S05]  /*17230*/  WARPSYNC.COLLECTIVE R15, `(.L_x_371) ;  /* 0x000000000f087348 */ /* 0x020fea0003c00000 */
[----:B------:R0:W1:Y:S02]  /*17240*/  SHFL.IDX P6, R14, R13, R12, R11 ;  /* 0x0000000c0d0e7389 */ /* 0x00006400000c000b */
[----:B01---5:R-:W-:Y:S01]  /*17250*/  ENDCOLLECTIVE ;  /* 0x000000000000791b */ /* 0x023fe20003800000 */
.L_x_371:
[----:B------:R-:W-:Y:S01]  /*17260*/  ULDC UR4, c[0x0][0xc3c] ;  /* 0x00030f0000047ab9 */ /* 0x000fe20000000800 */
[----:B------:R-:W-:Y:S01]  /*17270*/  ULDC.64 UR6, c[0x0][0x208] ;  /* 0x0000820000067ab9 */ /* 0x000fe20000000a00 */
[----:B------:R-:W-:Y:S02]  /*17280*/  IMAD.IADD R7, R2, 0x1, R16 ;  /* 0x0000000102077824 */ /* 0x000fe400078e0210 */
[----:B------:R-:W-:Y:S02]  /*17290*/  IMAD.MOV.U32 R11, RZ, RZ, RZ ;  /* 0x000000ffff0b7224 */ /* 0x000fe400078e00ff */
[----:B------:R-:W-:Y:S01]  /*172a0*/  IMAD.MOV.U32 R8, RZ, RZ, R14 ;  /* 0x000000ffff087224 */ /* 0x000fe200078e000e */
[----:B------:R-:W-:-:S13]  /*172b0*/  ISETP.GE.OR P1, PT, R7, UR4, !P0 ;  /* 0x0000000407007c0c */ /* 0x000fda000c726670 */
[----:B------:R-:W0:Y:S08]  /*172c0*/  @!P1 LDC.64 R2, c[0x0][0xc80] ;  /* 0x00032000ff029b82 */ /* 0x000e300000000a00 */
[----:B------:R-:W1:Y:S01]  /*172d0*/  @!P1 LDC.64 R4, c[0x0][0xc78] ;  /* 0x00031e00ff049b82 */ /* 0x000e620000000a00 */
[----:B0-----:R-:W-:-:S05]  /*172e0*/  @!P1 IMAD.WIDE R2, R7, 0x4, R2 ;  /* 0x0000000407029825 */ /* 0x001fca00078e0202 */
[----:B------:R1:W2:Y:S02]  /*172f0*/  @!P1 LDG.E R6, desc[UR6][R2.64] ;  /* 0x0000000602069981 */ /* 0x0002a4000c1e1900 */
[----:B-1----:R-:W-:-:S06]  /*17300*/  @!P1 IMAD.WIDE R2, R7, 0x4, R4 ;  /* 0x0000000407029825 */ /* 0x002fcc00078e0204 */
[----:B------:R-:W3:Y:S01]  /*17310*/  @!P1 LDG.E R2, desc[UR6][R2.64] ;  /* 0x0000000602029981 */ /* 0x000ee2000c1e1900 */
[----:B------:R-:W-:Y:S01]  /*17320*/  IMAD.MOV.U32 R5, RZ, RZ, RZ ;  /* 0x000000ffff057224 */ /* 0x000fe200078e00ff */
[C---:B------:R-:W-:Y:S02]  /*17330*/  ISETP.GE.U32.AND P2, PT, R16.reuse, 0x2, PT ;  /* 0x000000021000780c */ /* 0x040fe40003f46070 */
[C---:B------:R-:W-:Y:S02]  /*17340*/  ISETP.GE.U32.AND P3, PT, R16.reuse, 0x4, PT ;  /* 0x000000041000780c */ /* 0x040fe40003f66070 */
[C---:B------:R-:W-:Y:S02]  /*17350*/  ISETP.GE.U32.AND P4, PT, R16.reuse, 0x8, PT ;  /* 0x000000081000780c */ /* 0x040fe40003f86070 */
[----:B------:R-:W-:Y:S01]  /*17360*/  ISETP.GE.U32.AND P5, PT, R16, 0x10, PT ;  /* 0x000000101000780c */ /* 0x000fe20003fa6070 */
[----:B--2---:R-:W-:Y:S01]  /*17370*/  @!P1 IMAD.MOV.U32 R5, RZ, RZ, R6 ;  /* 0x000000ffff059224 */ /* 0x004fe200078e0006 */
[----:B------:R-:W-:-:S02]  /*17380*/  CS2R R6, SRZ ;  /* 0x0000000000067805 */ /* 0x000fc4000001ff00 */
[----:B---3--:R-:W-:Y:S01]  /*17390*/  @!P1 IMAD.MOV.U32 R7, RZ, RZ, R2 ;  /* 0x000000ffff079224 */ /* 0x008fe200078e0002 */
[----:B------:R-:W-:-:S03]  /*173a0*/  ISETP.NE.AND P1, PT, R16, RZ, PT ;  /* 0x000000ff1000720c */ /* 0x000fc60003f25270 */
[----:B------:R-:W-:-:S04]  /*173b0*/  IMAD R2, R7, R5, RZ ;  /* 0x0000000507027224 */ /* 0x000fc800078e02ff */
[----:B------:R-:W-:-:S07]  /*173c0*/  IMAD.MOV.U32 R13, RZ, RZ, R2 ;  /* 0x000000ffff0d7224 */ /* 0x000fce00078e0002 */
[----:B------:R-:W-:Y:S05]  /*173d0*/  WARPSYNC.COLLECTIVE R15, `(.L_x_372) ;  /* 0x000000000f087348 */ /* 0x000fea0003c00000 */
[----:B------:R0:W1:Y:S02]  /*173e0*/  SHFL.UP P6, R14, R13, R12, R11 ;  /* 0x0400000c0d0e7389 */ /* 0x00006400000c000b */
[----:B01----:R-:W-:Y:S01]  /*173f0*/  ENDCOLLECTIVE ;  /* 0x000000000000791b */ /* 0x003fe20003800000 */
.L_x_372:
[----:B------:R-:W-:Y:S02]  /*17400*/  IMAD.MOV.U32 R12, RZ, RZ, 0x2 ;  /* 0x00000002ff0c7424 */ /* 0x000fe400078e00ff */
[----:B------:R-:W-:-:S05]  /*17410*/  IMAD.MOV.U32 R3, RZ, RZ, R14 ;  /* 0x000000ffff037224 */ /* 0x000fca00078e000e */
[----:B------:R-:W-:-:S05]  /*17420*/  SEL R3, R3, RZ, P1 ;  /* 0x000000ff03037207 */ /* 0x000fca0000800000 */
[----:B------:R-:W-:-:S04]  /*17430*/  IMAD.IADD R2, R2, 0x1, R3 ;  /* 0x0000000102027824 */ /* 0x000fc800078e0203 */
[----:B------:R-:W-:-:S07]  /*17440*/  IMAD.MOV.U32 R13, RZ, RZ, R2 ;  /* 0x000000ffff0d7224 */ /* 0x000fce00078e0002 */
[----:B------:R-:W-:Y:S05]  /*17450*/  WARPSYNC.COLLECTIVE R15, `(.L_x_373) ;  /* 0x000000000f087348 */ /* 0x000fea0003c00000 */
[----:B------:R0:W1:Y:S02]  /*17460*/  SHFL.UP P6, R14, R13, R12, R11 ;  /* 0x0400000c0d0e7389 */ /* 0x00006400000c000b */
[----:B01----:R-:W-:Y:S01]  /*17470*/  ENDCOLLECTIVE ;  /* 0x000000000000791b */ /* 0x003fe20003800000 */
.L_x_373:
        /* <DEDUP_REMOVED lines=8> */
.L_x_374:
        /* <DEDUP_REMOVED lines=8> */
.L_x_375:
        /* <DEDUP_REMOVED lines=8> */
.L_x_376:
[----:B------:R-:W-:Y:S02]  /*17600*/  IMAD.MOV.U32 R12, RZ, RZ, 0x1f ;  /* 0x0000001fff0c7424 */ /* 0x000fe400078e00ff */
[----:B------:R-:W-:Y:S02]  /*17610*/  IMAD.MOV.U32 R11, RZ, RZ, 0x1f ;  /* 0x0000001fff0b7424 */ /* 0x000fe400078e00ff */
[----:B------:R-:W-:-:S05]  /*17620*/  IMAD.MOV.U32 R3, RZ, RZ, R14 ;  /* 0x000000ffff037224 */ /* 0x000fca00078e000e */
[----:B------:R-:W-:-:S05]  /*17630*/  SEL R3, R3, RZ, P5 ;  /* 0x000000ff03037207 */ /* 0x000fca0002800000 */
[----:B------:R-:W-:-:S04]  /*17640*/  IMAD.IADD R2, R2, 0x1, R3 ;  /* 0x0000000102027824 */ /* 0x000fc800078e0203 */
[----:B------:R-:W-:-:S07]  /*17650*/  IMAD.MOV.U32 R13, RZ, RZ, R2 ;  /* 0x000000ffff0d7224 */ /* 0x000fce00078e0002 */
[----:B------:R-:W-:Y:S05]  /*17660*/  WARPSYNC.COLLECTIVE R15, `(.L_x_377) ;  /* 0x000000000f087348 */ /* 0x000fea0003c00000 */
[----:B------:R0:W1:Y:S02]  /*17670*/  SHFL.IDX P6, R14, R13, R12, R11 ;  /* 0x0000000c0d0e7389 */ /* 0x00006400000c000b */
[----:B01----:R-:W-:Y:S01]  /*17680*/  ENDCOLLECTIVE ;  /* 0x000000000000791b */ /* 0x003fe20003800000 */
.L_x_377:
[----:B------:R-:W-:Y:S01]  /*17690*/  IMAD.MOV.U32 R9, RZ, RZ, R14 ;  /* 0x000000ffff097224 */ /* 0x000fe200078e000e */
[----:B------:R-:W-:Y:S06]  /*176a0*/  BRA `(.L_x_378) ;  /* 0xffffffd800e87947 */ /* 0x000fec000383ffff */
.L_x_317:
[----:B------:R-:W-:Y:S01]  /*176b0*/  BSSY B0, `(.L_x_379) ;  /* 0x0000008000007945 */ /* 0x000fe20003800000 */
[----:B------:R-:W-:Y:S02]  /*176c0*/  IMAD.MOV.U32 R13, RZ, RZ, R2 ;  /* 0x000000ffff0d7224 */ /* 0x000fe400078e0002 */
[----:B0-----:R-:W-:Y:S02]  /*176d0*/  IMAD.MOV.U32 R12, RZ, RZ, 0x1 ;  /* 0x00000001ff0c7424 */ /* 0x001fe400078e00ff */
[----:B------:R-:W-:Y:S02]  /*176e0*/  IMAD.MOV.U32 R11, RZ, RZ, RZ ;  /* 0x000000ffff0b7224 */ /* 0x000fe400078e00ff */
[----:B------:R-:W-:-:S07]  /*176f0*/  IMAD.MOV.U32 R15, RZ, RZ, -0x1 ;  /* 0xffffffffff0f7424 */ /* 0x000fce00078e00ff */
[----:B------:R-:W-:Y:S05]  /*17700*/  WARPSYNC.COLLECTIVE R15, `(.L_x_380) ;  /* 0x000000000f087348 */ /* 0x000fea0003c00000 */
[----:B------:R0:W1:Y:S02]  /*17710*/  SHFL.UP P6, R14, R13, R12, R11 ;  /* 0x0400000c0d0e7389 */ /* 0x00006400000c000b */
[----:B01----:R-:W-:Y:S01]  /*17720*/  ENDCOLLECTIVE ;  /* 0x000000000000791b */ /* 0x003fe20003800000 */
.L_x_380:
[----:B------:R-:W-:Y:S05]  /*17730*/  BSYNC B0 ;  /* 0x0000000000007941 */ /* 0x000fea0003800000 */
.L_x_379:
[----:B------:R-:W-:Y:S02]  /*17740*/  IMAD.MOV.U32 R3, RZ, RZ, R14 ;  /* 0x000000ffff037224 */ /* 0x000fe400078e000e */
[----:B------:R-:W-:Y:S02]  /*17750*/  IMAD.MOV.U32 R12, RZ, RZ, 0x2 ;  /* 0x00000002ff0c7424 */ /* 0x000fe400078e00ff */
[----:B------:R-:W-:Y:S01]  /*17760*/  IMAD.MOV.U32 R11, RZ, RZ, RZ ;  /* 0x000000ffff0b7224 */ /* 0x000fe200078e00ff */
[----:B------:R-:W-:Y:S01]  /*17770*/  SEL R3, R3, RZ, P1 ;  /* 0x000000ff03037207 */ /* 0x000fe20000800000 */
[----:B------:R-:W-:-:S04]  /*17780*/  IMAD.MOV.U32 R15, RZ, RZ, -0x1 ;  /* 0xffffffffff0f7424 */ /* 0x000fc800078e00ff */
[----:B------:R-:W-:-:S04]  /*17790*/  IMAD.IADD R2, R2, 0x1, R3 ;  /* 0x0000000102027824 */ /* 0x000fc800078e0203 */
[----:B------:R-:W-:-:S07]  /*177a0*/  IMAD.MOV.U32 R13, RZ, RZ, R2 ;  /* 0x000000ffff0d7224 */ /* 0x000fce00078e0002 */
[----:B------:R-:W-:Y:S05]  /*177b0*/  WARPSYNC.COLLECTIVE R15, `(.L_x_381) ;  /* 0x000000000f087348 */ /* 0x000fea0003c00000 */
[----:B------:R0:W1:Y:S02]  /*177c0*/  SHFL.UP P6, R14, R13, R12, R11 ;  /* 0x0400000c0d0e7389 */ /* 0x00006400000c000b */
[----:B01----:R-:W-:Y:S01]  /*177d0*/  ENDCOLLECTIVE ;  /* 0x000000000000791b */ /* 0x003fe20003800000 */
.L_x_381:
        /* <DEDUP_REMOVED lines=8> */
.L_x_382:
        /* <DEDUP_REMOVED lines=8> */
.L_x_383:
        /* <DEDUP_REMOVED lines=8> */
.L_x_384:
        /* <DEDUP_REMOVED lines=9> */
.L_x_385:
[----:B------:R-:W-:Y:S01]  /*179f0*/  IMAD.MOV.U32 R9, RZ, RZ, R14 ;  /* 0x000000ffff097224 */ /* 0x000fe200078e000e */
[----:B------:R-:W-:Y:S06]  /*17a00*/  BRA `(.L_x_386) ;  /* 0xffffffd800c07947 */ /* 0x000fec000383ffff */
.L_x_319:
[----:B------:R-:W-:Y:S01]  /*17a10*/  BSSY B0, `(.L_x_387) ;  /* 0x0000006000007945 */ /* 0x000fe20003800000 */
[----:B------:R-:W-:Y:S01]  /*17a20*/  PLOP3.LUT P6, PT, P6, PT, PT, 0x8, 0x0 ;  /* 0x000000000000781c */ /* 0x000fe200037ce170 */
[----:B------:R-:W-:-:S12]  /*17a30*/  IMAD.MOV.U32 R15, RZ, RZ, -0x1 ;  /* 0xffffffffff0f7424 */ /* 0x000fd800078e00ff */
[----:B01----:R-:W-:Y:S05]  /*17a40*/  WARPSYNC.COLLECTIVE R15, `(.L_x_388) ;  /* 0x000000000f087348 */ /* 0x003fea0003c00000 */
[----:B------:R-:W-:Y:S01]  /*17a50*/  VOTE.ANY R14, PT, P6 ;  /* 0x00000000000e7806 */ /* 0x000fe200030e0100 */
[----:B01----:R-:W-:Y:S06]  /*17a60*/  ENDCOLLECTIVE ;  /* 0x000000000000791b */ /* 0x003fec0003800000 */
.L_x_388:
[----:B------:R-:W-:Y:S05]  /*17a70*/  BSYNC B0 ;  /* 0x0000000000007941 */ /* 0x000fea0003800000 */
.L_x_387:
[----:B------:R-:W-:Y:S02]  /*17a80*/  IMAD.MOV.U32 R8, RZ, RZ, R14 ;  /* 0x000000ffff087224 */ /* 0x000fe400078e000e */
[----:B------:R-:W-:Y:S02]  /*17a90*/  IMAD.MOV.U32 R13, RZ, RZ, R5 ;  /* 0x000000ffff0d7224 */ /* 0x000fe400078e0005 */
[----:B------:R-:W0:Y:S01]  /*17aa0*/  POPC R4, R8 ;  /* 0x0000000800047309 */ /* 0x000e220000000000 */
[----:B------:R-:W-:Y:S02]  /*17ab0*/  IMAD.MOV.U32 R11, RZ, RZ, 0x1f ;  /* 0x0000001fff0b7424 */ /* 0x000fe400078e00ff */
[----:B------:R-:W-:Y:S02]  /*17ac0*/  IMAD.MOV.U32 R15, RZ, RZ, -0x1 ;  /* 0xffffffffff0f7424 */ /* 0x000fe400078e00ff */
[----:B0-----:R-:W-:-:S07]  /*17ad0*/  IMAD.MOV.U32 R12, RZ, RZ, R4 ;  /* 0x000000ffff0c7224 */ /* 0x001fce00078e0004 */
[----:B------:R-:W-:Y:S05]  /*17ae0*/  WARPSYNC.COLLECTIVE R15, `(.L_x_389) ;  /* 0x000000000f087348 */ /* 0x000fea0003c00000 */
[----:B------:R0:W1:Y:S02]  /*17af0*/  SHFL.IDX P6, R14, R13, R12, R11 ;  /* 0x0000000c0d0e7389 */ /* 0x00006400000c000b */
[----:B01----:R-:W-:Y:S01]  /*17b00*/  ENDCOLLECTIVE ;  /* 0x000000000000791b */ /* 0x003fe20003800000 */
.L_x_389:
[----:B------:R-:W-:Y:S02]  /*17b10*/  IMAD.MOV.U32 R13, RZ, RZ, R7 ;  /* 0x000000ffff0d7224 */ /* 0x000fe400078e0007 */
[----:B------:R-:W-:-:S07]  /*17b20*/  IMAD.MOV.U32 R5, RZ, RZ, R14 ;  /* 0x000000ffff057224 */ /* 0x000fce00078e000e */
[----:B------:R-:W-:Y:S05]  /*17b30*/  WARPSYNC.COLLECTIVE R15, `(.L_x_390) ;  /* 0x000000000f087348 */ /* 0x000fea0003c00000 */
[----:B------:R0:W1:Y:S02]  /*17b40*/  SHFL.IDX P6, R14, R13, R12, R11 ;  /* 0x0000000c0d0e7389 */ /* 0x00006400000c000b */
[----:B01----:R-:W-:Y:S01]  /*17b50*/  ENDCOLLECTIVE ;  /* 0x000000000000791b */ /* 0x003fe20003800000 */
.L_x_390:
[----:B------:R-:W-:Y:S01]  /*17b60*/  IMAD.MOV.U32 R7, RZ, RZ, R14 ;  /* 0x000000ffff077224 */ /* 0x000fe200078e000e */
[----:B------:R-:W-:Y:S06]  /*17b70*/  BRA `(.L_x_391) ;  /* 0xffffffd800a07947 */ /* 0x000fec000383ffff */
.L_x_321:
[----:B------:R-:W-:Y:S01]  /*17b80*/  BSSY B0, `(.L_x_392) ;  /* 0x0000007000007945 */ /* 0x000fe20003800000 */
[----:B------:R-:W-:Y:S02]  /*17b90*/  IMAD.MOV.U32 R13, RZ, RZ, R2 ;  /* 0x000000ffff0d7224 */ /* 0x000fe400078e0002 */
[----:B------:R-:W-:Y:S02]  /*17ba0*/  IMAD.MOV.U32 R11, RZ, RZ, 0x1f ;  /* 0x0000001fff0b7424 */ /* 0x000fe400078e00ff */
[----:B------:R-:W-:-:S07]  /*17bb0*/  IMAD.MOV.U32 R15, RZ, RZ, -0x1 ;  /* 0xffffffffff0f7424 */ /* 0x000fce00078e00ff */
[----:B-1234-:R-:W-:Y:S05]  /*17bc0*/  WARPSYNC.COLLECTIVE R15, `(.L_x_393) ;  /* 0x000000000f087348 */ /* 0x01efea0003c00000 */
[----:B------:R0:W0:Y:S02]  /*17bd0*/  SHFL.IDX P6, R14, R13, R12, R11 ;  /* 0x0000000c0d0e7389 */ /* 0x00002400000c000b */
[----:B01234-:R-:W-:Y:S01]  /*17be0*/  ENDCOLLECTIVE ;  /* 0x000000000000791b */ /* 0x01ffe20003800000 */
.L_x_393:
[----:B------:R-:W-:Y:S05]  /*17bf0*/  BSYNC B0 ;  /* 0x0000000000007941 */ /* 0x000fea0003800000 */
.L_x_392:
[----:B------:R-:W-:Y:S01]  /*17c00*/  IMAD.MOV.U32 R2, RZ, RZ, R14 ;  /* 0x000000ffff027224 */ /* 0x000fe200078e000e */
[----:B------:R-:W-:Y:S06]  /*17c10*/  BRA `(.L_x_394) ;  /* 0xffffffd800907947 */ /* 0x000fec000383ffff */
.L_x_325:
[----:B0-----:R0:W1:Y:S02]  /*17c20*/  SYNCS.PHASECHK.TRANS64.TRYWAIT P0, [R0+URZ+0x34820], R3 ;  /* 0x03482003000075a7 */ /* 0x001064000800017f */
[----:B-1----:R-:W-:Y:S05]  /*17c30*/  @!P0 NANOSLEEP.SYNCS 0x989680 ;  /* 0x009896800000895d */ /* 0x002fea0003900000 */
[----:B------:R-:W1:Y:S02]  /*17c40*/  @!P0 SYNCS.PHASECHK.TRANS64 P0, [R0+URZ+0x34820], R3 ;  /* 0x03482003000085a7 */ /* 0x000e64000800007f */
[----:B-1----:R-:W-:Y:S05]  /*17c50*/  @!P0 BRA `(.L_x_325) ;  /* 0xfffffffc00f08947 */ /* 0x002fea000383ffff */
[----:B------:R-:W-:Y:S05]  /*17c60*/  BRA `(.L_x_395) ;  /* 0xffffffe000287947 */ /* 0x000fea000383ffff */
.L_x_326:
        /* <DEDUP_REMOVED lines=11> */
.L_x_397:
[----:B------:R-:W-:Y:S05]  /*17d20*/  BSYNC B0 ;  /* 0x0000000000007941 */ /* 0x000fea0003800000 */
.L_x_396:
[----:B------:R-:W-:Y:S05]  /*17d30*/  BRA `(.L_x_398) ;  /* 0xffffffe000107947 */ /* 0x000fea000383ffff */
.L_x_329:
[----:B------:R-:W-:Y:S01]  /*17d40*/  BSSY B1, `(.L_x_399) ;  /* 0x0000006000017945 */ /* 0x000fe20003800000 */
[----:B------:R-:W-:-:S07]  /*17d50*/  IMAD.MOV.U32 R15, RZ, RZ, -0x1 ;  /* 0xffffffffff0f7424 */ /* 0x000fce00078e00ff */
[----:B01----:R-:W-:Y:S05]  /*17d60*/  WARPSYNC.COLLECTIVE R15, `(.L_x_400) ;  /* 0x000000000f0c7348 */ /* 0x003fea0003c00000 */
[----:B------:R-:W-:Y:S02]  /*17d70*/  ELECT P6, UR62, PT ;  /* 0x00000000003e782f */ /* 0x000fe400038c0000 */
[----:B------:R-:W-:Y:S01]  /*17d80*/  MOV R14, UR62 ;  /* 0x0000003e000e7c02 */ /* 0x000fe20008000f00 */
[----:B01----:R-:W-:Y:S10]  /*17d90*/  ENDCOLLECTIVE ;  /* 0x000000000000791b */ /* 0x003ff40003800000 */
.L_x_400:
[----:B------:R-:W-:Y:S05]  /*17da0*/  BSYNC B1 ;  /* 0x0000000000017941 */ /* 0x000fea0003800000 */
.L_x_399:
[----:B------:R-:W-:Y:S05]  /*17db0*/  BRA `(.L_x_401) ;  /* 0xffffffe000087947 */ /* 0x000fea000383ffff */
.L_x_331:
[----:B0-----:R0:W1:Y:S02]  /*17dc0*/  SYNCS.PHASECHK.TRANS64.TRYWAIT P0, [R6+URZ], R5 ;  /* 0x00000005060075a7 */ /* 0x001064000800017f */
[----:B-1----:R-:W-:Y:S05]  /*17dd0*/  @!P0 NANOSLEEP.SYNCS 0x989680 ;  /* 0x009896800000895d */ /* 0x002fea0003900000 */
[----:B------:R-:W1:Y:S02]  /*17de0*/  @!P0 SYNCS.PHASECHK.TRANS64 P0, [R6+URZ], R5 ;  /* 0x00000005060085a7 */ /* 0x000e64000800007f */
[----:B-1----:R-:W-:Y:S05]  /*17df0*/  @!P0 BRA `(.L_x_331) ;  /* 0xfffffffc00f08947 */ /* 0x002fea000383ffff */
[----:B------:R-:W-:Y:S05]  /*17e00*/  BRA `(.L_x_402) ;  /* 0xffffffe000487947 */ /* 0x000fea000383ffff */
.L_x_332:
[----:B-1----:R1:W2:Y:S02]  /*17e10*/  SYNCS.PHASECHK.TRANS64.TRYWAIT P0, [R7+URZ], R2 ;  /* 0x00000002070075a7 */ /* 0x0022a4000800017f */
[----:B--2---:R-:W-:Y:S05]  /*17e20*/  @!P0 NANOSLEEP.SYNCS 0x989680 ;  /* 0x009896800000895d */ /* 0x004fea0003900000 */
[----:B------:R-:W2:Y:S02]  /*17e30*/  @!P0 SYNCS.PHASECHK.TRANS64 P0, [R7+URZ], R2 ;  /* 0x00000002070085a7 */ /* 0x000ea4000800007f */
[----:B--2---:R-:W-:Y:S05]  /*17e40*/  @!P0 BRA `(.L_x_332) ;  /* 0xfffffffc00f08947 */ /* 0x004fea000383ffff */
[----:B------:R-:W-:Y:S05]  /*17e50*/  BRA `(.L_x_403) ;  /* 0xffffffe0003c7947 */ /* 0x000fea000383ffff */
.L_x_334:
[----:B--2---:R2:W3:Y:S02]  /*17e60*/  SYNCS.PHASECHK.TRANS64.TRYWAIT P0, [R4+URZ], R5 ;  /* 0x00000005040075a7 */ /* 0x0044e4000800017f */
[----:B---3--:R-:W-:Y:S05]  /*17e70*/  @!P0 NANOSLEEP.SYNCS 0x989680 ;  /* 0x009896800000895d */ /* 0x008fea0003900000 */
[----:B------:R-:W3:Y:S02]  /*17e80*/  @!P0 SYNCS.PHASECHK.TRANS64 P0, [R4+URZ], R5 ;  /* 0x00000005040085a7 */ /* 0x000ee4000800007f */
[----:B---3--:R-:W-:Y:S05]  /*17e90*/  @!P0 BRA `(.L_x_334) ;  /* 0xfffffffc00f08947 */ /* 0x008fea000383ffff */
[----:B------:R-:W-:Y:S05]  /*17ea0*/  BRA `(.L_x_404) ;  /* 0xffffffe000407947 */ /* 0x000fea000383ffff */
.L_x_405:
        /* <DEDUP_REMOVED lines=13> */
.L_x_3092:


//--------------------- .text._ZN7cutlass13device_kernelIN5flash11enable_sm90INS1_16FlashAttnFwdSm90INS1_25CollectiveMainloopFwdSm90ILi2EN4cute5tupleIJNS5_1CILi1EEES8_S8_EEENS6_IJNS7_ILi128EEENS7_ILi176EEESA_EEELi128ENS_6half_tEfNS_4arch4Sm90ELb0ELb0ELb0ELb1ELb0ELb1ELb0ELb1ELb1ELb1ELb1ELb0EEENS1_21CollectiveEpilogueFwdINS6_IJSA_SA_SB_EEES9_SD_SF_Li256ELb1ELb1ELb1ELb0EEENS1_36VarlenDynamicPersistentTileSchedulerILi128ELi176ELi256ELi128ELb1ELb1ELb1ELb0ELb1ELb1EEEEEEEEEvNT_6ParamsE --------------------------
	.section	.text._ZN7cutlass13device_kernelIN5flash11enable_sm90INS1_16FlashAttnFwdSm90INS1_25CollectiveMainloopFwdSm90ILi2EN4cute5tupleIJNS5_1CILi1EEES8_S8_EEENS6_IJNS7_ILi128EEENS7_ILi176EEESA_EEELi128ENS_6half_tEfNS_4arch4Sm90ELb0ELb0ELb0ELb1ELb0ELb1ELb0ELb1ELb1ELb1ELb1ELb0EEENS1_21CollectiveEpilogueFwdINS6_IJSA_SA_SB_EEES9_SD_SF_Li256ELb1ELb1ELb1ELb0EEENS1_36VarlenDynamicPersistentTileSchedulerILi128ELi176ELi256ELi128ELb1ELb1ELb1ELb0ELb1ELb1EEEEEEEEEvNT_6ParamsE,"ax",@progbits
	.align	128
.text._ZN7cutlass13device_kernelIN5flash11enable_sm90INS1_16FlashAttnFwdSm90INS1_25CollectiveMainloopFwdSm90ILi2EN4cute5tupleIJNS5_1CILi1EEES8_S8_EEENS6_IJNS7_ILi128EEENS7_ILi176EEESA_EEELi128ENS_6half_tEfNS_4arch4Sm90ELb0ELb0ELb0ELb1ELb0ELb1ELb0ELb1ELb1ELb1ELb1ELb0EEENS1_21CollectiveEpilogueFwdINS6_IJSA_SA_SB_EEES9_SD_SF_Li256ELb1ELb1ELb1ELb0EEENS1_36VarlenDynamicPersistentTileSchedulerILi128ELi176ELi256ELi128ELb1ELb1ELb1ELb0ELb1ELb1EEEEEEEEEvNT_6ParamsE:
        .type           _ZN7cutlass13device_kernelIN5flash11enable_sm90INS1_16FlashAttnFwdSm90INS1_25CollectiveMainloopFwdSm90ILi2EN4cute5tupleIJNS5_1CILi1EEES8_S8_EEENS6_IJNS7_ILi128EEENS7_ILi176EEESA_EEELi128ENS_6half_tEfNS_4arch4Sm90ELb0ELb0ELb0ELb1ELb0ELb1ELb0ELb1ELb1ELb1ELb1ELb0EEENS1_21CollectiveEpilogueFwdINS6_IJSA_SA_SB_EEES9_SD_SF_Li256ELb1ELb1ELb1ELb0EEENS1_36VarlenDynamicPersistentTileSchedulerILi128ELi176ELi256ELi128ELb1ELb1ELb1ELb0ELb1ELb1EEEEEEEEEvNT_6ParamsE,@function
        .size           _ZN7cutlass13device_kernelIN5flash11enable_sm90INS1_16FlashAttnFwdSm90INS1_25CollectiveMainloopFwdSm90ILi2EN4cute5tupleIJNS5_1CILi1EEES8_S8_EEENS6_IJNS7_ILi128EEENS7_ILi176EEESA_EEELi128ENS_6half_tEfNS_4arch4Sm90ELb0ELb0ELb0ELb1ELb0ELb1ELb0ELb1ELb1ELb1ELb1ELb0EEENS1_21CollectiveEpilogueFwdINS6_IJSA_SA_SB_EEES9_SD_SF_Li256ELb1ELb1ELb1ELb0EEENS1_36VarlenDynamicPersistentTileSchedulerILi128ELi176ELi256ELi128ELb1ELb1ELb1ELb0ELb1ELb1EEEEEEEEEvNT_6ParamsE,(.L_x_3093 - _ZN7cutlass13device_kernelIN5flash11enable_sm90INS1_16FlashAttnFwdSm90INS1_25CollectiveMainloopFwdSm90ILi2EN4cute5tupleIJNS5_1CILi1EEES8_S8_EEENS6_IJNS7_ILi128EEENS7_ILi176EEESA_EEELi128ENS_6half_tEfNS_4arch4Sm90ELb0ELb0ELb0ELb1ELb0ELb1ELb0ELb1ELb1ELb1ELb1ELb0EEENS1_21CollectiveEpilogueFwdINS6_IJSA_SA_SB_EEES9_SD_SF_Li256ELb1ELb1ELb1ELb0EEENS1_36VarlenDynamicPersistentTileSchedulerILi128ELi176ELi256ELi128ELb1ELb1ELb1ELb0ELb1ELb1EEEEEEEEEvNT_6ParamsE)
        .other          _ZN7cutlass13device_kernelIN5flash11enable_sm90INS1_16FlashAttnFwdSm90INS1_25CollectiveMainloopFwdSm90ILi2EN4cute5tupleIJNS5_1CILi1EEES8_S8_EEENS6_IJNS7_ILi128EEENS7_ILi176EEESA_EEELi128ENS_6half_tEfNS_4arch4Sm90ELb0ELb0ELb0ELb1ELb0ELb1ELb0ELb1ELb1ELb1ELb1ELb0EEENS1_21CollectiveEpilogueFwdINS6_IJSA_SA_SB_EEES9_SD_SF_Li256ELb1ELb1ELb1ELb0EEENS1_36VarlenDynamicPersistentTileSchedulerILi128ELi176ELi256ELi128ELb1ELb1ELb1ELb0ELb1ELb1EEEEEEEEEvNT_6ParamsE,@"STO_CUDA_ENTRY STV_DEFAULT"
_ZN7cutlass13device_kernelIN5flash11enable_sm90INS1_16FlashAttnFwdSm90INS1_25CollectiveMainloopFwdSm90ILi2EN4cute5tupleIJNS5_1CILi1EEES8_S8_EEENS6_IJNS7_ILi128EEENS7_ILi176EEESA_EEELi128ENS_6half_tEfNS_4arch4Sm90ELb0ELb0ELb0ELb1ELb0ELb1ELb0ELb1ELb1ELb1ELb1ELb0EEENS1_21CollectiveEpilogueFwdINS6_IJSA_SA_SB_EEES9_SD_SF_Li256ELb1ELb1ELb1ELb0EEENS1_36VarlenDynamicPersistentTileSchedulerILi128ELi176ELi256ELi128ELb1ELb1ELb1ELb0ELb1ELb1EEEEEEEEEvNT_6ParamsE:
[----:B------:R-:W0:Y:S02]  /*0000*/  LDC R1, c[0x0][0x28] ;  /* 0x00000a00ff017b82 */ /* 0x000e240000000800 */
[----:B0-----:R-:W-:Y:S01]  /*0010*/  VIADD R1, R1, 0xffffff58 ;  /* 0xffffff5801017836 */ /* 0x001fe20000000000 */
[----:B------:R-:W0:Y:S01]  /*0020*/  S2R R6, SR_TID.X ;  /* 0x0000000000067919 */ /* 0x000e220000002100 */
[----:B------:R-:W-:Y:S01]  /*0030*/  ELECT P0, URZ, PT ;  /* 0x00000000003f782f */ /* 0x000fe20003800000 */
[----:B------:R-:W-:Y:S01]  /*0040*/  BSSY B0, `(.L_x_406) ;  /* 0x0000013000007945 */ /* 0x000fe20003800000 */
[----:B0-----:R-:W-:-:S05]  /*0050*/  SHF.R.U32.HI R0, RZ, 0x5, R6 ;  /* 0x00000005ff007819 */ /* 0x001fca0000011606 */
[----:B------:R-:W0:Y:S02]  /*0060*/  SHFL.IDX PT, R2, R0, RZ, 0x1f ;  /* 0x00001fff00027589 */ /* 0x000e2400000e0000 */
[----:B0-----:R-:W-:-:S13]  /*0070*/  ISETP.EQ.AND P0, PT, R2, RZ, P0 ;  /* 0x000000ff0200720c */ /* 0x001fda0000702270 */
[----:B------:R-:W-:Y:S05]  /*0080*/  @!P0 BRA `(.L_x_407) ;  /* 0x0000000000388947 */ /* 0x000fea0003800000 */
[----:B------:R-:W-:Y:S02]  /*0090*/  ULDC.64 UR4, c[0x0][0x198] ;  /* 0x0000660000047ab9 */ /* 0x000fe40000000a00 */
[----:B------:R-:W-:Y:S02]  /*00a0*/  UIADD3 UR6, UP0, UR4, 0x370, URZ ;  /* 0x0000037004067890 */ /* 0x000fe4000ff1e03f */
[----:B------:R-:W-:Y:S02]  /*00b0*/  UIADD3 UR8, UP1, UR4, 0x470, URZ ;  /* 0x0000047004087890 */ /* 0x000fe4000ff3e03f */
[----:B------:R-:W-:Y:S02]  /*00c0*/  UIADD3 UR10, UP2, UR4, 0x570, URZ ;  /* 0x00000570040a7890 */ /* 0x000fe4000ff5e03f */
[----:B------:R-:W-:Y:S02]  /*00d0*/  UIADD3 UR4, UP3, UR4, 0x670, URZ ;  /* 0x0000067004047890 */ /* 0x000fe4000ff7e03f */
[----:B------:R-:W-:-:S02]  /*00e0*/  UIADD3.X UR7, URZ, UR5, URZ, UP0, !UPT ;  /* 0x000000053f077290 */ /* 0x000fc400087fe43f */
[----:B------:R-:W-:Y:S02]  /*00f0*/  UIADD3.X UR9, URZ, UR5, URZ, UP1, !UPT ;  /* 0x000000053f097290 */ /* 0x000fe40008ffe43f */
[----:B------:R-:W-:Y:S02]  /*0100*/  UIADD3.X UR11, URZ, UR5, URZ, UP2, !UPT ;  /* 0x000000053f0b7290 */ /* 0x000fe400097fe43f */
[----:B------:R-:W-:-:S03]  /*0110*/  UIADD3.X UR5, URZ, UR5, URZ, UP3, !UPT ;  /* 0x000000053f057290 */ /* 0x000fc60009ffe43f */
[----:B------:R0:W-:Y:S02]  /*0120*/  UTMACCTL.PF [UR6] ;  /* 0x00000000060079b9 */ /* 0x0001e40008040000 */
[----:B------:R0:W-:Y:S02]  /*0130*/  UTMACCTL.PF [UR8] ;  /* 0x00000000080079b9 */ /* 0x0001e40008040000 */
[----:B------:R0:W-:Y:S02]  /*0140*/  UTMACCTL.PF [UR10] ;  /* 0x000000000a0079b9 */ /* 0x0001e40008040000 */
[----:B------:R0:W-:Y:S02]  /*0150*/  UTMACCTL.PF [UR4] ;  /* 0x00000000040079b9 */ /* 0x0001e40008040000 */
[----:B0-----:R-:W-:Y:S01]  /*0160*/  NOP ;  /* 0x0000000000007918 */ /* 0x001fe20000000000 */
.L_x_407:
[----:B------:R-:W-:Y:S05]  /*0170*/  BSYNC B0 ;  /* 0x0000000000007941 */ /* 0x000fea0003800000 */
.L_x_406:
[----:B------:R-:W-:Y:S01]  /*0180*/  VOTEU.ANY UP0, P0 ;  /* 0x00000000003f7886 */ /* 0x000fe20000000100 */
[----:B------:R-:W0:Y:S01]  /*0190*/  SHFL.IDX PT, R2, R0, RZ, 0x1f ;  /* 0x00001fff00027589 */ /* 0x000e2200000e0000 */
[----:B------:R-:W-:Y:S01]  /*01a0*/  UMOV UR4, 0x80 ;  /* 0x0000008000047882 */ /* 0x000fe20000000000 */
[----:B------:R-:W-:Y:S01]  /*01b0*/  UMOV UR7, 0x100 ;  /* 0x0000010000077882 */ /* 0x000fe20000000000 */
[----:B------:R-:W-:Y:S01]  /*01c0*/  SHF.R.U32.HI R3, RZ, 0x7, R6 ;  /* 0x00000007ff037819 */ /* 0x000fe20000011606 */
[----:B------:R-:W1:Y:S01]  /*01d0*/  @UP0 S2UR UR8, SR_CgaCtaId ;  /* 0x00000000000809c3 */ /* 0x000e620000008800 */
[----:B------:R-:W-:Y:S01]  /*01e0*/  @UP0 UMOV UR6, 0x400 ;  /* 0x0000040000060882 */ /* 0x000fe20000000000 */
[----:B------:R-:W-:-:S04]  /*01f0*/  @UP0 UIADD3 UR4, -UR4, 0x100000, URZ ;  /* 0x0010000004040890 */ /* 0x000fc8000fffe13f */
[----:B------:R-:W-:Y:S02]  /*0200*/  @UP0 USHF.L.U32 UR5, UR4, 0xb, URZ ;  /* 0x0000000b04050899 */ /* 0x000fe4000800063f */
[----:B------:R-:W-:Y:S01]  /*0210*/  @UP0 USHF.L.U32 UR4, UR4, 0x1, URZ ;  /* 0x0000000104040899 */ /* 0x000fe2000800063f */
[----:B------:R-:W-:Y:S01]  /*0220*/  VOTEU.ANY UP1, P0 ;  /* 0x00000000003f7886 */ /* 0x000fe20000020100 */
[----:B0-----:R-:W-:Y:S02]  /*0230*/  ISETP.NE.AND P1, PT, R2, RZ, PT ;  /* 0x000000ff0200720c */ /* 0x001fe40003f25270 */
[----:B------:R0:W2:Y:S01]  /*0240*/  SHFL.IDX PT, R2, R3, RZ, 0x1f ;  /* 0x00001fff03027589 */ /* 0x0000a200000e0000 */
[----:B-1----:R-:W-:Y:S02]  /*0250*/  @UP0 ULEA UR8, UR8, UR6, 0x18 ;  /* 0x0000000608080291 */ /* 0x002fe4000f8ec03f */
[----:B------:R-:W-:-:S04]  /*0260*/  @UP0 UIADD3 UR6, -UR7, 0x100000, URZ ;  /* 0x0010000007060890 */ /* 0x000fc8000fffe13f */
[----:B------:R-:W-:Y:S02]  /*0270*/  @UP0 USHF.L.U32 UR7, UR6, 0xb, URZ ;  /* 0x0000000b06070899 */ /* 0x000fe4000800063f */
[----:B------:R-:W-:Y:S01]  /*0280*/  @UP0 USHF.L.U32 UR6, UR6, 0x1, URZ ;  /* 0x0000000106060899 */ /* 0x000fe2000800063f */
[----:B------:R-:W-:Y:S01]  /*0290*/  VOTEU.ANY UP0, P0 ;  /* 0x00000000003f7886 */ /* 0x000fe20000000100 */
[----:B------:R-:W1:Y:S04]  /*02a0*/  FENCE.VIEW.ASYNC.S ;  /* 0x00000000000073c6 */ /* 0x000e680000000000 */
[----:B-1----:R0:W1:Y:S06]  /*02b0*/  @UP0 SYNCS.EXCH.64 URZ, [UR8+0x34800], UR4 ;  /* 0x03480004083f05b2 */ /* 0x00206c0008000100 */
[----:B------:R0:W3:Y:S02]  /*02c0*/  @UP1 SYNCS.EXCH.64 URZ, [UR8+0x34820], UR6 ;  /* 0x03482006083f15b2 */ /* 0x0000e40008000100 */
[----:B0-----:R-:W-:Y:S05]  /*02d0*/  @P1 BRA `(.L_x_408) ;  /* 0x0000000000481947 */ /* 0x001fea0003800000 */
[----:B------:R-:W0:Y:S01]  /*02e0*/  S2UR UR5, SR_CgaCtaId ;  /* 0x00000000000579c3 */ /* 0x000e220000008800 */
        /* <DEDUP_REMOVED lines=15> */
[----:B------:R0:W0:Y:S01]  /*03e0*/  SYNCS.EXCH.64 URZ, [UR8+0x34848], UR6 ;  /* 0x03484806083f75b2 */ /* 0x0000220008000100 */
[----:B------:R-:W-:Y:S01]  /*03f0*/  NOP ;  /* 0x0000000000007918 */ /* 0x000fe20000000000 */
.L_x_408:
[----:B------:R-:W5:Y:S01]  /*0400*/  SHFL.IDX PT, R3, R0, RZ, 0x1f ;  /* 0x00001fff00037589 */ /* 0x000f6200000e0000 */
[----:B------:R-:W-:Y:S01]  /*0410*/  NOP ;  /* 0x0000000000007918 */ /* 0x000fe20000000000 */
[----:B-----5:R-:W-:-:S13]  /*0420*/  ISETP.NE.AND P0, PT, R3, RZ, PT ;  /* 0x000000ff0300720c */ /* 0x020fda0003f05270 */
        /* <DEDUP_REMOVED lines=17> */
[----:B------:R0:W0:Y:S01]  /*0540*/  SYNCS.EXCH.64 URZ, [UR8+0x34868], UR6 ;  /* 0x03486806083f75b2 */ /* 0x0000220008000100 */
[----:B------:R-:W-:Y:S01]  /*0550*/  NOP ;  /* 0x0000000000007918 */ /* 0x000fe20000000000 */
.L_x_409:
[----:B------:R-:W5:Y:S01]  /*0560*/  SHFL.IDX PT, R3, R0, RZ, 0x1f ;  /* 0x00001fff00037589 */ /* 0x000f6200000e0000 */
[----:B------:R-:W-:Y:S01]  /*0570*/  NOP ;  /* 0x0000000000007918 */ /* 0x000fe20000000000 */
[----:B-----5:R-:W-:-:S13]  /*0580*/  ISETP.NE.AND P0, PT, R3, RZ, PT ;  /* 0x000000ff0300720c */ /* 0x020fda0003f05270 */
        /* <DEDUP_REMOVED lines=13> */
[----:B------:R0:W0:Y:S01]  /*0660*/  SYNCS.EXCH.64 URZ, [UR6+0x34888], UR4 ;  /* 0x03488804063f75b2 */ /* 0x0000220008000100 */
[----:B------:R-:W-:Y:S01]  /*0670*/  NOP ;  /* 0x0000000000007918 */ /* 0x000fe20000000000 */
.L_x_410:
        /* <DEDUP_REMOVED lines=22> */
.L_x_411:
        /* <DEDUP_REMOVED lines=22> */
.L_x_412:
[----:B--2---:R-:W-:Y:S01]  /*0940*/  ISETP.NE.AND P0, PT, R2, RZ, PT ;  /* 0x000000ff0200720c */ /* 0x004fe20003f05270 */
[----:B------:R-:W-:Y:S01]  /*0950*/  IMAD.MOV.U32 R2, RZ, RZ, 0x1 ;  /* 0x00000001ff027424 */ /* 0x000fe200078e00ff */
[----:B------:R-:W-:Y:S01]  /*0960*/  NOP ;  /* 0x0000000000007918 */ /* 0x000fe20000000000 */
[----:B------:R-:W-:Y:S03]  /*0970*/  BSSY B9, `(.L_x_413) ;  /* 0x0002746000097945 */ /* 0x000fe60003800000 */
[----:B------:R-:W-:-:S05]  /*0980*/  SEL R2, R2, 0x2, !P0 ;  /* 0x0000000202027807 */ /* 0x000fca0004000000 */
[----:B------:R2:W-:Y:S01]  /*0990*/  STL [R1+0x74], R2 ;  /* 0x0000740201007387 */ /* 0x0005e20000100800 */
[----:B01-34-:R-:W-:Y:S06]  /*09a0*/  BAR.SYNC.DEFER_BLOCKING 0x0 ;  /* 0x0000000000007b1d */ /* 0x01bfec0000010000 */
[----:B------:R-:W-:Y:S05]  /*09b0*/  @!P0 BRA `(.L_x_414) ;  /* 0x000001f800748947 */ /* 0x000fea0003800000 */
.L_x_415:
[----:B------:R-:W-:-:S08]  /*09c0*/  NOP ;  /* 0x0000000000007918 */ /* 0x000fd00000000000 */
[----:B------:R-:W0:Y:S02]  /*09d0*/  USETMAXREG.TRY_ALLOC.CTAPOOL UP0, 0xf0 ;  /* 0x000000f0000079c8 */ /* 0x000e240008000600 */
[----:B0-----:R-:W-:-:S13]  /*09e0*/  PLOP3.LUT P0, PT, PT, PT, UP0, 0x80, 0x0 ;  /* 0x000000000000781c */ /* 0x001fda0003f0f008 */
[----:B------:R-:W-:Y:S05]  /*09f0*/  @!P0 BRA `(.L_x_415) ;  /* 0xfffffffc00f08947 */ /* 0x000fea000383ffff */
[----:B------:R-:W3:Y:S01]  /*0a00*/  LDL.LU R0, [R1] ;  /* 0x0000000001007983 */ /* 0x000ee20000300800 */
[----:B--2---:R-:W-:Y:S01]  /*0a10*/  SHF.R.U32.HI R2, RZ, 0x7, R6 ;  /* 0x00000007ff027819 */ /* 0x004fe20000011606 */
[----:B------:R-:W0:Y:S01]  /*0a20*/  S2UR UR5, SR_CgaCtaId ;  /* 0x00000000000579c3 */ /* 0x000e220000008800 */
[----:B------:R-:W-:-:S07]  /*0a30*/  UMOV UR4, 0x400 ;  /* 0x0000040000047882 */ /* 0x000fce0000000000 */
[----:B------:R-:W-:Y:S06]  /*0a40*/  BAR.ARV 0x8, 0x180 ;  /* 0x0206000000007b1d */ /* 0x000fec0000002000 */
[----:B------:R-:W-:-:S13]  /*0a50*/  ISETP.NE.AND P0, PT, R2, 0x1, PT ;  /* 0x000000010200780c */ /* 0x000fda0003f05270 */
[----:B------:R-:W-:Y:S06]  /*0a60*/  @!P0 BAR.ARV 0x9, 0x100 ;  /* 0x0244000000008b1d */ /* 0x000fec0000002000 */
[----:B0-----:R-:W-:Y:S02]  /*0a70*/  ULEA UR4, UR5, UR4, 0x18 ;  /* 0x0000000405047291 */ /* 0x001fe4000f8ec03f */
[----:B------:R-:W-:Y:S04]  /*0a80*/  BAR.SYNC.DEFER_BLOCKING 0x5, 0x180 ;  /* 0x0146000000007b1d */ /* 0x000fe80000010000 */
[----:B------:R-:W-:-:S02]  /*0a90*/  IMAD.U32 R2, RZ, RZ, UR4 ;  /* 0x00000004ff027e24 */ /* 0x000fc4000f8e00ff */
[----:B------:R-:W-:-:S03]  /*0aa0*/  ULDC UR4, c[0x0][0xc3c] ;  /* 0x00030f0000047ab9 */ /* 0x000fc60000000800 */
[----:B------:R-:W0:Y:S01]  /*0ab0*/  LDS.128 R148, [R2+0x348d0] ;  /* 0x0348d00002947984 */ /* 0x000e220000000c00 */
[----:B------:R-:W-:Y:S06]  /*0ac0*/  BAR.ARV 0x4, 0x180 ;  /* 0x0106000000007b1d */ /* 0x000fec0000002000 */
[----:B---3--:R-:W-:-:S04]  /*0ad0*/  LOP3.LUT R0, R0, 0xffffffdf, RZ, 0xc0, !PT ;  /* 0xffffffdf00007812 */ /* 0x008fc800078ec0ff */
[----:B------:R-:W-:Y:S02]  /*0ae0*/  @P0 LOP3.LUT R0, R0, 0x20, RZ, 0xfc, !PT ;  /* 0x0000002000000812 */ /* 0x000fe400078efcff */
[----:B0-----:R-:W-:-:S03]  /*0af0*/  ISETP.GE.AND P0, PT, R151, UR4, PT ;  /* 0x0000000497007c0c */ /* 0x001fc6000bf06270 */
[----:B------:R0:W-:Y:S10]  /*0b00*/  STL [R1], R0 ;  /* 0x0000000001007387 */ /* 0x0001f40000100800 */
[----:B0-----:R-:W-:Y:S05]  /*0b10*/  @P0 BRA `(.L_x_416) ;  /* 0x0000027000ac0947 */ /* 0x001fea0003800000 */
[----:B------:R-:W2:Y:S01]  /*0b20*/  LDL R16, [R1+0x74] ;  /* 0x0000740001107983 */ /* 0x000ea20000100800 */
[----:B------:R-:W-:Y:S01]  /*0b30*/  VIADD R14, R6, 0xffffff80 ;  /* 0xffffff80060e7836 */ /* 0x000fe20000000000 */
[----:B------:R-:W-:Y:S01]  /*0b40*/  MOV R23, RZ ;  /* 0x000000ff00177202 */ /* 0x000fe20000000f00 */
[----:B------:R-:W-:Y:S01]  /*0b50*/  VIADD R20, R2, 0x16400 ;  /* 0x0001640002147836 */ /* 0x000fe20000000000 */
[----:B------:R-:W-:Y:S01]  /*0b60*/  CS2R R222, SRZ ;  /* 0x0000000000de7805 */ /* 0x000fe2000001ff00 */
[----:B------:R-:W-:Y:S01]  /*0b70*/  IMAD.MOV.U32 R233, RZ, RZ, RZ ;  /* 0x000000ffffe97224 */ /* 0x000fe200078e00ff */
[----:B------:R-:W-:-:S04]  /*0b80*/  SHF.R.S32.HI R0, RZ, 0x1f, R14 ;  /* 0x0000001fff007819 */ /* 0x000fc8000001140e */
[CC--:B------:R-:W-:Y:S02]  /*0b90*/  LEA.HI R3, R0.reuse, R14.reuse, RZ, 0x7 ;  /* 0x0000000e00037211 */ /* 0x0c0fe400078f38ff */
[CC--:B------:R-:W-:Y:S02]  /*0ba0*/  LEA.HI R5, R0.reuse, R14.reuse, RZ, 0x4 ;  /* 0x0000000e00057211 */ /* 0x0c0fe400078f20ff */
[----:B------:R-:W-:Y:S02]  /*0bb0*/  LOP3.LUT R4, R3, 0xffffff80, RZ, 0xc0, !PT ;  /* 0xffffff8003047812 */ /* 0x000fe400078ec0ff */
[CC--:B------:R-:W-:Y:S02]  /*0bc0*/  LEA.HI R13, R0.reuse, R14.reuse, RZ, 0x2 ;  /* 0x0000000e000d7211 */ /* 0x0c0fe400078f10ff */
[-C--:B------:R-:W-:Y:S01]  /*0bd0*/  LEA.HI R22, R0, R14.reuse, RZ, 0x3 ;  /* 0x0000000e00167211 */ /* 0x080fe200078f18ff */
[----:B------:R-:W-:Y:S01]  /*0be0*/  IMAD.IADD R21, R14, 0x1, -R4 ;  /* 0x000000010e157824 */ /* 0x000fe200078e0a04 */
[----:B------:R-:W-:-:S02]  /*0bf0*/  LEA.HI R4, R0, R14, RZ, 0x5 ;  /* 0x0000000e00047211 */ /* 0x000fc400078f28ff */
[----:B------:R-:W-:Y:S02]  /*0c00*/  LOP3.LUT R13, R13, 0xfffffffc, RZ, 0xc0, !PT ;  /* 0xfffffffc0d0d7812 */ /* 0x000fe400078ec0ff */
[----:B------:R-:W-:Y:S02]  /*0c10*/  SHF.R.S32.HI R9, RZ, 0x1f, R21 ;  /* 0x0000001fff097819 */ /* 0x000fe40000011415 */
[----:B------:R-:W-:Y:S01]  /*0c20*/  SHF.L.U32 R6, R4, 0x5, RZ ;  /* 0x0000000504067819 */ /* 0x000fe200000006ff */
[----:B------:R-:W-:Y:S01]  /*0c30*/  IMAD.IADD R13, R14, 0x1, -R13 ;  /* 0x000000010e0d7824 */ /* 0x000fe200078e0a0d */
[----:B------:R-:W-:Y:S02]  /*0c40*/  LEA.HI R10, R9, R21, RZ, 0x2 ;  /* 0x00000015090a7211 */ /* 0x000fe400078f10ff */
[----:B------:R-:W-:Y:S02]  /*0c50*/  LOP3.LUT R4, R5, 0x3fffff0, RZ, 0xc0, !PT ;  /* 0x03fffff005047812 */ /* 0x000fe400078ec0ff */
[----:B------:R-:W-:-:S02]  /*0c60*/  SHF.R.S32.HI R11, RZ, 0x2, R10 ;  /* 0x00000002ff0b7819 */ /* 0x000fc4000001140a */
[----:B------:R-:W-:Y:S01]  /*0c70*/  SHF.R.S32.HI R8, RZ, 0x1f, R10 ;  /* 0x0000001fff087819 */ /* 0x000fe2000001140a */
[----:B------:R-:W-:Y:S01]  /*0c80*/  IMAD.IADD R4, R14, 0x1, -R4 ;  /* 0x000000010e047824 */ /* 0x000fe200078e0a04 */
[----:B------:R-:W-:Y:S02]  /*0c90*/  LOP3.LUT R7, R6, 0xfffffc00, RZ, 0xc0, !PT ;  /* 0xfffffc0006077812 */ /* 0x000fe400078ec0ff */
[----:B------:R-:W-:Y:S02]  /*0ca0*/  LEA.HI R6, R8, R11, RZ, 0x3 ;  /* 0x0000000b08067211 */ /* 0x000fe400078f18ff */
[----:B------:R-:W-:Y:S01]  /*0cb0*/  LEA.HI R9, R9, R21, RZ, 0x5 ;  /* 0x0000001509097211 */ /* 0x000fe200078f28ff */
[----:B------:R-:W-:Y:S01]  /*0cc0*/  IMAD R8, R4, 0x40, R7 ;  /* 0x0000004004087824 */ /* 0x000fe200078e0207 */
[----:B------:R-:W-:Y:S02]  /*0cd0*/  SHF.R.S32.HI R4, RZ, 0x7, R3 ;  /* 0x00000007ff047819 */ /* 0x000fe40000011403 */
[----:B------:R-:W-:-:S02]  /*0ce0*/  LOP3.LUT R12, R6, 0xfffffff8, RZ, 0xc0, !PT ;  /* 0xfffffff8060c7812 */ /* 0x000fc400078ec0ff */
[----:B------:R-:W-:Y:S02]  /*0cf0*/  SHF.R.S32.HI R6, RZ, 0x4, R5 ;  /* 0x00000004ff067819 */ /* 0x000fe40000011405 */
[----:B------:R-:W-:Y:S01]  /*0d00*/  LEA.HI R3, R3, R4, RZ, 0x1 ;  /* 0x0000000403037211 */ /* 0x000fe200078f08ff */
[----:B------:R-:W-:Y:S01]  /*0d10*/  IMAD.IADD R12, R11, 0x1, -R12 ;  /* 0x000000010b0c7824 */ /* 0x000fe200078e0a0c */
[----:B------:R-:W-:Y:S02]  /*0d20*/  LEA.HI R5, R5, R6, RZ, 0x1 ;  /* 0x0000000605057211 */ /* 0x000fe400078f08ff */
[----:B------:R-:W-:Y:S02]  /*0d30*/  LOP3.LUT R3, R3, 0x3fffffe, RZ, 0xc0, !PT ;  /* 0x03fffffe03037812 */ /* 0x000fe400078ec0ff */
[----:B------:R-:W-:Y:S02]  /*0d40*/  SHF.R.S32.HI R9, RZ, 0x5, R9 ;  /* 0x00000005ff097819 */ /* 0x000fe40000011409 */
[----:B------:R-:W-:-:S02]  /*0d50*/  LOP3.LUT R5, R5, 0x1ffffffe, RZ, 0xc0, !PT ;  /* 0x1ffffffe05057812 */ /* 0x000fc400078ec0ff */
[----:B------:R-:W-:Y:S01]  /*0d60*/  IADD3 R3, R4, -R3, RZ ;  /* 0x8000000304037210 */ /* 0x000fe20007ffe0ff */
[----:B------:R-:W-:Y:S01]  /*0d70*/  IMAD R12, R9, 0x10, R12 ;  /* 0x00000010090c7824 */ /* 0x000fe200078e020c */
[----:B------:R-:W-:Y:S01]  /*0d80*/  LEA.HI R7, R13, R13, RZ, 0x1 ;  /* 0x0000000d0d077211 */ /* 0x000fe200078f08ff */
[----:B------:R-:W-:Y:S01]  /*0d90*/  IMAD.IADD R5, R6, 0x1, -R5 ;  /* 0x0000000106057824 */ /* 0x000fe200078e0a05 */
[----:B------:R-:W-:Y:S01]  /*0da0*/  LOP3.LUT R10, R10, 0x7ffffffc, RZ, 0xc0, !PT ;  /* 0x7ffffffc0a0a7812 */ /* 0x000fe200078ec0ff */
[----:B------:R-:W-:Y:S01]  /*0db0*/  IMAD R15, R3, 0x40, R12 ;  /* 0x00000040030f7824 */ /* 0x000fe200078e020c */
[----:B------:R-:W-:Y:S01]  /*0dc0*/  LEA.HI R3, R0, R14, RZ, 0x6 ;  /* 0x0000000e00037211 */ /* 0x000fe200078f30ff */
[----:B------:R-:W-:Y:S01]  /*0dd0*/  IMAD R5, R5, 0x8, R8 ;  /* 0x0000000805057824 */ /* 0x000fe200078e0208 */
[----:B------:R-:W-:Y:S02]  /*0de0*/  LOP3.LUT R0, R22, 0xfffffff8, RZ, 0xc0, !PT ;  /* 0xfffffff816007812 */ /* 0x000fe400078ec0ff */
[----:B------:R-:W-:Y:S01]  /*0df0*/  SHF.R.S32.HI R22, RZ, 0x3, R22 ;  /* 0x00000003ff167819 */ /* 0x000fe20000011416 */
[----:B------:R-:W-:Y:S01]  /*0e00*/  IMAD.SHL.U32 R3, R3, 0x8, RZ ;  /* 0x0000000803037824 */ /* 0x000fe200078e00ff */
[----:B------:R0:W-:Y:S01]  /*0e10*/  STL [R1+0x98], R5 ;  /* 0x0000980501007387 */ /* 0x0001e20000100800 */
[----:B------:R-:W-:Y:S01]  /*0e20*/  IMAD.IADD R18, R14, 0x1, -R0 ;  /* 0x000000010e127824 */ /* 0x000fe200078e0a00 */
[----:B------:R-:W-:Y:S01]  /*0e30*/  LOP3.LUT R4, R7, 0x1ffffffe, RZ, 0xc0, !PT ;  /* 0x1ffffffe07047812 */ /* 0x000fe200078ec0ff */
[C---:B------:R-:W-:Y:S01]  /*0e40*/  VIADD R24, R22.reuse, 0xa0 ;  /* 0x000000a016187836 */ /* 0x040fe20000000000 */
[----:B------:R-:W-:Y:S01]  /*0e50*/  LOP3.LUT R26, R3, 0xfffffe00, RZ, 0xc0, !PT ;  /* 0xfffffe00031a7812 */ /* 0x000fe200078ec0ff */
[C---:B------:R-:W-:Y:S01]  /*0e60*/  VIADD R30, R22.reuse, 0x20 ;  /* 0x00000020161e7836 */ /* 0x040fe20000000000 */
[C---:B------:R-:W-:Y:S01]  /*0e70*/  IADD3 R29, R22.reuse, 0x40, RZ ;  /* 0x00000040161d7810 */ /* 0x040fe20007ffe0ff */
[C---:B------:R-:W-:Y:S01]  /*0e80*/  VIADD R28, R22.reuse, 0x60 ;  /* 0x00000060161c7836 */ /* 0x040fe20000000000 */
[----:B------:R-:W-:Y:S01]  /*0e90*/  SHF.R.S32.HI R0, RZ, 0x1f, R22 ;  /* 0x0000001fff007819 */ /* 0x000fe20000011416 */
[C---:B------:R-:W-:Y:S01]  /*0ea0*/  VIADD R25, R22.reuse, 0x80 ;  /* 0x0000008016197836 */ /* 0x040fe20000000000 */
[----:B------:R-:W-:Y:S01]  /*0eb0*/  SHF.R.S32.HI R14, RZ, 0x1f, R24 ;  /* 0x0000001fff0e7819 */ /* 0x000fe20000011418 */
[----:B0-----:R-:W-:Y:S01]  /*0ec0*/  IMAD.SHL.U32 R5, R22, 0x40, RZ ;  /* 0x0000004016057824 */ /* 0x001fe200078e00ff */
[----:B------:R-:W-:Y:S01]  /*0ed0*/  SHF.R.S32.HI R7, RZ, 0x1f, R29 ;  /* 0x0000001fff077819 */ /* 0x000fe2000001141d */
[----:B------:R-:W-:Y:S01]  /*0ee0*/  IMAD.IADD R4, R13, 0x1, -R4 ;  /* 0x000000010d047824 */ /* 0x000fe200078e0a04 */
[----:B------:R-:W-:Y:S01]  /*0ef0*/  SHF.R.S32.HI R9, RZ, 0x1f, R28 ;  /* 0x0000001fff097819 */ /* 0x000fe2000001141c */
[----:B------:R-:W-:Y:S01]  /*0f00*/  IMAD.SHL.U32 R0, R30, 0x40, RZ ;  /* 0x000000401e007824 */ /* 0x000fe200078e00ff */
[----:B------:R-:W-:Y:S01]  /*0f10*/  LOP3.LUT R3, R5, 0x1c0, RZ, 0xc0, !PT ;  /* 0x000001c005037812 */ /* 0x000fe200078ec0ff */
[----:B------:R-:W-:Y:S01]  /*0f20*/  IMAD.SHL.U32 R13, R24, 0x40, RZ ;  /* 0x00000040180d7824 */ /* 0x000fe200078e00ff */
[----:B------:R-:W-:Y:S01]  /*0f30*/  SHF.R.S32.HI R5, RZ, 0x1f, R30 ;  /* 0x0000001fff057819 */ /* 0x000fe2000001141e */
[----:B------:R-:W-:Y:S01]  /*0f40*/  IMAD.SHL.U32 R6, R29, 0x40, RZ ;  /* 0x000000401d067824 */ /* 0x000fe200078e00ff */
[----:B------:R-:W-:Y:S01]  /*0f50*/  SHF.R.U32.HI R27, RZ, 0x3, R3 ;  /* 0x00000003ff1b7819 */ /* 0x000fe20000011603 */
[----:B------:R-:W-:Y:S01]  /*0f60*/  IMAD.SHL.U32 R11, R25, 0x40, RZ ;  /* 0x00000040190b7824 */ /* 0x000fe200078e00ff */
[----:B------:R-:W-:Y:S01]  /*0f70*/  SHF.R.S32.HI R12, RZ, 0x1f, R25 ;  /* 0x0000001fff0c7819 */ /* 0x000fe20000011419 */
[----:B------:R-:W-:Y:S01]  /*0f80*/  STL [R1+0x90], R15 ;  /* 0x0000900f01007387 */ /* 0x000fe20000100800 */
[----:B------:R-:W-:-:S02]  /*0f90*/  LEA.HI R14, R14, R24, RZ, 0x3 ;  /* 0x000000180e0e7211 */ /* 0x000fc400078f18ff */
[----:B------:R-:W-:Y:S01]  /*0fa0*/  LEA.HI R7, R7, R29, RZ, 0x3 ;  /* 0x0000001d07077211 */ /* 0x000fe200078f18ff */
[----:B------:R-:W-:Y:S01]  /*0fb0*/  STL [R1+0x78], RZ ;  /* 0x000078ff01007387 */ /* 0x000fe20000100800 */
[----:B------:R-:W-:Y:S01]  /*0fc0*/  LEA.HI R9, R9, R28, RZ, 0x3 ;  /* 0x0000001c09097211 */ /* 0x000fe200078f18ff */
[----:B------:R-:W-:Y:S01]  /*0fd0*/  IMAD.SHL.U32 R14, R14, 0x40, RZ ;  /* 0x000000400e0e7824 */ /* 0x000fe200078e00ff */
[----:B------:R-:W-:Y:S01]  /*0fe0*/  LOP3.LUT R24, R0, 0x1c0, RZ, 0xc0, !PT ;  /* 0x000001c000187812 */ /* 0x000fe200078ec0ff */
[----:B------:R-:W-:Y:S01]  /*0ff0*/  IMAD.SHL.U32 R7, R7, 0x40, RZ ;  /* 0x0000004007077824 */ /* 0x000fe200078e00ff */
[----:B------:R-:W-:Y:S01]  /*1000*/  LEA.HI R5, R5, R30, RZ, 0x3 ;  /* 0x0000001e05057211 */ /* 0x000fe200078f18ff */
[----:B------:R-:W-:Y:S01]  /*1010*/  IMAD.SHL.U32 R9, R9, 0x40, RZ ;  /* 0x0000004009097824 */ /* 0x000fe200078e00ff */
[----:B------:R-:W-:Y:S01]  /*1020*/  LOP3.LUT R0, R13, 0x1c0, RZ, 0xc0, !PT ;  /* 0x000001c00d007812 */ /* 0x000fe200078ec0ff */
[----:B------:R-:W-:Y:S01]  /*1030*/  STL [R1+0x84], R20 ;  /* 0x0000841401007387 */ /* 0x000fe20000100800 */
[----:B------:R-:W-:Y:S01]  /*1040*/  SHF.L.U32 R8, R28, 0x6, RZ ;  /* 0x000000061c087819 */ /* 0x000fe200000006ff */
[----:B------:R-:W-:Y:S01]  /*1050*/  IMAD.SHL.U32 R5, R5, 0x40, RZ ;  /* 0x0000004005057824 */ /* 0x000fe200078e00ff */
[----:B------:R-:W-:-:S02]  /*1060*/  LEA.HI R12, R12, R25, RZ, 0x3 ;  /* 0x000000190c0c7211 */ /* 0x000fc400078f18ff */
[----:B------:R-:W-:Y:S02]  /*1070*/  LOP3.LUT R6, R6, 0x1c0, RZ, 0xc0, !PT ;  /* 0x000001c006067812 */ /* 0x000fe400078ec0ff */
[----:B------:R-:W-:Y:S01]  /*1080*/  LOP3.LUT R25, R8, 0x1c0, RZ, 0xc0, !PT ;  /* 0x000001c008197812 */ /* 0x000fe200078ec0ff */
[----:B------:R-:W-:Y:S01]  /*1090*/  IMAD.SHL.U32 R12, R12, 0x40, RZ ;  /* 0x000000400c0c7824 */ /* 0x000fe200078e00ff */
[----:B------:R-:W-:Y:S02]  /*10a0*/  LOP3.LUT R8, R11, 0x1c0, RZ, 0xc0, !PT ;  /* 0x000001c00b087812 */ /* 0x000fe400078ec0ff */
[----:B------:R-:W-:Y:S02]  /*10b0*/  SHF.R.U32.HI R11, RZ, 0x3, R6 ;  /* 0x00000003ff0b7819 */ /* 0x000fe40000011606 */
[----:B------:R-:W-:Y:S02]  /*10c0*/  LOP3.LUT R7, R7, 0xfffffe00, RZ, 0xc0, !PT ;  /* 0xfffffe0007077812 */ /* 0x000fe400078ec0ff */
[----:B------:R-:W-:-:S02]  /*10d0*/  SHF.R.U32.HI R8, RZ, 0x3, R25 ;  /* 0x00000003ff087819 */ /* 0x000fc40000011619 */
[----:B------:R-:W-:Y:S02]  /*10e0*/  IADD3 R10, R21, -R10, RZ ;  /* 0x8000000a150a7210 */ /* 0x000fe40007ffe0ff */
[----:B--2---:R-:W-:Y:S01]  /*10f0*/  LOP3.LUT R224, R16, 0x1, RZ, 0xfc, !PT ;  /* 0x0000000110e07812 */ /* 0x004fe200078efcff */
[C---:B------:R-:W-:Y:S02]  /*1100*/  IMAD.SHL.U32 R16, R18.reuse, 0x8, RZ ;  /* 0x0000000812107824 */ /* 0x040fe400078e00ff */
[----:B------:R-:W-:-:S03]  /*1110*/  IMAD.SHL.U32 R18, R18, 0x4, RZ ;  /* 0x0000000412127824 */ /* 0x000fc600078e00ff */
[--C-:B------:R-:W-:Y:S01]  /*1120*/  LOP3.LUT R3, R3, 0x38, R16.reuse, 0xf8, !PT ;  /* 0x0000003803037812 */ /* 0x100fe200078ef810 */
[----:B------:R-:W-:Y:S01]  /*1130*/  VIADD R220, R18, 0x20 ;  /* 0x0000002012dc7836 */ /* 0x000fe20000000000 */
[--C-:B------:R-:W-:Y:S02]  /*1140*/  SHF.R.S32.HI R17, RZ, 0x1f, R16.reuse ;  /* 0x0000001fff117819 */ /* 0x100fe40000011410 */
[----:B------:R-:W-:Y:S02]  /*1150*/  LOP3.LUT R0, R26, R3, R27, 0xf6, !PT ;  /* 0x000000031a007212 */ /* 0x000fe400078ef61b */
[--C-:B------:R-:W-:Y:S02]  /*1160*/  LOP3.LUT R3, R25, 0x38, R16.reuse, 0xf8, !PT ;  /* 0x0000003819037812 */ /* 0x100fe400078ef810 */
[----:B------:R-:W-:Y:S01]  /*1170*/  IADD3 R221, R16, 0x40, RZ ;  /* 0x0000004010dd7810 */ /* 0x000fe20007ffe0ff */
[----:B------:R0:W-:Y:S04]  /*1180*/  STL [R1+0x4c], R0 ;  /* 0x00004c0001007387 */ /* 0x0001e80000100800 */
[----:B------:R1:W-:Y:S01]  /*1190*/  STL [R1+0x54], R7 ;  /* 0x0000540701007387 */ /* 0x0003e20000100800 */
[----:B0-----:R-:W-:-:S02]  /*11a0*/  LOP3.LUT R0, R6, 0x38, R16, 0xf8, !PT ;  /* 0x0000003806007812 */ /* 0x001fc400078ef810 */
[----:B------:R-:W-:Y:S02]  /*11b0*/  SHF.R.U32.HI R6, RZ, 0x3, R24 ;  /* 0x00000003ff067819 */ /* 0x000fe40000011618 */
[----:B------:R-:W-:Y:S02]  /*11c0*/  LOP3.LUT R6, R9, 0xfffffe00, RZ, 0xc0, !PT ;  /* 0xfffffe0009067812 */ /* 0x000fe400078ec0ff */
[----:B------:R-:W-:Y:S02]  /*11d0*/  LOP3.LUT R9, R5, 0xfffffe00, RZ, 0xc0, !PT ;  /* 0xfffffe0005097812 */ /* 0x000fe400078ec0ff */
[----:B------:R-:W-:Y:S02]  /*11e0*/  LOP3.LUT R5, R12, 0xfffffe00, RZ, 0xc0, !PT ;  /* 0xfffffe000c057812 */ /* 0x000fe400078ec0ff */
[----:B------:R-:W-:Y:S01]  /*11f0*/  LOP3.LUT R0, R7, R0, R11, 0xf6, !PT ;  /* 0x0000000007007212 */ /* 0x000fe200078ef60b */
[----:B------:R-:W-:Y:S01]  /*1200*/  STL [R1+0x48], R9 ;  /* 0x0000480901007387 */ /* 0x000fe20000100800 */
[----:B------:R-:W-:-:S02]  /*1210*/  LOP3.LUT R3, R6, R3, R8, 0xf6, !PT ;  /* 0x0000000306037212 */ /* 0x000fc400078ef608 */
[----:B-1----:R-:W-:Y:S01]  /*1220*/  LOP3.LUT R7, R14, 0xfffffe00, RZ, 0xc0, !PT ;  /* 0xfffffe000e077812 */ /* 0x002fe200078ec0ff */
[----:B------:R0:W-:Y:S02]  /*1230*/  STL [R1+0x68], R5 ;  /* 0x0000680501007387 */ /* 0x0001e40000100800 */
[--C-:B------:R-:W-:Y:S02]  /*1240*/  IMAD R3, R3, 0x2, R20.reuse ;  /* 0x0000000203037824 */ /* 0x100fe400078e0214 */
[----:B------:R1:W-:Y:S04]  /*1250*/  STL [R1+0x50], R6 ;  /* 0x0000500601007387 */ /* 0x0003e80000100800 */
[----:B------:R2:W-:Y:S01]  /*1260*/  STL [R1+0x64], R7 ;  /* 0x0000640701007387 */ /* 0x0005e20000100800 */
[----:B0-----:R-:W-:-:S02]  /*1270*/  IMAD R5, R0, 0x2, R20 ;  /* 0x0000000200057824 */ /* 0x001fc400078e0214 */
[----:B------:R-:W-:Y:S02]  /*1280*/  IMAD R0, R4, 0x8, R15 ;  /* 0x0000000804007824 */ /* 0x000fe400078e020f */
[----:B-1----:R-:W-:-:S05]  /*1290*/  IMAD.SHL.U32 R6, R10, 0x2, RZ ;  /* 0x000000020a067824 */ /* 0x002fca00078e00ff */
[----:B------:R2:W-:Y:S04]  /*12a0*/  STL [R1+0x40], R6 ;  /* 0x0000400601007387 */ /* 0x0005e80000100800 */
[----:B------:R2:W-:Y:S04]  /*12b0*/  STL [R1+0x8c], R5 ;  /* 0x00008c0501007387 */ /* 0x0005e80000100800 */
[----:B------:R2:W-:Y:S04]  /*12c0*/  STL [R1+0x94], R0 ;  /* 0x0000940001007387 */ /* 0x0005e80000100800 */
[----:B------:R2:W-:Y:S02]  /*12d0*/  STL [R1+0x88], R3 ;  /* 0x0000880301007387 */ /* 0x0005e40000100800 */
.L_x_647:
[----:B0-234-:R-:W0:Y:S01]  /*12e0*/  LDC.64 R4, c[0x0][0xc88] ;  /* 0x00032200ff047b82 */ /* 0x01de220000000a00 */
[----:B------:R-:W-:Y:S01]  /*12f0*/  ULDC.64 UR4, c[0x0][0x208] ;  /* 0x0000820000047ab9 */ /* 0x000fe20000000a00 */
[----:B0-----:R-:W-:-:S05]  /*1300*/  IMAD.WIDE R4, R151, 0x4, R4 ;  /* 0x0000000497047825 */ /* 0x001fca00078e0204 */
[----:B------:R-:W2:Y:S01]  /*1310*/  LDG.E R32, desc[UR4][R4.64] ;  /* 0x0000000404207981 */ /* 0x000ea2000c1e1900 */
[----:B------:R-:W-:Y:S05]  /*1320*/  YIELD ;  /* 0x0000000000007946 */ /* 0x000fea0003800000 */
[----:B------:R-:W-:Y:S01]  /*1330*/  ULDC.64 UR4, c[0x0][0xa28] ;  /* 0x00028a0000047ab9 */ /* 0x000fe20000000a00 */
[----:B------:R-:W-:Y:S01]  /*1340*/  ULDC.64 UR8, c[0x0][0xa18] ;  /* 0x0002860000087ab9 */ /* 0x000fe20000000a00 */
[----:B------:R-:W-:Y:S01]  /*1350*/  ISETP.NE.U32.AND P1, PT, RZ, UR4, PT ;  /* 0x00000004ff007c0c */ /* 0x000fe2000bf25070 */
[----:B------:R-:W-:Y:S01]  /*1360*/  ULDC.64 UR6, c[0x0][0xa08] ;  /* 0x0002820000067ab9 */ /* 0x000fe20000000a00 */
[----:B------:R-:W-:Y:S01]  /*1370*/  MOV R11, RZ ;  /* 0x000000ff000b7202 */ /* 0x000fe20000000f00 */
[----:B------:R-:W-:Y:S01]  /*1380*/  ULDC.64 UR10, c[0x0][0x208] ;  /* 0x00008200000a7ab9 */ /* 0x000fe20000000a00 */
[----:B------:R-:W-:Y:S01]  /*1390*/  ISETP.NE.AND.EX P1, PT, RZ, UR5, PT, P1 ;  /* 0x00000005ff007c0c */ /* 0x000fe2000bf25310 */
[----:B------:R-:W-:Y:S01]  /*13a0*/  IMAD.MOV.U32 R27, RZ, RZ, RZ ;  /* 0x000000ffff1b7224 */ /* 0x000fe200078e00ff */
[----:B------:R-:W-:-:S04]  /*13b0*/  ISETP.NE.U32.AND P0, PT, RZ, UR6, PT ;  /* 0x00000006ff007c0c */ /* 0x000fc8000bf05070 */
[----:B------:R-:W-:Y:S02]  /*13c0*/  ISETP.NE.AND.EX P0, PT, RZ, UR7, PT, P0 ;  /* 0x00000007ff007c0c */ /* 0x000fe4000bf05300 */
[----:B--2---:R-:W-:Y:S01]  /*13d0*/  SHF.R.S32.HI R0, RZ, 0x1f, R32 ;  /* 0x0000001fff007819 */ /* 0x004fe20000011420 */
[----:B------:R0:W-:Y:S04]  /*13e0*/  STL [R1+0x60], R32 ;  /* 0x0000602001007387 */ /* 0x0001e80000100800 */
[C---:B------:R-:W-:Y:S01]  /*13f0*/  @P1 LEA R6, P2, R32.reuse, UR4, 0x2 ;  /* 0x0000000420061c11 */ /* 0x040fe2000f8410ff */
[C---:B------:R-:W-:Y:S01]  /*1400*/  IMAD.SHL.U32 R28, R32.reuse, 0x4, RZ ;  /* 0x00000004201c7824 */ /* 0x040fe200078e00ff */
[C-C-:B------:R-:W-:Y:S02]  /*1410*/  SHF.L.U64.HI R29, R32.reuse, 0x2, R0.reuse ;  /* 0x00000002201d7819 */ /* 0x140fe40000010200 */
[----:B------:R-:W-:-:S02]  /*1420*/  @P1 LEA.HI.X R7, R32, UR5, R0, 0x2, P2 ;  /* 0x0000000520071c11 */ /* 0x000fc400090f1400 */
[----:B------:R-:W-:Y:S01]  /*1430*/  ISETP.NE.U32.AND P2, PT, RZ, UR8, PT ;  /* 0x00000008ff007c0c */ /* 0x000fe2000bf45070 */
[----:B------:R-:W-:Y:S01]  /*1440*/  ULDC UR4, c[0x0][0x288] ;  /* 0x0000a20000047ab9 */ /* 0x000fe20000000800 */
[----:B------:R-:W-:Y:S01]  /*1450*/  IADD3 R8, P3, R28, UR6, RZ ;  /* 0x000000061c087c10 */ /* 0x000fe2000ff7e0ff */
[----:B------:R-:W-:Y:S01]  /*1460*/  IMAD.U32 R161, RZ, RZ, UR4 ;  /* 0x00000004ffa17e24 */ /* 0x000fe2000f8e00ff */
[----:B------:R-:W-:Y:S01]  /*1470*/  ISETP.NE.AND.EX P2, PT, RZ, UR9, PT, P2 ;  /* 0x00000009ff007c0c */ /* 0x000fe2000bf45320 */
[----:B------:R-:W-:Y:S01]  /*1480*/  ULDC.64 UR4, c[0x0][0x418] ;  /* 0x0001060000047ab9 */ /* 0x000fe20000000a00 */
[----:B------:R0:W5:Y:S01]  /*1490*/  @P1 LDG.E R11, desc[UR10][R6.64] ;  /* 0x0000000a060b1981 */ /* 0x000162000c1e1900 */
[----:B------:R-:W-:Y:S01]  /*14a0*/  UISETP.NE.U32.AND UP0, UPT, UR4, URZ, UPT ;  /* 0x0000003f0400728c */ /* 0x000fe2000bf05070 */
[----:B------:R-:W-:Y:S02]  /*14b0*/  IADD3.X R9, R29, UR7, RZ, P3, !PT ;  /* 0x000000071d097c10 */ /* 0x000fe40009ffe4ff */
[----:B------:R-:W-:Y:S01]  /*14c0*/  ULDC UR4, c[0x0][0x424] ;  /* 0x0001090000047ab9 */ /* 0x000fe20000000800 */
[----:B------:R-:W-:-:S02]  /*14d0*/  UISETP.NE.AND.EX UP0, UPT, UR5, URZ, UPT, UP0 ;  /* 0x0000003f0500728c */ /* 0x000fc4000bf05300 */
[----:B------:R0:W5:Y:S01]  /*14e0*/  @P0 LDG.E R27, desc[UR10][R8.64] ;  /* 0x0000000a081b0981 */ /* 0x000162000c1e1900 */
[----:B------:R-:W-:Y:S01]  /*14f0*/  ULDC UR5, c[0x0][0x2f0] ;  /* 0x0000bc0000057ab9 */ /* 0x000fe20000000800 */
[----:B------:R-:W-:Y:S02]  /*1500*/  USEL UR4, UR4, 0x1, UP0 ;  /* 0x0000000104047887 */ /* 0x000fe40008000000 */
[----:B------:R-:W-:Y:S02]  /*1510*/  @P2 IADD3 R4, P1, R28, UR8, RZ ;  /* 0x000000081c042c10 */ /* 0x000fe4000ff3e0ff */
[----:B------:R-:W-:Y:S02]  /*1520*/  UIMAD UR4, UR4, UR5, URZ ;  /* 0x00000005040472a4 */ /* 0x000fe4000f8e023f */
[----:B------:R-:W-:Y:S01]  /*1530*/  @P2 IADD3.X R5, R29, UR9, RZ, P1, !PT ;  /* 0x000000091d052c10 */ /* 0x000fe20008ffe4ff */
[----:B------:R-:W-:Y:S02]  /*1540*/  ULDC UR5, c[0x0][0x348] ;  /* 0x0000d20000057ab9 */ /* 0x000fe40000000800 */
[----:B------:R-:W-:-:S02]  /*1550*/  IMAD.U32 R25, RZ, RZ, UR5 ;  /* 0x00000005ff197e24 */ /* 0x000fc4000f8e00ff */
[----:B------:R0:W5:Y:S01]  /*1560*/  @P2 LDG.E R161, desc[UR10][R4.64] ;  /* 0x0000000a04a12981 */ /* 0x000162000c1e1900 */
[----:B------:R-:W-:Y:S01]  /*1570*/  IMAD.U32 R26, RZ, RZ, UR4 ;  /* 0x00000004ff1a7e24 */ /* 0x000fe2000f8e00ff */
[----:B------:R-:W-:Y:S06]  /*1580*/  @P2 BRA `(.L_x_417) ;  /* 0x0000000000282947 */ /* 0x000fec0003800000 */
[----:B------:R-:W-:Y:S02]  /*1590*/  ULDC.64 UR4, c[0x0][0xa00] ;  /* 0x0002800000047ab9 */ /* 0x000fe40000000a00 */
[----:B------:R-:W-:-:S04]  /*15a0*/  ISETP.NE.U32.AND P1, PT, RZ, UR4, PT ;  /* 0x00000004ff007c0c */ /* 0x000fc8000bf25070 */
[----:B------:R-:W-:-:S13]  /*15b0*/  ISETP.NE.AND.EX P1, PT, RZ, UR5, PT, P1 ;  /* 0x00000005ff007c0c */ /* 0x000fda000bf25310 */
[----:B------:R-:W-:Y:S05]  /*15c0*/  @!P1 BRA `(.L_x_417) ;  /* 0x0000000000189947 */ /* 0x000fea0003800000 */
[----:B0-----:R-:W0:Y:S01]  /*15d0*/  LDC.64 R4, c[0x0][0xa00] ;  /* 0x00028000ff047b82 */ /* 0x001e220000000a00 */
[----:B------:R-:W-:Y:S01]  /*15e0*/  ULDC.64 UR4, c[0x0][0x208] ;  /* 0x0000820000047ab9 */ /* 0x000fe20000000a00 */
[----:B0-----:R-:W-:-:S05]  /*15f0*/  IMAD.WIDE R4, R32, 0x4, R4 ;  /* 0x0000000420047825 */ /* 0x001fca00078e0204 */
[----:B-----5:R-:W2:Y:S04]  /*1600*/  LDG.E R161, desc[UR4][R4.64] ;  /* 0x0000000404a17981 */ /* 0x020ea8000c1e1900 */
[----:B------:R-:W2:Y:S02]  /*1610*/  LDG.E R0, desc[UR4][R4.64+0x4] ;  /* 0x0000040404007981 */ /* 0x000ea4000c1e1900 */
[----:B--2---:R-:W-:-:S07]  /*1620*/  IMAD.IADD R161, R0, 0x1, -R161 ;  /* 0x0000000100a17824 */ /* 0x004fce00078e0aa1 */
.L_x_417:
[C---:B------:R-:W-:Y:S01]  /*1630*/  LOP3.LUT R31, R150.reuse, 0xffff, RZ, 0xc0, !PT ;  /* 0x0000ffff961f7812 */ /* 0x040fe200078ec0ff */
[----:B------:R-:W-:Y:S01]  /*1640*/  ULDC.64 UR4, c[0x0][0xa20] ;  /* 0x0002880000047ab9 */ /* 0x000fe20000000a00 */
[----:B------:R1:W-:Y:S01]  /*1650*/  STL [R1+0x7c], R149 ;  /* 0x00007c9501007387 */ /* 0x0003e20000100800 */
[----:B------:R-:W-:Y:S02]  /*1660*/  ISETP.NE.U32.AND P1, PT, RZ, UR4, PT ;  /* 0x00000004ff007c0c */ /* 0x000fe4000bf25070 */
[C---:B------:R-:W-:Y:S01]  /*1670*/  LOP3.LUT R3, R150.reuse, 0xff000000, RZ, 0xc0, !PT ;  /* 0xff00000096037812 */ /* 0x040fe200078ec0ff */
[----:B------:R1:W-:Y:S01]  /*1680*/  STL [R1+0x6c], R31 ;  /* 0x00006c1f01007387 */ /* 0x0003e20000100800 */
[----:B------:R-:W-:Y:S02]  /*1690*/  ISETP.NE.AND.EX P1, PT, RZ, UR5, PT, P1 ;  /* 0x00000005ff007c0c */ /* 0x000fe4000bf25310 */
[----:B------:R-:W-:Y:S02]  /*16a0*/  LOP3.LUT R0, R150, 0xff0000, RZ, 0xc0, !PT ;  /* 0x00ff000096007812 */ /* 0x000fe400078ec0ff */
[----:B------:R-:W-:-:S04]  /*16b0*/  SHF.R.U32.HI R3, RZ, 0x8, R3 ;  /* 0x00000008ff037819 */ /* 0x000fc80000011603 */
[----:B------:R-:W-:-:S05]  /*16c0*/  LEA.HI R10, R0, R3, RZ, 0x10 ;  /* 0x00000003000a7211 */ /* 0x000fca00078f80ff */
[----:B-1----:R-:W-:Y:S05]  /*16d0*/  @!P1 BRA `(.L_x_418) ;  /* 0x0000000000149947 */ /* 0x002fea0003800000 */
[----:B0-----:R-:W-:Y:S01]  /*16e0*/  IADD3 R4, P0, R28, UR4, RZ ;  /* 0x000000041c047c10 */ /* 0x001fe2000ff1e0ff */
[----:B------:R-:W-:-:S03]  /*16f0*/  ULDC.64 UR6, c[0x0][0x208] ;  /* 0x0000820000067ab9 */ /* 0x000fc60000000a00 */
[----:B------:R-:W-:-:S05]  /*1700*/  IADD3.X R5, R29, UR5, RZ, P0, !PT ;  /* 0x000000051d057c10 */ /* 0x000fca00087fe4ff */
[----:B------:R1:W5:Y:S01]  /*1710*/  LDG.E R26, desc[UR6][R4.64] ;  /* 0x00000006041a7981 */ /* 0x000362000c1e1900 */
[----:B------:R-:W-:Y:S05]  /*1720*/  BRA `(.L_x_419) ;  /* 0x0000000000147947 */ /* 0x000fea0003800000 */
.L_x_418:
[----:B------:R-:W-:Y:S05]  /*1730*/  @!P0 BRA `(.L_x_419) ;  /* 0x0000000000108947 */ /* 0x000fea0003800000 */
[----:B------:R-:W-:Y:S02]  /*1740*/  ULDC.64 UR4, c[0x0][0x208] ;  /* 0x0000820000047ab9 */ /* 0x000fe40000000a00 */
[----:B------:R-:W2:Y:S04]  /*1750*/  LDG.E R3, desc[UR4][R8.64] ;  /* 0x0000000408037981 */ /* 0x000ea8000c1e1900 */
[----:B------:R-:W2:Y:S02]  /*1760*/  LDG.E R26, desc[UR4][R8.64+0x4] ;  /* 0x00000404081a7981 */ /* 0x000ea4000c1e1900 */
[----:B--2---:R-:W-:-:S07]  /*1770*/  IADD3 R26, -R3, R26, RZ ;  /* 0x0000001a031a7210 */ /* 0x004fce0007ffe1ff */
.L_x_419:
[----:B------:R-:W-:Y:S01]  /*1780*/  ULDC.64 UR4, c[0x0][0xa10] ;  /* 0x0002840000047ab9 */ /* 0x000fe20000000a00 */
[----:B------:R-:W2:Y:S01]  /*1790*/  LDL.LU R30, [R1] ;  /* 0x00000000011e7983 */ /* 0x000ea20000300800 */
[----:B------:R-:W-:Y:S01]  /*17a0*/  ISETP.NE.U32.AND P0, PT, RZ, UR4, PT ;  /* 0x00000004ff007c0c */ /* 0x000fe2000bf05070 */
[----:B------:R-:W-:-:S03]  /*17b0*/  ULDC.64 UR6, c[0x0][0x208] ;  /* 0x0000820000067ab9 */ /* 0x000fc60000000a00 */
[----:B------:R-:W-:Y:S01]  /*17c0*/  ISETP.NE.AND.EX P0, PT, RZ, UR5, PT, P0 ;  /* 0x00000005ff007c0c */ /* 0x000fe2000bf05300 */
[----:B-----5:R-:W-:Y:S01]  /*17d0*/  IMAD.IADD R12, R26, 0x1, -R11 ;  /* 0x000000011a0c7824 */ /* 0x020fe200078e0a0b */
[----:B------:R-:W-:-:S11]  /*17e0*/  ULDC.64 UR4, c[0x0][0xa30] ;  /* 0x00028c0000047ab9 */ /* 0x000fd60000000a00 */
[----:B01----:R-:W0:Y:S02]  /*17f0*/  @P0 LDC.64 R4, c[0x0][0xa10] ;  /* 0x00028400ff040b82 */ /* 0x003e240000000a00 */
[----:B0-----:R-:W-:-:S05]  /*1800*/  @P0 IMAD.WIDE R4, R32, 0x4, R4 ;  /* 0x0000000420040825 */ /* 0x001fca00078e0204 */
[----:B------:R-:W3:Y:S04]  /*1810*/  @P0 LDG.E R0, desc[UR6][R4.64] ;  /* 0x0000000604000981 */ /* 0x000ee8000c1e1900 */
[----:B------:R-:W3:Y:S01]  /*1820*/  @P0 LDG.E R3, desc[UR6][R4.64+0x4] ;  /* 0x0000040604030981 */ /* 0x000ee2000c1e1900 */
[----:B------:R-:W-:Y:S01]  /*1830*/  ISETP.NE.U32.AND P1, PT, RZ, UR4, PT ;  /* 0x00000004ff007c0c */ /* 0x000fe2000bf25070 */
[----:B------:R-:W-:Y:S01]  /*1840*/  IMAD.MOV.U32 R147, RZ, RZ, R26 ;  /* 0x000000ffff937224 */ /* 0x000fe200078e001a */
[----:B------:R-:W-:Y:S02]  /*1850*/  LOP3.LUT R13, R10, 0xff, RZ, 0xc0, !PT ;  /* 0x000000ff0a0d7812 */ /* 0x000fe400078ec0ff */
[----:B------:R-:W-:Y:S02]  /*1860*/  ISETP.NE.AND.EX P1, PT, RZ, UR5, PT, P1 ;  /* 0x00000005ff007c0c */ /* 0x000fe4000bf25310 */
[----:B------:R-:W-:Y:S01]  /*1870*/  SHF.R.U32.HI R8, RZ, 0x10, R10 ;  /* 0x00000010ff087819 */ /* 0x000fe2000001160a */
[----:B------:R0:W-:Y:S01]  /*1880*/  STL [R1+0x80], R13 ;  /* 0x0000800d01007387 */ /* 0x0001e20000100800 */
[----:B------:R-:W-:Y:S09]  /*1890*/  BSSY B0, `(.L_x_420) ;  /* 0x000002e000007945 */ /* 0x000ff20003800000 */
[----:B------:R-:W-:-:S04]  /*18a0*/  @P1 IADD3 R6, P2, R28, UR4, RZ ;  /* 0x000000041c061c10 */ /* 0x000fc8000ff5e0ff */
[----:B------:R-:W-:-:S05]  /*18b0*/  @P1 IADD3.X R7, R29, UR5, RZ, P2, !PT ;  /* 0x000000051d071c10 */ /* 0x000fca00097fe4ff */
[----:B------:R0:W5:Y:S01]  /*18c0*/  @P1 LDG.E R147, desc[UR6][R6.64] ;  /* 0x0000000606931981 */ /* 0x000162000c1e1900 */
[----:B--2---:R-:W-:Y:S01]  /*18d0*/  LOP3.LUT R30, R30, 0xffffffbf, RZ, 0xc0, !PT ;  /* 0xffffffbf1e1e7812 */ /* 0x004fe200078ec0ff */
[----:B---3--:R-:W-:-:S04]  /*18e0*/  @P0 IMAD.IADD R25, R3, 0x1, -R0 ;  /* 0x0000000103190824 */ /* 0x008fc800078e0a00 */
[----:B------:R-:W-:-:S04]  /*18f0*/  IMAD.IADD R162, R12, 0x1, R25 ;  /* 0x000000010ca27824 */ /* 0x000fc800078e0219 */
[C---:B------:R-:W-:Y:S01]  /*1900*/  VIADD R0, R162.reuse, 0xaf ;  /* 0x000000afa2007836 */ /* 0x040fe20000000000 */
[----:B------:R-:W-:-:S03]  /*1910*/  ISETP.GE.AND P3, PT, R162, 0x1, PT ;  /* 0x00000001a200780c */ /* 0x000fc60003f66270 */
[----:B------:R-:W-:-:S05]  /*1920*/  IMAD.HI R0, R0, 0x2e8ba2e9, RZ ;  /* 0x2e8ba2e900007827 */ /* 0x000fca00078e02ff */
[----:B------:R-:W-:-:S04]  /*1930*/  SHF.R.U32.HI R3, RZ, 0x1f, R0 ;  /* 0x0000001fff037819 */ /* 0x000fc80000011600 */
[----:B------:R-:W-:Y:S02]  /*1940*/  LEA.HI.SX32 R160, R0, R3, 0x1b ;  /* 0x0000000300a07211 */ /* 0x000fe400078fdaff */
[----:B------:R-:W-:Y:S02]  /*1950*/  @P3 LOP3.LUT R30, R30, 0x40, RZ, 0xfc, !PT ;  /* 0x000000401e1e3812 */ /* 0x000fe400078efcff */
[----:B------:R-:W-:-:S03]  /*1960*/  MOV R3, RZ ;  /* 0x000000ff00037202 */ /* 0x000fc60000000f00 */
[----:B------:R0:W-:Y:S04]  /*1970*/  STL [R1], R30 ;  /* 0x0000001e01007387 */ /* 0x0001e80000100800 */
[----:B------:R0:W-:Y:S01]  /*1980*/  STL [R1+0x70], R8 ;  /* 0x0000700801007387 */ /* 0x0001e20000100800 */
[----:B------:R-:W-:Y:S05]  /*1990*/  @!P3 BRA `(.L_x_421) ;  /* 0x000000000074b947 */ /* 0x000fea0003800000 */
[----:B------:R-:W-:Y:S01]  /*19a0*/  ISETP.NE.AND P0, PT, R8, RZ, PT ;  /* 0x000000ff0800720c */ /* 0x000fe20003f05270 */
[----:B------:R-:W-:-:S03]  /*19b0*/  ULDC UR4, c[0x0][0x9f0] ;  /* 0x00027c0000047ab9 */ /* 0x000fc60000000800 */
[----:B------:R-:W-:-:S04]  /*19c0*/  SEL R9, R8, UR4, P0 ;  /* 0x0000000408097c07 */ /* 0x000fc80008000000 */
[-C--:B0-----:R-:W-:Y:S02]  /*19d0*/  IABS R6, R9.reuse ;  /* 0x0000000900067213 */ /* 0x081fe40000000000 */
[----:B------:R-:W-:Y:S02]  /*19e0*/  IADD3 R0, R160, -0x1, R9 ;  /* 0xffffffffa0007810 */ /* 0x000fe40007ffe009 */
[----:B------:R-:W0:Y:S01]  /*19f0*/  I2F.RP R3, R6 ;  /* 0x0000000600037306 */ /* 0x000e220000209400 */
[-C--:B------:R-:W-:Y:S02]  /*1a00*/  IABS R10, R9.reuse ;  /* 0x00000009000a7213 */ /* 0x080fe40000000000 */
[----:B------:R-:W-:Y:S02]  /*1a10*/  IABS R8, R0 ;  /* 0x0000000000087213 */ /* 0x000fe40000000000 */
[----:B------:R-:W-:-:S04]  /*1a20*/  LOP3.LUT R0, R0, R9, RZ, 0x3c, !PT ;  /* 0x0000000900007212 */ /* 0x000fc800078e3cff */
[----:B------:R-:W-:Y:S01]  /*1a30*/  ISETP.GE.AND P2, PT, R0, RZ, PT ;  /* 0x000000ff0000720c */ /* 0x000fe20003f46270 */
[----:B0-----:R-:W0:Y:S02]  /*1a40*/  MUFU.RCP R3, R3 ;  /* 0x0000000300037308 */ /* 0x001e240000001000 */
[----:B0-----:R-:W-:Y:S02]  /*1a50*/  VIADD R4, R3, 0xffffffe ;  /* 0x0ffffffe03047836 */ /* 0x001fe40000000000 */
[----:B------:R-:W-:-:S04]  /*1a60*/  IMAD.MOV R3, RZ, RZ, -R10 ;  /* 0x000000ffff037224 */ /* 0x000fc800078e0a0a */
[----:B------:R0:W1:Y:S02]  /*1a70*/  F2I.FTZ.U32.TRUNC.NTZ R5, R4 ;  /* 0x0000000400057305 */ /* 0x000064000021f000 */
[----:B0-----:R-:W-:Y:S02]  /*1a80*/  IMAD.MOV.U32 R4, RZ, RZ, RZ ;  /* 0x000000ffff047224 */ /* 0x001fe400078e00ff */
[----:B-1----:R-:W-:-:S04]  /*1a90*/  IMAD.MOV R7, RZ, RZ, -R5 ;  /* 0x000000ffff077224 */ /* 0x002fc800078e0a05 */
[----:B------:R-:W-:-:S04]  /*1aa0*/  IMAD R7, R7, R6, RZ ;  /* 0x0000000607077224 */ /* 0x000fc800078e02ff */
[----:B------:R-:W-:-:S06]  /*1ab0*/  IMAD.HI.U32 R5, R5, R7, R4 ;  /* 0x0000000705057227 */ /* 0x000fcc00078e0004 */
[----:B------:R-:W-:-:S04]  /*1ac0*/  IMAD.HI.U32 R5, R5, R8, RZ ;  /* 0x0000000805057227 */ /* 0x000fc800078e00ff */
[----:B------:R-:W-:-:S05]  /*1ad0*/  IMAD R3, R5, R3, R8 ;  /* 0x0000000305037224 */ /* 0x000fca00078e0208 */
[----:B------:R-:W-:-:S13]  /*1ae0*/  ISETP.GT.U32.AND P1, PT, R6, R3, PT ;  /* 0x000000030600720c */ /* 0x000fda0003f24070 */
[----:B------:R-:W-:Y:S01]  /*1af0*/  @!P1 IMAD.IADD R3, R3, 0x1, -R6 ;  /* 0x0000000103039824 */ /* 0x000fe200078e0a06 */
[----:B------:R-:W-:Y:S02]  /*1b00*/  @!P1 IADD3 R5, R5, 0x1, RZ ;  /* 0x0000000105059810 */ /* 0x000fe40007ffe0ff */
[----:B------:R-:W-:Y:S02]  /*1b10*/  ISETP.NE.AND P1, PT, R9, RZ, PT ;  /* 0x000000ff0900720c */ /* 0x000fe40003f25270 */
[----:B------:R-:W-:-:S13]  /*1b20*/  ISETP.GE.U32.AND P0, PT, R3, R6, PT ;  /* 0x000000060300720c */ /* 0x000fda0003f06070 */
[----:B------:R-:W-:-:S04]  /*1b30*/  @P0 VIADD R5, R5, 0x1 ;  /* 0x0000000105050836 */ /* 0x000fc80000000000 */
[----:B------:R-:W-:-:S04]  /*1b40*/  IMAD.MOV.U32 R3, RZ, RZ, R5 ;  /* 0x000000ffff037224 */ /* 0x000fc800078e0005 */
[----:B------:R-:W-:Y:S01]  /*1b50*/  @!P2 IMAD.MOV R3, RZ, RZ, -R3 ;  /* 0x000000ffff03a224 */ /* 0x000fe200078e0a03 */
[----:B------:R-:W-:-:S07]  /*1b60*/  @!P1 LOP3.LUT R3, RZ, R9, RZ, 0x33, !PT ;  /* 0x00000009ff039212 */ /* 0x000fce00078e33ff */
.L_x_421:
[----:B------:R-:W-:Y:S05]  /*1b70*/  BSYNC B0 ;  /* 0x0000000000007941 */ /* 0x000fea0003800000 */
.L_x_420:
[----:B------:R-:W-:-:S05]  /*1b80*/  IMAD R0, R13, R3, RZ ;  /* 0x000000030d007224 */ /* 0x000fca00078e02ff */
[C---:B------:R-:W-:Y:S01]  /*1b90*/  VIADDMNMX R3, R0.reuse, R3, R160, PT ;  /* 0x0000000300037246 */ /* 0x040fe200038001a0 */
[----:B------:R-:W-:-:S04]  /*1ba0*/  IMAD R0, R0, 0xb0, -R12 ;  /* 0x000000b000007824 */ /* 0x000fc800078e0a0c */
[----:B------:R-:W-:Y:S01]  /*1bb0*/  IMAD R4, R3, 0xb0, -R12 ;  /* 0x000000b003047824 */ /* 0x000fe200078e0a0c */
[----:B------:R-:W-:-:S04]  /*1bc0*/  VIMNMX R0, RZ, R0, !PT ;  /* 0x00000000ff007248 */ /* 0x000fc80007fe0100 */
[----:B------:R-:W-:Y:S01]  /*1bd0*/  VIMNMX R3, R4, R25, PT ;  /* 0x0000001904037248 */ /* 0x000fe20003fe0100 */
[----:B------:R-:W-:-:S03]  /*1be0*/  IMAD.WIDE.U32 R130, R0, -0x45d1745d, RZ ;  /* 0xba2e8ba300827825 */ /* 0x000fc600078e00ff */
[----:B------:R-:W-:Y:S02]  /*1bf0*/  ISETP.GT.AND P0, PT, R3, R0, PT ;  /* 0x000000000300720c */ /* 0x000fe40003f04270 */
[----:B------:R-:W-:-:S05]  /*1c00*/  SHF.R.U32.HI R130, RZ, 0x7, R131 ;  /* 0x00000007ff827819 */ /* 0x000fca0000011683 */
[----:B------:R-:W-:-:S06]  /*1c10*/  IMAD.MOV.U32 R24, RZ, RZ, R130 ;  /* 0x000000ffff187224 */ /* 0x000fcc00078e0082 */
[----:B------:R-:W-:-:S04]  /*1c20*/  @P0 VIADD R0, R3, 0xaf ;  /* 0x000000af03000836 */ /* 0x000fc80000000000 */
[----:B------:R-:W-:-:S05]  /*1c30*/  @P0 IMAD.HI R0, R0, 0x2e8ba2e9, RZ ;  /* 0x2e8ba2e900000827 */ /* 0x000fca00078e02ff */
[----:B------:R-:W-:-:S04]  /*1c40*/  @P0 SHF.R.U32.HI R3, RZ, 0x1f, R0 ;  /* 0x0000001fff030819 */ /* 0x000fc80000011600 */
[----:B------:R-:W-:Y:S02]  /*1c50*/  @P0 LEA.HI.SX32 R24, R0, R3, 0x1b ;  /* 0x0000000300180211 */ /* 0x000fe400078fdaff */
[----:B------:R-:W-:Y:S02]  /*1c60*/  PLOP3.LUT P0, PT, PT, PT, PT, 0x80, 0x0 ;  /* 0x000000000000781c */ /* 0x000fe40003f0f070 */
[----:B------:R-:W-:-:S13]  /*1c70*/  ISETP.GT.AND P1, PT, R24, R130, PT ;  /* 0x000000821800720c */ /* 0x000fda0003f24270 */
[----:B------:R-:W-:Y:S05]  /*1c80*/  @!P1 BRA `(.L_x_422) ;  /* 0x000000a400f09947 */ /* 0x000fea0003800000 */
[----:B------:R-:W-:Y:S01]  /*1c90*/  IADD3 R0, R2, 0x1e400, RZ ;  /* 0x0001e40002007810 */ /* 0x000fe20007ffe0ff */
[----:B------:R-:W-:Y:S03]  /*1ca0*/  BSSY B6, `(.L_x_423) ;  /* 0x0000013000067945 */ /* 0x000fe60003800000 */
[----:B------:R-:W-:-:S13]  /*1cb0*/  LOP3.LUT P0, RZ, R0, 0x3ff, RZ, 0xc0, !PT ;  /* 0x000003ff00ff7812 */ /* 0x000fda000780c0ff */
[----:B------:R-:W-:Y:S05]  /*1cc0*/  @!P0 BRA `(.L_x_424) ;  /* 0x0000000000408947 */ /* 0x000fea0003800000 */
[----:B------:R-:W-:Y:S01]  /*1cd0*/  MOV R0, 0x0 ;  /* 0x0000000000007802 */ /* 0x000fe20000000f00 */
[----:B------:R-:W-:Y:S01]  /*1ce0*/  ULDC.64 UR4, c[0x4][0xa0] ;  /* 0x0100280000047ab9 */ /* 0x000fe20000000a00 */
[----:B------:R-:W-:Y:S01]  /*1cf0*/  ULDC.64 UR6, c[0x4][0x38] ;  /* 0x01000e0000067ab9 */ /* 0x000fe20000000a00 */
[----:B------:R-:W-:Y:S01]  /*1d00*/  IMAD.U32 R4, RZ, RZ, UR4 ;  /* 0x00000004ff047e24 */ /* 0x000fe2000f8e00ff */
[----:B------:R1:W2:Y:S01]  /*1d10*/  LDC.64 R14, c[0x4][R0] ;  /* 0x01000000000e7b82 */ /* 0x0002a20000000a00 */
[----:B------:R-:W-:Y:S01]  /*1d20*/  IMAD.U32 R5, RZ, RZ, UR5 ;  /* 0x00000005ff057e24 */ /* 0x000fe2000f8e00ff */
[----:B------:R-:W-:Y:S01]  /*1d30*/  ULDC.64 UR4, c[0x4][0xa8] ;  /* 0x01002a0000047ab9 */ /* 0x000fe20000000a00 */
[----:B------:R-:W-:Y:S01]  /*1d40*/  IMAD.U32 R10, RZ, RZ, UR6 ;  /* 0x00000006ff0a7e24 */ /* 0x000fe2000f8e00ff */
[----:B------:R-:W-:Y:S01]  /*1d50*/  MOV R11, UR7 ;  /* 0x00000007000b7c02 */ /* 0x000fe20008000f00 */
[----:B0-----:R-:W-:Y:S02]  /*1d60*/  IMAD.U32 R6, RZ, RZ, UR4 ;  /* 0x00000004ff067e24 */ /* 0x001fe4000f8e00ff */
[----:B------:R-:W-:-:S02]  /*1d70*/  IMAD.U32 R7, RZ, RZ, UR5 ;  /* 0x00000005ff077e24 */ /* 0x000fc4000f8e00ff */
[----:B------:R-:W-:Y:S02]  /*1d80*/  IMAD.MOV.U32 R8, RZ, RZ, 0x70 ;  /* 0x00000070ff087424 */ /* 0x000fe400078e00ff */
[----:B------:R-:W-:Y:S02]  /*1d90*/  IMAD.MOV.U32 R12, RZ, RZ, 0x1 ;  /* 0x00000001ff0c7424 */ /* 0x000fe400078e00ff */
[----:B-1----:R-:W-:-:S07]  /*1da0*/  IMAD.MOV.U32 R13, RZ, RZ, RZ ;  /* 0x000000ffff0d7224 */ /* 0x002fce00078e00ff */
[----:B------:R-:W-:-:S07]  /*1db0*/  LEPC R20, `(.L_x_424) ;  /* 0x000000001014794e */ /* 0x000fce0000000000 */
[----:B--2--5:R-:W-:Y:S05]  /*1dc0*/  CALL.ABS.NOINC R14 ;  /* 0x000000000e007343 */ /* 0x024fea0003c00000 */
.L_x_424:
[----:B------:R-:W-:Y:S05]  /*1dd0*/  BSYNC B6 ;  /* 0x0000000000067941 */ /* 0x000fea0003800000 */
.L_x_423:
[----:B------:R-:W-:Y:S01]  /*1de0*/  VIADD R0, R2, 0x400 ;  /* 0x0000040002007836 */ /* 0x000fe20000000000 */
[----:B------:R-:W-:Y:S04]  /*1df0*/  BSSY B6, `(.L_x_425) ;  /* 0x0000013000067945 */ /* 0x000fe80003800000 */
[----:B------:R-:W-:-:S13]  /*1e00*/  LOP3.LUT P0, RZ, R0, 0x3ff, RZ, 0xc0, !PT ;  /* 0x000003ff00ff7812 */ /* 0x000fda000780c0ff */
[----:B------:R-:W-:Y:S05]  /*1e10*/  @!P0 BRA `(.L_x_426) ;  /* 0x0000000000408947 */ /* 0x000fea0003800000 */
[----:B------:R-:W-:Y:S01]  /*1e20*/  MOV R0, 0x0 ;  /* 0x0000000000007802 */ /* 0x000fe20000000f00 */
[----:B------:R-:W-:Y:S01]  /*1e30*/  ULDC.64 UR4, c[0x4][0xa0] ;  /* 0x0100280000047ab9 */ /* 0x000fe20000000a00 */
[----:B------:R-:W-:Y:S01]  /*1e40*/  ULDC.64 UR6, c[0x4][0x38] ;  /* 0x01000e0000067ab9 */ /* 0x000fe20000000a00 */
[----:B------:R-:W-:Y:S01]  /*1e50*/  IMAD.U32 R4, RZ, RZ, UR4 ;  /* 0x00000004ff047e24 */ /* 0x000fe2000f8e00ff */
[----:B------:R1:W2:Y:S01]  /*1e60*/  LDC.64 R14, c[0x4][R0] ;  /* 0x01000000000e7b82 */ /* 0x0002a20000000a00 */
[----:B------:R-:W-:Y:S01]  /*1e70*/  MOV R5, UR5 ;  /* 0x0000000500057c02 */ /* 0x000fe20008000f00 */
[----:B------:R-:W-:Y:S01]  /*1e80*/  ULDC.64 UR4, c[0x4][0xa8] ;  /* 0x01002a0000047ab9 */ /* 0x000fe20000000a00 */
[----:B------:R-:W-:Y:S01]  /*1e90*/  IMAD.U32 R10, RZ, RZ, UR6 ;  /* 0x00000006ff0a7e24 */ /* 0x000fe2000f8e00ff */
[----:B------:R-:W-:Y:S01]  /*1ea0*/  MOV R12, 0x1 ;  /* 0x00000001000c7802 */ /* 0x000fe20000000f00 */
[----:B0-----:R-:W-:Y:S02]  /*1eb0*/  IMAD.U32 R6, RZ, RZ, UR4 ;  /* 0x00000004ff067e24 */ /* 0x001fe4000f8e00ff */
[----:B------:R-:W-:-:S02]  /*1ec0*/  IMAD.U32 R7, RZ, RZ, UR5 ;  /* 0x00000005ff077e24 */ /* 0x000fc4000f8e00ff */
[----:B------:R-:W-:Y:S02]  /*1ed0*/  IMAD.U32 R11, RZ, RZ, UR7 ;  /* 0x00000007ff0b7e24 */ /* 0x000fe4000f8e00ff */
[----:B------:R-:W-:Y:S02]  /*1ee0*/  IMAD.MOV.U32 R8, RZ, RZ, 0x70 ;  /* 0x00000070ff087424 */ /* 0x000fe400078e00ff */
[----:B-1----:R-:W-:-:S07]  /*1ef0*/  IMAD.MOV.U32 R13, RZ, RZ, RZ ;  /* 0x000000ffff0d7224 */ /* 0x002fce00078e00ff */
[----:B------:R-:W-:-:S07]  /*1f00*/  LEPC R20, `(.L_x_426) ;  /* 0x000000001014794e */ /* 0x000fce0000000000 */
[----:B--2--5:R-:W-:Y:S05]  /*1f10*/  CALL.ABS.NOINC R14 ;  /* 0x000000000e007343 */ /* 0x024fea0003c00000 */
.L_x_426:
[----:B------:R-:W-:Y:S05]  /*1f20*/  BSYNC B6 ;  /* 0x0000000000067941 */ /* 0x000fea0003800000 */
.L_x_425:
[----:B------:R-:W-:Y:S01]  /*1f30*/  ULDC.64 UR4, c[0x0][0x9f8] ;  /* 0x00027e0000047ab9 */ /* 0x000fe20000000a00 */
[----:B------:R-:W-:Y:S01]  /*1f40*/  IMAD.MOV.U32 R0, RZ, RZ, R32 ;  /* 0x000000ffff007224 */ /* 0x000fe200078e0020 */
[----:B------:R-:W-:Y:S01]  /*1f50*/  ISETP.NE.U32.AND P0, PT, RZ, UR4, PT ;  /* 0x00000004ff007c0c */ /* 0x000fe2000bf05070 */
[----:B------:R-:W-:Y:S01]  /*1f60*/  ULDC.64 UR6, c[0x0][0x208] ;  /* 0x0000820000067ab9 */ /* 0x000fe20000000a00 */
[----:B0-----:R-:W0:Y:S08]  /*1f70*/  LDC R13, c[0x0][0x3f4] ;  /* 0x0000fd00ff0d7b82 */ /* 0x001e300000000800 */
[----:B------:R-:W1:Y:S01]  /*1f80*/  LDC.64 R42, c[0x0][0x300] ;  /* 0x0000c000ff2a7b82 */ /* 0x000e620000000a00 */
[----:B------:R-:W-:Y:S01]  /*1f90*/  ISETP.NE.AND.EX P0, PT, RZ, UR5, PT, P0 ;  /* 0x00000005ff007c0c */ /* 0x000fe2000bf05300 */
[----:B------:R-:W-:Y:S01]  /*1fa0*/  IMAD.IADD R119, R27, 0x1, R26 ;  /* 0x000000011b777824 */ /* 0x000fe200078e021a */
[----:B------:R-:W-:Y:S01]  /*1fb0*/  LOP3.LUT R30, R30, 0xfffffffe, RZ, 0xc0, !PT ;  /* 0xfffffffe1e1e7812 */ /* 0x000fe200078ec0ff */
[----:B------:R-:W2:Y:S04]  /*1fc0*/  LDL R26, [R1+0x54] ;  /* 0x00005400011a7983 */ /* 0x000ea80000100800 */
[----:B------:R-:W3:Y:S01]  /*1fd0*/  LDL R27, [R1+0x48] ;  /* 0x00004800011b7983 */ /* 0x000ee20000100800 */
[----:B------:R-:W4:Y:S03]  /*1fe0*/  LDC.64 R108, c[0x0][0x3f8] ;  /* 0x0000fe00ff6c7b82 */ /* 0x000f260000000a00 */
[----:B------:R-:W3:Y:S02]  /*1ff0*/  LDL R14, [R1+0x50] ;  /* 0x00005000010e7983 */ /* 0x000ee40000100800 */
[----:B------:R-:W-:Y:S01]  /*2000*/  @P0 IADD3 R4, P1, R28, UR4, RZ ;  /* 0x000000041c040c10 */ /* 0x000fe2000ff3e0ff */
[----:B------:R-:W4:Y:S02]  /*2010*/  S2R R20, SR_TID.X ;  /* 0x0000000000147919 */ /* 0x000f240000002100 */
[----:B------:R-:W4:Y:S01]  /*2020*/  LDC.64 R114, c[0x0][0x408] ;  /* 0x00010200ff727b82 */ /* 0x000f220000000a00 */
[----:B------:R-:W-:Y:S01]  /*2030*/  @P0 IADD3.X R5, R29, UR5, RZ, P1, !PT ;  /* 0x000000051d050c10 */ /* 0x000fe20008ffe4ff */
[----:B------:R-:W-:-:S04]  /*2040*/  ULDC.64 UR4, c[0x0][0xa08] ;  /* 0x0002820000047ab9 */ /* 0x000fc80000000a00 */
[----:B------:R4:W2:Y:S01]  /*2050*/  @P0 LDG.E R0, desc[UR6][R4.64] ;  /* 0x0000000604000981 */ /* 0x0008a2000c1e1900 */
[----:B0-----:R-:W-:Y:S01]  /*2060*/  ISETP.GE.AND P2, PT, R16, R13, PT ;  /* 0x0000000d1000720c */ /* 0x001fe20003f46270 */
[-C--:B-1----:R-:W-:Y:S01]  /*2070*/  IMAD.WIDE.U32 R6, R119, R42.reuse, RZ ;  /* 0x0000002a77067225 */ /* 0x082fe200078e00ff */
[----:B------:R-:W-:Y:S02]  /*2080*/  SHF.R.S32.HI R21, RZ, 0x1f, R119 ;  /* 0x0000001fff157819 */ /* 0x000fe40000011477 */
[----:B------:R-:W-:Y:S02]  /*2090*/  ISETP.NE.U32.AND P0, PT, RZ, UR4, PT ;  /* 0x00000004ff007c0c */ /* 0x000fe4000bf05070 */
[----:B------:R-:W-:Y:S01]  /*20a0*/  SHF.R.S32.HI R10, RZ, 0x1f, R22 ;  /* 0x0000001fff0a7819 */ /* 0x000fe20000011416 */
[----:B------:R-:W-:Y:S01]  /*20b0*/  IMAD R8, R21, R42, RZ ;  /* 0x0000002a15087224 */ /* 0x000fe200078e02ff */
[----:B------:R-:W-:Y:S01]  /*20c0*/  ISETP.NE.AND.EX P0, PT, RZ, UR5, PT, P0 ;  /* 0x00000005ff007c0c */ /* 0x000fe2000bf05300 */
[----:B------:R-:W-:Y:S01]  /*20d0*/  ULDC.64 UR4, c[0x0][0x308] ;  /* 0x0000c20000047ab9 */ /* 0x000fe20000000a00 */
[----:B------:R-:W-:Y:S01]  /*20e0*/  SHF.R.S32.HI R19, RZ, 0x1f, R18 ;  /* 0x0000001fff137819 */ /* 0x000fe20000011412 */
[----:B------:R-:W-:-:S02]  /*20f0*/  IMAD R3, R119, R43, R8 ;  /* 0x0000002b77037224 */ /* 0x000fc400078e0208 */
[----:B------:R-:W-:Y:S02]  /*2100*/  @P2 LOP3.LUT R30, R30, 0x1, RZ, 0xfc, !PT ;  /* 0x000000011e1e2812 */ /* 0x000fe400078efcff */
[----:B------:R-:W-:Y:S01]  /*2110*/  IMAD.IADD R7, R7, 0x1, R3 ;  /* 0x0000000107077824 */ /* 0x000fe200078e0203 */
[----:B----4-:R-:W-:Y:S02]  /*2120*/  SHF.R.U32.HI R20, RZ, 0x7, R20 ;  /* 0x00000007ff147819 */ /* 0x010fe40000011614 */
[----:B------:R0:W-:Y:S01]  /*2130*/  STL [R1], R30 ;  /* 0x0000001e01007387 */ /* 0x0001e20000100800 */
[C---:B------:R-:W-:Y:S01]  /*2140*/  IMAD.WIDE.U32 R4, R31.reuse, UR4, R6 ;  /* 0x000000041f047c25 */ /* 0x040fe2000f8e0006 */
[----:B------:R-:W-:Y:S02]  /*2150*/  ISETP.NE.AND P6, PT, R20, 0x1, PT ;  /* 0x000000011400780c */ /* 0x000fe40003fc5270 */
[----:B------:R-:W4:Y:S01]  /*2160*/  LDL R8, [R1+0x68] ;  /* 0x0000680001087983 */ /* 0x000f220000100800 */
[----:B------:R-:W-:Y:S01]  /*2170*/  IMAD R5, R31, UR5, R5 ;  /* 0x000000051f057c24 */ /* 0x000fe2000f8e0205 */
[----:B------:R-:W-:Y:S01]  /*2180*/  ULDC.64 UR4, c[0x0][0x310] ;  /* 0x0000c40000047ab9 */ /* 0x000fe20000000a00 */
[C---:B------:R-:W-:Y:S01]  /*2190*/  VIADD R11, R22.reuse, 0x40 ;  /* 0x00000040160b7836 */ /* 0x040fe20000000000 */
[----:B------:R-:W4:Y:S01]  /*21a0*/  LDL R12, [R1+0x64] ;  /* 0x00006400010c7983 */ /* 0x000f220000100800 */
[----:B------:R-:W-:-:S02]  /*21b0*/  VIADD R28, R22, 0x20 ;  /* 0x00000020161c7836 */ /* 0x000fc40000000000 */
[-C--:B------:R-:W-:Y:S01]  /*21c0*/  IMAD.WIDE.U32 R110, R22, R114.reuse, R18 ;  /* 0x00000072166e7225 */ /* 0x080fe200078e0012 */
[----:B0-----:R-:W0:Y:S03]  /*21d0*/  S2R R30, SR_TID.X ;  /* 0x00000000001e7919 */ /* 0x001e260000002100 */
[----:B------:R-:W-:Y:S02]  /*21e0*/  IMAD.SHL.U32 R11, R11, 0x40, RZ ;  /* 0x000000400b0b7824 */ /* 0x000fe400078e00ff */
[----:B------:R-:W-:Y:S02]  /*21f0*/  IMAD.SHL.U32 R28, R28, 0x40, RZ ;  /* 0x000000401c1c7824 */ /* 0x000fe400078e00ff */
[----:B------:R-:W-:Y:S01]  /*2200*/  IMAD.WIDE.U32 R112, R22, R114, R16 ;  /* 0x0000007216707225 */ /* 0x000fe200078e0010 */
[----:B------:R-:W-:Y:S02]  /*2210*/  LOP3.LUT R11, R11, 0x1c0, RZ, 0xc0, !PT ;  /* 0x000001c00b0b7812 */ /* 0x000fe400078ec0ff */
[----:B------:R-:W-:Y:S01]  /*2220*/  LOP3.LUT R28, R28, 0x1c0, RZ, 0xc0, !PT ;  /* 0x000001c01c1c7812 */ /* 0x000fe200078ec0ff */
[C---:B------:R-:W-:Y:S01]  /*2230*/  IMAD.SHL.U32 R116, R42.reuse, 0x20, RZ ;  /* 0x000000202a747824 */ /* 0x040fe200078e00ff */
[----:B------:R-:W-:Y:S01]  /*2240*/  SHF.L.U64.HI R117, R42, 0x5, R43 ;  /* 0x000000052a757819 */ /* 0x000fe2000001022b */
[----:B------:R-:W-:-:S04]  /*2250*/  IMAD.WIDE.U32 R104, R22, R108, R18 ;  /* 0x0000006c16687225 */ /* 0x000fc800078e0012 */
[----:B0-----:R-:W-:Y:S01]  /*2260*/  VIADD R30, R30, 0xffffff80 ;  /* 0xffffff801e1e7836 */ /* 0x001fe20000000000 */
[C---:B------:R-:W-:Y:S01]  /*2270*/  IADD3 R29, R22.reuse, 0xa0, RZ ;  /* 0x000000a0161d7810 */ /* 0x040fe20007ffe0ff */
[----:B------:R-:W-:-:S04]  /*2280*/  IMAD.WIDE.U32 R158, R22, R42, R116 ;  /* 0x0000002a169e7225 */ /* 0x000fc800078e0074 */
[----:B------:R-:W-:Y:S01]  /*2290*/  IMAD.SHL.U32 R29, R29, 0x40, RZ ;  /* 0x000000401d1d7824 */ /* 0x000fe200078e00ff */
[----:B------:R-:W-:Y:S01]  /*22a0*/  IADD3 R125, P1, R116, R158, RZ ;  /* 0x0000009e747d7210 */ /* 0x000fe20007f3e0ff */
[----:B------:R-:W-:-:S03]  /*22b0*/  IMAD.WIDE.U32 R106, R22, R108, R16 ;  /* 0x0000006c166a7225 */ /* 0x000fc600078e0010 */
[----:B------:R-:W-:Y:S01]  /*22c0*/  LOP3.LUT R29, R29, 0x1c0, RZ, 0xc0, !PT ;  /* 0x000001c01d1d7812 */ /* 0x000fe200078ec0ff */
[----:B------:R-:W-:Y:S01]  /*22d0*/  IMAD.WIDE.U32 R120, R22, R42, R16 ;  /* 0x0000002a16787225 */ /* 0x000fe200078e0010 */
[----:B------:R-:W-:Y:S02]  /*22e0*/  IADD3 R163, R20, 0x8, RZ ;  /* 0x0000000814a37810 */ /* 0x000fe40007ffe0ff */
[----:B------:R-:W-:Y:S01]  /*22f0*/  SHF.R.U32.HI R164, RZ, 0x3, R29 ;  /* 0x00000003ffa47819 */ /* 0x000fe2000001161d */
[----:B------:R-:W-:Y:S01]  /*2300*/  IMAD R135, R109, 0xb0, RZ ;  /* 0x000000b06d877824 */ /* 0x000fe200078e02ff */
[C-C-:B------:R-:W-:Y:S01]  /*2310*/  SHF.L.U64.HI R40, R108.reuse, 0x5, R109.reuse ;  /* 0x000000056c287819 */ /* 0x140fe2000001026d */
[C---:B------:R-:W-:Y:S01]  /*2320*/  IMAD.SHL.U32 R36, R108.reuse, 0x40, RZ ;  /* 0x000000406c247824 */ /* 0x040fe200078e00ff */
[C-C-:B------:R-:W-:Y:S01]  /*2330*/  SHF.L.U64.HI R39, R108.reuse, 0x6, R109.reuse ;  /* 0x000000066c277819 */ /* 0x140fe2000001026d */
[C---:B------:R-:W-:Y:S01]  /*2340*/  IMAD.SHL.U32 R35, R108.reuse, 0x80, RZ ;  /* 0x000000806c237824 */ /* 0x040fe200078e00ff */
[C---:B------:R-:W-:Y:S01]  /*2350*/  SHF.L.U64.HI R38, R108.reuse, 0x7, R109 ;  /* 0x000000076c267819 */ /* 0x040fe2000001026d */
[----:B------:R-:W-:Y:S01]  /*2360*/  IMAD R41, R43, 0xb0, RZ ;  /* 0x000000b02b297824 */ /* 0x000fe200078e02ff */
[----:B------:R-:W-:-:S02]  /*2370*/  SHF.L.U32 R37, R108, 0x5, RZ ;  /* 0x000000056c257819 */ /* 0x000fc400000006ff */
[C-C-:B------:R-:W-:Y:S02]  /*2380*/  SHF.L.U64.HI R34, R114.reuse, 0x5, R115.reuse ;  /* 0x0000000572227819 */ /* 0x140fe40000010273 */
[C-C-:B------:R-:W-:Y:S02]  /*2390*/  SHF.L.U64.HI R33, R114.reuse, 0x6, R115.reuse ;  /* 0x0000000672217819 */ /* 0x140fe40000010273 */
[----:B------:R-:W-:Y:S02]  /*23a0*/  SHF.L.U64.HI R32, R114, 0x7, R115 ;  /* 0x0000000772207819 */ /* 0x000fe40000010273 */
[C-C-:B------:R-:W-:Y:S02]  /*23b0*/  SHF.L.U64.HI R140, R42.reuse, 0x6, R43.reuse ;  /* 0x000000062a8c7819 */ /* 0x140fe4000001022b */
[C---:B------:R-:W-:Y:S01]  /*23c0*/  SHF.L.U64.HI R131, R42.reuse, 0x7, R43 ;  /* 0x000000072a837819 */ /* 0x040fe2000001022b */
[----:B------:R-:W-:-:S04]  /*23d0*/  IMAD.WIDE.U32 R156, R42, 0xb0, RZ ;  /* 0x000000b02a9c7825 */ /* 0x000fc800078e00ff */
[----:B------:R-:W-:Y:S01]  /*23e0*/  IMAD.IADD R41, R157, 0x1, R41 ;  /* 0x000000019d297824 */ /* 0x000fe200078e0229 */
[----:B--2---:R-:W-:Y:S02]  /*23f0*/  SHF.R.S32.HI R3, RZ, 0x1f, R0 ;  /* 0x0000001fff037819 */ /* 0x004fe40000011400 */
[----:B------:R-:W-:Y:S02]  /*2400*/  SEL R103, R0, RZ, !P0 ;  /* 0x000000ff00677207 */ /* 0x000fe40004000000 */
[----:B------:R-:W-:-:S03]  /*2410*/  SEL R6, R3, RZ, !P0 ;  /* 0x000000ff03067207 */ /* 0x000fc60004000000 */
[----:B------:R-:W-:-:S04]  /*2420*/  IMAD.WIDE.U32 R100, R103, UR4, R4 ;  /* 0x0000000467647c25 */ /* 0x000fc8000f8e0004 */
[----:B------:R-:W-:-:S04]  /*2430*/  IMAD R0, R6, UR4, RZ ;  /* 0x0000000406007c24 */ /* 0x000fc8000f8e02ff */
[----:B------:R-:W-:Y:S01]  /*2440*/  IMAD R15, R103, UR5, R0 ;  /* 0x00000005670f7c24 */ /* 0x000fe2000f8e0200 */
[----:B------:R-:W-:Y:S05]  /*2450*/  @!P6 WARPSYNC.ALL ;  /* 0x000000000000e948 */ /* 0x000fea0003800000 */
[----:B------:R-:W-:Y:S01]  /*2460*/  ULDC.64 UR4, c[0x0][0x330] ;  /* 0x0000cc0000047ab9 */ /* 0x000fe20000000a00 */
[----:B------:R-:W-:Y:S02]  /*2470*/  IMAD R0, R10, R108, RZ ;  /* 0x0000006c0a007224 */ /* 0x000fe400078e02ff */
[----:B------:R-:W-:Y:S01]  /*2480*/  IMAD.WIDE.U32 R4, R31, UR4, R16 ;  /* 0x000000041f047c25 */ /* 0x000fe2000f8e0010 */
[----:B------:R-:W-:-:S03]  /*2490*/  SEL R3, R13, RZ, P2 ;  /* 0x000000ff0d037207 */ /* 0x000fc60001000000 */
[----:B------:R-:W-:Y:S01]  /*24a0*/  IMAD R5, R31, UR5, R5 ;  /* 0x000000051f057c24 */ /* 0x000fe2000f8e0205 */
[----:B------:R-:W-:Y:S01]  /*24b0*/  ULDC.64 UR4, c[0x0][0x338] ;  /* 0x0000ce0000047ab9 */ /* 0x000fe20000000a00 */
[----:B------:R-:W-:Y:S01]  /*24c0*/  IMAD R7, R22, R109, R0 ;  /* 0x0000006d16077224 */ /* 0x000fe200078e0200 */
[----:B------:R-:W-:Y:S01]  /*24d0*/  IADD3 R3, R16, R3, RZ ;  /* 0x0000000310037210 */ /* 0x000fe20007ffe0ff */
[----:B------:R-:W-:-:S04]  /*24e0*/  IMAD R0, R6, UR4, RZ ;  /* 0x0000000406007c24 */ /* 0x000fc8000f8e02ff */
[----:B------:R-:W-:Y:S01]  /*24f0*/  IMAD R45, R103, UR5, R0 ;  /* 0x00000005672d7c24 */ /* 0x000fe2000f8e0200 */
[----:B------:R-:W-:-:S04]  /*2500*/  SHF.R.S32.HI R0, RZ, 0x1f, R3 ;  /* 0x0000001fff007819 */ /* 0x000fc80000011403 */
[CC--:B------:R-:W-:Y:S02]  /*2510*/  LEA.HI R9, R0.reuse, R3.reuse, RZ, 0x3 ;  /* 0x0000000300097211 */ /* 0x0c0fe400078f18ff */
[----:B------:R-:W-:Y:S01]  /*2520*/  LEA.HI R0, R0, R3, RZ, 0x6 ;  /* 0x0000000300007211 */ /* 0x000fe200078f30ff */
[----:B------:R-:W-:Y:S01]  /*2530*/  IMAD.WIDE.U32 R102, R103, UR4, R4 ;  /* 0x0000000467667c25 */ /* 0x000fe2000f8e0004 */
[----:B------:R-:W-:Y:S01]  /*2540*/  IADD3 R118, P0, R22, R119, RZ ;  /* 0x0000007716767210 */ /* 0x000fe20007f1e0ff */
[----:B------:R-:W-:Y:S01]  /*2550*/  ULDC UR4, c[0x0][0x2f4] ;  /* 0x0000bd0000047ab9 */ /* 0x000fe20000000800 */
[----:B------:R-:W-:Y:S01]  /*2560*/  SHF.R.S32.HI R3, RZ, 0x6, R0 ;  /* 0x00000006ff037819 */ /* 0x000fe20000011400 */
[----:B------:R-:W-:Y:S01]  /*2570*/  IMAD R4, R10, R114, RZ ;  /* 0x000000720a047224 */ /* 0x000fe200078e02ff */
[----:B------:R-:W-:-:S03]  /*2580*/  LOP3.LUT R0, R28, 0x38, R9, 0xf8, !PT ;  /* 0x000000381c007812 */ /* 0x000fc600078ef809 */
[----:B------:R-:W-:Y:S02]  /*2590*/  IMAD R144, R3, 0x2c00, R26 ;  /* 0x00002c0003907824 */ /* 0x000fe400078e021a */
[C---:B------:R-:W-:Y:S01]  /*25a0*/  IMAD R5, R22.reuse, R115, R4 ;  /* 0x0000007316057224 */ /* 0x040fe200078e0204 */
[----:B------:R-:W-:Y:S01]  /*25b0*/  LOP3.LUT R4, R11, 0x38, R9, 0xf8, !PT ;  /* 0x000000380b047812 */ /* 0x000fe200078ef809 */
[C---:B------:R-:W-:Y:S02]  /*25c0*/  VIADD R26, R22.reuse, 0x80 ;  /* 0x00000080161a7836 */ /* 0x040fe40000000000 */
[C---:B------:R-:W-:Y:S02]  /*25d0*/  VIADD R11, R22.reuse, 0x40 ;  /* 0x00000040160b7836 */ /* 0x040fe40000000000 */
[----:B------:R-:W-:Y:S02]  /*25e0*/  VIADD R28, R22, 0x20 ;  /* 0x00000020161c7836 */ /* 0x000fe40000000000 */
[----:B------:R-:W-:-:S02]  /*25f0*/  IMAD.SHL.U32 R26, R26, 0x40, RZ ;  /* 0x000000401a1a7824 */ /* 0x000fc400078e00ff */
[----:B---3--:R-:W-:Y:S01]  /*2600*/  IMAD R145, R3, 0x2c00, R27 ;  /* 0x00002c0003917824 */ /* 0x008fe200078e021b */
[----:B------:R-:W-:Y:S01]  /*2610*/  IADD3 R27, R22, 0x60, RZ ;  /* 0x00000060161b7810 */ /* 0x000fe20007ffe0ff */
[----:B------:R-:W-:Y:S02]  /*2620*/  IMAD.SHL.U32 R11, R11, 0x40, RZ ;  /* 0x000000400b0b7824 */ /* 0x000fe400078e00ff */
[----:B------:R-:W-:Y:S01]  /*2630*/  IMAD.SHL.U32 R28, R28, 0x40, RZ ;  /* 0x000000401c1c7824 */ /* 0x000fe200078e00ff */
[----:B------:R-:W-:Y:S01]  /*2640*/  LOP3.LUT R26, R26, 0x1c0, RZ, 0xc0, !PT ;  /* 0x000001c01a1a7812 */ /* 0x000fe200078ec0ff */
[----:B------:R-:W-:Y:S01]  /*2650*/  IMAD.SHL.U32 R27, R27, 0x40, RZ ;  /* 0x000000401b1b7824 */ /* 0x000fe200078e00ff */
[----:B------:R-:W-:Y:S02]  /*2660*/  LOP3.LUT R11, R11, 0x1c0, RZ, 0xc0, !PT ;  /* 0x000001c00b0b7812 */ /* 0x000fe400078ec0ff */
[----:B------:R-:W-:Y:S02]  /*2670*/  LOP3.LUT R28, R28, 0x1c0, RZ, 0xc0, !PT ;  /* 0x000001c01c1c7812 */ /* 0x000fe400078ec0ff */
[----:B------:R-:W-:-:S02]  /*2680*/  SHF.R.U32.HI R165, RZ, 0x3, R26 ;  /* 0x00000003ffa57819 */ /* 0x000fc4000001161a */
[----:B------:R-:W-:Y:S02]  /*2690*/  LOP3.LUT R6, R26, 0x38, R9, 0xf8, !PT ;  /* 0x000000381a067812 */ /* 0x000fe400078ef809 */
[----:B------:R-:W-:Y:S02]  /*26a0*/  SHF.R.S32.HI R26, RZ, 0x1f, R30 ;  /* 0x0000001fff1a7819 */ /* 0x000fe4000001141e */
[----:B------:R-:W-:Y:S02]  /*26b0*/  SHF.R.U32.HI R11, RZ, 0x3, R11 ;  /* 0x00000003ff0b7819 */ /* 0x000fe4000001160b */
[----:B------:R-:W-:Y:S02]  /*26c0*/  SHF.R.U32.HI R28, RZ, 0x3, R28 ;  /* 0x00000003ff1c7819 */ /* 0x000fe4000001161c */
[----:B------:R-:W-:Y:S01]  /*26d0*/  LOP3.LUT R27, R27, 0x1c0, RZ, 0xc0, !PT ;  /* 0x000001c01b1b7812 */ /* 0x000fe200078ec0ff */
[----:B------:R-:W-:Y:S01]  /*26e0*/  IMAD.IADD R113, R5, 0x1, R113 ;  /* 0x0000000105717824 */ /* 0x000fe200078e0271 */
[----:B------:R-:W-:-:S02]  /*26f0*/  IADD3 R111, R111, R5, RZ ;  /* 0x000000056f6f7210 */ /* 0x000fc40007ffe0ff */
[----:B------:R-:W-:Y:S01]  /*2700*/  LEA.HI R26, R26, R30, RZ, 0x6 ;  /* 0x0000001e1a1a7211 */ /* 0x000fe200078f30ff */
[----:B----4-:R-:W-:Y:S01]  /*2710*/  IMAD R142, R3, 0x2c00, R8 ;  /* 0x00002c00038e7824 */ /* 0x010fe200078e0208 */
[----:B------:R-:W-:Y:S01]  /*2720*/  LOP3.LUT R5, R4, R11, RZ, 0x3c, !PT ;  /* 0x0000000b04057212 */ /* 0x000fe200078e3cff */
[----:B------:R-:W-:Y:S01]  /*2730*/  IMAD.SHL.U32 R8, R22, 0x40, RZ ;  /* 0x0000004016087824 */ /* 0x000fe200078e00ff */
[----:B------:R-:W-:Y:S02]  /*2740*/  LOP3.LUT R0, R0, R28, RZ, 0x3c, !PT ;  /* 0x0000001c00007212 */ /* 0x000fe400078e3cff */
[----:B------:R-:W-:Y:S01]  /*2750*/  LOP3.LUT R4, R27, 0x38, R9, 0xf8, !PT ;  /* 0x000000381b047812 */ /* 0x000fe200078ef809 */
[----:B------:R-:W-:Y:S02]  /*2760*/  VIADD R27, R22, 0x60 ;  /* 0x00000060161b7836 */ /* 0x000fe40000000000 */
[----:B------:R-:W-:Y:S01]  /*2770*/  IMAD.SHL.U32 R26, R26, 0x8, RZ ;  /* 0x000000081a1a7824 */ /* 0x000fe200078e00ff */
[----:B------:R-:W-:Y:S01]  /*2780*/  SHF.L.U32 R28, R22, 0x6, RZ ;  /* 0x00000006161c7819 */ /* 0x000fe200000006ff */
[----:B------:R-:W-:Y:S01]  /*2790*/  IMAD.IADD R145, R145, 0x1, R0 ;  /* 0x0000000191917824 */ /* 0x000fe200078e0200 */
[----:B------:R-:W-:Y:S01]  /*27a0*/  LOP3.LUT R0, R9, 0x38, RZ, 0xc0, !PT ;  /* 0x0000003809007812 */ /* 0x000fe200078ec0ff */
[----:B------:R-:W-:Y:S01]  /*27b0*/  IMAD.SHL.U32 R27, R27, 0x40, RZ ;  /* 0x000000401b1b7824 */ /* 0x000fe200078e00ff */
[----:B------:R-:W-:-:S02]  /*27c0*/  LOP3.LUT R8, R8, 0x1c0, RZ, 0xc0, !PT ;  /* 0x000001c008087812 */ /* 0x000fc400078ec0ff */
[----:B------:R-:W-:Y:S02]  /*27d0*/  LOP3.LUT R26, R26, 0xfffffe00, RZ, 0xc0, !PT ;  /* 0xfffffe001a1a7812 */ /* 0x000fe400078ec0ff */
[----:B-----5:R-:W-:Y:S02]  /*27e0*/  SHF.R.S32.HI R11, RZ, 0x1f, R147 ;  /* 0x0000001fff0b7819 */ /* 0x020fe40000011493 */
[----:B------:R-:W-:Y:S02]  /*27f0*/  LOP3.LUT R27, R27, 0x1c0, RZ, 0xc0, !PT ;  /* 0x000001c01b1b7812 */ /* 0x000fe400078ec0ff */
[----:B------:R-:W-:Y:S02]  /*2800*/  LOP3.LUT R0, R0, 0x1c0, R28, 0xf8, !PT ;  /* 0x000001c000007812 */ /* 0x000fe400078ef81c */
[----:B------:R-:W-:Y:S01]  /*2810*/  SHF.R.U32.HI R8, RZ, 0x3, R8 ;  /* 0x00000003ff087819 */ /* 0x000fe20000011608 */
[C---:B------:R-:W-:Y:S01]  /*2820*/  IMAD R146, R3.reuse, 0x2c00, R26 ;  /* 0x00002c0003927824 */ /* 0x040fe200078e021a */
[----:B------:R-:W-:Y:S01]  /*2830*/  SHF.R.U32.HI R27, RZ, 0x3, R27 ;  /* 0x00000003ff1b7819 */ /* 0x000fe2000001161b */
[----:B------:R-:W-:-:S02]  /*2840*/  IMAD R143, R3, 0x2c00, R14 ;  /* 0x00002c00038f7824 */ /* 0x000fc400078e020e */
[----:B------:R-:W-:Y:S01]  /*2850*/  IMAD R141, R3, 0x2c00, R12 ;  /* 0x00002c00038d7824 */ /* 0x000fe200078e020c */
[----:B------:R-:W-:Y:S01]  /*2860*/  LOP3.LUT R3, R0, R8, RZ, 0x3c, !PT ;  /* 0x0000000800037212 */ /* 0x000fe200078e3cff */
[----:B------:R-:W-:Y:S01]  /*2870*/  IMAD R0, R11, R108, RZ ;  /* 0x0000006c0b007224 */ /* 0x000fe200078e02ff */
[----:B------:R-:W-:-:S03]  /*2880*/  LOP3.LUT R4, R4, R27, RZ, 0x3c, !PT ;  /* 0x0000001b04047212 */ /* 0x000fc600078e3cff */
[----:B------:R-:W-:Y:S02]  /*2890*/  IMAD R27, R147, R109, R0 ;  /* 0x0000006d931b7224 */ /* 0x000fe400078e0200 */
[----:B------:R-:W-:Y:S02]  /*28a0*/  IMAD R0, R11, R114, RZ ;  /* 0x000000720b007224 */ /* 0x000fe400078e02ff */
[----:B------:R-:W-:Y:S01]  /*28b0*/  IMAD.IADD R144, R144, 0x1, R5 ;  /* 0x0000000190907824 */ /* 0x000fe200078e0205 */
[----:B------:R-:W-:Y:S01]  /*28c0*/  LOP3.LUT R5, R6, R165, RZ, 0x3c, !PT ;  /* 0x000000a506057212 */ /* 0x000fe200078e3cff */
[----:B------:R-:W-:Y:S02]  /*28d0*/  IMAD.IADD R146, R146, 0x1, R3 ;  /* 0x0000000192927824 */ /* 0x000fe400078e0203 */
[----:B------:R-:W-:Y:S02]  /*28e0*/  IMAD R3, R147, R115, R0 ;  /* 0x0000007393037224 */ /* 0x000fe400078e0200 */
[----:B------:R-:W-:-:S02]  /*28f0*/  IMAD R0, R10, R42, RZ ;  /* 0x0000002a0a007224 */ /* 0x000fc400078e02ff */
[----:B------:R-:W-:Y:S02]  /*2900*/  IMAD.IADD R142, R142, 0x1, R5 ;  /* 0x000000018e8e7824 */ /* 0x000fe400078e0205 */
[----:B------:R-:W-:Y:S02]  /*2910*/  IMAD R5, R22, R43, R0 ;  /* 0x0000002b16057224 */ /* 0x000fe400078e0200 */
[----:B------:R-:W-:Y:S02]  /*2920*/  IMAD.X R119, R10, 0x1, R21, P0 ;  /* 0x000000010a777824 */ /* 0x000fe400000e0615 */
[----:B------:R-:W-:Y:S01]  /*2930*/  IMAD.IADD R123, R5, 0x1, R159 ;  /* 0x00000001057b7824 */ /* 0x000fe200078e029f */
[----:B------:R-:W-:-:S03]  /*2940*/  IADD3 R127, P0, R125, R116, RZ ;  /* 0x000000747d7f7210 */ /* 0x000fc60007f1e0ff */
[----:B------:R-:W-:Y:S01]  /*2950*/  IMAD.X R124, R123, 0x1, R117, P1 ;  /* 0x000000017b7c7824 */ /* 0x000fe200008e0675 */
[----:B------:R-:W-:Y:S01]  /*2960*/  IADD3 R129, P1, R127, R116, RZ ;  /* 0x000000747f817210 */ /* 0x000fe20007f3e0ff */
[----:B------:R-:W-:Y:S01]  /*2970*/  IMAD.IADD R105, R105, 0x1, R7 ;  /* 0x0000000169697824 */ /* 0x000fe200078e0207 */
[C---:B------:R-:W-:Y:S01]  /*2980*/  IADD3 R8, R22.reuse, 0x20, RZ ;  /* 0x0000002016087810 */ /* 0x040fe20007ffe0ff */
[----:B------:R-:W-:Y:S01]  /*2990*/  IMAD.IADD R107, R7, 0x1, R107 ;  /* 0x00000001076b7824 */ /* 0x000fe200078e026b */
[----:B------:R-:W-:Y:S01]  /*29a0*/  LOP3.LUT R7, R29, 0x38, R9, 0xf8, !PT ;  /* 0x000000381d077812 */ /* 0x000fe200078ef809 */
[C---:B------:R-:W-:Y:S02]  /*29b0*/  VIADD R14, R22.reuse, 0x60 ;  /* 0x00000060160e7836 */ /* 0x040fe40000000000 */
[----:B------:R-:W-:Y:S02]  /*29c0*/  VIADD R12, R22, 0x80 ;  /* 0x00000080160c7836 */ /* 0x000fe40000000000 */
[----:B------:R-:W-:Y:S01]  /*29d0*/  IMAD.X R126, R124, 0x1, R117, P0 ;  /* 0x000000017c7e7824 */ /* 0x000fe200000e0675 */
[----:B------:R-:W-:Y:S01]  /*29e0*/  IADD3 R20, P0, R100, R120, RZ ;  /* 0x0000007864147210 */ /* 0x000fe20007f1e0ff */
[----:B------:R-:W-:Y:S01]  /*29f0*/  IMAD.IADD R122, R121, 0x1, R5 ;  /* 0x00000001797a7824 */ /* 0x000fe200078e0205 */
[----:B------:R-:W-:Y:S01]  /*2a00*/  LOP3.LUT R6, R7, R164, RZ, 0x3c, !PT ;  /* 0x000000a407067212 */ /* 0x000fe200078e3cff */
[----:B------:R-:W-:Y:S01]  /*2a10*/  IMAD.IADD R15, R101, 0x1, R15 ;  /* 0x00000001650f7824 */ /* 0x000fe200078e020f */
[----:B------:R-:W-:Y:S01]  /*2a20*/  SHF.R.S32.HI R154, RZ, 0x1f, R8 ;  /* 0x0000001fff9a7819 */ /* 0x000fe20000011408 */
[----:B------:R-:W-:Y:S01]  /*2a30*/  IMAD.X R128, R126, 0x1, R117, P1 ;  /* 0x000000017e807824 */ /* 0x000fe200008e0675 */
[----:B------:R-:W-:Y:S01]  /*2a40*/  SHF.R.S32.HI R151, RZ, 0x1f, R14 ;  /* 0x0000001fff977819 */ /* 0x000fe2000001140e */
[----:B------:R-:W-:Y:S01]  /*2a50*/  IMAD.WIDE.U32 R104, R147, R108, R104 ;  /* 0x0000006c93687225 */ /* 0x000fe200078e0068 */
[----:B------:R-:W-:-:S02]  /*2a60*/  SHF.R.S32.HI R150, RZ, 0x1f, R12 ;  /* 0x0000001fff967819 */ /* 0x000fc4000001140c */
[----:B------:R-:W-:Y:S01]  /*2a70*/  IADD3 R14, P1, R100, 0x40, RZ ;  /* 0x00000040640e7810 */ /* 0x000fe20007f3e0ff */
[----:B------:R-:W-:Y:S01]  /*2a80*/  IMAD.WIDE.U32 R106, R147, R108, R106 ;  /* 0x0000006c936a7225 */ /* 0x000fe200078e006a */
[----:B------:R-:W-:-:S03]  /*2a90*/  IADD3 R12, P3, R20, 0x40, RZ ;  /* 0x00000040140c7810 */ /* 0x000fc60007f7e0ff */
[----:B------:R-:W-:Y:S02]  /*2aa0*/  IMAD R7, R115, 0xb0, RZ ;  /* 0x000000b073077824 */ /* 0x000fe400078e02ff */
[C---:B------:R-:W-:Y:S02]  /*2ab0*/  IMAD.SHL.U32 R31, R114.reuse, 0x20, RZ ;  /* 0x00000020721f7824 */ /* 0x040fe400078e00ff */
[C---:B------:R-:W-:Y:S02]  /*2ac0*/  IMAD.SHL.U32 R30, R114.reuse, 0x40, RZ ;  /* 0x00000040721e7824 */ /* 0x040fe400078e00ff */
[----:B------:R-:W-:Y:S02]  /*2ad0*/  IMAD.SHL.U32 R29, R114, 0x80, RZ ;  /* 0x00000080721d7824 */ /* 0x000fe400078e00ff */
[----:B------:R-:W-:Y:S01]  /*2ae0*/  IMAD.WIDE.U32 R110, R147, R114, R110 ;  /* 0x00000072936e7225 */ /* 0x000fe200078e006e */
[----:B------:R-:W-:-:S03]  /*2af0*/  LOP3.LUT R21, R9, 0xfffffff8, RZ, 0xc0, !PT ;  /* 0xfffffff809157812 */ /* 0x000fc600078ec0ff */
[----:B------:R-:W-:Y:S01]  /*2b00*/  IMAD.WIDE.U32 R112, R147, R114, R112 ;  /* 0x0000007293707225 */ /* 0x000fe200078e0070 */
[----:B------:R-:W-:-:S03]  /*2b10*/  IADD3 R133, P2, R129, R116, RZ ;  /* 0x0000007481857210 */ /* 0x000fc60007f5e0ff */
[C---:B------:R-:W-:Y:S02]  /*2b20*/  VIADD R26, R22.reuse, 0x40 ;  /* 0x00000040161a7836 */ /* 0x040fe40000000000 */
[----:B------:R-:W-:Y:S02]  /*2b30*/  VIADD R8, R22, 0xa0 ;  /* 0x000000a016087836 */ /* 0x000fe40000000000 */
[----:B------:R-:W-:-:S04]  /*2b40*/  IMAD.WIDE.U32 R108, R108, 0xb0, RZ ;  /* 0x000000b06c6c7825 */ /* 0x000fc800078e00ff */
[----:B------:R-:W-:-:S04]  /*2b50*/  IMAD.WIDE.U32 R114, R114, 0xb0, RZ ;  /* 0x000000b072727825 */ /* 0x000fc800078e00ff */
[----:B------:R-:W-:Y:S02]  /*2b60*/  IMAD.SHL.U32 R43, R13, 0x2, RZ ;  /* 0x000000020d2b7824 */ /* 0x000fe400078e00ff */
[----:B------:R-:W-:Y:S01]  /*2b70*/  IMAD.X R13, R122, 0x1, R15, P0 ;  /* 0x000000017a0d7824 */ /* 0x000fe200000e060f */
[----:B------:R-:W-:Y:S01]  /*2b80*/  SHF.R.S32.HI R152, RZ, 0x1f, R26 ;  /* 0x0000001fff987819 */ /* 0x000fe2000001141a */
[----:B------:R-:W-:Y:S01]  /*2b90*/  IMAD.IADD R141, R141, 0x1, R6 ;  /* 0x000000018d8d7824 */ /* 0x000fe200078e0206 */
[----:B------:R-:W-:Y:S01]  /*2ba0*/  SHF.R.S32.HI R148, RZ, 0x1f, R8 ;  /* 0x0000001fff947819 */ /* 0x000fe20000011408 */
[----:B------:R-:W-:Y:S01]  /*2bb0*/  IMAD.IADD R134, R115, 0x1, R7 ;  /* 0x0000000173867824 */ /* 0x000fe200078e0207 */
[----:B------:R-:W-:Y:S01]  /*2bc0*/  IADD3 R135, R109, R135, RZ ;  /* 0x000000876d877210 */ /* 0x000fe20007ffe0ff */
[----:B------:R-:W-:Y:S01]  /*2bd0*/  IMAD.IADD R28, R105, 0x1, R27 ;  /* 0x00000001691c7824 */ /* 0x000fe200078e021b */
[----:B------:R-:W-:Y:S01]  /*2be0*/  IADD3 R26, R111, R3, RZ ;  /* 0x000000036f1a7210 */ /* 0x000fe20007ffe0ff */
[----:B------:R-:W-:Y:S01]  /*2bf0*/  IMAD.X R11, RZ, RZ, R15, P1 ;  /* 0x000000ffff0b7224 */ /* 0x000fe200008e060f */
[----:B------:R-:W-:Y:S01]  /*2c00*/  ISETP.GE.AND P0, PT, R16, UR4, PT ;  /* 0x0000000410007c0c */ /* 0x000fe2000bf06270 */
[----:B------:R-:W-:Y:S01]  /*2c10*/  IMAD.IADD R143, R143, 0x1, R4 ;  /* 0x000000018f8f7824 */ /* 0x000fe200078e0204 */
[----:B------:R-:W-:Y:S01]  /*2c20*/  ISETP.GE.AND P1, PT, R221, UR4, PT ;  /* 0x00000004dd007c0c */ /* 0x000fe2000bf26270 */
[----:B------:R-:W-:Y:S01]  /*2c30*/  IMAD.IADD R27, R27, 0x1, R107 ;  /* 0x000000011b1b7824 */ /* 0x000fe200078e026b */
[----:B------:R-:W-:Y:S01]  /*2c40*/  SHF.R.S32.HI R9, RZ, 0x3, R9 ;  /* 0x00000003ff097819 */ /* 0x000fe20000011409 */
[----:B------:R-:W-:Y:S01]  /*2c50*/  IMAD.IADD R10, R3, 0x1, R113 ;  /* 0x00000001030a7824 */ /* 0x000fe200078e0271 */
[----:B------:R-:W-:Y:S01]  /*2c60*/  SHF.R.S32.HI R8, RZ, 0x1f, R21 ;  /* 0x0000001fff087819 */ /* 0x000fe20000011415 */
[----:B------:R-:W-:Y:S01]  /*2c70*/  IMAD.X R7, RZ, RZ, R13, P3 ;  /* 0x000000ffff077224 */ /* 0x000fe200018e060d */
[----:B------:R-:W-:Y:S01]  /*2c80*/  IADD3.X R132, R128, R117, RZ, P2, !PT ;  /* 0x0000007580847210 */ /* 0x000fe200017fe4ff */
[----:B------:R-:W-:Y:S01]  /*2c90*/  IMAD.IADD R6, R103, 0x1, R45 ;  /* 0x0000000167067824 */ /* 0x000fe200078e022d */
[----:B------:R-:W-:Y:S06]  /*2ca0*/  @!P6 BAR.SYNC.DEFER_BLOCKING 0x9, 0x100 ;  /* 0x024400000000eb1d */ /* 0x000fec0000010000 */
.L_x_550:
[----:B--2---:R-:W2:Y:S01]  /*2cb0*/  LDL R0, [R1+0x4c] ;  /* 0x00004c0001007983 */ /* 0x004ea20000100800 */
[----:B0-----:R-:W0:Y:S03]  /*2cc0*/  LDC R92, c[0x0][0x3f4] ;  /* 0x0000fd00ff5c7b82 */ /* 0x001e260000000800 */
[----:B---34-:R-:W3:Y:S01]  /*2cd0*/  LDL.LU R51, [R1] ;  /* 0x0000000001337983 */ /* 0x018ee20000300800 */
[----:B------:R-:W-:Y:S01]  /*2ce0*/  VIADD R24, R24, 0xffffffff ;  /* 0xffffffff18187836 */ /* 0x000fe20000000000 */
[----:B------:R-:W-:Y:S05]  /*2cf0*/  YIELD ;  /* 0x0000000000007946 */ /* 0x000fea0003800000 */
[----:B------:R-:W-:Y:S01]  /*2d00*/  ISETP.GT.AND P3, PT, R24, R130, PT ;  /* 0x000000821800720c */ /* 0x000fe20003f64270 */
[----:B------:R-:W-:Y:S01]  /*2d10*/  BSSY B0, `(.L_x_427) ;  /* 0x00008c1000007945 */ /* 0x000fe20003800000 */
[----:B0-----:R-:W-:Y:S01]  /*2d20*/  ISETP.GE.AND P2, PT, R92, 0x1, PT ;  /* 0x000000015c00780c */ /* 0x001fe20003f46270 */
[----:B--2---:R-:W-:Y:S01]  /*2d30*/  IMAD R5, R23, 0x5800, R0 ;  /* 0x0000580017057824 */ /* 0x004fe200078e0200 */
[----:B---3--:R-:W-:-:S03]  /*2d40*/  LOP3.LUT R51, R51, 0xffffffef, RZ, 0xc0, !PT ;  /* 0xffffffef33337812 */ /* 0x008fc600078ec0ff */
[----:B------:R-:W-:-:S06]  /*2d50*/  IMAD R5, R5, 0x2, R2 ;  /* 0x0000000205057824 */ /* 0x000fcc00078e0202 */
[----:B------:R-:W-:-:S05]  /*2d60*/  @P3 LOP3.LUT R51, R51, 0x10, RZ, 0xfc, !PT ;  /* 0x0000001033333812 */ /* 0x000fca00078efcff */
[----:B------:R0:W-:Y:S01]  /*2d70*/  STL [R1], R51 ;  /* 0x0000003301007387 */ /* 0x0001e20000100800 */
[----:B------:R-:W-:Y:S05]  /*2d80*/  @!P2 BRA `(.L_x_428) ;  /* 0x00000080008ca947 */ /* 0x000fea0003800000 */
[----:B------:R-:W-:Y:S01]  /*2d90*/  ULDC.U8 UR4, c[0x0][0x410] ;  /* 0x0001040000047ab9 */ /* 0x000fe20000000000 */
[----:B------:R-:W-:Y:S01]  /*2da0*/  SHF.R.S32.HI R3, RZ, 0x1f, R24 ;  /* 0x0000001fff037819 */ /* 0x000fe20000011418 */
[-C--:B------:R-:W-:Y:S01]  /*2db0*/  IMAD R4, R135, R24.reuse, RZ ;  /* 0x0000001887047224 */ /* 0x080fe200078e02ff */
[----:B------:R-:W-:Y:S01]  /*2dc0*/  ISETP.NE.AND P2, PT, RZ, UR4, PT ;  /* 0x00000004ff007c0c */ /* 0x000fe2000bf45270 */
[-C--:B------:R-:W-:Y:S02]  /*2dd0*/  IMAD R0, R41, R24.reuse, RZ ;  /* 0x0000001829007224 */ /* 0x080fe400078e02ff */
[----:B------:R-:W-:Y:S02]  /*2de0*/  IMAD R44, R134, R24, RZ ;  /* 0x00000018862c7224 */ /* 0x000fe400078e02ff */
[----:B------:R-:W-:Y:S02]  /*2df0*/  IMAD R45, R3, R108, R4 ;  /* 0x0000006c032d7224 */ /* 0x000fe400078e0204 */
[----:B------:R-:W-:-:S02]  /*2e00*/  IMAD R4, R24, -0xb0, R25 ;  /* 0xffffff5018047824 */ /* 0x000fc400078e0219 */
[----:B------:R-:W-:-:S03]  /*2e10*/  IMAD.WIDE.U32 R96, R108, R24, RZ ;  /* 0x000000186c607225 */ /* 0x000fc600078e00ff */
[----:B------:R-:W-:Y:S01]  /*2e20*/  VIMNMX R4, R4, 0xb0, PT ;  /* 0x000000b004047848 */ /* 0x000fe20003fe0100 */
[C---:B------:R-:W-:Y:S02]  /*2e30*/  IMAD R93, R3.reuse, R156, R0 ;  /* 0x0000009c035d7224 */ /* 0x040fe400078e0200 */
[----:B------:R-:W-:Y:S01]  /*2e40*/  IMAD R47, R3, R114, R44 ;  /* 0x00000072032f7224 */ /* 0x000fe200078e022c */
[----:B------:R-:W-:Y:S01]  /*2e50*/  IADD3 R3, R97, R45, RZ ;  /* 0x0000002d61037210 */ /* 0x000fe20007ffe0ff */
[----:B------:R-:W-:-:S04]  /*2e60*/  IMAD.WIDE.U32 R136, R156, R24, RZ ;  /* 0x000000189c887225 */ /* 0x000fc800078e00ff */
[----:B------:R-:W-:-:S04]  /*2e70*/  IMAD.WIDE.U32 R94, R114, R24, RZ ;  /* 0x00000018725e7225 */ /* 0x000fc800078e00ff */
[----:B------:R-:W-:Y:S02]  /*2e80*/  IMAD.IADD R93, R137, 0x1, R93 ;  /* 0x00000001895d7824 */ /* 0x000fe400078e025d */
[----:B------:R-:W-:Y:S01]  /*2e90*/  IMAD.IADD R0, R95, 0x1, R47 ;  /* 0x000000015f007824 */ /* 0x000fe200078e022f */
[----:B------:R-:W-:Y:S06]  /*2ea0*/  @!P2 BRA `(.L_x_429) ;  /* 0x0000003c0094a947 */ /* 0x000fec0003800000 */
[----:B------:R-:W-:Y:S01]  /*2eb0*/  ISETP.GE.AND P3, PT, R22, R4, PT ;  /* 0x000000041600720c */ /* 0x000fe20003f66270 */
[----:B------:R-:W-:Y:S01]  /*2ec0*/  BSSY B1, `(.L_x_430) ;  /* 0x000001c000017945 */ /* 0x000fe20003800000 */
[----:B------:R-:W-:Y:S02]  /*2ed0*/  CS2R R80, SRZ ;  /* 0x0000000000507805 */ /* 0x000fe4000001ff00 */
[----:B------:R-:W-:Y:S02]  /*2ee0*/  CS2R R88, SRZ ;  /* 0x0000000000587805 */ /* 0x000fe4000001ff00 */
[----:B------:R-:W-:Y:S02]  /*2ef0*/  CS2R R98, SRZ ;  /* 0x0000000000627805 */ /* 0x000fe4000001ff00 */
[----:B------:R-:W-:Y:S02]  /*2f00*/  CS2R R90, SRZ ;  /* 0x00000000005a7805 */ /* 0x000fe4000001ff00 */
[----:B------:R-:W-:-:S03]  /*2f10*/  CS2R R138, SRZ ;  /* 0x00000000008a7805 */ /* 0x000fc6000001ff00 */
[----:B------:R-:W-:Y:S05]  /*2f20*/  @P3 BRA `(.L_x_431) ;  /* 0x0000000000543947 */ /* 0x000fea0003800000 */
[----:B------:R-:W-:Y:S01]  /*2f30*/  IADD3 R45, P2, R104, R96, RZ ;  /* 0x00000060682d7210 */ /* 0x000fe20007f5e0ff */
[----:B------:R-:W-:Y:S01]  /*2f40*/  ULDC.64 UR4, c[0x0][0x3e8] ;  /* 0x0000fa0000047ab9 */ /* 0x000fe20000000a00 */
[----:B------:R-:W-:Y:S02]  /*2f50*/  CS2R R98, SRZ ;  /* 0x0000000000627805 */ /* 0x000fe4000001ff00 */
[----:B------:R-:W-:Y:S01]  /*2f60*/  CS2R R138, SRZ ;  /* 0x00000000008a7805 */ /* 0x000fe2000001ff00 */
[----:B------:R-:W-:Y:S01]  /*2f70*/  ULDC.64 UR6, c[0x0][0x208] ;  /* 0x0000820000067ab9 */ /* 0x000fe20000000a00 */
[----:B------:R-:W-:Y:S01]  /*2f80*/  IMAD.X R46, R3, 0x1, R28, P2 ;  /* 0x00000001032e7824 */ /* 0x000fe200010e061c */
[----:B------:R-:W-:-:S05]  /*2f90*/  IADD3 R47, P2, R110, R94, RZ ;  /* 0x0000005e6e2f7210 */ /* 0x000fca0007f5e0ff */
[----:B------:R-:W-:Y:S01]  /*2fa0*/  IMAD.X R48, R0, 0x1, R26, P2 ;  /* 0x0000000100307824 */ /* 0x000fe200010e061a */
[----:B------:R-:W-:-:S04]  /*2fb0*/  LEA R44, P2, R45, UR4, 0x1 ;  /* 0x000000042d2c7c11 */ /* 0x000fc8000f8408ff */
[----:B------:R-:W-:Y:S01]  /*2fc0*/  LEA.HI.X R45, R45, UR5, R46, 0x1, P2 ;  /* 0x000000052d2d7c11 */ /* 0x000fe200090f0c2e */
[----:B------:R-:W-:Y:S02]  /*2fd0*/  ULDC.64 UR4, c[0x0][0x400] ;  /* 0x0001000000047ab9 */ /* 0x000fe40000000a00 */
[----:B------:R-:W-:-:S04]  /*2fe0*/  LEA R46, P2, R47, UR4, 0x1 ;  /* 0x000000042f2e7c11 */ /* 0x000fc8000f8408ff */
[----:B------:R-:W-:Y:S02]  /*2ff0*/  LEA.HI.X R47, R47, UR5, R48, 0x1, P2 ;  /* 0x000000052f2f7c11 */ /* 0x000fe400090f0c30 */
[----:B------:R-:W-:Y:S02]  /*3000*/  ISETP.GE.AND P2, PT, R18, R92, PT ;  /* 0x0000005c1200720c */ /* 0x000fe40003f46270 */
[----:B------:R-:W-:Y:S02]  /*3010*/  CS2R R88, SRZ ;  /* 0x0000000000587805 */ /* 0x000fe4000001ff00 */
[----:B------:R-:W-:-:S09]  /*3020*/  CS2R R90, SRZ ;  /* 0x00000000005a7805 */ /* 0x000fd2000001ff00 */
[----:B------:R1:W5:Y:S04]  /*3030*/  @!P2 LDG.E.64 R98, desc[UR6][R44.64] ;  /* 0x000000062c62a981 */ /* 0x000368000c1e1b00 */
[----:B------:R1:W5:Y:S01]  /*3040*/  @!P2 LDG.E.64 R138, desc[UR6][R46.64] ;  /* 0x000000062e8aa981 */ /* 0x000362000c1e1b00 */
[----:B------:R-:W-:-:S13]  /*3050*/  ISETP.GE.AND P2, PT, R220, R92, PT ;  /* 0x0000005cdc00720c */ /* 0x000fda0003f46270 */
[----:B------:R1:W5:Y:S04]  /*3060*/  @!P2 LDG.E.64 R88, desc[UR6][R44.64+0x40] ;  /* 0x000040062c58a981 */ /* 0x000368000c1e1b00 */
[----:B------:R1:W5:Y:S02]  /*3070*/  @!P2 LDG.E.64 R90, desc[UR6][R46.64+0x40] ;  /* 0x000040062e5aa981 */ /* 0x000364000c1e1b00 */
.L_x_431:
[----:B------:R-:W-:Y:S05]  /*3080*/  BSYNC B1 ;  /* 0x0000000000017941 */ /* 0x000fea0003800000 */
.L_x_430:
[----:B------:R-:W-:Y:S01]  /*3090*/  VIADD R48, R22, 0x20 ;  /* 0x0000002016307836 */ /* 0x000fe20000000000 */
[----:B-1---5:R-:W-:Y:S01]  /*30a0*/  MOV R46, R98 ;  /* 0x00000062002e7202 */ /* 0x022fe20000000f00 */
[----:B------:R-:W-:Y:S01]  /*30b0*/  IMAD.MOV.U32 R44, RZ, RZ, R88 ;  /* 0x000000ffff2c7224 */ /* 0x000fe200078e0058 */
[----:B------:R-:W-:Y:S01]  /*30c0*/  BSSY B1, `(.L_x_432) ;  /* 0x0000025000017945 */ /* 0x000fe20003800000 */
[----:B------:R-:W-:Y:S01]  /*30d0*/  IMAD.MOV.U32 R45, RZ, RZ, R89 ;  /* 0x000000ffff2d7224 */ /* 0x000fe200078e0059 */
[----:B------:R-:W-:Y:S01]  /*30e0*/  ISETP.GE.AND P4, PT, R48, R4, PT ;  /* 0x000000043000720c */ /* 0x000fe20003f86270 */
[----:B------:R-:W-:Y:S01]  /*30f0*/  IMAD.MOV.U32 R47, RZ, RZ, R91 ;  /* 0x000000ffff2f7224 */ /* 0x000fe200078e005b */
[----:B------:R-:W-:Y:S02]  /*3100*/  PRMT R179, R46, 0x7610, R179 ;  /* 0x000076102eb37816 */ /* 0x000fe400000000b3 */
[----:B------:R-:W-:Y:S02]  /*3110*/  CS2R R84, SRZ ;  /* 0x0000000000547805 */ /* 0x000fe4000001ff00 */
[----:B------:R-:W-:Y:S01]  /*3120*/  PRMT R187, R44, 0x5410, R45 ;  /* 0x000054102cbb7816 */ /* 0x000fe2000000002d */
[----:B------:R-:W-:Y:S01]  /*3130*/  IMAD.MOV.U32 R44, RZ, RZ, R99 ;  /* 0x000000ffff2c7224 */ /* 0x000fe200078e0063 */
[----:B------:R-:W-:Y:S01]  /*3140*/  PRMT R189, R47, 0x7610, R189 ;  /* 0x000076102fbd7816 */ /* 0x000fe200000000bd */
[----:B------:R-:W-:Y:S01]  /*3150*/  IMAD.MOV.U32 R45, RZ, RZ, R90 ;  /* 0x000000ffff2d7224 */ /* 0x000fe200078e005a */
[----:B------:R-:W-:-:S02]  /*3160*/  CS2R R82, SRZ ;  /* 0x0000000000527805 */ /* 0x000fc4000001ff00 */
[----:B------:R-:W-:Y:S01]  /*3170*/  CS2R R86, SRZ ;  /* 0x0000000000567805 */ /* 0x000fe2000001ff00 */
[----:B------:R-:W-:Y:S01]  /*3180*/  IMAD.MOV.U32 R49, RZ, RZ, R138 ;  /* 0x000000ffff317224 */ /* 0x000fe200078e008a */
[----:B------:R-:W-:Y:S02]  /*3190*/  MOV R50, R139 ;  /* 0x0000008b00327202 */ /* 0x000fe40000000f00 */
[----:B------:R-:W-:Y:S01]  /*31a0*/  PRMT R188, R44, 0x5410, R45 ;  /* 0x000054102cbc7816 */ /* 0x000fe2000000002d */
[----:B------:R-:W-:Y:S06]  /*31b0*/  @P4 BRA `(.L_x_433) ;  /* 0x0000000000544947 */ /* 0x000fec0003800000 */
[----:B------:R-:W-:Y:S01]  /*31c0*/  IADD3 R45, P2, P5, R104, R96, R37 ;  /* 0x00000060682d7210 */ /* 0x000fe20007d5e025 */
[----:B------:R-:W-:Y:S01]  /*31d0*/  ULDC.64 UR4, c[0x0][0x3e8] ;  /* 0x0000fa0000047ab9 */ /* 0x000fe20000000a00 */
[----:B------:R-:W-:Y:S02]  /*31e0*/  CS2R R84, SRZ ;  /* 0x0000000000547805 */ /* 0x000fe4000001ff00 */
[----:B------:R-:W-:Y:S02]  /*31f0*/  CS2R R86, SRZ ;  /* 0x0000000000567805 */ /* 0x000fe4000001ff00 */
[----:B------:R-:W-:Y:S01]  /*3200*/  IADD3.X R46, R28, R3, R40, P2, P5 ;  /* 0x000000031c2e7210 */ /* 0x000fe200017ea428 */
[----:B------:R-:W-:Y:S01]  /*3210*/  ULDC.64 UR6, c[0x0][0x208] ;  /* 0x0000820000067ab9 */ /* 0x000fe20000000a00 */
[----:B------:R-:W-:-:S04]  /*3220*/  IADD3 R47, P2, P5, R110, R94, R31 ;  /* 0x0000005e6e2f7210 */ /* 0x000fc80007d5e01f */
[----:B------:R-:W-:Y:S02]  /*3230*/  IADD3.X R48, R26, R0, R34, P2, P5 ;  /* 0x000000001a307210 */ /* 0x000fe400017ea422 */
        /* <DEDUP_REMOVED lines=13> */
.L_x_433:
[----:B------:R-:W-:Y:S05]  /*3310*/  BSYNC B1 ;  /* 0x0000000000017941 */ /* 0x000fea0003800000 */
.L_x_432:
[----:B------:R-:W-:Y:S01]  /*3320*/  VIADD R48, R22, 0x40 ;  /* 0x0000004016307836 */ /* 0x000fe20000000000 */
[----:B0-----:R-:W-:Y:S01]  /*3330*/  LOP3.LUT R51, R51, 0xfffffffb, RZ, 0xc0, !PT ;  /* 0xfffffffb33337812 */ /* 0x001fe200078ec0ff */
[----:B-1---5:R-:W-:Y:S01]  /*3340*/  IMAD.MOV.U32 R44, RZ, RZ, R80 ;  /* 0x000000ffff2c7224 */ /* 0x022fe200078e0050 */
[----:B------:R-:W-:Y:S01]  /*3350*/  MOV R47, R83 ;  /* 0x00000053002f7202 */ /* 0x000fe20000000f00 */
[----:B------:R-:W-:Y:S01]  /*3360*/  IMAD.MOV.U32 R45, RZ, RZ, R81 ;  /* 0x000000ffff2d7224 */ /* 0x000fe200078e0051 */
[----:B------:R-:W-:Y:S01]  /*3370*/  ISETP.GE.AND P2, PT, R48, R4, PT ;  /* 0x000000043000720c */ /* 0x000fe20003f46270 */
[----:B------:R-:W-:Y:S01]  /*3380*/  IMAD.MOV.U32 R46, RZ, RZ, R82 ;  /* 0x000000ffff2e7224 */ /* 0x000fe200078e0052 */
[----:B------:R-:W-:Y:S01]  /*3390*/  BSSY B1, `(.L_x_434) ;  /* 0x0000027000017945 */ /* 0x000fe20003800000 */
[----:B------:R-:W-:Y:S02]  /*33a0*/  PRMT R179, R179, 0x5410, R49 ;  /* 0x00005410b3b37816 */ /* 0x000fe40000000031 */
[----:B------:R-:W-:-:S02]  /*33b0*/  CS2R R64, SRZ ;  /* 0x0000000000407805 */ /* 0x000fc4000001ff00 */
[----:B------:R-:W-:Y:S01]  /*33c0*/  PRMT R169, R45, 0x5410, R44 ;  /* 0x000054102da97816 */ /* 0x000fe2000000002c */
[----:B------:R-:W-:Y:S01]  /*33d0*/  IMAD.MOV.U32 R44, RZ, RZ, R84 ;  /* 0x000000ffff2c7224 */ /* 0x000fe200078e0054 */
[----:B------:R-:W-:Y:S01]  /*33e0*/  PRMT R189, R189, 0x5410, R50 ;  /* 0x00005410bdbd7816 */ /* 0x000fe20000000032 */
[----:B------:R-:W-:Y:S01]  /*33f0*/  IMAD.MOV.U32 R45, RZ, RZ, R85 ;  /* 0x000000ffff2d7224 */ /* 0x000fe200078e0055 */
[----:B------:R-:W-:Y:S02]  /*3400*/  PRMT R168, R47, 0x5410, R46 ;  /* 0x000054102fa87816 */ /* 0x000fe4000000002e */
[----:B------:R-:W-:Y:S02]  /*3410*/  CS2R R72, SRZ ;  /* 0x0000000000487805 */ /* 0x000fe4000001ff00 */
[----:B------:R-:W-:Y:S02]  /*3420*/  CS2R R76, SRZ ;  /* 0x00000000004c7805 */ /* 0x000fe4000001ff00 */
[----:B------:R-:W-:-:S02]  /*3430*/  CS2R R74, SRZ ;  /* 0x00000000004a7805 */ /* 0x000fc4000001ff00 */
[----:B------:R-:W-:Y:S02]  /*3440*/  @P2 LOP3.LUT R51, R51, 0x4, RZ, 0xfc, !PT ;  /* 0x0000000433332812 */ /* 0x000fe400078efcff */
[----:B------:R-:W-:Y:S02]  /*3450*/  CS2R R78, SRZ ;  /* 0x00000000004e7805 */ /* 0x000fe4000001ff00 */
[----:B------:R-:W-:Y:S01]  /*3460*/  PRMT R185, R45, 0x5410, R44 ;  /* 0x000054102db97816 */ /* 0x000fe2000000002c */
[----:B------:R-:W-:Y:S01]  /*3470*/  IMAD.MOV.U32 R49, RZ, RZ, R86 ;  /* 0x000000ffff317224 */ /* 0x000fe200078e0056 */
[----:B------:R0:W-:Y:S01]  /*3480*/  STL [R1], R51 ;  /* 0x0000003301007387 */ /* 0x0001e20000100800 */
[----:B------:R-:W-:Y:S01]  /*3490*/  IMAD.MOV.U32 R50, RZ, RZ, R87 ;  /* 0x000000ffff327224 */ /* 0x000fe200078e0057 */
        /* <DEDUP_REMOVED lines=22> */
.L_x_435:
[----:B------:R-:W-:Y:S05]  /*3600*/  BSYNC B1 ;  /* 0x0000000000017941 */ /* 0x000fea0003800000 */
.L_x_434:
[----:B------:R-:W-:Y:S01]  /*3610*/  IMAD.MOV.U32 R53, RZ, RZ, R51 ;  /* 0x000000ffff357224 */ /* 0x000fe200078e0033 */
[----:B-1---5:R-:W-:Y:S01]  /*3620*/  MOV R45, R73 ;  /* 0x00000049002d7202 */ /* 0x022fe20000000f00 */
[----:B0-----:R-:W-:Y:S01]  /*3630*/  VIADD R51, R22, 0x60 ;  /* 0x0000006016337836 */ /* 0x001fe20000000000 */
[----:B------:R-:W-:Y:S01]  /*3640*/  BSSY B1, `(.L_x_436) ;  /* 0x0000033000017945 */ /* 0x000fe20003800000 */
[----:B------:R-:W-:Y:S01]  /*3650*/  IMAD.MOV.U32 R44, RZ, RZ, R72 ;  /* 0x000000ffff2c7224 */ /* 0x000fe200078e0048 */
[----:B------:R-:W-:Y:S01]  /*3660*/  LOP3.LUT R53, R53, 0xfffffff7, RZ, 0xc0, !PT ;  /* 0xfffffff735357812 */ /* 0x000fe200078ec0ff */
[----:B------:R-:W-:Y:S01]  /*3670*/  IMAD.MOV.U32 R46, RZ, RZ, R74 ;  /* 0x000000ffff2e7224 */ /* 0x000fe200078e004a */
[----:B------:R-:W-:Y:S01]  /*3680*/  ISETP.GE.AND P2, PT, R51, R4, PT ;  /* 0x000000043300720c */ /* 0x000fe20003f46270 */
[----:B------:R-:W-:Y:S01]  /*3690*/  IMAD.MOV.U32 R47, RZ, RZ, R75 ;  /* 0x000000ffff2f7224 */ /* 0x000fe200078e004b */
[----:B------:R-:W-:Y:S01]  /*36a0*/  PRMT R153, R44, 0x5410, R45 ;  /* 0x000054102c997816 */ /* 0x000fe2000000002d */
[----:B------:R-:W-:Y:S01]  /*36b0*/  IMAD.MOV.U32 R44, RZ, RZ, R76 ;  /* 0x000000ffff2c7224 */ /* 0x000fe200078e004c */
[----:B------:R-:W-:Y:S01]  /*36c0*/  PRMT R186, R50, 0x5410, R49 ;  /* 0x0000541032ba7816 */ /* 0x000fe20000000031 */
[----:B------:R-:W-:Y:S01]  /*36d0*/  IMAD.MOV.U32 R45, RZ, RZ, R77 ;  /* 0x000000ffff2d7224 */ /* 0x000fe200078e004d */
[----:B------:R-:W-:-:S02]  /*36e0*/  PRMT R155, R46, 0x5410, R47 ;  /* 0x000054102e9b7816 */ /* 0x000fc4000000002f */
[----:B------:R-:W-:Y:S02]  /*36f0*/  CS2R R68, SRZ ;  /* 0x0000000000447805 */ /* 0x000fe4000001ff00 */
[----:B------:R-:W-:Y:S02]  /*3700*/  CS2R R66, SRZ ;  /* 0x0000000000427805 */ /* 0x000fe4000001ff00 */
[----:B------:R-:W-:Y:S02]  /*3710*/  CS2R R70, SRZ ;  /* 0x0000000000467805 */ /* 0x000fe4000001ff00 */
[----:B------:R-:W-:Y:S01]  /*3720*/  PRMT R167, R45, 0x5410, R44 ;  /* 0x000054102da77816 */ /* 0x000fe2000000002c */
[----:B------:R-:W-:Y:S01]  /*3730*/  IMAD.MOV.U32 R48, RZ, RZ, R79 ;  /* 0x000000ffff307224 */ /* 0x000fe200078e004f */
[----:B------:R-:W-:Y:S02]  /*3740*/  MOV R49, R78 ;  /* 0x0000004e00317202 */ /* 0x000fe40000000f00 */
[----:B------:R-:W-:-:S05]  /*3750*/  @P2 LOP3.LUT R53, R53, 0x8, RZ, 0xfc, !PT ;  /* 0x0000000835352812 */ /* 0x000fca00078efcff */
[----:B------:R0:W-:Y:S01]  /*3760*/  STL [R1], R53 ;  /* 0x0000003501007387 */ /* 0x0001e20000100800 */
[----:B------:R-:W-:Y:S05]  /*3770*/  @P2 BRA `(.L_x_437) ;  /* 0x00000000007c2947 */ /* 0x000fea0003800000 */
[----:B------:R-:W1:Y:S01]  /*3780*/  LDC.64 R44, c[0x0][0x3f8] ;  /* 0x0000fe00ff2c7b82 */ /* 0x000e620000000a00 */
[----:B------:R-:W-:Y:S01]  /*3790*/  IMAD.MOV.U32 R46, RZ, RZ, R96 ;  /* 0x000000ffff2e7224 */ /* 0x000fe200078e0060 */
[----:B------:R-:W-:Y:S01]  /*37a0*/  ULDC.64 UR4, c[0x0][0x3e8] ;  /* 0x0000fa0000047ab9 */ /* 0x000fe20000000a00 */
[----:B------:R-:W-:Y:S01]  /*37b0*/  IMAD.MOV.U32 R47, RZ, RZ, R3 ;  /* 0x000000ffff2f7224 */ /* 0x000fe200078e0003 */
[----:B------:R-:W-:Y:S02]  /*37c0*/  CS2R R68, SRZ ;  /* 0x0000000000447805 */ /* 0x000fe4000001ff00 */
[----:B------:R-:W-:Y:S01]  /*37d0*/  CS2R R70, SRZ ;  /* 0x0000000000467805 */ /* 0x000fe2000001ff00 */
[----:B------:R-:W-:Y:S01]  /*37e0*/  ULDC.64 UR6, c[0x0][0x208] ;  /* 0x0000820000067ab9 */ /* 0x000fe20000000a00 */
[----:B-1----:R-:W-:-:S04]  /*37f0*/  IMAD.WIDE.U32 R46, R44, 0x60, R46 ;  /* 0x000000602c2e7825 */ /* 0x002fc800078e002e */
[----:B------:R-:W-:Y:S01]  /*3800*/  IMAD R45, R45, 0x60, RZ ;  /* 0x000000602d2d7824 */ /* 0x000fe200078e02ff */
[----:B------:R-:W-:Y:S01]  /*3810*/  IADD3 R51, P2, R104, R46, RZ ;  /* 0x0000002e68337210 */ /* 0x000fe20007f5e0ff */
[----:B------:R-:W-:-:S03]  /*3820*/  IMAD.MOV.U32 R46, RZ, RZ, R94 ;  /* 0x000000ffff2e7224 */ /* 0x000fc600078e005e */
[----:B------:R-:W-:Y:S01]  /*3830*/  IADD3.X R52, R28, R47, R45, P2, !PT ;  /* 0x0000002f1c347210 */ /* 0x000fe200017fe42d */
[----:B------:R-:W-:Y:S01]  /*3840*/  IMAD.MOV.U32 R47, RZ, RZ, R0 ;  /* 0x000000ffff2f7224 */ /* 0x000fe200078e0000 */
[----:B------:R-:W1:Y:S02]  /*3850*/  LDC.64 R44, c[0x0][0x408] ;  /* 0x00010200ff2c7b82 */ /* 0x000e640000000a00 */
[----:B-1----:R-:W-:-:S04]  /*3860*/  IMAD.WIDE.U32 R46, R44, 0x60, R46 ;  /* 0x000000602c2e7825 */ /* 0x002fc800078e002e */
[----:B------:R-:W-:Y:S01]  /*3870*/  IMAD R45, R45, 0x60, RZ ;  /* 0x000000602d2d7824 */ /* 0x000fe200078e02ff */
[----:B------:R-:W-:-:S04]  /*3880*/  IADD3 R50, P2, R110, R46, RZ ;  /* 0x0000002e6e327210 */ /* 0x000fc80007f5e0ff */
[----:B------:R-:W-:Y:S02]  /*3890*/  IADD3.X R47, R26, R47, R45, P2, !PT ;  /* 0x0000002f1a2f7210 */ /* 0x000fe400017fe42d */
        /* <DEDUP_REMOVED lines=13> */
.L_x_437:
[----:B------:R-:W-:Y:S05]  /*3970*/  BSYNC B1 ;  /* 0x0000000000017941 */ /* 0x000fea0003800000 */
.L_x_436:
[----:B-1----:R-:W-:Y:S01]  /*3980*/  VIADD R47, R22, 0x80 ;  /* 0x00000080162f7836 */ /* 0x002fe20000000000 */
[----:B------:R-:W-:Y:S01]  /*3990*/  MOV R46, R53 ;  /* 0x00000035002e7202 */ /* 0x000fe20000000f00 */
[----:B-----5:R-:W-:Y:S01]  /*39a0*/  IMAD.MOV.U32 R44, RZ, RZ, R64 ;  /* 0x000000ffff2c7224 */ /* 0x020fe200078e0040 */
[----:B------:R-:W-:Y:S01]  /*39b0*/  BSSY B1, `(.L_x_438) ;  /* 0x0000026000017945 */ /* 0x000fe20003800000 */
[----:B------:R-:W-:Y:S01]  /*39c0*/  IMAD.MOV.U32 R45, RZ, RZ, R65 ;  /* 0x000000ffff2d7224 */ /* 0x000fe200078e0041 */
[----:B------:R-:W-:Y:S02]  /*39d0*/  ISETP.GE.AND P2, PT, R47, R4, PT ;  /* 0x000000042f00720c */ /* 0x000fe40003f46270 */
[----:B------:R-:W-:Y:S02]  /*39e0*/  CS2R R56, SRZ ;  /* 0x0000000000387805 */ /* 0x000fe4000001ff00 */
[----:B------:R-:W-:Y:S02]  /*39f0*/  LOP3.LUT R46, R46, 0xfffffffd, RZ, 0xc0, !PT ;  /* 0xfffffffd2e2e7812 */ /* 0x000fe400078ec0ff */
[----:B------:R-:W-:-:S02]  /*3a00*/  CS2R R60, SRZ ;  /* 0x00000000003c7805 */ /* 0x000fc4000001ff00 */
[----:B------:R-:W-:Y:S02]  /*3a10*/  PRMT R175, R48, 0x5410, R49 ;  /* 0x0000541030af7816 */ /* 0x000fe40000000031 */
[----:B------:R-:W-:Y:S02]  /*3a20*/  CS2R R48, SRZ ;  /* 0x0000000000307805 */ /* 0x000fe4000001ff00 */
[----:B------:R-:W-:Y:S02]  /*3a30*/  PRMT R166, R45, 0x5410, R44 ;  /* 0x000054102da67816 */ /* 0x000fe4000000002c */
[----:B------:R-:W-:Y:S02]  /*3a40*/  CS2R R58, SRZ ;  /* 0x00000000003a7805 */ /* 0x000fe4000001ff00 */
[----:B------:R-:W-:Y:S02]  /*3a50*/  CS2R R62, SRZ ;  /* 0x00000000003e7805 */ /* 0x000fe4000001ff00 */
[----:B0-----:R-:W-:-:S02]  /*3a60*/  CS2R R52, SRZ ;  /* 0x0000000000347805 */ /* 0x001fc4000001ff00 */
[----:B------:R-:W-:Y:S02]  /*3a70*/  CS2R R50, SRZ ;  /* 0x0000000000327805 */ /* 0x000fe4000001ff00 */
[----:B------:R-:W-:Y:S02]  /*3a80*/  CS2R R54, SRZ ;  /* 0x0000000000367805 */ /* 0x000fe4000001ff00 */
[----:B------:R-:W-:-:S05]  /*3a90*/  @P2 LOP3.LUT R46, R46, 0x2, RZ, 0xfc, !PT ;  /* 0x000000022e2e2812 */ /* 0x000fca00078efcff */
[----:B------:R0:W-:Y:S01]  /*3aa0*/  STL [R1], R46 ;  /* 0x0000002e01007387 */ /* 0x0001e20000100800 */
[----:B------:R-:W-:Y:S05]  /*3ab0*/  @P2 BRA `(.L_x_439) ;  /* 0x0000000000542947 */ /* 0x000fea0003800000 */
        /* <DEDUP_REMOVED lines=8> */
[----:B0-----:R-:W-:-:S04]  /*3b40*/  LEA R46, P2, R44, UR4, 0x1 ;  /* 0x000000042c2e7c11 */ /* 0x001fc8000f8408ff */
        /* <DEDUP_REMOVED lines=12> */
.L_x_439:
[----:B------:R-:W-:Y:S05]  /*3c10*/  BSYNC B1 ;  /* 0x0000000000017941 */ /* 0x000fea0003800000 */
.L_x_438:
[----:B-1----:R-:W-:Y:S01]  /*3c20*/  VIADD R44, R22, 0xa0 ;  /* 0x000000a0162c7836 */ /* 0x002fe20000000000 */
[----:B------:R-:W-:Y:S04]  /*3c30*/  BSSY B1, `(.L_x_440) ;  /* 0x0000020000017945 */ /* 0x000fe80003800000 */
[----:B------:R-:W-:-:S13]  /*3c40*/  ISETP.GE.AND P5, PT, R44, R4, PT ;  /* 0x000000042c00720c */ /* 0x000fda0003fa6270 */
[----:B------:R-:W-:Y:S05]  /*3c50*/  @P5 BRA `(.L_x_441) ;  /* 0x0000000000745947 */ /* 0x000fea0003800000 */
[----:B------:R-:W1:Y:S01]  /*3c60*/  LDC.64 R44, c[0x0][0x3f8] ;  /* 0x0000fe00ff2c7b82 */ /* 0x000e620000000a00 */
[----:B------:R-:W-:Y:S01]  /*3c70*/  IMAD.MOV.U32 R97, RZ, RZ, R3 ;  /* 0x000000ffff617224 */ /* 0x000fe200078e0003 */
[----:B------:R-:W-:Y:S01]  /*3c80*/  MOV R95, R0 ;  /* 0x00000000005f7202 */ /* 0x000fe20000000f00 */
[----:B------:R-:W-:Y:S01]  /*3c90*/  ULDC.64 UR4, c[0x0][0x3e8] ;  /* 0x0000fa0000047ab9 */ /* 0x000fe20000000a00 */
[----:B------:R-:W-:Y:S02]  /*3ca0*/  CS2R R52, SRZ ;  /* 0x0000000000347805 */ /* 0x000fe4000001ff00 */
[----:B------:R-:W-:Y:S01]  /*3cb0*/  CS2R R54, SRZ ;  /* 0x0000000000367805 */ /* 0x000fe2000001ff00 */
[----:B------:R-:W-:Y:S01]  /*3cc0*/  ULDC.64 UR6, c[0x0][0x208] ;  /* 0x0000820000067ab9 */ /* 0x000fe20000000a00 */
[----:B-1----:R-:W-:-:S04]  /*3cd0*/  IMAD.WIDE.U32 R96, R44, 0xa0, R96 ;  /* 0x000000a02c607825 */ /* 0x002fc800078e0060 */
[----:B------:R-:W-:Y:S01]  /*3ce0*/  IMAD R45, R45, 0xa0, RZ ;  /* 0x000000a02d2d7824 */ /* 0x000fe200078e02ff */
[----:B------:R-:W-:-:S04]  /*3cf0*/  IADD3 R3, P2, R104, R96, RZ ;  /* 0x0000006068037210 */ /* 0x000fc80007f5e0ff */
[----:B------:R-:W-:Y:S02]  /*3d00*/  IADD3.X R96, R28, R97, R45, P2, !PT ;  /* 0x000000611c607210 */ /* 0x000fe400017fe42d */
        /* <DEDUP_REMOVED lines=8> */
[----:B0-----:R-:W-:-:S04]  /*3d90*/  LEA R46, P2, R0, UR4, 0x1 ;  /* 0x00000004002e7c11 */ /* 0x001fc8000f8408ff */
        /* <DEDUP_REMOVED lines=9> */
.L_x_441:
[----:B------:R-:W-:Y:S05]  /*3e30*/  BSYNC B1 ;  /* 0x0000000000017941 */ /* 0x000fea0003800000 */
.L_x_440:
[----:B------:R-:W-:Y:S01]  /*3e40*/  IMAD.MOV.U32 R0, RZ, RZ, R68 ;  /* 0x000000ffff007224 */ /* 0x000fe200078e0044 */
[----:B------:R-:W-:Y:S01]  /*3e50*/  ISETP.NE.AND P2, PT, R224, 0x3, PT ;  /* 0x00000003e000780c */ /* 0x000fe20003f45270 */
[----:B------:R-:W-:Y:S02]  /*3e60*/  IMAD.MOV.U32 R3, RZ, RZ, R69 ;  /* 0x000000ffff037224 */ /* 0x000fe400078e0045 */
[----:B-1----:R-:W-:Y:S02]  /*3e70*/  IMAD.MOV.U32 R44, RZ, RZ, R66 ;  /* 0x000000ffff2c7224 */ /* 0x002fe400078e0042 */
[----:B------:R-:W-:Y:S01]  /*3e80*/  IMAD.MOV.U32 R45, RZ, RZ, R67 ;  /* 0x000000ffff2d7224 */ /* 0x000fe200078e0043 */
[----:B------:R-:W-:Y:S01]  /*3e90*/  PRMT R184, R3, 0x5410, R0 ;  /* 0x0000541003b87816 */ /* 0x000fe20000000000 */
[----:B------:R-:W-:Y:S01]  /*3ea0*/  IMAD.MOV.U32 R3, RZ, RZ, R70 ;  /* 0x000000ffff037224 */ /* 0x000fe200078e0046 */
[----:B------:R-:W-:Y:S01]  /*3eb0*/  PRMT R181, R181, 0x5410, R44 ;  /* 0x00005410b5b57816 */ /* 0x000fe2000000002c */
[----:B-----5:R-:W-:Y:S01]  /*3ec0*/  IMAD.MOV.U32 R0, RZ, RZ, R57 ;  /* 0x000000ffff007224 */ /* 0x020fe200078e0039 */
[----:B------:R-:W-:Y:S01]  /*3ed0*/  PRMT R182, R45, 0x7610, R182 ;  /* 0x000076102db67816 */ /* 0x000fe200000000b6 */
[----:B------:R-:W-:Y:S01]  /*3ee0*/  IMAD.MOV.U32 R45, RZ, RZ, R56 ;  /* 0x000000ffff2d7224 */ /* 0x000fe200078e0038 */
[----:B------:R-:W-:-:S04]  /*3ef0*/  MOV R44, R71 ;  /* 0x00000047002c7202 */ /* 0x000fc80000000f00 */
[----:B------:R-:W-:Y:S01]  /*3f00*/  PRMT R183, R44, 0x5410, R3 ;  /* 0x000054102cb77816 */ /* 0x000fe20000000003 */
[----:B------:R-:W-:Y:S01]  /*3f10*/  IMAD.MOV.U32 R3, RZ, RZ, R58 ;  /* 0x000000ffff037224 */ /* 0x000fe200078e003a */
[----:B------:R-:W-:Y:S01]  /*3f20*/  PRMT R173, R45, 0x5410, R0 ;  /* 0x000054102dad7816 */ /* 0x000fe20000000000 */
[----:B------:R-:W-:Y:S01]  /*3f30*/  IMAD.MOV.U32 R45, RZ, RZ, R60 ;  /* 0x000000ffff2d7224 */ /* 0x000fe200078e003c */
[----:B------:R-:W-:Y:S01]  /*3f40*/  MOV R0, R59 ;  /* 0x0000003b00007202 */ /* 0x000fe20000000f00 */
[----:B------:R-:W-:-:S03]  /*3f50*/  IMAD.MOV.U32 R44, RZ, RZ, R61 ;  /* 0x000000ffff2c7224 */ /* 0x000fc600078e003d */
[----:B------:R-:W-:Y:S01]  /*3f60*/  PRMT R174, R3, 0x5410, R0 ;  /* 0x0000541003ae7816 */ /* 0x000fe20000000000 */
[----:B------:R-:W-:Y:S01]  /*3f70*/  IMAD.MOV.U32 R3, RZ, RZ, R62 ;  /* 0x000000ffff037224 */ /* 0x000fe200078e003e */
[----:B------:R-:W-:Y:S01]  /*3f80*/  PRMT R177, R45, 0x7610, R177 ;  /* 0x000076102db17816 */ /* 0x000fe200000000b1 */
[----:B------:R-:W-:Y:S01]  /*3f90*/  IMAD.MOV.U32 R0, RZ, RZ, R63 ;  /* 0x000000ffff007224 */ /* 0x000fe200078e003f */
[----:B------:R-:W-:Y:S02]  /*3fa0*/  PRMT R180, R44, 0x7610, R180 ;  /* 0x000076102cb47816 */ /* 0x000fe400000000b4 */
[----:B------:R-:W-:Y:S01]  /*3fb0*/  PRMT R181, R3, 0x7610, R181 ;  /* 0x0000761003b57816 */ /* 0x000fe200000000b5 */
[----:B------:R-:W-:Y:S01]  /*3fc0*/  IMAD.MOV.U32 R3, RZ, RZ, R48 ;  /* 0x000000ffff037224 */ /* 0x000fe200078e0030 */
[----:B------:R-:W-:Y:S01]  /*3fd0*/  PRMT R182, R182, 0x5410, R0 ;  /* 0x00005410b6b67816 */ /* 0x000fe20000000000 */
[----:B------:R-:W-:-:S05]  /*3fe0*/  IMAD.MOV.U32 R0, RZ, RZ, R49 ;  /* 0x000000ffff007224 */ /* 0x000fca00078e0031 */
[----:B------:R-:W-:Y:S01]  /*3ff0*/  PRMT R97, R0, 0x5410, R3 ;  /* 0x0000541000617816 */ /* 0x000fe20000000003 */
[----:B------:R-:W-:Y:S01]  /*4000*/  IMAD.MOV.U32 R3, RZ, RZ, R52 ;  /* 0x000000ffff037224 */ /* 0x000fe200078e0034 */
[----:B------:R-:W-:-:S04]  /*4010*/  MOV R0, R53 ;  /* 0x0000003500007202 */ /* 0x000fc80000000f00 */
[----:B------:R-:W-:Y:S01]  /*4020*/  PRMT R170, R3, 0x5410, R0 ;  /* 0x0000541003aa7816 */ /* 0x000fe20000000000 */
[----:B------:R-:W-:Y:S02]  /*4030*/  IMAD.MOV.U32 R3, RZ, RZ, R50 ;  /* 0x000000ffff037224 */ /* 0x000fe400078e0032 */
[----:B------:R-:W-:-:S05]  /*4040*/  IMAD.MOV.U32 R0, RZ, RZ, R51 ;  /* 0x000000ffff007224 */ /* 0x000fca00078e0033 */
[----:B------:R-:W-:Y:S01]  /*4050*/  PRMT R96, R0, 0x5410, R3 ;  /* 0x0000541000607816 */ /* 0x000fe20000000003 */
[----:B------:R-:W-:Y:S02]  /*4060*/  IMAD.MOV.U32 R3, RZ, RZ, R54 ;  /* 0x000000ffff037224 */ /* 0x000fe400078e0036 */
[----:B------:R-:W-:-:S03]  /*4070*/  IMAD.MOV.U32 R0, RZ, RZ, R55 ;  /* 0x000000ffff007224 */ /* 0x000fc600078e0037 */
[----:B------:R-:W-:Y:S02]  /*4080*/  PRMT R177, R177, 0x5410, R3 ;  /* 0x00005410b1b17816 */ /* 0x000fe40000000003 */
[----:B------:R-:W-:Y:S01]  /*4090*/  PRMT R180, R180, 0x5410, R0 ;  /* 0x00005410b4b47816 */ /* 0x000fe20000000000 */
[----:B------:R-:W-:Y:S06]  /*40a0*/  @!P2 BRA `(.L_x_442) ;  /* 0x000000000004a947 */ /* 0x000fec0003800000 */
[----:B------:R-:W-:Y:S01]  /*40b0*/  BPT.TRAP 0x1 ;  /* 0x000000040000795c */ /* 0x000fe20000300000 */
.L_x_442:
[----:B------:R-:W-:Y:S01]  /*40c0*/  IMAD R3, R23, 0x8, R2 ;  /* 0x0000000817037824 */ /* 0x000fe200078e0202 */
[----:B------:R-:W-:Y:S01]  /*40d0*/  SHF.L.U32 R0, R223, 0x1f, RZ ;  /* 0x0000001fdf007819 */ /* 0x000fe200000006ff */
[----:B------:R-:W-:Y:S03]  /*40e0*/  BSSY B1, `(.L_x_443) ;  /* 0x0000003000017945 */ /* 0x000fe60003800000 */
[----:B------:R-:W1:Y:S02]  /*40f0*/  SYNCS.PHASECHK.TRANS64.TRYWAIT P6, [R3+URZ+0x34890], R0 ;  /* 0x03489000030075a7 */ /* 0x000e6400080c017f */
[----:B-1----:R-:W-:Y:S05]  /*4100*/  @!P6 BRA `(.L_x_444) ;  /* 0x0000023c0038e947 */ /* 0x002fea0003800000 */
.L_x_803:
[----:B------:R-:W-:Y:S05]  /*4110*/  BSYNC B1 ;  /* 0x0000000000017941 */ /* 0x000fea0003800000 */
.L_x_443:
[----:B------:R-:W-:Y:S04]  /*4120*/  BSSY B1, `(.L_x_445) ;  /* 0x0000077000017945 */ /* 0x000fe80003800000 */
[----:B------:R-:W-:Y:S05]  /*4130*/  @P3 BRA `(.L_x_446) ;  /* 0x0000000400d43947 */ /* 0x000fea0003800000 */
[----:B------:R-:W-:Y:S01]  /*4140*/  IADD3 R171, P3, R120, R136, RZ ;  /* 0x0000008878ab7210 */ /* 0x000fe20007f7e0ff */
[----:B------:R-:W-:Y:S03]  /*4150*/  BSSY B2, `(.L_x_447) ;  /* 0x000003a000027945 */ /* 0x000fe60003800000 */
[----:B------:R-:W-:Y:S01]  /*4160*/  IADD3.X R172, R93, R122, RZ, P3, !PT ;  /* 0x0000007a5dac7210 */ /* 0x000fe20001ffe4ff */
[----:B------:R-:W-:Y:S08]  /*4170*/  @P0 BRA `(.L_x_448) ;  /* 0x0000000000dc0947 */ /* 0x000ff00003800000 */
[----:B0-----:R0:W2:Y:S01]  /*4180*/  LDS.128 R44, [R5+0x1e400] ;  /* 0x01e40000052c7984 */ /* 0x0010a20000000c00 */
[----:B------:R-:W-:Y:S01]  /*4190*/  ISETP.GE.AND P3, PT, R18, R92, PT ;  /* 0x0000005c1200720c */ /* 0x000fe20003f66270 */
[----:B------:R-:W-:-:S12]  /*41a0*/  BSSY B3, `(.L_x_449) ;  /* 0x000002d000037945 */ /* 0x000fd80003800000 */
[----:B0-----:R-:W-:Y:S05]  /*41b0*/  @P3 BRA `(.L_x_450) ;  /* 0x0000000000ac3947 */ /* 0x001fea0003800000 */
[--C-:B------:R-:W-:Y:S02]  /*41c0*/  SHF.R.U64 R94, R98, 0x10, R99.reuse ;  /* 0x00000010625e7819 */ /* 0x100fe40000001263 */
[----:B------:R-:W-:Y:S01]  /*41d0*/  SHF.R.U32.HI R98, RZ, 0x10, R99 ;  /* 0x00000010ff627819 */ /* 0x000fe20000011663 */
[----:B--2---:R-:W-:Y:S01]  /*41e0*/  IMAD.MOV.U32 R99, RZ, RZ, R45 ;  /* 0x000000ffff637224 */ /* 0x004fe200078e002d */
[--C-:B------:R-:W-:Y:S02]  /*41f0*/  SHF.R.U64 R95, R138, 0x10, R139.reuse ;  /* 0x000000108a5f7819 */ /* 0x100fe4000000128b */
[----:B------:R-:W-:Y:S02]  /*4200*/  SHF.R.U32.HI R138, RZ, 0x10, R139 ;  /* 0x00000010ff8a7819 */ /* 0x000fe4000001168b */
[----:B------:R-:W-:Y:S02]  /*4210*/  HADD2.F32 R176, -RZ, R99.H1_H1 ;  /* 0x30000063ffb07230 */ /* 0x000fe40000004100 */
[----:B------:R-:W-:-:S02]  /*4220*/  HADD2.F32 R45, -RZ, R95.H0_H0 ;  /* 0x2000005fff2d7230 */ /* 0x000fc40000004100 */
[----:B------:R-:W-:Y:S02]  /*4230*/  HADD2.F32 R178, -RZ, R99.H0_H0 ;  /* 0x20000063ffb27230 */ /* 0x000fe40000004100 */
[----:B------:R-:W-:Y:S02]  /*4240*/  HADD2.F32 R95, -RZ, R94.H0_H0 ;  /* 0x2000005eff5f7230 */ /* 0x000fe40000004100 */
[-C--:B------:R-:W-:Y:S01]  /*4250*/  FMUL.FTZ R99, R176, R45.reuse ;  /* 0x0000002db0637220 */ /* 0x080fe20000410000 */
[----:B------:R-:W-:Y:S02]  /*4260*/  HADD2.F32 R94, -RZ, R47.H1_H1 ;  /* 0x3000002fff5e7230 */ /* 0x000fe40000004100 */
[C---:B------:R-:W-:Y:S01]  /*4270*/  FMUL.FTZ R45, R178.reuse, R45 ;  /* 0x0000002db22d7220 */ /* 0x040fe20000410000 */
[----:B------:R-:W-:-:S03]  /*4280*/  FFMA.FTZ R99, R178, R95, -R99 ;  /* 0x0000005fb2637223 */ /* 0x000fc60000010863 */
[----:B------:R-:W-:Y:S01]  /*4290*/  FFMA.FTZ R176, R176, R95, R45 ;  /* 0x0000005fb0b07223 */ /* 0x000fe2000001002d */
[----:B------:R-:W-:Y:S02]  /*42a0*/  HADD2.F32 R45, -RZ, R138.H0_H0 ;  /* 0x2000008aff2d7230 */ /* 0x000fe40000004100 */
[----:B------:R-:W-:Y:S02]  /*42b0*/  HADD2.F32 R138, -RZ, R47.H0_H0 ;  /* 0x2000002fff8a7230 */ /* 0x000fe40000004100 */
[----:B------:R-:W-:Y:S02]  /*42c0*/  HADD2.F32 R47, -RZ, R98.H0_H0 ;  /* 0x20000062ff2f7230 */ /* 0x000fe40000004100 */
[-C--:B------:R-:W-:Y:S01]  /*42d0*/  FMUL.FTZ R95, R94, R45.reuse ;  /* 0x0000002d5e5f7220 */ /* 0x080fe20000410000 */
[--C-:B------:R-:W-:Y:S02]  /*42e0*/  HADD2.F32 R98, -RZ, R44.reuse.H0_H0 ;  /* 0x2000002cff627230 */ /* 0x100fe40000004100 */
[----:B------:R-:W-:Y:S01]  /*42f0*/  FMUL.FTZ R139, R138, R45 ;  /* 0x0000002d8a8b7220 */ /* 0x000fe20000410000 */
[----:B------:R-:W-:-:S02]  /*4300*/  HADD2.F32 R44, -RZ, R44.H1_H1 ;  /* 0x3000002cff2c7230 */ /* 0x000fc40000004100 */
[-C--:B------:R-:W-:Y:S01]  /*4310*/  FFMA.FTZ R45, R138, R47.reuse, -R95 ;  /* 0x0000002f8a2d7223 */ /* 0x080fe2000001085f */
[--C-:B------:R-:W-:Y:S02]  /*4320*/  HADD2.F32 R95, -RZ, R179.reuse.H0_H0 ;  /* 0x200000b3ff5f7230 */ /* 0x100fe40000004100 */
[----:B------:R-:W-:Y:S01]  /*4330*/  FFMA.FTZ R94, R94, R47, R139 ;  /* 0x0000002f5e5e7223 */ /* 0x000fe2000001008b */
[----:B------:R-:W-:Y:S01]  /*4340*/  HADD2.F32 R139, -RZ, R179.H1_H1 ;  /* 0x300000b3ff8b7230 */ /* 0x000fe20000004100 */
[----:B------:R-:W-:Y:S01]  /*4350*/  F2FP.F16.F32.PACK_AB R99, R176, R99 ;  /* 0x00000063b063723e */ /* 0x000fe200000000ff */
[----:B------:R-:W-:Y:S02]  /*4360*/  HADD2.F32 R179, -RZ, R189.H1_H1 ;  /* 0x300000bdffb37230 */ /* 0x000fe40000004100 */
[----:B------:R-:W-:Y:S01]  /*4370*/  F2FP.F16.F32.PACK_AB R94, R94, R45 ;  /* 0x0000002d5e5e723e */ /* 0x000fe200000000ff */
[-C--:B------:R-:W-:Y:S01]  /*4380*/  FMUL.FTZ R47, R44, R139.reuse ;  /* 0x0000008b2c2f7220 */ /* 0x080fe20000410000 */
[----:B------:R-:W-:Y:S01]  /*4390*/  FMUL.FTZ R139, R98, R139 ;  /* 0x0000008b628b7220 */ /* 0x000fe20000410000 */
[----:B------:R-:W-:-:S02]  /*43a0*/  IMAD.MOV.U32 R45, RZ, RZ, R99 ;  /* 0x000000ffff2d7224 */ /* 0x000fc400078e0063 */
[-C--:B------:R-:W-:Y:S01]  /*43b0*/  FFMA.FTZ R47, R98, R95.reuse, -R47 ;  /* 0x0000005f622f7223 */ /* 0x080fe2000001082f */
[--C-:B------:R-:W-:Y:S02]  /*43c0*/  HADD2.F32 R98, -RZ, R46.reuse.H0_H0 ;  /* 0x2000002eff627230 */ /* 0x100fe40000004100 */
[----:B------:R-:W-:Y:S01]  /*43d0*/  FFMA.FTZ R44, R44, R95, R139 ;  /* 0x0000005f2c2c7223 */ /* 0x000fe2000001008b */
[----:B------:R-:W-:Y:S02]  /*43e0*/  HADD2.F32 R46, -RZ, R46.H1_H1 ;  /* 0x3000002eff2e7230 */ /* 0x000fe40000004100 */
[----:B------:R-:W-:Y:S02]  /*43f0*/  HADD2.F32 R95, -RZ, R188.H0_H0 ;  /* 0x200000bcff5f7230 */ /* 0x000fe40000004100 */
[----:B------:R-:W-:Y:S01]  /*4400*/  F2FP.F16.F32.PACK_AB R44, R44, R47 ;  /* 0x0000002f2c2c723e */ /* 0x000fe200000000ff */
[-C--:B------:R-:W-:Y:S01]  /*4410*/  FMUL.FTZ R139, R46, R179.reuse ;  /* 0x000000b32e8b7220 */ /* 0x080fe20000410000 */
[----:B------:R-:W-:Y:S01]  /*4420*/  FMUL.FTZ R179, R98, R179 ;  /* 0x000000b362b37220 */ /* 0x000fe20000410000 */
[----:B------:R-:W-:-:S02]  /*4430*/  IMAD.MOV.U32 R47, RZ, RZ, R94 ;  /* 0x000000ffff2f7224 */ /* 0x000fc400078e005e */
[-C--:B------:R-:W-:Y:S01]  /*4440*/  FFMA.FTZ R139, R98, R95.reuse, -R139 ;  /* 0x0000005f628b7223 */ /* 0x080fe2000001088b */
[----:B------:R-:W-:-:S05]  /*4450*/  FFMA.FTZ R46, R46, R95, R179 ;  /* 0x0000005f2e2e7223 */ /* 0x000fca00000100b3 */
[----:B------:R-:W-:-:S07]  /*4460*/  F2FP.F16.F32.PACK_AB R46, R46, R139 ;  /* 0x0000008b2e2e723e */ /* 0x000fce00000000ff */
.L_x_450:
[----:B------:R-:W-:Y:S05]  /*4470*/  BSYNC B3 ;  /* 0x0000000000037941 */ /* 0x000fea0003800000 */
.L_x_449:
[----:B------:R-:W-:Y:S01]  /*4480*/  IADD3 R95, P3, R171, R100, RZ ;  /* 0x00000064ab5f7210 */ /* 0x000fe20007f7e0ff */
[----:B------:R-:W-:Y:S01]  /*4490*/  ULDC.64 UR4, c[0x0][0x2e8] ;  /* 0x0000ba0000047ab9 */ /* 0x000fe20000000a00 */
[----:B------:R-:W-:-:S03]  /*44a0*/  ULDC.64 UR6, c[0x0][0x208] ;  /* 0x0000820000067ab9 */ /* 0x000fc60000000a00 */
[----:B------:R-:W-:Y:S01]  /*44b0*/  IMAD.X R98, R172, 0x1, R15, P3 ;  /* 0x00000001ac627824 */ /* 0x000fe200018e060f */
[----:B------:R-:W-:-:S04]  /*44c0*/  LEA R94, P3, R95, UR4, 0x1 ;  /* 0x000000045f5e7c11 */ /* 0x000fc8000f8608ff */
[----:B------:R-:W-:-:S05]  /*44d0*/  LEA.HI.X R95, R95, UR5, R98, 0x1, P3 ;  /* 0x000000055f5f7c11 */ /* 0x000fca00098f0c62 */
[----:B--2---:R2:W-:Y:S04]  /*44e0*/  STG.E.128 desc[UR6][R94.64], R44 ;  /* 0x0000002c5e007986 */ /* 0x0045e8000c101d06 */
.L_x_448:
[----:B------:R-:W-:Y:S05]  /*44f0*/  BSYNC B2 ;  /* 0x0000000000027941 */ /* 0x000fea0003800000 */
.L_x_447:
[----:B------:R-:W-:Y:S05]  /*4500*/  @P1 BRA `(.L_x_446) ;  /* 0x0000000000e01947 */ /* 0x000fea0003800000 */
[----:B0-2---:R0:W2:Y:S01]  /*4510*/  LDS.128 R44, [R5+0x23c00] ;  /* 0x023c0000052c7984 */ /* 0x0050a20000000c00 */
[----:B------:R-:W-:Y:S01]  /*4520*/  IADD3 R171, P3, R171, R14, RZ ;  /* 0x0000000eabab7210 */ /* 0x000fe20007f7e0ff */
[----:B------:R-:W-:Y:S04]  /*4530*/  BSSY B2, `(.L_x_451) ;  /* 0x0000030000027945 */ /* 0x000fe80003800000 */
[----:B------:R-:W-:Y:S01]  /*4540*/  IMAD.X R172, R172, 0x1, R11, P3 ;  /* 0x00000001acac7824 */ /* 0x000fe200018e060b */
[----:B------:R-:W-:-:S13]  /*4550*/  ISETP.GE.AND P3, PT, R220, R92, PT ;  /* 0x0000005cdc00720c */ /* 0x000fda0003f66270 */
[----:B0-----:R-:W-:Y:S05]  /*4560*/  @P3 BRA `(.L_x_452) ;  /* 0x0000000000b03947 */ /* 0x001fea0003800000 */
[----:B------:R-:W-:Y:S01]  /*4570*/  SHF.R.U64 R94, R90, 0x10, R91 ;  /* 0x000000105a5e7819 */ /* 0x000fe2000000125b */
[----:B------:R-:W-:Y:S01]  /*4580*/  HADD2.F32 R99, -RZ, R189.H0_H0 ;  /* 0x200000bdff637230 */ /* 0x000fe20000004100 */
[----:B--2---:R-:W-:Y:S02]  /*4590*/  MOV R90, R45 ;  /* 0x0000002d005a7202 */ /* 0x004fe40000000f00 */
[----:B------:R-:W-:Y:S01]  /*45a0*/  SHF.R.U64 R88, R88, 0x10, R89 ;  /* 0x0000001058587819 */ /* 0x000fe20000001259 */
[----:B------:R-:W-:Y:S01]  /*45b0*/  HADD2.F32 R94, -RZ, R94.H0_H0 ;  /* 0x2000005eff5e7230 */ /* 0x000fe20000004100 */
[----:B------:R-:W-:Y:S01]  /*45c0*/  SHF.R.U32.HI R91, RZ, 0x10, R91 ;  /* 0x00000010ff5b7819 */ /* 0x000fe2000001165b */
[--C-:B------:R-:W-:Y:S02]  /*45d0*/  HADD2.F32 R45, -RZ, R90.reuse.H1_H1 ;  /* 0x3000005aff2d7230 */ /* 0x100fe40000004100 */
[----:B------:R-:W-:Y:S02]  /*45e0*/  HADD2.F32 R95, -RZ, R90.H0_H0 ;  /* 0x2000005aff5f7230 */ /* 0x000fe40000004100 */
[----:B------:R-:W-:-:S02]  /*45f0*/  HADD2.F32 R88, -RZ, R88.H0_H0 ;  /* 0x20000058ff587230 */ /* 0x000fc40000004100 */
[-C--:B------:R-:W-:Y:S01]  /*4600*/  FMUL.FTZ R90, R45, R94.reuse ;  /* 0x0000005e2d5a7220 */ /* 0x080fe20000410000 */
[----:B------:R-:W-:-:S03]  /*4610*/  FMUL.FTZ R94, R95, R94 ;  /* 0x0000005e5f5e7220 */ /* 0x000fc60000410000 */
[-C--:B------:R-:W-:Y:S01]  /*4620*/  FFMA.FTZ R90, R95, R88.reuse, -R90 ;  /* 0x000000585f5a7223 */ /* 0x080fe2000001085a */
[----:B------:R-:W-:Y:S02]  /*4630*/  HADD2.F32 R95, -RZ, R188.H1_H1 ;  /* 0x300000bcff5f7230 */ /* 0x000fe40000004100 */
[----:B------:R-:W-:Y:S01]  /*4640*/  FFMA.FTZ R45, R45, R88, R94 ;  /* 0x000000582d2d7223 */ /* 0x000fe2000001005e */
[----:B------:R-:W-:Y:S01]  /*4650*/  IMAD.MOV.U32 R94, RZ, RZ, R47 ;  /* 0x000000ffff5e7224 */ /* 0x000fe200078e002f */
[----:B------:R-:W-:Y:S01]  /*4660*/  SHF.R.U32.HI R88, RZ, 0x10, R89 ;  /* 0x00000010ff587819 */ /* 0x000fe20000011659 */
[----:B------:R-:W-:Y:S02]  /*4670*/  IMAD.MOV.U32 R89, RZ, RZ, R44 ;  /* 0x000000ffff597224 */ /* 0x000fe400078e002c */
[----:B------:R-:W-:Y:S01]  /*4680*/  HADD2.F32 R44, -RZ, R91.H0_H0 ;  /* 0x2000005bff2c7230 */ /* 0x000fe20000004100 */
[----:B------:R-:W-:Y:S01]  /*4690*/  F2FP.F16.F32.PACK_AB R45, R45, R90 ;  /* 0x0000005a2d2d723e */ /* 0x000fe200000000ff */
[----:B------:R-:W-:-:S02]  /*46a0*/  HADD2.F32 R47, -RZ, R94.H1_H1 ;  /* 0x3000005eff2f7230 */ /* 0x000fc40000004100 */
[----:B------:R-:W-:Y:S02]  /*46b0*/  HADD2.F32 R91, -RZ, R94.H0_H0 ;  /* 0x2000005eff5b7230 */ /* 0x000fe40000004100 */
[----:B------:R-:W-:Y:S02]  /*46c0*/  HADD2.F32 R88, -RZ, R88.H0_H0 ;  /* 0x20000058ff587230 */ /* 0x000fe40000004100 */
[-C--:B------:R-:W-:Y:S01]  /*46d0*/  FMUL.FTZ R94, R47, R44.reuse ;  /* 0x0000002c2f5e7220 */ /* 0x080fe20000410000 */
[----:B------:R-:W-:-:S03]  /*46e0*/  FMUL.FTZ R98, R91, R44 ;  /* 0x0000002c5b627220 */ /* 0x000fc60000410000 */
[-C--:B------:R-:W-:Y:S01]  /*46f0*/  FFMA.FTZ R44, R91, R88.reuse, -R94 ;  /* 0x000000585b2c7223 */ /* 0x080fe2000001085e */
[--C-:B------:R-:W-:Y:S02]  /*4700*/  HADD2.F32 R94, -RZ, R89.reuse.H0_H0 ;  /* 0x20000059ff5e7230 */ /* 0x100fe40000004100 */
[----:B------:R-:W-:Y:S01]  /*4710*/  FFMA.FTZ R47, R47, R88, R98 ;  /* 0x000000582f2f7223 */ /* 0x000fe20000010062 */
[----:B------:R-:W-:Y:S02]  /*4720*/  IMAD.MOV.U32 R88, RZ, RZ, R46 ;  /* 0x000000ffff587224 */ /* 0x000fe400078e002e */
[----:B------:R-:W-:Y:S02]  /*4730*/  HADD2.F32 R46, -RZ, R89.H1_H1 ;  /* 0x30000059ff2e7230 */ /* 0x000fe40000004100 */
[----:B------:R-:W-:Y:S01]  /*4740*/  HADD2.F32 R91, -RZ, R187.H0_H0 ;  /* 0x200000bbff5b7230 */ /* 0x000fe20000004100 */
[----:B------:R-:W-:Y:S02]  /*4750*/  F2FP.F16.F32.PACK_AB R47, R47, R44 ;  /* 0x0000002c2f2f723e */ /* 0x000fe400000000ff */
[-C--:B------:R-:W-:Y:S01]  /*4760*/  FMUL.FTZ R89, R46, R95.reuse ;  /* 0x0000005f2e597220 */ /* 0x080fe20000410000 */
[----:B------:R-:W-:-:S03]  /*4770*/  FMUL.FTZ R95, R94, R95 ;  /* 0x0000005f5e5f7220 */ /* 0x000fc60000410000 */
[-C--:B------:R-:W-:Y:S01]  /*4780*/  FFMA.FTZ R89, R94, R91.reuse, -R89 ;  /* 0x0000005b5e597223 */ /* 0x080fe20000010859 */
[--C-:B------:R-:W-:Y:S02]  /*4790*/  HADD2.F32 R94, -RZ, R88.reuse.H0_H0 ;  /* 0x20000058ff5e7230 */ /* 0x100fe40000004100 */
[----:B------:R-:W-:Y:S01]  /*47a0*/  FFMA.FTZ R46, R46, R91, R95 ;  /* 0x0000005b2e2e7223 */ /* 0x000fe2000001005f */
[----:B------:R-:W-:Y:S02]  /*47b0*/  HADD2.F32 R88, -RZ, R88.H1_H1 ;  /* 0x30000058ff587230 */ /* 0x000fe40000004100 */
[----:B------:R-:W-:Y:S02]  /*47c0*/  HADD2.F32 R91, -RZ, R187.H1_H1 ;  /* 0x300000bbff5b7230 */ /* 0x000fe40000004100 */
[----:B------:R-:W-:Y:S01]  /*47d0*/  F2FP.F16.F32.PACK_AB R44, R46, R89 ;  /* 0x000000592e2c723e */ /* 0x000fe200000000ff */
[-C--:B------:R-:W-:Y:S01]  /*47e0*/  FMUL.FTZ R95, R88, R99.reuse ;  /* 0x00000063585f7220 */ /* 0x080fe20000410000 */
[----:B------:R-:W-:-:S03]  /*47f0*/  FMUL.FTZ R99, R94, R99 ;  /* 0x000000635e637220 */ /* 0x000fc60000410000 */
[-C--:B------:R-:W-:Y:S01]  /*4800*/  FFMA.FTZ R95, R94, R91.reuse, -R95 ;  /* 0x0000005b5e5f7223 */ /* 0x080fe2000001085f */
[----:B------:R-:W-:-:S05]  /*4810*/  FFMA.FTZ R88, R88, R91, R99 ;  /* 0x0000005b58587223 */ /* 0x000fca0000010063 */
[----:B------:R-:W-:-:S07]  /*4820*/  F2FP.F16.F32.PACK_AB R46, R88, R95 ;  /* 0x0000005f582e723e */ /* 0x000fce00000000ff */
.L_x_452:
[----:B------:R-:W-:Y:S05]  /*4830*/  BSYNC B2 ;  /* 0x0000000000027941 */ /* 0x000fea0003800000 */
.L_x_451:
[----:B------:R-:W-:Y:S01]  /*4840*/  ULDC.64 UR4, c[0x0][0x2e8] ;  /* 0x0000ba0000047ab9 */ /* 0x000fe20000000a00 */
[----:B------:R-:W-:Y:S01]  /*4850*/  ULDC.64 UR6, c[0x0][0x208] ;  /* 0x0000820000067ab9 */ /* 0x000fe20000000a00 */
[----:B------:R-:W-:-:S04]  /*4860*/  LEA R88, P3, R171, UR4, 0x1 ;  /* 0x00000004ab587c11 */ /* 0x000fc8000f8608ff */
[----:B------:R-:W-:-:S05]  /*4870*/  LEA.HI.X R89, R171, UR5, R172, 0x1, P3 ;  /* 0x00000005ab597c11 */ /* 0x000fca00098f0cac */
[----:B--2---:R3:W-:Y:S04]  /*4880*/  STG.E.128 desc[UR6][R88.64], R44 ;  /* 0x0000002c58007986 */ /* 0x0047e8000c101d06 */
.L_x_446:
[----:B------:R-:W-:Y:S05]  /*4890*/  BSYNC B1 ;  /* 0x0000000000017941 */ /* 0x000fea0003800000 */
.L_x_445:
[----:B------:R-:W-:Y:S04]  /*48a0*/  BSSY B1, `(.L_x_453) ;  /* 0x0000075000017945 */ /* 0x000fe80003800000 */
[----:B------:R-:W-:Y:S05]  /*48b0*/  @P4 BRA `(.L_x_454) ;  /* 0x0000000400cc4947 */ /* 0x000fea0003800000 */
[----:B---3--:R-:W-:Y:S01]  /*48c0*/  IADD3 R89, P3, P4, R158, R136, R16 ;  /* 0x000000889e597210 */ /* 0x008fe20007c7e010 */
[----:B------:R-:W-:Y:S03]  /*48d0*/  BSSY B2, `(.L_x_455) ;  /* 0x000003b000027945 */ /* 0x000fe60003800000 */
[----:B------:R-:W-:Y:S01]  /*48e0*/  IADD3.X R88, R123, R93, R17, P3, P4 ;  /* 0x0000005d7b587210 */ /* 0x000fe20001fe8411 */
[----:B------:R-:W-:Y:S08]  /*48f0*/  @P0 BRA `(.L_x_456) ;  /* 0x0000000000e00947 */ /* 0x000ff00003800000 */
[----:B0-2---:R0:W2:Y:S01]  /*4900*/  LDS.128 R44, [R5+0x1f400] ;  /* 0x01f40000052c7984 */ /* 0x0050a20000000c00 */
[----:B------:R-:W-:Y:S01]  /*4910*/  IADD3 R90, P3, R89, R100, RZ ;  /* 0x00000064595a7210 */ /* 0x000fe20007f7e0ff */
[----:B------:R-:W-:Y:S04]  /*4920*/  BSSY B3, `(.L_x_457) ;  /* 0x0000030000037945 */ /* 0x000fe80003800000 */
[----:B------:R-:W-:Y:S01]  /*4930*/  IMAD.X R91, R88, 0x1, R15, P3 ;  /* 0x00000001585b7824 */ /* 0x000fe200018e060f */
[----:B------:R-:W-:-:S13]  /*4940*/  ISETP.GE.AND P3, PT, R18, R92, PT ;  /* 0x0000005c1200720c */ /* 0x000fda0003f66270 */
[----:B0-----:R-:W-:Y:S05]  /*4950*/  @P3 BRA `(.L_x_458) ;  /* 0x0000000000b03947 */ /* 0x001fea0003800000 */
[----:B------:R-:W-:Y:S01]  /*4960*/  SHF.R.U64 R94, R86, 0x10, R87 ;  /* 0x00000010565e7819 */ /* 0x000fe20000001257 */
[----:B--2---:R-:W-:Y:S01]  /*4970*/  IMAD.MOV.U32 R86, RZ, RZ, R45 ;  /* 0x000000ffff567224 */ /* 0x004fe200078e002d */
[----:B------:R-:W-:Y:S01]  /*4980*/  SHF.R.U64 R84, R84, 0x10, R85 ;  /* 0x0000001054547819 */ /* 0x000fe20000001255 */
[----:B------:R-:W-:Y:S01]  /*4990*/  HADD2.F32 R99, -RZ, R186.H0_H0 ;  /* 0x200000baff637230 */ /* 0x000fe20000004100 */
[----:B------:R-:W-:Y:S01]  /*49a0*/  SHF.R.U32.HI R87, RZ, 0x10, R87 ;  /* 0x00000010ff577819 */ /* 0x000fe20000011657 */
[----:B------:R-:W-:Y:S02]  /*49b0*/  HADD2.F32 R94, -RZ, R94.H0_H0 ;  /* 0x2000005eff5e7230 */ /* 0x000fe40000004100 */
        /* <DEDUP_REMOVED lines=9> */
[----:B------:R-:W-:Y:S02]  /*4a50*/  SHF.R.U32.HI R84, RZ, 0x10, R85 ;  /* 0x00000010ff547819 */ /* 0x000fe40000011655 */
[----:B------:R-:W-:Y:S01]  /*4a60*/  MOV R85, R44 ;  /* 0x0000002c00557202 */ /* 0x000fe20000000f00 */
        /* <DEDUP_REMOVED lines=12> */
[----:B------:R-:W-:Y:S01]  /*4b30*/  HADD2.F32 R87, -RZ, R185.H1_H1 ;  /* 0x300000b9ff577230 */ /* 0x000fe20000004100 */
[----:B------:R-:W-:Y:S02]  /*4b40*/  F2FP.F16.F32.PACK_AB R47, R47, R44 ;  /* 0x0000002c2f2f723e */ /* 0x000fe400000000ff */
[-C--:B------:R-:W-:Y:S01]  /*4b50*/  FMUL.FTZ R85, R46, R95.reuse ;  /* 0x0000005f2e557220 */ /* 0x080fe20000410000 */
[----:B------:R-:W-:-:S03]  /*4b60*/  FMUL.FTZ R95, R94, R95 ;  /* 0x0000005f5e5f7220 */ /* 0x000fc60000410000 */
[-C--:B------:R-:W-:Y:S01]  /*4b70*/  FFMA.FTZ R85, R94, R87.reuse, -R85 ;  /* 0x000000575e557223 */ /* 0x080fe20000010855 */
[--C-:B------:R-:W-:Y:S02]  /*4b80*/  HADD2.F32 R94, -RZ, R84.reuse.H0_H0 ;  /* 0x20000054ff5e7230 */ /* 0x100fe40000004100 */
[----:B------:R-:W-:Y:S01]  /*4b90*/  FFMA.FTZ R46, R46, R87, R95 ;  /* 0x000000572e2e7223 */ /* 0x000fe2000001005f */
[----:B------:R-:W-:Y:S02]  /*4ba0*/  HADD2.F32 R84, -RZ, R84.H1_H1 ;  /* 0x30000054ff547230 */ /* 0x000fe40000004100 */
[----:B------:R-:W-:Y:S02]  /*4bb0*/  HADD2.F32 R87, -RZ, R185.H0_H0 ;  /* 0x200000b9ff577230 */ /* 0x000fe40000004100 */
[----:B------:R-:W-:Y:S01]  /*4bc0*/  F2FP.F16.F32.PACK_AB R44, R46, R85 ;  /* 0x000000552e2c723e */ /* 0x000fe200000000ff */
[-C--:B------:R-:W-:Y:S01]  /*4bd0*/  FMUL.FTZ R95, R84, R99.reuse ;  /* 0x00000063545f7220 */ /* 0x080fe20000410000 */
[----:B------:R-:W-:-:S03]  /*4be0*/  FMUL.FTZ R99, R94, R99 ;  /* 0x000000635e637220 */ /* 0x000fc60000410000 */
[-C--:B------:R-:W-:Y:S01]  /*4bf0*/  FFMA.FTZ R95, R94, R87.reuse, -R95 ;  /* 0x000000575e5f7223 */ /* 0x080fe2000001085f */
[----:B------:R-:W-:-:S05]  /*4c00*/  FFMA.FTZ R84, R84, R87, R99 ;  /* 0x0000005754547223 */ /* 0x000fca0000010063 */
[----:B------:R-:W-:-:S07]  /*4c10*/  F2FP.F16.F32.PACK_AB R46, R84, R95 ;  /* 0x0000005f542e723e */ /* 0x000fce00000000ff */
.L_x_458:
[----:B------:R-:W-:Y:S05]  /*4c20*/  BSYNC B3 ;  /* 0x0000000000037941 */ /* 0x000fea0003800000 */
.L_x_457:
[----:B------:R-:W-:Y:S01]  /*4c30*/  ULDC.64 UR4, c[0x0][0x2e8] ;  /* 0x0000ba0000047ab9 */ /* 0x000fe20000000a00 */
[----:B------:R-:W-:Y:S01]  /*4c40*/  ULDC.64 UR6, c[0x0][0x208] ;  /* 0x0000820000067ab9 */ /* 0x000fe20000000a00 */
[----:B------:R-:W-:-:S04]  /*4c50*/  LEA R84, P3, R90, UR4, 0x1 ;  /* 0x000000045a547c11 */ /* 0x000fc8000f8608ff */
[----:B------:R-:W-:-:S05]  /*4c60*/  LEA.HI.X R85, R90, UR5, R91, 0x1, P3 ;  /* 0x000000055a557c11 */ /* 0x000fca00098f0c5b */
[----:B--2---:R3:W-:Y:S04]  /*4c70*/  STG.E.128 desc[UR6][R84.64], R44 ;  /* 0x0000002c54007986 */ /* 0x0047e8000c101d06 */
.L_x_456:
[----:B------:R-:W-:Y:S05]  /*4c80*/  BSYNC B2 ;  /* 0x0000000000027941 */ /* 0x000fea0003800000 */
.L_x_455:
[----:B------:R-:W-:Y:S05]  /*4c90*/  @P1 BRA `(.L_x_454) ;  /* 0x0000000000d41947 */ /* 0x000fea0003800000 */
[----:B0-23--:R0:W2:Y:S01]  /*4ca0*/  LDS.128 R44, [R5+0x24c00] ;  /* 0x024c0000052c7984 */ /* 0x00d0a20000000c00 */
[----:B------:R-:W-:Y:S01]  /*4cb0*/  IADD3 R89, P3, R89, R14, RZ ;  /* 0x0000000e59597210 */ /* 0x000fe20007f7e0ff */
[----:B------:R-:W-:Y:S04]  /*4cc0*/  BSSY B2, `(.L_x_459) ;  /* 0x000002d000027945 */ /* 0x000fe80003800000 */
[----:B------:R-:W-:Y:S01]  /*4cd0*/  IMAD.X R88, R88, 0x1, R11, P3 ;  /* 0x0000000158587824 */ /* 0x000fe200018e060b */
[----:B------:R-:W-:-:S13]  /*4ce0*/  ISETP.GE.AND P3, PT, R220, R92, PT ;  /* 0x0000005cdc00720c */ /* 0x000fda0003f66270 */
[----:B0-----:R-:W-:Y:S05]  /*4cf0*/  @P3 BRA `(.L_x_460) ;  /* 0x0000000000a43947 */ /* 0x001fea0003800000 */
[--C-:B------:R-:W-:Y:S01]  /*4d00*/  SHF.R.U64 R82, R82, 0x10, R83.reuse ;  /* 0x0000001052527819 */ /* 0x100fe20000001253 */
[----:B--2---:R-:W-:Y:S01]  /*4d10*/  HADD2.F32 R85, -RZ, R45.H1_H1 ;  /* 0x3000002dff557230 */ /* 0x004fe20000004100 */
[----:B------:R-:W-:Y:S01]  /*4d20*/  SHF.R.U32.HI R83, RZ, 0x10, R83 ;  /* 0x00000010ff537819 */ /* 0x000fe20000011653 */
[----:B------:R-:W-:Y:S01]  /*4d30*/  HADD2.F32 R84, -RZ, R47.H1_H1 ;  /* 0x3000002fff547230 */ /* 0x000fe20000004100 */
[--C-:B------:R-:W-:Y:S01]  /*4d40*/  SHF.R.U64 R80, R80, 0x10, R81.reuse ;  /* 0x0000001050507819 */ /* 0x100fe20000001251 */
[----:B------:R-:W-:Y:S01]  /*4d50*/  HADD2.F32 R82, -RZ, R82.H0_H0 ;  /* 0x20000052ff527230 */ /* 0x000fe20000004100 */
[----:B------:R-:W-:Y:S01]  /*4d60*/  SHF.R.U32.HI R81, RZ, 0x10, R81 ;  /* 0x00000010ff517819 */ /* 0x000fe20000011651 */
[----:B------:R-:W-:Y:S02]  /*4d70*/  HADD2.F32 R83, -RZ, R83.H0_H0 ;  /* 0x20000053ff537230 */ /* 0x000fe40000004100 */
[----:B------:R-:W-:Y:S02]  /*4d80*/  HADD2.F32 R45, -RZ, R45.H0_H0 ;  /* 0x2000002dff2d7230 */ /* 0x000fe40000004100 */
[----:B------:R-:W-:Y:S01]  /*4d90*/  FMUL.FTZ R90, R85, R82 ;  /* 0x00000052555a7220 */ /* 0x000fe20000410000 */
[----:B------:R-:W-:-:S02]  /*4da0*/  HADD2.F32 R86, -RZ, R47.H0_H0 ;  /* 0x2000002fff567230 */ /* 0x000fc40000004100 */
[-C--:B------:R-:W-:Y:S01]  /*4db0*/  FMUL.FTZ R47, R84, R83.reuse ;  /* 0x00000053542f7220 */ /* 0x080fe20000410000 */
[----:B------:R-:W-:Y:S02]  /*4dc0*/  HADD2.F32 R80, -RZ, R80.H0_H0 ;  /* 0x20000050ff507230 */ /* 0x000fe40000004100 */
[C---:B------:R-:W-:Y:S01]  /*4dd0*/  FMUL.FTZ R82, R45.reuse, R82 ;  /* 0x000000522d527220 */ /* 0x040fe20000410000 */
[----:B------:R-:W-:Y:S02]  /*4de0*/  HADD2.F32 R81, -RZ, R81.H0_H0 ;  /* 0x20000051ff517230 */ /* 0x000fe40000004100 */
[----:B------:R-:W-:Y:S01]  /*4df0*/  FMUL.FTZ R83, R86, R83 ;  /* 0x0000005356537220 */ /* 0x000fe20000410000 */
[-C--:B------:R-:W-:Y:S01]  /*4e00*/  FFMA.FTZ R90, R45, R80.reuse, -R90 ;  /* 0x000000502d5a7223 */ /* 0x080fe2000001085a */
[----:B------:R-:W-:Y:S02]  /*4e10*/  FFMA.FTZ R85, R85, R80, R82 ;  /* 0x0000005055557223 */ /* 0x000fe40000010052 */
[----:B------:R-:W-:Y:S01]  /*4e20*/  FFMA.FTZ R84, R84, R81, R83 ;  /* 0x0000005154547223 */ /* 0x000fe20000010053 */
[----:B------:R-:W-:-:S02]  /*4e30*/  HADD2.F32 R83, -RZ, R168.H1_H1 ;  /* 0x300000a8ff537230 */ /* 0x000fc40000004100 */
[----:B------:R-:W-:Y:S01]  /*4e40*/  FFMA.FTZ R47, R86, R81, -R47 ;  /* 0x00000051562f7223 */ /* 0x000fe2000001082f */
[--C-:B------:R-:W-:Y:S02]  /*4e50*/  HADD2.F32 R80, -RZ, R44.reuse.H1_H1 ;  /* 0x3000002cff507230 */ /* 0x100fe40000004100 */
[----:B------:R-:W-:Y:S02]  /*4e60*/  HADD2.F32 R82, -RZ, R44.H0_H0 ;  /* 0x2000002cff527230 */ /* 0x000fe40000004100 */
[----:B------:R-:W-:Y:S02]  /*4e70*/  HADD2.F32 R81, -RZ, R168.H0_H0 ;  /* 0x200000a8ff517230 */ /* 0x000fe40000004100 */
[-C--:B------:R-:W-:Y:S01]  /*4e80*/  FMUL.FTZ R87, R80, R83.reuse ;  /* 0x0000005350577220 */ /* 0x080fe20000410000 */
[--C-:B------:R-:W-:Y:S02]  /*4e90*/  HADD2.F32 R44, -RZ, R46.reuse.H1_H1 ;  /* 0x3000002eff2c7230 */ /* 0x100fe40000004100 */
[----:B------:R-:W-:Y:S01]  /*4ea0*/  FMUL.FTZ R91, R82, R83 ;  /* 0x00000053525b7220 */ /* 0x000fe20000410000 */
[----:B------:R-:W-:Y:S01]  /*4eb0*/  HADD2.F32 R45, -RZ, R169.H1_H1 ;  /* 0x300000a9ff2d7230 */ /* 0x000fe20000004100 */
[----:B------:R-:W-:Y:S01]  /*4ec0*/  F2FP.F16.F32.PACK_AB R47, R84, R47 ;  /* 0x0000002f542f723e */ /* 0x000fe200000000ff */
[----:B------:R-:W-:-:S02]  /*4ed0*/  HADD2.F32 R46, -RZ, R46.H0_H0 ;  /* 0x2000002eff2e7230 */ /* 0x000fc40000004100 */
[----:B------:R-:W-:Y:S01]  /*4ee0*/  FMUL.FTZ R83, R44, R81 ;  /* 0x000000512c537220 */ /* 0x000fe20000410000 */
[----:B------:R-:W-:Y:S02]  /*4ef0*/  HADD2.F32 R169, -RZ, R169.H0_H0 ;  /* 0x200000a9ffa97230 */ /* 0x000fe40000004100 */
[-C--:B------:R-:W-:Y:S01]  /*4f00*/  FFMA.FTZ R82, R82, R45.reuse, -R87 ;  /* 0x0000002d52527223 */ /* 0x080fe20000010857 */
[----:B------:R-:W-:Y:S01]  /*4f10*/  FFMA.FTZ R91, R80, R45, R91 ;  /* 0x0000002d505b7223 */ /* 0x000fe2000001005b */
[C---:B------:R-:W-:Y:S01]  /*4f20*/  FMUL.FTZ R81, R46.reuse, R81 ;  /* 0x000000512e517220 */ /* 0x040fe20000410000 */
[----:B------:R-:W-:Y:S01]  /*4f30*/  F2FP.F16.F32.PACK_AB R45, R85, R90 ;  /* 0x0000005a552d723e */ /* 0x000fe200000000ff */
[-C--:B------:R-:W-:Y:S02]  /*4f40*/  FFMA.FTZ R83, R46, R169.reuse, -R83 ;  /* 0x000000a92e537223 */ /* 0x080fe40000010853 */
[----:B------:R-:W-:Y:S01]  /*4f50*/  FFMA.FTZ R44, R44, R169, R81 ;  /* 0x000000a92c2c7223 */ /* 0x000fe20000010051 */
[----:B------:R-:W-:-:S04]  /*4f60*/  F2FP.F16.F32.PACK_AB R82, R91, R82 ;  /* 0x000000525b52723e */ /* 0x000fc800000000ff */
[----:B------:R-:W-:Y:S01]  /*4f70*/  F2FP.F16.F32.PACK_AB R46, R44, R83 ;  /* 0x000000532c2e723e */ /* 0x000fe200000000ff */
[----:B------:R-:W-:-:S07]  /*4f80*/  IMAD.MOV.U32 R44, RZ, RZ, R82 ;  /* 0x000000ffff2c7224 */ /* 0x000fce00078e0052 */
.L_x_460:
[----:B------:R-:W-:Y:S05]  /*4f90*/  BSYNC B2 ;  /* 0x0000000000027941 */ /* 0x000fea0003800000 */
.L_x_459:
[----:B------:R-:W-:Y:S01]  /*4fa0*/  ULDC.64 UR4, c[0x0][0x2e8] ;  /* 0x0000ba0000047ab9 */ /* 0x000fe20000000a00 */
[----:B------:R-:W-:Y:S01]  /*4fb0*/  ULDC.64 UR6, c[0x0][0x208] ;  /* 0x0000820000067ab9 */ /* 0x000fe20000000a00 */
[----:B------:R-:W-:-:S04]  /*4fc0*/  LEA R80, P3, R89, UR4, 0x1 ;  /* 0x0000000459507c11 */ /* 0x000fc8000f8608ff */
[----:B------:R-:W-:-:S05]  /*4fd0*/  LEA.HI.X R81, R89, UR5, R88, 0x1, P3 ;  /* 0x0000000559517c11 */ /* 0x000fca00098f0c58 */
[----:B--2---:R4:W-:Y:S04]  /*4fe0*/  STG.E.128 desc[UR6][R80.64], R44 ;  /* 0x0000002c50007986 */ /* 0x0049e8000c101d06 */
.L_x_454:
[----:B------:R-:W-:Y:S05]  /*4ff0*/  BSYNC B1 ;  /* 0x0000000000017941 */ /* 0x000fea0003800000 */
.L_x_453:
[----:B---3--:R-:W3:Y:S01]  /*5000*/  LDL R89, [R1] ;  /* 0x0000000001597983 */ /* 0x008ee20000100800 */
[----:B------:R-:W-:Y:S01]  /*5010*/  BSSY B1, `(.L_x_461) ;  /* 0x0000074000017945 */ /* 0x000fe20003800000 */
[----:B---3--:R-:W-:-:S13]  /*5020*/  LOP3.LUT P3, RZ, R89, 0x4, RZ, 0xc0, !PT ;  /* 0x0000000459ff7812 */ /* 0x008fda000786c0ff */
[----:B------:R-:W-:Y:S05]  /*5030*/  @P3 BRA `(.L_x_462) ;  /* 0x0000000400c43947 */ /* 0x000fea0003800000 */
[----:B----4-:R-:W-:Y:S01]  /*5040*/  IADD3 R81, P3, P4, R125, R136, R16 ;  /* 0x000000887d517210 */ /* 0x010fe20007c7e010 */
        /* <DEDUP_REMOVED lines=10> */
[----:B--2---:R-:W-:Y:S01]  /*50f0*/  HADD2.F32 R86, -RZ, R45.H1_H1 ;  /* 0x3000002dff567230 */ /* 0x004fe20000004100 */
[----:B------:R-:W-:Y:S02]  /*5100*/  SHF.R.U64 R85, R78, 0x10, R79 ;  /* 0x000000104e557819 */ /* 0x000fe4000000124f */
[----:B------:R-:W-:Y:S02]  /*5110*/  SHF.R.U32.HI R76, RZ, 0x10, R77 ;  /* 0x00000010ff4c7819 */ /* 0x000fe4000001164d */
[----:B------:R-:W-:Y:S01]  /*5120*/  SHF.R.U32.HI R87, RZ, 0x10, R79 ;  /* 0x00000010ff577819 */ /* 0x000fe2000001164f */
[----:B------:R-:W-:Y:S01]  /*5130*/  HADD2.F32 R85, -RZ, R85.H0_H0 ;  /* 0x20000055ff557230 */ /* 0x000fe20000004100 */
[----:B------:R-:W-:Y:S01]  /*5140*/  MOV R77, R47 ;  /* 0x0000002f004d7202 */ /* 0x000fe20000000f00 */
[----:B------:R-:W-:Y:S02]  /*5150*/  HADD2.F32 R47, -RZ, R84.H0_H0 ;  /* 0x20000054ff2f7230 */ /* 0x000fe40000004100 */
[----:B------:R-:W-:-:S02]  /*5160*/  HADD2.F32 R84, -RZ, R45.H0_H0 ;  /* 0x2000002dff547230 */ /* 0x000fc40000004100 */
[-C--:B------:R-:W-:Y:S01]  /*5170*/  FMUL.FTZ R45, R86, R85.reuse ;  /* 0x00000055562d7220 */ /* 0x080fe20000410000 */
[----:B------:R-:W-:Y:S02]  /*5180*/  HADD2.F32 R87, -RZ, R87.H0_H0 ;  /* 0x20000057ff577230 */ /* 0x000fe40000004100 */
[--C-:B------:R-:W-:Y:S02]  /*5190*/  HADD2.F32 R78, -RZ, R77.reuse.H1_H1 ;  /* 0x3000004dff4e7230 */ /* 0x100fe40000004100 */
[C---:B------:R-:W-:Y:S01]  /*51a0*/  FMUL.FTZ R85, R84.reuse, R85 ;  /* 0x0000005554557220 */ /* 0x040fe20000410000 */
[----:B------:R-:W-:Y:S02]  /*51b0*/  HADD2.F32 R77, -RZ, R77.H0_H0 ;  /* 0x2000004dff4d7230 */ /* 0x000fe40000004100 */
[----:B------:R-:W-:Y:S01]  /*51c0*/  FFMA.FTZ R45, R84, R47, -R45 ;  /* 0x0000002f542d7223 */ /* 0x000fe2000001082d */
[----:B------:R-:W-:Y:S02]  /*51d0*/  HADD2.F32 R79, -RZ, R76.H0_H0 ;  /* 0x2000004cff4f7230 */ /* 0x000fe40000004100 */
[----:B------:R-:W-:Y:S01]  /*51e0*/  FMUL.FTZ R88, R78, R87 ;  /* 0x000000574e587220 */ /* 0x000fe20000410000 */
[----:B------:R-:W-:Y:S01]  /*51f0*/  FFMA.FTZ R76, R86, R47, R85 ;  /* 0x0000002f564c7223 */ /* 0x000fe20000010055 */
[----:B------:R-:W-:Y:S01]  /*5200*/  FMUL.FTZ R87, R77, R87 ;  /* 0x000000574d577220 */ /* 0x000fe20000410000 */
[----:B------:R-:W-:-:S02]  /*5210*/  HADD2.F32 R85, -RZ, R175.H1_H1 ;  /* 0x300000afff557230 */ /* 0x000fc40000004100 */
[-C--:B------:R-:W-:Y:S01]  /*5220*/  FFMA.FTZ R47, R77, R79.reuse, -R88 ;  /* 0x0000004f4d2f7223 */ /* 0x080fe20000010858 */
[--C-:B------:R-:W-:Y:S02]  /*5230*/  HADD2.F32 R77, -RZ, R44.reuse.H1_H1 ;  /* 0x3000002cff4d7230 */ /* 0x100fe40000004100 */
[----:B------:R-:W-:Y:S01]  /*5240*/  FFMA.FTZ R78, R78, R79, R87 ;  /* 0x0000004f4e4e7223 */ /* 0x000fe20000010057 */
[----:B------:R-:W-:Y:S01]  /*5250*/  HADD2.F32 R44, -RZ, R44.H0_H0 ;  /* 0x2000002cff2c7230 */ /* 0x000fe20000004100 */
[----:B------:R-:W-:Y:S01]  /*5260*/  F2FP.F16.F32.PACK_AB R45, R76, R45 ;  /* 0x0000002d4c2d723e */ /* 0x000fe200000000ff */
[--C-:B------:R-:W-:Y:S02]  /*5270*/  HADD2.F32 R79, -RZ, R46.reuse.H1_H1 ;  /* 0x3000002eff4f7230 */ /* 0x100fe40000004100 */
[-C--:B------:R-:W-:Y:S01]  /*5280*/  FMUL.FTZ R87, R77, R85.reuse ;  /* 0x000000554d577220 */ /* 0x080fe20000410000 */
[----:B------:R-:W-:Y:S02]  /*5290*/  HADD2.F32 R175, -RZ, R175.H0_H0 ;  /* 0x200000afffaf7230 */ /* 0x000fe40000004100 */
[----:B------:R-:W-:Y:S01]  /*52a0*/  FMUL.FTZ R86, R44, R85 ;  /* 0x000000552c567220 */ /* 0x000fe20000410000 */
[----:B------:R-:W-:Y:S01]  /*52b0*/  HADD2.F32 R46, -RZ, R46.H0_H0 ;  /* 0x2000002eff2e7230 */ /* 0x000fe20000004100 */
[----:B------:R-:W-:Y:S01]  /*52c0*/  F2FP.F16.F32.PACK_AB R47, R78, R47 ;  /* 0x0000002f4e2f723e */ /* 0x000fe200000000ff */
[----:B------:R-:W-:-:S02]  /*52d0*/  HADD2.F32 R84, -RZ, R167.H1_H1 ;  /* 0x300000a7ff547230 */ /* 0x000fc40000004100 */
[-C--:B------:R-:W-:Y:S01]  /*52e0*/  FMUL.FTZ R85, R79, R175.reuse ;  /* 0x000000af4f557220 */ /* 0x080fe20000410000 */
[----:B------:R-:W-:Y:S02]  /*52f0*/  HADD2.F32 R167, -RZ, R167.H0_H0 ;  /* 0x200000a7ffa77230 */ /* 0x000fe40000004100 */
[----:B------:R-:W-:Y:S01]  /*5300*/  FMUL.FTZ R88, R46, R175 ;  /* 0x000000af2e587220 */ /* 0x000fe20000410000 */
[-C--:B------:R-:W-:Y:S01]  /*5310*/  FFMA.FTZ R87, R44, R84.reuse, -R87 ;  /* 0x000000542c577223 */ /* 0x080fe20000010857 */
[----:B------:R-:W-:Y:S01]  /*5320*/  FFMA.FTZ R86, R77, R84, R86 ;  /* 0x000000544d567223 */ /* 0x000fe20000010056 */
[-C--:B------:R-:W-:Y:S01]  /*5330*/  FFMA.FTZ R85, R46, R167.reuse, -R85 ;  /* 0x000000a72e557223 */ /* 0x080fe20000010855 */
[----:B------:R-:W-:-:S03]  /*5340*/  FFMA.FTZ R88, R79, R167, R88 ;  /* 0x000000a74f587223 */ /* 0x000fc60000010058 */
[----:B------:R-:W-:Y:S02]  /*5350*/  F2FP.F16.F32.PACK_AB R44, R86, R87 ;  /* 0x00000057562c723e */ /* 0x000fe400000000ff */
[----:B------:R-:W-:-:S07]  /*5360*/  F2FP.F16.F32.PACK_AB R46, R88, R85 ;  /* 0x00000055582e723e */ /* 0x000fce00000000ff */
.L_x_466:
[----:B------:R-:W-:Y:S05]  /*5370*/  BSYNC B3 ;  /* 0x0000000000037941 */ /* 0x000fea0003800000 */
.L_x_465:
[----:B------:R-:W-:Y:S01]  /*5380*/  ULDC.64 UR4, c[0x0][0x2e8] ;  /* 0x0000ba0000047ab9 */ /* 0x000fe20000000a00 */
[----:B------:R-:W-:Y:S01]  /*5390*/  ULDC.64 UR6, c[0x0][0x208] ;  /* 0x0000820000067ab9 */ /* 0x000fe20000000a00 */
[----:B------:R-:W-:-:S04]  /*53a0*/  LEA R76, P3, R82, UR4, 0x1 ;  /* 0x00000004524c7c11 */ /* 0x000fc8000f8608ff */
[----:B------:R-:W-:-:S05]  /*53b0*/  LEA.HI.X R77, R82, UR5, R83, 0x1, P3 ;  /* 0x00000005524d7c11 */ /* 0x000fca00098f0c53 */
[----:B--2---:R3:W-:Y:S04]  /*53c0*/  STG.E.128 desc[UR6][R76.64], R44 ;  /* 0x0000002c4c007986 */ /* 0x0047e8000c101d06 */
.L_x_464:
[----:B------:R-:W-:Y:S05]  /*53d0*/  BSYNC B2 ;  /* 0x0000000000027941 */ /* 0x000fea0003800000 */
.L_x_463:
        /* <DEDUP_REMOVED lines=8> */
[----:B--2---:R-:W-:Y:S01]  /*5460*/  IMAD.MOV.U32 R72, RZ, RZ, R44 ;  /* 0x000000ffff487224 */ /* 0x004fe200078e002c */
[----:B------:R-:W-:Y:S01]  /*5470*/  SHF.R.U32.HI R77, RZ, 0x10, R73 ;  /* 0x00000010ff4d7819 */ /* 0x000fe20000011649 */
[----:B------:R-:W-:Y:S01]  /*5480*/  IMAD.MOV.U32 R73, RZ, RZ, R47 ;  /* 0x000000ffff497224 */ /* 0x000fe200078e002f */
[--C-:B------:R-:W-:Y:S01]  /*5490*/  SHF.R.U64 R76, R74, 0x10, R75.reuse ;  /* 0x000000104a4c7819 */ /* 0x100fe2000000124b */
[--C-:B------:R-:W-:Y:S01]  /*54a0*/  HADD2.F32 R47, -RZ, R45.reuse.H1_H1 ;  /* 0x3000002dff2f7230 */ /* 0x100fe20000004100 */
[----:B------:R-:W-:Y:S01]  /*54b0*/  SHF.R.U32.HI R78, RZ, 0x10, R75 ;  /* 0x00000010ff4e7819 */ /* 0x000fe2000001164b */
[----:B------:R-:W-:Y:S02]  /*54c0*/  HADD2.F32 R44, -RZ, R45.H0_H0 ;  /* 0x2000002dff2c7230 */ /* 0x000fe40000004100 */
[----:B------:R-:W-:Y:S02]  /*54d0*/  HADD2.F32 R75, -RZ, R76.H0_H0 ;  /* 0x2000004cff4b7230 */ /* 0x000fe40000004100 */
[----:B------:R-:W-:-:S02]  /*54e0*/  HADD2.F32 R78, -RZ, R78.H0_H0 ;  /* 0x2000004eff4e7230 */ /* 0x000fc40000004100 */
[--C-:B------:R-:W-:Y:S02]  /*54f0*/  HADD2.F32 R45, -RZ, R73.reuse.H1_H1 ;  /* 0x30000049ff2d7230 */ /* 0x100fe40000004100 */
[-C--:B------:R-:W-:Y:S01]  /*5500*/  FMUL.FTZ R82, R44, R75.reuse ;  /* 0x0000004b2c527220 */ /* 0x080fe20000410000 */
[----:B------:R-:W-:Y:S02]  /*5510*/  HADD2.F32 R73, -RZ, R73.H0_H0 ;  /* 0x20000049ff497230 */ /* 0x000fe40000004100 */
[----:B------:R-:W-:Y:S02]  /*5520*/  HADD2.F32 R74, -RZ, R79.H0_H0 ;  /* 0x2000004fff4a7230 */ /* 0x000fe40000004100 */
[-C--:B------:R-:W-:Y:S01]  /*5530*/  FMUL.FTZ R84, R45, R78.reuse ;  /* 0x0000004e2d547220 */ /* 0x080fe20000410000 */
[----:B------:R-:W-:Y:S02]  /*5540*/  HADD2.F32 R76, -RZ, R77.H0_H0 ;  /* 0x2000004dff4c7230 */ /* 0x000fe40000004100 */
[----:B------:R-:W-:Y:S01]  /*5550*/  FMUL.FTZ R77, R47, R75 ;  /* 0x0000004b2f4d7220 */ /* 0x000fe20000410000 */
[----:B------:R-:W-:-:S03]  /*5560*/  FMUL.FTZ R78, R73, R78 ;  /* 0x0000004e494e7220 */ /* 0x000fc60000410000 */
[-C--:B------:R-:W-:Y:S01]  /*5570*/  FFMA.FTZ R44, R44, R74.reuse, -R77 ;  /* 0x0000004a2c2c7223 */ /* 0x080fe2000001084d */
[----:B------:R-:W-:Y:S01]  /*5580*/  FFMA.FTZ R77, R47, R74, R82 ;  /* 0x0000004a2f4d7223 */ /* 0x000fe20000010052 */
[-C--:B------:R-:W-:Y:S01]  /*5590*/  FFMA.FTZ R83, R45, R76.reuse, R78 ;  /* 0x0000004c2d537223 */ /* 0x080fe2000001004e */
[--C-:B------:R-:W-:Y:S02]  /*55a0*/  HADD2.F32 R74, -RZ, R155.reuse.H0_H0 ;  /* 0x2000009bff4a7230 */ /* 0x100fe40000004100 */
[----:B------:R-:W-:Y:S01]  /*55b0*/  FFMA.FTZ R84, R73, R76, -R84 ;  /* 0x0000004c49547223 */ /* 0x000fe20000010854 */
[----:B------:R-:W-:Y:S02]  /*55c0*/  HADD2.F32 R45, -RZ, R72.H1_H1 ;  /* 0x30000048ff2d7230 */ /* 0x000fe40000004100 */
[----:B------:R-:W-:Y:S02]  /*55d0*/  HADD2.F32 R47, -RZ, R46.H1_H1 ;  /* 0x3000002eff2f7230 */ /* 0x000fe40000004100 */
[----:B------:R-:W-:-:S02]  /*55e0*/  HADD2.F32 R155, -RZ, R155.H1_H1 ;  /* 0x3000009bff9b7230 */ /* 0x000fc40000004100 */
[-C--:B------:R-:W-:Y:S01]  /*55f0*/  FMUL.FTZ R75, R45, R74.reuse ;  /* 0x0000004a2d4b7220 */ /* 0x080fe20000410000 */
[----:B------:R-:W-:Y:S02]  /*5600*/  HADD2.F32 R72, -RZ, R72.H0_H0 ;  /* 0x20000048ff487230 */ /* 0x000fe40000004100 */
[----:B------:R-:W-:Y:S02]  /*5610*/  HADD2.F32 R46, -RZ, R46.H0_H0 ;  /* 0x2000002eff2e7230 */ /* 0x000fe40000004100 */
[-C--:B------:R-:W-:Y:S01]  /*5620*/  FMUL.FTZ R79, R47, R155.reuse ;  /* 0x0000009b2f4f7220 */ /* 0x080fe20000410000 */
[--C-:B------:R-:W-:Y:S02]  /*5630*/  HADD2.F32 R73, -RZ, R153.reuse.H0_H0 ;  /* 0x20000099ff497230 */ /* 0x100fe40000004100 */
[----:B------:R-:W-:Y:S01]  /*5640*/  FMUL.FTZ R74, R72, R74 ;  /* 0x0000004a484a7220 */ /* 0x000fe20000410000 */
[----:B------:R-:W-:Y:S02]  /*5650*/  HADD2.F32 R153, -RZ, R153.H1_H1 ;  /* 0x30000099ff997230 */ /* 0x000fe40000004100 */
[----:B------:R-:W-:Y:S01]  /*5660*/  FMUL.FTZ R76, R46, R155 ;  /* 0x0000009b2e4c7220 */ /* 0x000fe20000410000 */
[-C--:B------:R-:W-:Y:S01]  /*5670*/  FFMA.FTZ R75, R72, R73.reuse, -R75 ;  /* 0x00000049484b7223 */ /* 0x080fe2000001084b */
[----:B------:R-:W-:Y:S01]  /*5680*/  FFMA.FTZ R74, R45, R73, R74 ;  /* 0x000000492d4a7223 */ /* 0x000fe2000001004a */
[-C--:B------:R-:W-:Y:S01]  /*5690*/  FFMA.FTZ R79, R46, R153.reuse, -R79 ;  /* 0x000000992e4f7223 */ /* 0x080fe2000001084f */
[----:B------:R-:W-:Y:S01]  /*56a0*/  FFMA.FTZ R76, R47, R153, R76 ;  /* 0x000000992f4c7223 */ /* 0x000fe2000001004c */
[----:B------:R-:W-:-:S02]  /*56b0*/  F2FP.F16.F32.PACK_AB R45, R77, R44 ;  /* 0x0000002c4d2d723e */ /* 0x000fc400000000ff */
[----:B------:R-:W-:Y:S02]  /*56c0*/  F2FP.F16.F32.PACK_AB R47, R83, R84 ;  /* 0x00000054532f723e */ /* 0x000fe400000000ff */
[----:B------:R-:W-:Y:S02]  /*56d0*/  F2FP.F16.F32.PACK_AB R44, R74, R75 ;  /* 0x0000004b4a2c723e */ /* 0x000fe400000000ff */
[----:B------:R-:W-:-:S07]  /*56e0*/  F2FP.F16.F32.PACK_AB R46, R76, R79 ;  /* 0x0000004f4c2e723e */ /* 0x000fce00000000ff */
.L_x_468:
[----:B------:R-:W-:Y:S05]  /*56f0*/  BSYNC B2 ;  /* 0x0000000000027941 */ /* 0x000fea0003800000 */
.L_x_467:
[----:B------:R-:W-:Y:S01]  /*5700*/  ULDC.64 UR4, c[0x0][0x2e8] ;  /* 0x0000ba0000047ab9 */ /* 0x000fe20000000a00 */
[----:B------:R-:W-:Y:S01]  /*5710*/  ULDC.64 UR6, c[0x0][0x208] ;  /* 0x0000820000067ab9 */ /* 0x000fe20000000a00 */
[----:B------:R-:W-:-:S04]  /*5720*/  LEA R72, P3, R81, UR4, 0x1 ;  /* 0x0000000451487c11 */ /* 0x000fc8000f8608ff */
[----:B------:R-:W-:-:S05]  /*5730*/  LEA.HI.X R73, R81, UR5, R80, 0x1, P3 ;  /* 0x0000000551497c11 */ /* 0x000fca00098f0c50 */
[----:B--2---:R0:W-:Y:S04]  /*5740*/  STG.E.128 desc[UR6][R72.64], R44 ;  /* 0x0000002c48007986 */ /* 0x0041e8000c101d06 */
.L_x_462:
[----:B------:R-:W-:Y:S05]  /*5750*/  BSYNC B1 ;  /* 0x0000000000017941 */ /* 0x000fea0003800000 */
.L_x_461:
[----:B------:R-:W-:Y:S01]  /*5760*/  LOP3.LUT P3, RZ, R89, 0x8, RZ, 0xc0, !PT ;  /* 0x0000000859ff7812 */ /* 0x000fe2000786c0ff */
[----:B------:R-:W-:-:S12]  /*5770*/  BSSY B1, `(.L_x_469) ;  /* 0x0000072000017945 */ /* 0x000fd80003800000 */
[----:B------:R-:W-:Y:S05]  /*5780*/  @P3 BRA `(.L_x_470) ;  /* 0x0000000400c03947 */ /* 0x000fea0003800000 */
[----:B0-----:R-:W-:Y:S01]  /*5790*/  IADD3 R73, P3, P4, R127, R136, R16 ;  /* 0x000000887f497210 */ /* 0x001fe20007c7e010 */
[----:B------:R-:W-:Y:S03]  /*57a0*/  BSSY B2, `(.L_x_471) ;  /* 0x0000038000027945 */ /* 0x000fe60003800000 */
[----:B------:R-:W-:Y:S01]  /*57b0*/  IADD3.X R72, R126, R93, R17, P3, P4 ;  /* 0x0000005d7e487210 */ /* 0x000fe20001fe8411 */
[----:B------:R-:W-:Y:S08]  /*57c0*/  @P0 BRA `(.L_x_472) ;  /* 0x0000000000d40947 */ /* 0x000ff00003800000 */
[----:B--234-:R0:W2:Y:S01]  /*57d0*/  LDS.128 R44, [R5+0x21400] ;  /* 0x02140000052c7984 */ /* 0x01c0a20000000c00 */
        /* <DEDUP_REMOVED lines=8> */
[--C-:B------:R-:W-:Y:S01]  /*5860*/  HADD2.F32 R46, -RZ, R45.reuse.H1_H1 ;  /* 0x3000002dff2e7230 */ /* 0x100fe20000004100 */
[--C-:B------:R-:W-:Y:S01]  /*5870*/  SHF.R.U64 R69, R70, 0x10, R71.reuse ;  /* 0x0000001046457819 */ /* 0x100fe20000001247 */
[----:B------:R-:W-:Y:S01]  /*5880*/  HADD2.F32 R45, -RZ, R45.H0_H0 ;  /* 0x2000002dff2d7230 */ /* 0x000fe20000004100 */
[----:B------:R-:W-:Y:S01]  /*5890*/  SHF.R.U32.HI R78, RZ, 0x10, R71 ;  /* 0x00000010ff4e7819 */ /* 0x000fe20000011647 */
[----:B------:R-:W-:Y:S02]  /*58a0*/  HADD2.F32 R70, -RZ, R77.H0_H0 ;  /* 0x2000004dff467230 */ /* 0x000fe40000004100 */
[----:B------:R-:W-:Y:S02]  /*58b0*/  HADD2.F32 R71, -RZ, R69.H0_H0 ;  /* 0x20000045ff477230 */ /* 0x000fe40000004100 */
[----:B------:R-:W-:-:S02]  /*58c0*/  HADD2.F32 R78, -RZ, R78.H0_H0 ;  /* 0x2000004eff4e7230 */ /* 0x000fc40000004100 */
[--C-:B------:R-:W-:Y:S02]  /*58d0*/  HADD2.F32 R69, -RZ, R47.reuse.H1_H1 ;  /* 0x3000002fff457230 */ /* 0x100fe40000004100 */
[CC--:B------:R-:W-:Y:S01]  /*58e0*/  FMUL.FTZ R80, R46.reuse, R71.reuse ;  /* 0x000000472e507220 */ /* 0x0c0fe20000410000 */
[C---:B------:R-:W-:Y:S01]  /*58f0*/  FMUL.FTZ R71, R45.reuse, R71 ;  /* 0x000000472d477220 */ /* 0x040fe20000410000 */
[----:B------:R-:W-:Y:S02]  /*5900*/  HADD2.F32 R47, -RZ, R47.H0_H0 ;  /* 0x2000002fff2f7230 */ /* 0x000fe40000004100 */
[-C--:B------:R-:W-:Y:S01]  /*5910*/  FFMA.FTZ R80, R45, R70.reuse, -R80 ;  /* 0x000000462d507223 */ /* 0x080fe20000010850 */
[----:B------:R-:W-:Y:S01]  /*5920*/  FFMA.FTZ R77, R46, R70, R71 ;  /* 0x000000462e4d7223 */ /* 0x000fe20000010047 */
[----:B------:R-:W-:Y:S02]  /*5930*/  HADD2.F32 R76, -RZ, R76.H0_H0 ;  /* 0x2000004cff4c7230 */ /* 0x000fe40000004100 */
[----:B------:R-:W-:Y:S01]  /*5940*/  FMUL.FTZ R82, R69, R78 ;  /* 0x0000004e45527220 */ /* 0x000fe20000410000 */
[----:B------:R-:W-:-:S02]  /*5950*/  HADD2.F32 R70, -RZ, R183.H1_H1 ;  /* 0x300000b7ff467230 */ /* 0x000fc40000004100 */
[C---:B------:R-:W-:Y:S01]  /*5960*/  FMUL.FTZ R78, R47.reuse, R78 ;  /* 0x0000004e2f4e7220 */ /* 0x040fe20000410000 */
[----:B------:R-:W-:Y:S02]  /*5970*/  HADD2.F32 R183, -RZ, R183.H0_H0 ;  /* 0x200000b7ffb77230 */ /* 0x000fe40000004100 */
[-C--:B------:R-:W-:Y:S01]  /*5980*/  FFMA.FTZ R82, R47, R76.reuse, -R82 ;  /* 0x0000004c2f527223 */ /* 0x080fe20000010852 */
[----:B------:R-:W-:Y:S02]  /*5990*/  HADD2.F32 R45, -RZ, R44.H1_H1 ;  /* 0x3000002cff2d7230 */ /* 0x000fe40000004100 */
[----:B------:R-:W-:Y:S01]  /*59a0*/  FFMA.FTZ R81, R69, R76, R78 ;  /* 0x0000004c45517223 */ /* 0x000fe2000001004e */
[----:B------:R-:W-:Y:S02]  /*59b0*/  HADD2.F32 R46, -RZ, R68.H1_H1 ;  /* 0x30000044ff2e7230 */ /* 0x000fe40000004100 */
[----:B------:R-:W-:Y:S02]  /*59c0*/  HADD2.F32 R44, -RZ, R44.H0_H0 ;  /* 0x2000002cff2c7230 */ /* 0x000fe40000004100 */
[----:B------:R-:W-:Y:S01]  /*59d0*/  FMUL.FTZ R71, R45, R70 ;  /* 0x000000462d477220 */ /* 0x000fe20000410000 */
[----:B------:R-:W-:-:S02]  /*59e0*/  HADD2.F32 R68, -RZ, R68.H0_H0 ;  /* 0x20000044ff447230 */ /* 0x000fc40000004100 */
[-C--:B------:R-:W-:Y:S01]  /*59f0*/  FMUL.FTZ R79, R46, R183.reuse ;  /* 0x000000b72e4f7220 */ /* 0x080fe20000410000 */
[--C-:B------:R-:W-:Y:S02]  /*5a00*/  HADD2.F32 R47, -RZ, R184.reuse.H1_H1 ;  /* 0x300000b8ff2f7230 */ /* 0x100fe40000004100 */
[----:B------:R-:W-:Y:S01]  /*5a10*/  FMUL.FTZ R70, R44, R70 ;  /* 0x000000462c467220 */ /* 0x000fe20000410000 */
[----:B------:R-:W-:Y:S02]  /*5a20*/  HADD2.F32 R69, -RZ, R184.H0_H0 ;  /* 0x200000b8ff457230 */ /* 0x000fe40000004100 */
        /* <DEDUP_REMOVED lines=9> */
.L_x_474:
[----:B------:R-:W-:Y:S05]  /*5ac0*/  BSYNC B3 ;  /* 0x0000000000037941 */ /* 0x000fea0003800000 */
.L_x_473:
[----:B------:R-:W-:Y:S01]  /*5ad0*/  ULDC.64 UR4, c[0x0][0x2e8] ;  /* 0x0000ba0000047ab9 */ /* 0x000fe20000000a00 */
[----:B------:R-:W-:Y:S01]  /*5ae0*/  ULDC.64 UR6, c[0x0][0x208] ;  /* 0x0000820000067ab9 */ /* 0x000fe20000000a00 */
[----:B------:R-:W-:-:S04]  /*5af0*/  LEA R68, P3, R74, UR4, 0x1 ;  /* 0x000000044a447c11 */ /* 0x000fc8000f8608ff */
[----:B------:R-:W-:-:S05]  /*5b00*/  LEA.HI.X R69, R74, UR5, R75, 0x1, P3 ;  /* 0x000000054a457c11 */ /* 0x000fca00098f0c4b */
[----:B--2---:R0:W-:Y:S04]  /*5b10*/  STG.E.128 desc[UR6][R68.64], R44 ;  /* 0x0000002c44007986 */ /* 0x0041e8000c101d06 */
.L_x_472:
[----:B------:R-:W-:Y:S05]  /*5b20*/  BSYNC B2 ;  /* 0x0000000000027941 */ /* 0x000fea0003800000 */
.L_x_471:
[----:B------:R-:W-:Y:S05]  /*5b30*/  @P1 BRA `(.L_x_470) ;  /* 0x0000000000d41947 */ /* 0x000fea0003800000 */
[----:B0-234-:R0:W2:Y:S01]  /*5b40*/  LDS.128 R44, [R5+0x26c00] ;  /* 0x026c0000052c7984 */ /* 0x01d0a20000000c00 */
[----:B------:R-:W-:Y:S01]  /*5b50*/  IADD3 R73, P3, R73, R14, RZ ;  /* 0x0000000e49497210 */ /* 0x000fe20007f7e0ff */
[----:B------:R-:W-:Y:S03]  /*5b60*/  BSSY B2, `(.L_x_475) ;  /* 0x000002d000027945 */ /* 0x000fe60003800000 */
[----:B------:R-:W-:Y:S02]  /*5b70*/  IADD3.X R72, R72, R11, RZ, P3, !PT ;  /* 0x0000000b48487210 */ /* 0x000fe40001ffe4ff */
        /* <DEDUP_REMOVED lines=14> */
[----:B------:R-:W-:Y:S02]  /*5c60*/  HADD2.F32 R47, -RZ, R47.H0_H0 ;  /* 0x2000002fff2f7230 */ /* 0x000fe40000004100 */
[----:B------:R-:W-:Y:S01]  /*5c70*/  FMUL.FTZ R67, R45, R67 ;  /* 0x000000432d437220 */ /* 0x000fe20000410000 */
[----:B------:R-:W-:Y:S02]  /*5c80*/  HADD2.F32 R68, -RZ, R68.H0_H0 ;  /* 0x20000044ff447230 */ /* 0x000fe40000004100 */
[----:B------:R-:W-:Y:S01]  /*5c90*/  FMUL.FTZ R76, R65, R70 ;  /* 0x00000046414c7220 */ /* 0x000fe20000410000 */
[-C--:B------:R-:W-:Y:S01]  /*5ca0*/  FFMA.FTZ R74, R45, R66.reuse, -R74 ;  /* 0x000000422d4a7223 */ /* 0x080fe2000001084a */
[----:B------:R-:W-:Y:S01]  /*5cb0*/  FFMA.FTZ R71, R46, R66, R67 ;  /* 0x000000422e477223 */ /* 0x000fe20000010043 */
[----:B------:R-:W-:Y:S01]  /*5cc0*/  FMUL.FTZ R70, R47, R70 ;  /* 0x000000462f467220 */ /* 0x000fe20000410000 */
[----:B------:R-:W-:-:S02]  /*5cd0*/  HADD2.F32 R66, -RZ, R181.H1_H1 ;  /* 0x300000b5ff427230 */ /* 0x000fc40000004100 */
[-C--:B------:R-:W-:Y:S01]  /*5ce0*/  FFMA.FTZ R76, R47, R68.reuse, -R76 ;  /* 0x000000442f4c7223 */ /* 0x080fe2000001084c */
[----:B------:R-:W-:Y:S02]  /*5cf0*/  HADD2.F32 R67, -RZ, R182.H0_H0 ;  /* 0x200000b6ff437230 */ /* 0x000fe40000004100 */
[----:B------:R-:W-:Y:S01]  /*5d00*/  FFMA.FTZ R77, R65, R68, R70 ;  /* 0x00000044414d7223 */ /* 0x000fe20000010046 */
[----:B------:R-:W-:Y:S02]  /*5d10*/  HADD2.F32 R45, -RZ, R44.H1_H1 ;  /* 0x3000002cff2d7230 */ /* 0x000fe40000004100 */
        /* <DEDUP_REMOVED lines=17> */
.L_x_476:
[----:B------:R-:W-:Y:S05]  /*5e30*/  BSYNC B2 ;  /* 0x0000000000027941 */ /* 0x000fea0003800000 */
.L_x_475:
[----:B------:R-:W-:Y:S01]  /*5e40*/  ULDC.64 UR4, c[0x0][0x2e8] ;  /* 0x0000ba0000047ab9 */ /* 0x000fe20000000a00 */
[----:B------:R-:W-:Y:S01]  /*5e50*/  ULDC.64 UR6, c[0x0][0x208] ;  /* 0x0000820000067ab9 */ /* 0x000fe20000000a00 */
[----:B------:R-:W-:-:S04]  /*5e60*/  LEA R64, P3, R73, UR4, 0x1 ;  /* 0x0000000449407c11 */ /* 0x000fc8000f8608ff */
[----:B------:R-:W-:-:S05]  /*5e70*/  LEA.HI.X R65, R73, UR5, R72, 0x1, P3 ;  /* 0x0000000549417c11 */ /* 0x000fca00098f0c48 */
[----:B--2---:R0:W-:Y:S04]  /*5e80*/  STG.E.128 desc[UR6][R64.64], R44 ;  /* 0x0000002c40007986 */ /* 0x0041e8000c101d06 */
.L_x_470:
[----:B------:R-:W-:Y:S05]  /*5e90*/  BSYNC B1 ;  /* 0x0000000000017941 */ /* 0x000fea0003800000 */
.L_x_469:
        /* <DEDUP_REMOVED lines=34> */
[----:B------:R-:W-:Y:S02]  /*60c0*/  HADD2.F32 R45, -RZ, R44.H1_H1 ;  /* 0x3000002cff2d7230 */ /* 0x000fe40000004100 */
[----:B------:R-:W-:Y:S01]  /*60d0*/  FFMA.FTZ R75, R61, R68, R70 ;  /* 0x000000443d4b7223 */ /* 0x000fe20000010046 */
[----:B------:R-:W-:Y:S02]  /*60e0*/  HADD2.F32 R46, -RZ, R60.H1_H1 ;  /* 0x3000003cff2e7230 */ /* 0x000fe40000004100 */
[----:B------:R-:W-:Y:S02]  /*60f0*/  HADD2.F32 R181, -RZ, R181.H0_H0 ;  /* 0x200000b5ffb57230 */ /* 0x000fe40000004100 */
[----:B------:R-:W-:Y:S02]  /*6100*/  HADD2.F32 R44, -RZ, R44.H0_H0 ;  /* 0x2000002cff2c7230 */ /* 0x000fe40000004100 */
[----:B------:R-:W-:Y:S01]  /*6110*/  FMUL.FTZ R73, R46, R63 ;  /* 0x0000003f2e497220 */ /* 0x000fe20000410000 */
[----:B------:R-:W-:-:S02]  /*6120*/  HADD2.F32 R60, -RZ, R60.H0_H0 ;  /* 0x2000003cff3c7230 */ /* 0x000fc40000004100 */
[CC--:B------:R-:W-:Y:S01]  /*6130*/  FMUL.FTZ R69, R45.reuse, R181.reuse ;  /* 0x000000b52d457220 */ /* 0x0c0fe20000410000 */
[----:B------:R-:W-:Y:S02]  /*6140*/  HADD2.F32 R47, -RZ, R177.H0_H0 ;  /* 0x200000b1ff2f7230 */ /* 0x000fe40000004100 */
        /* <DEDUP_REMOVED lines=11> */
.L_x_482:
[----:B------:R-:W-:Y:S05]  /*6200*/  BSYNC B3 ;  /* 0x0000000000037941 */ /* 0x000fea0003800000 */
.L_x_481:
[----:B------:R-:W-:Y:S01]  /*6210*/  ULDC.64 UR4, c[0x0][0x2e8] ;  /* 0x0000ba0000047ab9 */ /* 0x000fe20000000a00 */
[----:B------:R-:W-:Y:S01]  /*6220*/  ULDC.64 UR6, c[0x0][0x208] ;  /* 0x0000820000067ab9 */ /* 0x000fe20000000a00 */
[----:B------:R-:W-:-:S04]  /*6230*/  LEA R60, P3, R66, UR4, 0x1 ;  /* 0x00000004423c7c11 */ /* 0x000fc8000f8608ff */
[----:B------:R-:W-:-:S05]  /*6240*/  LEA.HI.X R61, R66, UR5, R67, 0x1, P3 ;  /* 0x00000005423d7c11 */ /* 0x000fca00098f0c43 */
[----:B--2---:R0:W-:Y:S04]  /*6250*/  STG.E.128 desc[UR6][R60.64], R44 ;  /* 0x0000002c3c007986 */ /* 0x0041e8000c101d06 */
.L_x_480:
[----:B------:R-:W-:Y:S05]  /*6260*/  BSYNC B2 ;  /* 0x0000000000027941 */ /* 0x000fea0003800000 */
.L_x_479:
[----:B------:R-:W-:Y:S05]  /*6270*/  @P1 BRA `(.L_x_478) ;  /* 0x0000000000d41947 */ /* 0x000fea0003800000 */
[----:B0-234-:R0:W2:Y:S01]  /*6280*/  LDS.128 R44, [R5+0x27c00] ;  /* 0x027c0000052c7984 */ /* 0x01d0a20000000c00 */
        /* <DEDUP_REMOVED lines=16> */
[-C--:B------:R-:W-:Y:S01]  /*6390*/  FMUL.FTZ R64, R46, R59.reuse ;  /* 0x0000003b2e407220 */ /* 0x080fe20000410000 */
[----:B------:R-:W-:Y:S02]  /*63a0*/  HADD2.F32 R47, -RZ, R47.H0_H0 ;  /* 0x2000002fff2f7230 */ /* 0x000fe40000004100 */
[----:B------:R-:W-:Y:S01]  /*63b0*/  FMUL.FTZ R59, R45, R59 ;  /* 0x0000003b2d3b7220 */ /* 0x000fe20000410000 */
[----:B------:R-:W-:Y:S02]  /*63c0*/  HADD2.F32 R60, -RZ, R60.H0_H0 ;  /* 0x2000003cff3c7230 */ /* 0x000fe40000004100 */
[----:B------:R-:W-:Y:S01]  /*63d0*/  FMUL.FTZ R66, R57, R62 ;  /* 0x0000003e39427220 */ /* 0x000fe20000410000 */
[----:B------:R-:W-:Y:S01]  /*63e0*/  FFMA.FTZ R64, R45, R58, -R64 ;  /* 0x0000003a2d407223 */ /* 0x000fe20000010840 */
[----:B------:R-:W-:Y:S01]  /*63f0*/  FMUL.FTZ R62, R47, R62 ;  /* 0x0000003e2f3e7220 */ /* 0x000fe20000410000 */
[----:B------:R-:W-:-:S02]  /*6400*/  HADD2.F32 R45, -RZ, R44.H1_H1 ;  /* 0x3000002cff2d7230 */ /* 0x000fc40000004100 */
[----:B------:R-:W-:Y:S01]  /*6410*/  FFMA.FTZ R63, R46, R58, R59 ;  /* 0x0000003a2e3f7223 */ /* 0x000fe2000001003b */
[----:B------:R-:W-:Y:S02]  /*6420*/  HADD2.F32 R44, -RZ, R44.H0_H0 ;  /* 0x2000002cff2c7230 */ /* 0x000fe40000004100 */
[-C--:B------:R-:W-:Y:S01]  /*6430*/  FFMA.FTZ R65, R57, R60.reuse, R62 ;  /* 0x0000003c39417223 */ /* 0x080fe2000001003e */
[--C-:B------:R-:W-:Y:S02]  /*6440*/  HADD2.F32 R57, -RZ, R174.reuse.H0_H0 ;  /* 0x200000aeff397230 */ /* 0x100fe40000004100 */
[----:B------:R-:W-:Y:S01]  /*6450*/  FFMA.FTZ R66, R47, R60, -R66 ;  /* 0x0000003c2f427223 */ /* 0x000fe20000010842 */
[----:B------:R-:W-:Y:S02]  /*6460*/  HADD2.F32 R59, -RZ, R174.H1_H1 ;  /* 0x300000aeff3b7230 */ /* 0x000fe40000004100 */
[--C-:B------:R-:W-:Y:S02]  /*6470*/  HADD2.F32 R46, -RZ, R56.reuse.H1_H1 ;  /* 0x30000038ff2e7230 */ /* 0x100fe40000004100 */
[----:B------:R-:W-:Y:S01]  /*6480*/  FMUL.FTZ R61, R45, R57 ;  /* 0x000000392d3d7220 */ /* 0x000fe20000410000 */
[----:B------:R-:W-:-:S02]  /*6490*/  HADD2.F32 R56, -RZ, R56.H0_H0 ;  /* 0x20000038ff387230 */ /* 0x000fc40000004100 */
[----:B------:R-:W-:Y:S01]  /*64a0*/  FMUL.FTZ R58, R44, R57 ;  /* 0x000000392c3a7220 */ /* 0x000fe20000410000 */
[--C-:B------:R-:W-:Y:S02]  /*64b0*/  HADD2.F32 R47, -RZ, R173.reuse.H0_H0 ;  /* 0x200000adff2f7230 */ /* 0x100fe40000004100 */
[-C--:B------:R-:W-:Y:S01]  /*64c0*/  FMUL.FTZ R57, R46, R59.reuse ;  /* 0x0000003b2e397220 */ /* 0x080fe20000410000 */
        /* <DEDUP_REMOVED lines=10> */
.L_x_484:
[----:B------:R-:W-:Y:S05]  /*6570*/  BSYNC B2 ;  /* 0x0000000000027941 */ /* 0x000fea0003800000 */
.L_x_483:
[----:B------:R-:W-:Y:S01]  /*6580*/  ULDC.64 UR4, c[0x0][0x2e8] ;  /* 0x0000ba0000047ab9 */ /* 0x000fe20000000a00 */
[----:B------:R-:W-:Y:S01]  /*6590*/  ULDC.64 UR6, c[0x0][0x208] ;  /* 0x0000820000067ab9 */ /* 0x000fe20000000a00 */
[----:B------:R-:W-:-:S04]  /*65a0*/  LEA R56, P3, R67, UR4, 0x1 ;  /* 0x0000000443387c11 */ /* 0x000fc8000f8608ff */
[----:B------:R-:W-:-:S05]  /*65b0*/  LEA.HI.X R57, R67, UR5, R68, 0x1, P3 ;  /* 0x0000000543397c11 */ /* 0x000fca00098f0c44 */
[----:B--2---:R0:W-:Y:S04]  /*65c0*/  STG.E.128 desc[UR6][R56.64], R44 ;  /* 0x0000002c38007986 */ /* 0x0041e8000c101d06 */
.L_x_478:
[----:B------:R-:W-:Y:S05]  /*65d0*/  BSYNC B1 ;  /* 0x0000000000017941 */ /* 0x000fea0003800000 */
.L_x_477:
[----:B------:R-:W-:Y:S05]  /*65e0*/  @P5 BRA `(.L_x_485) ;  /* 0x0000005000cc5947 */ /* 0x000fea0003800000 */
[----:B------:R-:W-:Y:S01]  /*65f0*/  IADD3 R137, P3, P4, R133, R136, R16 ;  /* 0x0000008885897210 */ /* 0x000fe20007c7e010 */
[----:B------:R-:W-:Y:S03]  /*6600*/  BSSY B1, `(.L_x_486) ;  /* 0x0000038000017945 */ /* 0x000fe60003800000 */
[----:B------:R-:W-:Y:S01]  /*6610*/  IADD3.X R66, R132, R93, R17, P3, P4 ;  /* 0x0000005d84427210 */ /* 0x000fe20001fe8411 */
[----:B------:R-:W-:Y:S08]  /*6620*/  @P0 BRA `(.L_x_487) ;  /* 0x0000000000d40947 */ /* 0x000ff00003800000 */
        /* <DEDUP_REMOVED lines=30> */
[----:B------:R-:W-:Y:S02]  /*6810*/  HADD2.F32 R177, -RZ, R177.H1_H1 ;  /* 0x300000b1ffb17230 */ /* 0x000fe40000004100 */
[----:B------:R-:W-:Y:S02]  /*6820*/  HADD2.F32 R44, -RZ, R44.H0_H0 ;  /* 0x2000002cff2c7230 */ /* 0x000fe40000004100 */
[----:B------:R-:W-:Y:S01]  /*6830*/  FMUL.FTZ R61, R46, R55 ;  /* 0x000000372e3d7220 */ /* 0x000fe20000410000 */
[----:B------:R-:W-:-:S02]  /*6840*/  HADD2.F32 R52, -RZ, R52.H0_H0 ;  /* 0x20000034ff347230 */ /* 0x000fc40000004100 */
[CC--:B------:R-:W-:Y:S01]  /*6850*/  FMUL.FTZ R57, R45.reuse, R177.reuse ;  /* 0x000000b12d397220 */ /* 0x0c0fe20000410000 */
        /* <DEDUP_REMOVED lines=12> */
.L_x_489:
[----:B------:R-:W-:Y:S05]  /*6920*/  BSYNC B2 ;  /* 0x0000000000027941 */ /* 0x000fea0003800000 */
.L_x_488:
[----:B------:R-:W-:Y:S01]  /*6930*/  ULDC.64 UR4, c[0x0][0x2e8] ;  /* 0x0000ba0000047ab9 */ /* 0x000fe20000000a00 */
[----:B------:R-:W-:Y:S01]  /*6940*/  ULDC.64 UR6, c[0x0][0x208] ;  /* 0x0000820000067ab9 */ /* 0x000fe20000000a00 */
[----:B------:R-:W-:-:S04]  /*6950*/  LEA R52, P3, R64, UR4, 0x1 ;  /* 0x0000000440347c11 */ /* 0x000fc8000f8608ff */
[----:B------:R-:W-:-:S05]  /*6960*/  LEA.HI.X R53, R64, UR5, R65, 0x1, P3 ;  /* 0x0000000540357c11 */ /* 0x000fca00098f0c41 */
[----:B--2---:R0:W-:Y:S04]  /*6970*/  STG.E.128 desc[UR6][R52.64], R44 ;  /* 0x0000002c34007986 */ /* 0x0041e8000c101d06 */
.L_x_487:
[----:B------:R-:W-:Y:S05]  /*6980*/  BSYNC B1 ;  /* 0x0000000000017941 */ /* 0x000fea0003800000 */
.L_x_486:
        /* <DEDUP_REMOVED lines=29> */
[--C-:B------:R-:W-:Y:S02]  /*6b60*/  HADD2.F32 R49, -RZ, R96.reuse.H1_H1 ;  /* 0x30000060ff317230 */ /* 0x100fe40000004100 */
[----:B------:R-:W-:Y:S01]  /*6b70*/  FFMA.FTZ R58, R47, R52, -R58 ;  /* 0x000000342f3a7223 */ /* 0x000fe2000001083a */
[----:B------:R-:W-:Y:S02]  /*6b80*/  HADD2.F32 R51, -RZ, R96.H0_H0 ;  /* 0x20000060ff337230 */ /* 0x000fe40000004100 */
[--C-:B------:R-:W-:Y:S02]  /*6b90*/  HADD2.F32 R46, -RZ, R48.reuse.H1_H1 ;  /* 0x30000030ff2e7230 */ /* 0x100fe40000004100 */
[----:B------:R-:W-:Y:S01]  /*6ba0*/  FMUL.FTZ R53, R45, R49 ;  /* 0x000000312d357220 */ /* 0x000fe20000410000 */
[----:B------:R-:W-:-:S02]  /*6bb0*/  HADD2.F32 R48, -RZ, R48.H0_H0 ;  /* 0x20000030ff307230 */ /* 0x000fc40000004100 */
[----:B------:R-:W-:Y:S01]  /*6bc0*/  FMUL.FTZ R50, R44, R49 ;  /* 0x000000312c327220 */ /* 0x000fe20000410000 */
[--C-:B------:R-:W-:Y:S02]  /*6bd0*/  HADD2.F32 R47, -RZ, R97.reuse.H1_H1 ;  /* 0x30000061ff2f7230 */ /* 0x100fe40000004100 */
[-C--:B------:R-:W-:Y:S01]  /*6be0*/  FMUL.FTZ R49, R46, R51.reuse ;  /* 0x000000332e317220 */ /* 0x080fe20000410000 */
        /* <DEDUP_REMOVED lines=10> */
.L_x_491:
[----:B------:R-:W-:Y:S05]  /*6c90*/  BSYNC B1 ;  /* 0x0000000000017941 */ /* 0x000fea0003800000 */
.L_x_490:
[----:B------:R-:W-:Y:S01]  /*6ca0*/  ULDC.64 UR4, c[0x0][0x2e8] ;  /* 0x0000ba0000047ab9 */ /* 0x000fe20000000a00 */
[----:B------:R-:W-:Y:S01]  /*6cb0*/  ULDC.64 UR6, c[0x0][0x208] ;  /* 0x0000820000067ab9 */ /* 0x000fe20000000a00 */
[----:B------:R-:W-:-:S04]  /*6cc0*/  LEA R48, P3, R59, UR4, 0x1 ;  /* 0x000000043b307c11 */ /* 0x000fc8000f8608ff */
[----:B------:R-:W-:-:S05]  /*6cd0*/  LEA.HI.X R49, R59, UR5, R60, 0x1, P3 ;  /* 0x000000053b317c11 */ /* 0x000fca00098f0c3c */
[----:B--2---:R0:W-:Y:S01]  /*6ce0*/  STG.E.128 desc[UR6][R48.64], R44 ;  /* 0x0000002c30007986 */ /* 0x0041e2000c101d06 */
[----:B------:R-:W-:Y:S05]  /*6cf0*/  BRA `(.L_x_485) ;  /* 0x0000004c00087947 */ /* 0x000fea0003800000 */
.L_x_429:
[----:B------:R-:W-:Y:S01]  /*6d00*/  VIADD R44, R22, 0x20 ;  /* 0x00000020162c7836 */ /* 0x000fe20000000000 */
[----:B------:R-:W-:-:S04]  /*6d10*/  ULDC.64 UR4, c[0x0][0x208] ;  /* 0x0000820000047ab9 */ /* 0x000fc80000000a00 */
[----:B------:R-:W-:Y:S01]  /*6d20*/  ISETP.GE.AND P4, PT, R44, R4, PT ;  /* 0x000000042c00720c */ /* 0x000fe20003f86270 */
[----:B------:R-:W-:-:S03]  /*6d30*/  VIADD R44, R22, 0x40 ;  /* 0x00000040162c7836 */ /* 0x000fc60000000000 */
[----:B------:R-:W-:-:S13]  /*6d40*/  ISETP.GE.OR P4, PT, R16, R92, P4 ;  /* 0x0000005c1000720c */ /* 0x000fda0002786670 */
[----:B------:R-:W-:Y:S01]  /*6d50*/  @!P4 IADD3 R58, P2, P3, R106, R96, R37 ;  /* 0x000000606a3ac210 */ /* 0x000fe20007b5e025 */
[----:B------:R-:W1:Y:S03]  /*6d60*/  @!P4 LDC.64 R62, c[0x0][0x400] ;  /* 0x00010000ff3ecb82 */ /* 0x000e660000000a00 */
[----:B------:R-:W-:Y:S02]  /*6d70*/  @!P4 IADD3.X R59, R27, R3, R40, P2, P3 ;  /* 0x000000031b3bc210 */ /* 0x000fe400017e6428 */
[----:B------:R-:W-:-:S04]  /*6d80*/  @!P4 IADD3 R56, P2, P3, R112, R94, R31 ;  /* 0x0000005e7038c210 */ /* 0x000fc80007b5e01f */
[----:B------:R-:W-:Y:S02]  /*6d90*/  @!P4 IADD3.X R57, R10, R0, R34, P2, P3 ;  /* 0x000000000a39c210 */ /* 0x000fe400017e6422 */
[----:B------:R-:W-:Y:S02]  /*6da0*/  ISETP.GE.AND P3, PT, R44, R4, PT ;  /* 0x000000042c00720c */ /* 0x000fe40003f66270 */
[----:B------:R-:W-:Y:S02]  /*6db0*/  IADD3 R44, R22, 0x80, RZ ;  /* 0x00000080162c7810 */ /* 0x000fe40007ffe0ff */
[----:B------:R-:W-:-:S13]  /*6dc0*/  ISETP.GE.OR P3, PT, R16, R92, P3 ;  /* 0x0000005c1000720c */ /* 0x000fda0001f66670 */
[----:B------:R-:W-:Y:S01]  /*6dd0*/  @!P3 IADD3 R50, P2, P5, R106, R36, R96 ;  /* 0x000000246a32b210 */ /* 0x000fe20007d5e060 */
[----:B------:R-:W2:Y:S03]  /*6de0*/  @!P3 LDC.64 R68, c[0x0][0x3e8] ;  /* 0x0000fa00ff44bb82 */ /* 0x000ea60000000a00 */
[----:B0-----:R-:W-:Y:S02]  /*6df0*/  @!P3 IADD3.X R51, R27, R39, R3, P2, P5 ;  /* 0x000000271b33b210 */ /* 0x001fe400017ea403 */
[----:B------:R-:W-:-:S03]  /*6e00*/  @!P3 IADD3 R48, P2, P5, R112, R30, R94 ;  /* 0x0000001e7030b210 */ /* 0x000fc60007d5e05e */
[----:B------:R-:W0:Y:S01]  /*6e10*/  @!P3 LDC.64 R70, c[0x0][0x400] ;  /* 0x00010000ff46bb82 */ /* 0x000e220000000a00 */
[----:B------:R-:W-:Y:S02]  /*6e20*/  @!P3 IADD3.X R49, R10, R33, R0, P2, P5 ;  /* 0x000000210a31b210 */ /* 0x000fe400017ea400 */
[----:B------:R-:W-:-:S04]  /*6e30*/  ISETP.GE.AND P2, PT, R44, R4, PT ;  /* 0x000000042c00720c */ /* 0x000fc80003f46270 */
[----:B------:R-:W-:-:S13]  /*6e40*/  ISETP.GE.OR P2, PT, R16, R92, P2 ;  /* 0x0000005c1000720c */ /* 0x000fda0001746670 */
[----:B------:R-:W-:Y:S01]  /*6e50*/  @!P2 IADD3 R46, P5, P6, R106, R35, R96 ;  /* 0x000000236a2ea210 */ /* 0x000fe20007ebe060 */
[----:B------:R-:W3:Y:S03]  /*6e60*/  @!P2 LDC.64 R76, c[0x0][0x3e8] ;  /* 0x0000fa00ff4cab82 */ /* 0x000ee60000000a00 */
[----:B------:R-:W-:Y:S02]  /*6e70*/  @!P2 IADD3.X R47, R27, R38, R3, P5, P6 ;  /* 0x000000261b2fa210 */ /* 0x000fe40002fec403 */
[----:B------:R-:W-:-:S03]  /*6e80*/  @!P2 IADD3 R44, P5, P6, R112, R29, R94 ;  /* 0x0000001d702ca210 */ /* 0x000fc60007ebe05e */
[----:B------:R-:W4:Y:S01]  /*6e90*/  @!P2 LDC.64 R78, c[0x0][0x400] ;  /* 0x00010000ff4eab82 */ /* 0x000f220000000a00 */
[----:B------:R-:W-:Y:S02]  /*6ea0*/  @!P2 IADD3.X R45, R10, R32, R0, P5, P6 ;  /* 0x000000200a2da210 */ /* 0x000fe40002fec400 */
[----:B------:R-:W-:-:S04]  /*6eb0*/  ISETP.GE.AND P5, PT, R22, R4, PT ;  /* 0x000000041600720c */ /* 0x000fc80003fa6270 */
[----:B------:R-:W-:-:S13]  /*6ec0*/  ISETP.GE.OR P5, PT, R16, R92, P5 ;  /* 0x0000005c1000720c */ /* 0x000fda0002fa6670 */
[----:B------:R-:W1:Y:S01]  /*6ed0*/  @!P5 LDC.64 R52, c[0x0][0x3e8] ;  /* 0x0000fa00ff34db82 */ /* 0x000e620000000a00 */
[----:B------:R-:W-:-:S05]  /*6ee0*/  @!P5 IADD3 R54, P6, R106, R96, RZ ;  /* 0x000000606a36d210 */ /* 0x000fca0007fde0ff */
[----:B------:R-:W-:Y:S01]  /*6ef0*/  @!P5 IMAD.X R55, R3, 0x1, R27, P6 ;  /* 0x000000010337d824 */ /* 0x000fe200030e061b */
[----:B-1----:R-:W-:-:S04]  /*6f00*/  @!P5 LEA R52, P6, R54, R52, 0x1 ;  /* 0x000000343634d211 */ /* 0x002fc800078c08ff */
[----:B------:R-:W-:Y:S02]  /*6f10*/  @!P5 LEA.HI.X R53, R54, R53, R55, 0x1, P6 ;  /* 0x000000353635d211 */ /* 0x000fe400030f0c37 */
[----:B------:R-:W1:Y:S01]  /*6f20*/  @!P5 LDC.64 R54, c[0x0][0x400] ;  /* 0x00010000ff36db82 */ /* 0x000e620000000a00 */
[----:B------:R-:W-:-:S05]  /*6f30*/  @!P5 IADD3 R60, P6, R112, R94, RZ ;  /* 0x0000005e703cd210 */ /* 0x000fca0007fde0ff */
[----:B------:R-:W-:Y:S01]  /*6f40*/  @!P5 IMAD.X R61, R0, 0x1, R10, P6 ;  /* 0x00000001003dd824 */ /* 0x000fe200030e060a */
[----:B-1----:R-:W-:-:S04]  /*6f50*/  @!P5 LEA R54, P6, R60, R54, 0x1 ;  /* 0x000000363c36d211 */ /* 0x002fc800078c08ff */
[----:B------:R-:W-:Y:S02]  /*6f60*/  @!P5 LEA.HI.X R55, R60, R55, R61, 0x1, P6 ;  /* 0x000000373c37d211 */ /* 0x000fe400030f0c3d */
[----:B------:R-:W1:Y:S02]  /*6f70*/  @!P4 LDC.64 R60, c[0x0][0x3e8] ;  /* 0x0000fa00ff3ccb82 */ /* 0x000e640000000a00 */
[----:B-1----:R-:W-:-:S04]  /*6f80*/  @!P4 LEA R60, P6, R58, R60, 0x1 ;  /* 0x0000003c3a3cc211 */ /* 0x002fc800078c08ff */
[----:B------:R-:W-:Y:S02]  /*6f90*/  @!P4 LEA.HI.X R61, R58, R61, R59, 0x1, P6 ;  /* 0x0000003d3a3dc211 */ /* 0x000fe400030f0c3b */
[----:B------:R-:W-:-:S04]  /*6fa0*/  @!P4 LEA R62, P6, R56, R62, 0x1 ;  /* 0x0000003e383ec211 */ /* 0x000fc800078c08ff */
[----:B------:R-:W-:Y:S02]  /*6fb0*/  @!P4 LEA.HI.X R63, R56, R63, R57, 0x1, P6 ;  /* 0x0000003f383fc211 */ /* 0x000fe400030f0c39 */
[----:B--2---:R-:W-:-:S04]  /*6fc0*/  @!P3 LEA R68, P6, R50, R68, 0x1 ;  /* 0x000000443244b211 */ /* 0x004fc800078c08ff */
[----:B------:R-:W-:Y:S02]  /*6fd0*/  @!P3 LEA.HI.X R69, R50, R69, R51, 0x1, P6 ;  /* 0x000000453245b211 */ /* 0x000fe400030f0c33 */
[----:B------:R-:W-:Y:S02]  /*6fe0*/  CS2R R50, SRZ ;  /* 0x0000000000327805 */ /* 0x000fe4000001ff00 */
[----:B0-----:R-:W-:-:S04]  /*6ff0*/  @!P3 LEA R70, P6, R48, R70, 0x1 ;  /* 0x000000463046b211 */ /* 0x001fc800078c08ff */
[----:B------:R-:W-:Y:S02]  /*7000*/  @!P3 LEA.HI.X R71, R48, R71, R49, 0x1, P6 ;  /* 0x000000473047b211 */ /* 0x000fe400030f0c31 */
[----:B------:R-:W-:Y:S02]  /*7010*/  CS2R R48, SRZ ;  /* 0x0000000000307805 */ /* 0x000fe4000001ff00 */
[----:B---3--:R-:W-:-:S04]  /*7020*/  @!P2 LEA R76, P6, R46, R76, 0x1 ;  /* 0x0000004c2e4ca211 */ /* 0x008fc800078c08ff */
[----:B------:R-:W-:Y:S02]  /*7030*/  @!P2 LEA.HI.X R77, R46, R77, R47, 0x1, P6 ;  /* 0x0000004d2e4da211 */ /* 0x000fe400030f0c2f */
[----:B------:R-:W-:Y:S02]  /*7040*/  CS2R R46, SRZ ;  /* 0x00000000002e7805 */ /* 0x000fe4000001ff00 */
[C---:B----4-:R-:W-:Y:S01]  /*7050*/  @!P2 LEA R78, P6, R44.reuse, R78, 0x1 ;  /* 0x0000004e2c4ea211 */ /* 0x050fe200078c08ff */
[----:B------:R0:W5:Y:S03]  /*7060*/  @!P5 LDG.E.128 R48, desc[UR4][R54.64] ;  /* 0x000000043630d981 */ /* 0x000166000c1e1d00 */
[----:B------:R-:W-:Y:S02]  /*7070*/  @!P2 LEA.HI.X R79, R44, R79, R45, 0x1, P6 ;  /* 0x0000004f2c4fa211 */ /* 0x000fe400030f0c2d */
[----:B------:R-:W-:-:S02]  /*7080*/  CS2R R44, SRZ ;  /* 0x00000000002c7805 */ /* 0x000fc4000001ff00 */
[----:B------:R-:W-:Y:S02]  /*7090*/  CS2R R58, SRZ ;  /* 0x00000000003a7805 */ /* 0x000fe4000001ff00 */
[----:B------:R-:W-:Y:S02]  /*70a0*/  CS2R R56, SRZ ;  /* 0x0000000000387805 */ /* 0x000fe4000001ff00 */
[----:B------:R1:W5:Y:S01]  /*70b0*/  @!P5 LDG.E.128 R44, desc[UR4][R52.64] ;  /* 0x00000004342cd981 */ /* 0x000362000c1e1d00 */
[----:B0-----:R-:W-:Y:S02]  /*70c0*/  CS2R R54, SRZ ;  /* 0x0000000000367805 */ /* 0x001fe4000001ff00 */
[----:B------:R-:W-:Y:S02]  /*70d0*/  CS2R R66, SRZ ;  /* 0x0000000000427805 */ /* 0x000fe4000001ff00 */
[----:B------:R-:W-:Y:S01]  /*70e0*/  CS2R R64, SRZ ;  /* 0x0000000000407805 */ /* 0x000fe2000001ff00 */
[----:B------:R0:W5:Y:S01]  /*70f0*/  @!P4 LDG.E.128 R56, desc[UR4][R62.64] ;  /* 0x000000043e38c981 */ /* 0x000162000c1e1d00 */
[----:B------:R-:W-:-:S04]  /*7100*/  VIADD R81, R22, 0x60 ;  /* 0x0000006016517836 */ /* 0x000fc80000000000 */
[----:B------:R-:W5:Y:S01]  /*7110*/  @!P3 LDG.E.128 R64, desc[UR4][R70.64] ;  /* 0x000000044640b981 */ /* 0x000f62000c1e1d00 */
[----:B-1----:R-:W-:Y:S02]  /*7120*/  CS2R R52, SRZ ;  /* 0x0000000000347805 */ /* 0x002fe4000001ff00 */
[----:B0-----:R-:W-:-:S04]  /*7130*/  CS2R R62, SRZ ;  /* 0x00000000003e7805 */ /* 0x001fc8000001ff00 */
[----:B------:R0:W5:Y:S02]  /*7140*/  @!P4 LDG.E.128 R52, desc[UR4][R60.64] ;  /* 0x000000043c34c981 */ /* 0x000164000c1e1d00 */
[----:B0-----:R-:W-:-:S06]  /*7150*/  CS2R R60, SRZ ;  /* 0x00000000003c7805 */ /* 0x001fcc000001ff00 */
[----:B------:R0:W5:Y:S01]  /*7160*/  @!P3 LDG.E.128 R60, desc[UR4][R68.64] ;  /* 0x00000004443cb981 */ /* 0x000162000c1e1d00 */
[----:B------:R-:W-:-:S04]  /*7170*/  ISETP.GE.AND P3, PT, R81, R4, PT ;  /* 0x000000045100720c */ /* 0x000fc80003f66270 */
[----:B------:R-:W-:Y:S02]  /*7180*/  ISETP.GE.OR P3, PT, R16, R92, P3 ;  /* 0x0000005c1000720c */ /* 0x000fe40001f66670 */
[----:B------:R-:W-:Y:S02]  /*7190*/  CS2R R70, SRZ ;  /* 0x0000000000467805 */ /* 0x000fe4000001ff00 */
[----:B------:R-:W-:Y:S02]  /*71a0*/  CS2R R74, SRZ ;  /* 0x00000000004a7805 */ /* 0x000fe4000001ff00 */
[----:B------:R-:W-:Y:S02]  /*71b0*/  CS2R R72, SRZ ;  /* 0x0000000000487805 */ /* 0x000fe4000001ff00 */
[----:B0-----:R-:W-:Y:S01]  /*71c0*/  CS2R R68, SRZ ;  /* 0x0000000000447805 */ /* 0x001fe2000001ff00 */
[----:B------:R-:W-:Y:S01]  /*71d0*/  VIADD R80, R22, 0xa0 ;  /* 0x000000a016507836 */ /* 0x000fe20000000000 */
[----:B------:R-:W-:Y:S02]  /*71e0*/  BSSY B1, `(.L_x_492) ;  /* 0x0000025000017945 */ /* 0x000fe40003800000 */
[----:B------:R0:W5:Y:S04]  /*71f0*/  @!P2 LDG.E.128 R72, desc[UR4][R78.64] ;  /* 0x000000044e48a981 */ /* 0x000168000c1e1d00 */
[----:B------:R1:W5:Y:S01]  /*7200*/  @!P2 LDG.E.128 R68, desc[UR4][R76.64] ;  /* 0x000000044c44a981 */ /* 0x000362000c1e1d00 */
[----:B------:R-:W-:-:S02]  /*7210*/  ISETP.GE.AND P2, PT, R80, R4, PT ;  /* 0x000000045000720c */ /* 0x000fc40003f46270 */
[----:B------:R-:W-:Y:S02]  /*7220*/  CS2R R90, SRZ ;  /* 0x00000000005a7805 */ /* 0x000fe4000001ff00 */
[----:B------:R-:W-:Y:S02]  /*7230*/  CS2R R82, SRZ ;  /* 0x0000000000527805 */ /* 0x000fe4000001ff00 */
[----:B------:R-:W-:Y:S02]  /*7240*/  CS2R R80, SRZ ;  /* 0x0000000000507805 */ /* 0x000fe4000001ff00 */
[----:B------:R-:W-:Y:S02]  /*7250*/  ISETP.GE.OR P2, PT, R16, R92, P2 ;  /* 0x0000005c1000720c */ /* 0x000fe40001746670 */
[----:B0-----:R-:W-:Y:S02]  /*7260*/  CS2R R78, SRZ ;  /* 0x00000000004e7805 */ /* 0x001fe4000001ff00 */
[----:B------:R-:W-:-:S02]  /*7270*/  CS2R R86, SRZ ;  /* 0x0000000000567805 */ /* 0x000fc4000001ff00 */
[----:B------:R-:W-:Y:S02]  /*7280*/  CS2R R84, SRZ ;  /* 0x0000000000547805 */ /* 0x000fe4000001ff00 */
[----:B------:R-:W-:Y:S02]  /*7290*/  CS2R R88, SRZ ;  /* 0x0000000000587805 */ /* 0x000fe4000001ff00 */
[----:B-1----:R-:W-:Y:S01]  /*72a0*/  CS2R R76, SRZ ;  /* 0x00000000004c7805 */ /* 0x002fe2000001ff00 */
[----:B------:R-:W-:Y:S06]  /*72b0*/  @P3 BRA `(.L_x_493) ;  /* 0x00000000005c3947 */ /* 0x000fec0003800000 */
[----:B------:R-:W0:Y:S01]  /*72c0*/  LDC.64 R76, c[0x0][0x3f8] ;  /* 0x0000fe00ff4c7b82 */ /* 0x000e220000000a00 */
[----:B------:R-:W-:Y:S01]  /*72d0*/  MOV R79, R3 ;  /* 0x00000003004f7202 */ /* 0x000fe20000000f00 */
[----:B------:R-:W-:Y:S01]  /*72e0*/  IMAD.MOV.U32 R78, RZ, RZ, R96 ;  /* 0x000000ffff4e7224 */ /* 0x000fe200078e0060 */
[----:B------:R-:W-:Y:S01]  /*72f0*/  ULDC.64 UR4, c[0x0][0x3e8] ;  /* 0x0000fa0000047ab9 */ /* 0x000fe20000000a00 */
[----:B------:R-:W-:Y:S02]  /*7300*/  ULDC.64 UR6, c[0x0][0x208] ;  /* 0x0000820000067ab9 */ /* 0x000fe40000000a00 */
[----:B0-----:R-:W-:-:S04]  /*7310*/  IMAD.WIDE.U32 R78, R76, 0x60, R78 ;  /* 0x000000604c4e7825 */ /* 0x001fc800078e004e */
[----:B------:R-:W-:Y:S01]  /*7320*/  IMAD R77, R77, 0x60, RZ ;  /* 0x000000604d4d7824 */ /* 0x000fe200078e02ff */
[----:B------:R-:W-:Y:S01]  /*7330*/  IADD3 R88, P3, R106, R78, RZ ;  /* 0x0000004e6a587210 */ /* 0x000fe20007f7e0ff */
[----:B------:R-:W-:-:S03]  /*7340*/  IMAD.MOV.U32 R78, RZ, RZ, R94 ;  /* 0x000000ffff4e7224 */ /* 0x000fc600078e005e */
[----:B------:R-:W-:Y:S01]  /*7350*/  IADD3.X R89, R27, R79, R77, P3, !PT ;  /* 0x0000004f1b597210 */ /* 0x000fe20001ffe44d */
[----:B------:R-:W-:Y:S01]  /*7360*/  IMAD.MOV.U32 R79, RZ, RZ, R0 ;  /* 0x000000ffff4f7224 */ /* 0x000fe200078e0000 */
[----:B------:R-:W0:Y:S02]  /*7370*/  LDC.64 R76, c[0x0][0x408] ;  /* 0x00010200ff4c7b82 */ /* 0x000e240000000a00 */
[----:B0-----:R-:W-:-:S04]  /*7380*/  IMAD.WIDE.U32 R78, R76, 0x60, R78 ;  /* 0x000000604c4e7825 */ /* 0x001fc800078e004e */
        /* <DEDUP_REMOVED lines=8> */
[----:B------:R-:W5:Y:S04]  /*7410*/  LDG.E.128 R76, desc[UR6][R76.64] ;  /* 0x000000064c4c7981 */ /* 0x000f68000c1e1d00 */
[----:B------:R-:W5:Y:S03]  /*7420*/  LDG.E.128 R88, desc[UR6][R88.64] ;  /* 0x0000000658587981 */ /* 0x000f66000c1e1d00 */
.L_x_493:
[----:B------:R-:W-:Y:S05]  /*7430*/  BSYNC B1 ;  /* 0x0000000000017941 */ /* 0x000fea0003800000 */
.L_x_492:
[----:B------:R-:W-:Y:S01]  /*7440*/  BSSY B1, `(.L_x_494) ;  /* 0x0000018000017945 */ /* 0x000fe20003800000 */
[----:B------:R-:W-:-:S03]  /*7450*/  ISETP.GE.AND P3, PT, R16, R92, PT ;  /* 0x0000005c1000720c */ /* 0x000fc60003f66270 */
[----:B------:R-:W-:Y:S10]  /*7460*/  @P2 BRA `(.L_x_495) ;  /* 0x0000000000542947 */ /* 0x000ff40003800000 */
[----:B------:R-:W0:Y:S01]  /*7470*/  LDC.64 R80, c[0x0][0x3f8] ;  /* 0x0000fe00ff507b82 */ /* 0x000e220000000a00 */
[----:B------:R-:W-:Y:S01]  /*7480*/  IMAD.MOV.U32 R97, RZ, RZ, R3 ;  /* 0x000000ffff617224 */ /* 0x000fe200078e0003 */
[----:B------:R-:W-:Y:S01]  /*7490*/  ULDC.64 UR4, c[0x0][0x3e8] ;  /* 0x0000fa0000047ab9 */ /* 0x000fe20000000a00 */
[----:B------:R-:W-:Y:S01]  /*74a0*/  IMAD.MOV.U32 R95, RZ, RZ, R0 ;  /* 0x000000ffff5f7224 */ /* 0x000fe200078e0000 */
[----:B------:R-:W-:Y:S01]  /*74b0*/  ULDC.64 UR6, c[0x0][0x208] ;  /* 0x0000820000067ab9 */ /* 0x000fe20000000a00 */
[----:B0-----:R-:W-:-:S04]  /*74c0*/  IMAD.WIDE.U32 R96, R80, 0xa0, R96 ;  /* 0x000000a050607825 */ /* 0x001fc800078e0060 */
[----:B------:R-:W-:Y:S01]  /*74d0*/  IMAD R81, R81, 0xa0, RZ ;  /* 0x000000a051517824 */ /* 0x000fe200078e02ff */
[----:B------:R-:W-:-:S04]  /*74e0*/  IADD3 R3, P2, R106, R96, RZ ;  /* 0x000000606a037210 */ /* 0x000fc80007f5e0ff */
[----:B------:R-:W-:Y:S02]  /*74f0*/  IADD3.X R96, R27, R97, R81, P2, !PT ;  /* 0x000000611b607210 */ /* 0x000fe400017fe451 */
        /* <DEDUP_REMOVED lines=8> */
[----:B------:R-:W-:-:S03]  /*7580*/  LEA R84, P2, R0, UR4, 0x1 ;  /* 0x0000000400547c11 */ /* 0x000fc6000f8408ff */
[----:B------:R-:W5:Y:S01]  /*7590*/  LDG.E.128 R80, desc[UR6][R80.64] ;  /* 0x0000000650507981 */ /* 0x000f62000c1e1d00 */
[----:B------:R-:W-:-:S06]  /*75a0*/  LEA.HI.X R85, R0, UR5, R95, 0x1, P2 ;  /* 0x0000000500557c11 */ /* 0x000fcc00090f0c5f */
[----:B------:R-:W5:Y:S03]  /*75b0*/  LDG.E.128 R84, desc[UR6][R84.64] ;  /* 0x0000000654547981 */ /* 0x000f66000c1e1d00 */
.L_x_495:
[----:B------:R-:W-:Y:S05]  /*75c0*/  BSYNC B1 ;  /* 0x0000000000017941 */ /* 0x000fea0003800000 */
.L_x_494:
[----:B-----5:R-:W-:Y:S01]  /*75d0*/  IMAD.MOV.U32 R0, RZ, RZ, R78 ;  /* 0x000000ffff007224 */ /* 0x020fe200078e004e */
[----:B------:R-:W-:Y:S01]  /*75e0*/  MOV R3, R79 ;  /* 0x0000004f00037202 */ /* 0x000fe20000000f00 */
[----:B------:R-:W-:Y:S01]  /*75f0*/  IMAD.MOV.U32 R92, RZ, RZ, R76 ;  /* 0x000000ffff5c7224 */ /* 0x000fe200078e004c */
[----:B------:R-:W-:Y:S01]  /*7600*/  ISETP.NE.AND P2, PT, R224, 0x3, PT ;  /* 0x00000003e000780c */ /* 0x000fe20003f45270 */
[----:B------:R-:W-:Y:S01]  /*7610*/  IMAD.MOV.U32 R94, RZ, RZ, R77 ;  /* 0x000000ffff5e7224 */ /* 0x000fe200078e004d */
[----:B------:R-:W-:Y:S01]  /*7620*/  PRMT R180, R0, 0x5410, R3 ;  /* 0x0000541000b47816 */ /* 0x000fe20000000003 */
[----:B------:R-:W-:Y:S02]  /*7630*/  IMAD.MOV.U32 R0, RZ, RZ, R90 ;  /* 0x000000ffff007224 */ /* 0x000fe400078e005a */
[----:B------:R-:W-:Y:S01]  /*7640*/  IMAD.MOV.U32 R3, RZ, RZ, R91 ;  /* 0x000000ffff037224 */ /* 0x000fe200078e005b */
[----:B------:R-:W-:Y:S01]  /*7650*/  PRMT R181, R92, 0x5410, R94 ;  /* 0x000054105cb57816 */ /* 0x000fe2000000005e */
[----:B------:R-:W-:Y:S01]  /*7660*/  IMAD.MOV.U32 R92, RZ, RZ, R88 ;  /* 0x000000ffff5c7224 */ /* 0x000fe200078e0058 */
[----:B------:R-:W-:-:S02]  /*7670*/  MOV R94, R89 ;  /* 0x00000059005e7202 */ /* 0x000fc40000000f00 */
[----:B------:R-:W-:Y:S01]  /*7680*/  PRMT R182, R0, 0x5410, R3 ;  /* 0x0000541000b67816 */ /* 0x000fe20000000003 */
[----:B------:R-:W-:Y:S01]  /*7690*/  IMAD.MOV.U32 R0, RZ, RZ, R82 ;  /* 0x000000ffff007224 */ /* 0x000fe200078e0052 */
[----:B------:R-:W-:Y:S01]  /*76a0*/  PRMT R183, R92, 0x5410, R94 ;  /* 0x000054105cb77816 */ /* 0x000fe2000000005e */
[----:B------:R-:W-:Y:S02]  /*76b0*/  IMAD.MOV.U32 R3, RZ, RZ, R83 ;  /* 0x000000ffff037224 */ /* 0x000fe400078e0053 */
        /* <DEDUP_REMOVED lines=17> */
[----:B------:R-:W-:Y:S01]  /*77d0*/  IMAD.MOV.U32 R3, RZ, RZ, R51 ;  /* 0x000000ffff037224 */ /* 0x000fe200078e0033 */
[----:B------:R-:W-:Y:S01]  /*77e0*/  PRMT R178, R94, 0x7610, R178 ;  /* 0x000076105eb27816 */ /* 0x000fe200000000b2 */
[----:B------:R-:W-:Y:S01]  /*77f0*/  IMAD.MOV.U32 R92, RZ, RZ, R48 ;  /* 0x000000ffff5c7224 */ /* 0x000fe200078e0030 */
[----:B------:R-:W-:Y:S01]  /*7800*/  PRMT R190, R190, 0x5410, R0 ;  /* 0x00005410bebe7816 */ /* 0x000fe20000000000 */
[----:B------:R-:W-:Y:S02]  /*7810*/  IMAD.MOV.U32 R94, RZ, RZ, R49 ;  /* 0x000000ffff5e7224 */ /* 0x000fe400078e0031 */
[----:B------:R-:W-:Y:S01]  /*7820*/  IMAD.MOV.U32 R0, RZ, RZ, R54 ;  /* 0x000000ffff007224 */ /* 0x000fe200078e0036 */
[----:B------:R-:W-:Y:S01]  /*7830*/  PRMT R191, R3, 0x5410, R92 ;  /* 0x0000541003bf7816 */ /* 0x000fe2000000005c */
        /* <DEDUP_REMOVED lines=10> */
[----:B------:R-:W-:Y:S02]  /*78e0*/  MOV R94, R57 ;  /* 0x00000039005e7202 */ /* 0x000fe40000000f00 */
[----:B------:R-:W-:Y:S01]  /*78f0*/  PRMT R188, R188, 0x5410, R0 ;  /* 0x00005410bcbc7816 */ /* 0x000fe20000000000 */
[----:B------:R-:W-:Y:S01]  /*7900*/  IMAD.MOV.U32 R0, RZ, RZ, R61 ;  /* 0x000000ffff007224 */ /* 0x000fe200078e003d */
[----:B------:R-:W-:Y:S01]  /*7910*/  PRMT R193, R193, 0x5410, R3 ;  /* 0x00005410c1c17816 */ /* 0x000fe20000000003 */
[----:B------:R-:W-:Y:S01]  /*7920*/  IMAD.MOV.U32 R3, RZ, RZ, R60 ;  /* 0x000000ffff037224 */ /* 0x000fe200078e003c */
[----:B------:R-:W-:Y:S01]  /*7930*/  PRMT R194, R92, 0x5410, R94 ;  /* 0x000054105cc27816 */ /* 0x000fe2000000005e */
[----:B------:R-:W-:Y:S01]  /*7940*/  IMAD.MOV.U32 R92, RZ, RZ, R62 ;  /* 0x000000ffff5c7224 */ /* 0x000fe200078e003e */
[----:B------:R-:W-:Y:S01]  /*7950*/  PRMT R187, R0, 0x7610, R187 ;  /* 0x0000761000bb7816 */ /* 0x000fe200000000bb */
[----:B------:R-:W-:-:S02]  /*7960*/  IMAD.MOV.U32 R94, RZ, RZ, R63 ;  /* 0x000000ffff5e7224 */ /* 0x000fc400078e003f */
[----:B------:R-:W-:Y:S01]  /*7970*/  IMAD.MOV.U32 R0, RZ, RZ, R65 ;  /* 0x000000ffff007224 */ /* 0x000fe200078e0041 */
        /* <DEDUP_REMOVED lines=9> */
[----:B------:R-:W-:-:S04]  /*7a10*/  PRMT R186, R186, 0x5410, R92 ;  /* 0x00005410baba7816 */ /* 0x000fc8000000005c */
        /* <DEDUP_REMOVED lines=8> */
[----:B------:R-:W-:-:S05]  /*7aa0*/  IMAD.MOV.U32 R0, RZ, RZ, R73 ;  /* 0x000000ffff007224 */ /* 0x000fca00078e0049 */
[----:B------:R-:W-:Y:S01]  /*7ab0*/  PRMT R173, R3, 0x5410, R0 ;  /* 0x0000541003ad7816 */ /* 0x000fe20000000000 */
[----:B------:R-:W-:Y:S06]  /*7ac0*/  @!P2 BRA `(.L_x_496) ;  /* 0x000000000004a947 */ /* 0x000fec0003800000 */
[----:B------:R-:W-:Y:S01]  /*7ad0*/  BPT.TRAP 0x1 ;  /* 0x000000040000795c */ /* 0x000fe20000300000 */
.L_x_496:
[----:B------:R-:W-:Y:S01]  /*7ae0*/  LEA R3, R23, R2, 0x3 ;  /* 0x0000000217037211 */ /* 0x000fe200078e18ff */
[----:B------:R-:W0:Y:S01]  /*7af0*/  LDC R153, c[0x0][0x2f4] ;  /* 0x0000bd00ff997b82 */ /* 0x000e220000000800 */
[----:B------:R-:W-:Y:S01]  /*7b00*/  SHF.L.U32 R0, R223, 0x1f, RZ ;  /* 0x0000001fdf007819 */ /* 0x000fe200000006ff */
[----:B------:R-:W-:Y:S01]  /*7b10*/  BSSY B1, `(.L_x_497) ;  /* 0x0000005000017945 */ /* 0x000fe20003800000 */
[----:B------:R-:W-:Y:S02]  /*7b20*/  IMAD.MOV.U32 R137, RZ, RZ, R93 ;  /* 0x000000ffff897224 */ /* 0x000fe400078e005d */
[----:B------:R-:W1:Y:S03]  /*7b30*/  SYNCS.PHASECHK.TRANS64.TRYWAIT P4, [R3+URZ+0x34890], R0 ;  /* 0x03489000030075a7 */ /* 0x000e66000808017f */
[----:B------:R-:W2:Y:S01]  /*7b40*/  LDC.64 R138, c[0x0][0x300] ;  /* 0x0000c000ff8a7b82 */ /* 0x000ea20000000a00 */
[----:B-1----:R-:W-:Y:S05]  /*7b50*/  @!P4 BRA `(.L_x_498) ;  /* 0x0000020000b8c947 */ /* 0x002fea0003800000 */
.L_x_804:
[----:B------:R-:W-:Y:S05]  /*7b60*/  BSYNC B1 ;  /* 0x0000000000017941 */ /* 0x000fea0003800000 */
.L_x_497:
[----:B------:R-:W-:Y:S01]  /*7b70*/  ISETP.GE.OR P4, PT, R22, R4, P0 ;  /* 0x000000041600720c */ /* 0x000fe20000786670 */
[----:B------:R-:W-:Y:S01]  /*7b80*/  BSSY B1, `(.L_x_499) ;  /* 0x0000092000017945 */ /* 0x000fe20003800000 */
[----:B0-----:R-:W-:-:S11]  /*7b90*/  IMAD.IADD R155, R153, 0x1, -R43 ;  /* 0x00000001999b7824 */ /* 0x001fd600078e0a2b */
[----:B------:R-:W-:Y:S05]  /*7ba0*/  @P4 BRA `(.L_x_500) ;  /* 0x00000008003c4947 */ /* 0x000fea0003800000 */
[----:B------:R-:W3:Y:S01]  /*7bb0*/  LDL R92, [R1] ;  /* 0x00000000015c7983 */ /* 0x000ee20000100800 */
[----:B------:R-:W-:Y:S01]  /*7bc0*/  IMAD.SHL.U32 R94, R22, 0x40, RZ ;  /* 0x00000040165e7824 */ /* 0x000fe200078e00ff */
[----:B------:R-:W-:Y:S01]  /*7bd0*/  BSSY B2, `(.L_x_501) ;  /* 0x0000079000027945 */ /* 0x000fe20003800000 */
[----:B------:R-:W0:Y:S03]  /*7be0*/  S2R R96, SR_TID.X ;  /* 0x0000000000607919 */ /* 0x000e260000002100 */
[----:B------:R-:W-:-:S04]  /*7bf0*/  LOP3.LUT R94, R94, 0x1c0, RZ, 0xc0, !PT ;  /* 0x000001c05e5e7812 */ /* 0x000fc800078ec0ff */
[----:B------:R-:W-:Y:S01]  /*7c00*/  SHF.R.U32.HI R94, RZ, 0x3, R94 ;  /* 0x00000003ff5e7819 */ /* 0x000fe2000001165e */
[----:B0-----:R-:W-:-:S05]  /*7c10*/  VIADD R96, R96, 0xffffff80 ;  /* 0xffffff8060607836 */ /* 0x001fca0000000000 */
[----:B------:R-:W-:-:S04]  /*7c20*/  SHF.R.S32.HI R95, RZ, 0x1f, R96 ;  /* 0x0000001fff5f7819 */ /* 0x000fc80000011460 */
[----:B------:R-:W-:Y:S02]  /*7c30*/  LEA.HI R95, R95, R96, RZ, 0x6 ;  /* 0x000000605f5f7211 */ /* 0x000fe400078f30ff */
[----:B------:R-:W-:-:S03]  /*7c40*/  SHF.L.U32 R96, R22, 0x6, RZ ;  /* 0x0000000616607819 */ /* 0x000fc600000006ff */
[----:B------:R-:W-:-:S05]  /*7c50*/  IMAD.SHL.U32 R95, R95, 0x8, RZ ;  /* 0x000000085f5f7824 */ /* 0x000fca00078e00ff */
[----:B------:R-:W-:Y:S02]  /*7c60*/  LOP3.LUT R95, R95, 0xfffffe00, RZ, 0xc0, !PT ;  /* 0xfffffe005f5f7812 */ /* 0x000fe400078ec0ff */
[----:B---3--:R-:W-:-:S04]  /*7c70*/  LOP3.LUT P5, RZ, R92, 0x1, RZ, 0xc0, !PT ;  /* 0x000000015cff7812 */ /* 0x008fc800078ac0ff */
[----:B------:R-:W-:-:S04]  /*7c80*/  SEL R92, R43, R155, !P5 ;  /* 0x0000009b2b5c7207 */ /* 0x000fc80006800000 */
[----:B------:R-:W-:-:S04]  /*7c90*/  SHF.R.S32.HI R93, RZ, 0x1f, R92 ;  /* 0x0000001fff5d7819 */ /* 0x000fc8000001145c */
[----:B------:R-:W-:-:S04]  /*7ca0*/  LEA.HI R92, R93, R92, RZ, 0x4 ;  /* 0x0000005c5d5c7211 */ /* 0x000fc800078f20ff */
[----:B------:R-:W-:-:S04]  /*7cb0*/  LEA.HI.SX32 R92, R92, R9, 0x1c ;  /* 0x000000095c5c7211 */ /* 0x000fc800078fe2ff */
[----:B------:R-:W-:Y:S01]  /*7cc0*/  SHF.R.S32.HI R93, RZ, 0x1f, R92 ;  /* 0x0000001fff5d7819 */ /* 0x000fe2000001145c */
[----:B------:R-:W-:-:S03]  /*7cd0*/  IMAD.SHL.U32 R174, R92, 0x8, RZ ;  /* 0x000000085cae7824 */ /* 0x000fc600078e00ff */
[----:B------:R-:W-:Y:S02]  /*7ce0*/  LEA.HI R92, R93, R92, RZ, 0x3 ;  /* 0x0000005c5d5c7211 */ /* 0x000fe400078f18ff */
[----:B------:R-:W-:Y:S02]  /*7cf0*/  LOP3.LUT R93, R174, 0x38, RZ, 0xc0, !PT ;  /* 0x00000038ae5d7812 */ /* 0x000fe400078ec0ff */
[----:B------:R-:W-:Y:S02]  /*7d00*/  SHF.R.S32.HI R92, RZ, 0x3, R92 ;  /* 0x00000003ff5c7819 */ /* 0x000fe4000001145c */
[----:B------:R-:W-:-:S03]  /*7d10*/  LOP3.LUT R93, R93, 0x1c0, R96, 0xf8, !PT ;  /* 0x000001c05d5d7812 */ /* 0x000fc600078ef860 */
[----:B------:R-:W-:Y:S01]  /*7d20*/  IMAD R92, R92, 0x2c00, R95 ;  /* 0x00002c005c5c7824 */ /* 0x000fe200078e025f */
[----:B------:R-:W-:-:S05]  /*7d30*/  LOP3.LUT R93, R93, R94, RZ, 0x3c, !PT ;  /* 0x0000005e5d5d7212 */ /* 0x000fca00078e3cff */
[----:B------:R-:W-:-:S04]  /*7d40*/  IMAD.IADD R92, R92, 0x1, R93 ;  /* 0x000000015c5c7824 */ /* 0x000fc800078e025d */
[C---:B------:R-:W-:Y:S02]  /*7d50*/  IMAD R96, R23.reuse, 0x5800, R92 ;  /* 0x0000580017607824 */ /* 0x040fe400078e025c */
[----:B------:R-:W-:Y:S02]  /*7d60*/  IMAD R92, R23, 0x5800, R146 ;  /* 0x00005800175c7824 */ /* 0x000fe400078e0292 */
[--C-:B------:R-:W-:Y:S02]  /*7d70*/  IMAD R96, R96, 0x2, R2.reuse ;  /* 0x0000000260607824 */ /* 0x100fe400078e0202 */
[----:B------:R-:W-:-:S04]  /*7d80*/  IMAD R92, R92, 0x2, R2 ;  /* 0x000000025c5c7824 */ /* 0x000fc800078e0202 */
[----:B------:R-:W0:Y:S04]  /*7d90*/  LDS.128 R96, [R96+0x1e400] ;  /* 0x01e4000060607984 */ /* 0x000e280000000c00 */
[----:B------:R-:W3:Y:S01]  /*7da0*/  LDS.128 R92, [R92+0x1e400] ;  /* 0x01e400005c5c7984 */ /* 0x000ee20000000c00 */
[----:B------:R-:W-:Y:S05]  /*7db0*/  @P3 BRA `(.L_x_502) ;  /* 0x0000000400683947 */ /* 0x000fea0003800000 */
[----:B0-----:R-:W-:Y:S01]  /*7dc0*/  IMAD.MOV.U32 R177, RZ, RZ, R97 ;  /* 0x000000ffffb17224 */ /* 0x001fe200078e0061 */
[----:B------:R-:W-:Y:S01]  /*7dd0*/  SHF.R.U64 R44, R44, 0x10, R45 ;  /* 0x000000102c2c7819 */ /* 0x000fe2000000122d */
[----:B---3--:R-:W-:Y:S01]  /*7de0*/  IMAD.MOV.U32 R176, RZ, RZ, R93 ;  /* 0x000000ffffb07224 */ /* 0x008fe200078e005d */
[----:B------:R-:W-:Y:S01]  /*7df0*/  SHF.R.U32.HI R45, RZ, 0x10, R45 ;  /* 0x00000010ff2d7819 */ /* 0x000fe2000001162d */
[----:B------:R-:W-:Y:S01]  /*7e00*/  HADD2.F32 R175, -RZ, R175.H0_H0 ;  /* 0x200000afffaf7230 */ /* 0x000fe20000004100 */
[----:B------:R-:W-:Y:S01]  /*7e10*/  SHF.R.U64 R46, R46, 0x10, R47 ;  /* 0x000000102e2e7819 */ /* 0x000fe2000000122f */
[----:B------:R-:W-:Y:S02]  /*7e20*/  HADD2.F32 R93, -RZ, R177.H0_H0 ;  /* 0x200000b1ff5d7230 */ /* 0x000fe40000004100 */
[----:B------:R-:W-:Y:S02]  /*7e30*/  HADD2.F32 R179, -RZ, R176.H0_H0 ;  /* 0x200000b0ffb37230 */ /* 0x000fe40000004100 */
[----:B------:R-:W-:-:S02]  /*7e40*/  HADD2.F32 R178, -RZ, R178.H0_H0 ;  /* 0x200000b2ffb27230 */ /* 0x000fc40000004100 */
[-C--:B------:R-:W-:Y:S01]  /*7e50*/  FMUL.FTZ R97, R93, R175.reuse ;  /* 0x000000af5d617220 */ /* 0x080fe20000410000 */
[----:B------:R-:W-:Y:S02]  /*7e60*/  HADD2.F32 R45, -RZ, R45.H0_H0 ;  /* 0x2000002dff2d7230 */ /* 0x000fe40000004100 */
[C---:B------:R-:W-:Y:S01]  /*7e70*/  FMUL.FTZ R175, R179.reuse, R175 ;  /* 0x000000afb3af7220 */ /* 0x040fe20000410000 */
[----:B------:R-:W-:Y:S02]  /*7e80*/  HADD2.F32 R46, -RZ, R46.H0_H0 ;  /* 0x2000002eff2e7230 */ /* 0x000fe40000004100 */
[-C--:B------:R-:W-:Y:S01]  /*7e90*/  FFMA.FTZ R97, R179, R178.reuse, -R97 ;  /* 0x000000b2b3617223 */ /* 0x080fe20000010861 */
[----:B------:R-:W-:Y:S01]  /*7ea0*/  FFMA.FTZ R93, R93, R178, R175 ;  /* 0x000000b25d5d7223 */ /* 0x000fe200000100af */
[--C-:B------:R-:W-:Y:S02]  /*7eb0*/  SHF.R.U32.HI R178, RZ, 0x10, R49.reuse ;  /* 0x00000010ffb27819 */ /* 0x100fe40000011631 */
[----:B------:R-:W-:Y:S01]  /*7ec0*/  SHF.R.U64 R175, R48, 0x10, R49 ;  /* 0x0000001030af7819 */ /* 0x000fe20000001231 */
[----:B------:R-:W-:-:S02]  /*7ed0*/  HADD2.F32 R48, -RZ, R177.H1_H1 ;  /* 0x300000b1ff307230 */ /* 0x000fc40000004100 */
[----:B------:R-:W-:Y:S02]  /*7ee0*/  HADD2.F32 R178, -RZ, R178.H0_H0 ;  /* 0x200000b2ffb27230 */ /* 0x000fe40000004100 */
[----:B------:R-:W-:Y:S02]  /*7ef0*/  HADD2.F32 R49, -RZ, R176.H1_H1 ;  /* 0x300000b0ff317230 */ /* 0x000fe40000004100 */
[----:B------:R-:W-:Y:S02]  /*7f00*/  HADD2.F32 R175, -RZ, R175.H0_H0 ;  /* 0x200000afffaf7230 */ /* 0x000fe40000004100 */
[-C--:B------:R-:W-:Y:S01]  /*7f10*/  FMUL.FTZ R176, R48, R178.reuse ;  /* 0x000000b230b07220 */ /* 0x080fe20000410000 */
[----:B------:R-:W-:-:S03]  /*7f20*/  FMUL.FTZ R178, R49, R178 ;  /* 0x000000b231b27220 */ /* 0x000fc60000410000 */
[-C--:B------:R-:W-:Y:S01]  /*7f30*/  FFMA.FTZ R49, R49, R45.reuse, -R176 ;  /* 0x0000002d31317223 */ /* 0x080fe200000108b0 */
[----:B------:R-:W-:Y:S02]  /*7f40*/  HADD2.F32 R176, -RZ, R189.H1_H1 ;  /* 0x300000bdffb07230 */ /* 0x000fe40000004100 */
[----:B------:R-:W-:Y:S01]  /*7f50*/  FFMA.FTZ R45, R48, R45, R178 ;  /* 0x0000002d302d7223 */ /* 0x000fe200000100b2 */
[----:B------:R-:W-:Y:S01]  /*7f60*/  MOV R48, R95 ;  /* 0x0000005f00307202 */ /* 0x000fe20000000f00 */
[----:B------:R-:W-:Y:S01]  /*7f70*/  HADD2.F32 R178, -RZ, R191.H0_H0 ;  /* 0x200000bfffb27230 */ /* 0x000fe20000004100 */
[----:B------:R-:W-:Y:S01]  /*7f80*/  F2FP.F16.F32.PACK_AB R49, R49, R97 ;  /* 0x000000613131723e */ /* 0x000fe200000000ff */
[----:B------:R-:W-:Y:S01]  /*7f90*/  HADD2.F32 R95, -RZ, R99.H0_H0 ;  /* 0x20000063ff5f7230 */ /* 0x000fe20000004100 */
[----:B------:R-:W-:Y:S01]  /*7fa0*/  F2FP.F16.F32.PACK_AB R45, R45, R93 ;  /* 0x0000005d2d2d723e */ /* 0x000fe200000000ff */
[--C-:B------:R-:W-:Y:S02]  /*7fb0*/  HADD2.F32 R177, -RZ, R48.reuse.H0_H0 ;  /* 0x20000030ffb17230 */ /* 0x100fe40000004100 */
[----:B------:R-:W-:-:S02]  /*7fc0*/  HADD2.F32 R48, -RZ, R48.H1_H1 ;  /* 0x30000030ff307230 */ /* 0x000fc40000004100 */
[----:B------:R-:W-:Y:S01]  /*7fd0*/  FMUL.FTZ R179, R95, R178 ;  /* 0x000000b25fb37220 */ /* 0x000fe20000410000 */
[----:B------:R-:W-:Y:S02]  /*7fe0*/  IMAD.MOV.U32 R93, RZ, RZ, R49 ;  /* 0x000000ffff5d7224 */ /* 0x000fe400078e0031 */
[----:B------:R-:W-:Y:S02]  /*7ff0*/  IMAD.MOV.U32 R97, RZ, RZ, R45 ;  /* 0x000000ffff617224 */ /* 0x000fe400078e002d */
[C---:B------:R-:W-:Y:S01]  /*8000*/  FFMA.FTZ R179, R177.reuse, R176, -R179 ;  /* 0x000000b0b1b37223 */ /* 0x040fe200000108b3 */
[----:B------:R-:W-:Y:S01]  /*8010*/  FMUL.FTZ R177, R177, R178 ;  /* 0x000000b2b1b17220 */ /* 0x000fe20000410000 */
[----:B------:R-:W-:-:S03]  /*8020*/  HADD2.F32 R178, -RZ, R191.H1_H1 ;  /* 0x300000bfffb27230 */ /* 0x000fc60000004100 */
[----:B------:R-:W-:Y:S01]  /*8030*/  FFMA.FTZ R177, R95, R176, R177 ;  /* 0x000000b05fb17223 */ /* 0x000fe200000100b1 */
[----:B------:R-:W-:Y:S02]  /*8040*/  SHF.R.U32.HI R95, RZ, 0x10, R47 ;  /* 0x00000010ff5f7819 */ /* 0x000fe4000001162f */
[--C-:B------:R-:W-:Y:S01]  /*8050*/  SHF.R.U64 R47, R50, 0x10, R51.reuse ;  /* 0x00000010322f7819 */ /* 0x100fe20000001233 */
[----:B------:R-:W-:Y:S01]  /*8060*/  HADD2.F32 R50, -RZ, R99.H1_H1 ;  /* 0x30000063ff327230 */ /* 0x000fe20000004100 */
[----:B------:R-:W-:Y:S01]  /*8070*/  SHF.R.U32.HI R51, RZ, 0x10, R51 ;  /* 0x00000010ff337819 */ /* 0x000fe20000011633 */
[----:B------:R-:W-:Y:S02]  /*8080*/  HADD2.F32 R99, -RZ, R95.H0_H0 ;  /* 0x2000005fff637230 */ /* 0x000fe40000004100 */
[----:B------:R-:W-:Y:S02]  /*8090*/  HADD2.F32 R47, -RZ, R47.H0_H0 ;  /* 0x2000002fff2f7230 */ /* 0x000fe40000004100 */
[----:B------:R-:W-:-:S05]  /*80a0*/  HADD2.F32 R51, -RZ, R51.H0_H0 ;  /* 0x20000033ff337230 */ /* 0x000fca0000004100 */
[----:B------:R-:W-:-:S04]  /*80b0*/  FMUL.FTZ R95, R50, R51 ;  /* 0x00000033325f7220 */ /* 0x000fc80000410000 */
[C---:B------:R-:W-:Y:S01]  /*80c0*/  FFMA.FTZ R95, R48.reuse, R99, -R95 ;  /* 0x00000063305f7223 */ /* 0x040fe2000001085f */
[----:B------:R-:W-:Y:S01]  /*80d0*/  FMUL.FTZ R48, R48, R51 ;  /* 0x0000003330307220 */ /* 0x000fe20000410000 */
[----:B------:R-:W-:-:S03]  /*80e0*/  HADD2.F32 R51, -RZ, R190.H0_H0 ;  /* 0x200000beff337230 */ /* 0x000fc60000004100 */
[----:B------:R-:W-:Y:S01]  /*80f0*/  FFMA.FTZ R48, R50, R99, R48 ;  /* 0x0000006332307223 */ /* 0x000fe20000010030 */
[----:B------:R-:W-:Y:S01]  /*8100*/  HADD2.F32 R50, -RZ, R96.H0_H0 ;  /* 0x20000060ff327230 */ /* 0x000fe20000004100 */
[----:B------:R-:W-:Y:S01]  /*8110*/  F2FP.F16.F32.PACK_AB R95, R95, R179 ;  /* 0x000000b35f5f723e */ /* 0x000fe200000000ff */
[--C-:B------:R-:W-:Y:S02]  /*8120*/  HADD2.F32 R99, -RZ, R92.reuse.H0_H0 ;  /* 0x2000005cff637230 */ /* 0x100fe40000004100 */
[----:B------:R-:W-:Y:S02]  /*8130*/  HADD2.F32 R92, -RZ, R92.H1_H1 ;  /* 0x3000005cff5c7230 */ /* 0x000fe40000004100 */
[-C--:B------:R-:W-:Y:S01]  /*8140*/  FMUL.FTZ R176, R50, R178.reuse ;  /* 0x000000b232b07220 */ /* 0x080fe20000410000 */
[----:B------:R-:W-:Y:S01]  /*8150*/  F2FP.F16.F32.PACK_AB R48, R48, R177 ;  /* 0x000000b13030723e */ /* 0x000fe200000000ff */
[C---:B------:R-:W-:Y:S02]  /*8160*/  FMUL.FTZ R178, R99.reuse, R178 ;  /* 0x000000b263b27220 */ /* 0x040fe40000410000 */
[----:B------:R-:W-:-:S02]  /*8170*/  FFMA.FTZ R176, R99, R51, -R176 ;  /* 0x0000003363b07223 */ /* 0x000fc400000108b0 */
[----:B------:R-:W-:Y:S01]  /*8180*/  FFMA.FTZ R178, R50, R51, R178 ;  /* 0x0000003332b27223 */ /* 0x000fe200000100b2 */
[----:B------:R-:W-:Y:S02]  /*8190*/  HADD2.F32 R50, -RZ, R96.H1_H1 ;  /* 0x30000060ff327230 */ /* 0x000fe40000004100 */
[----:B------:R-:W-:Y:S02]  /*81a0*/  HADD2.F32 R51, -RZ, R44.H0_H0 ;  /* 0x2000002cff337230 */ /* 0x000fe40000004100 */
[--C-:B------:R-:W-:Y:S02]  /*81b0*/  HADD2.F32 R96, -RZ, R94.reuse.H0_H0 ;  /* 0x2000005eff607230 */ /* 0x100fe40000004100 */
[-C--:B------:R-:W-:Y:S01]  /*81c0*/  FMUL.FTZ R44, R50, R175.reuse ;  /* 0x000000af322c7220 */ /* 0x080fe20000410000 */
[C---:B------:R-:W-:Y:S01]  /*81d0*/  FMUL.FTZ R175, R92.reuse, R175 ;  /* 0x000000af5caf7220 */ /* 0x040fe20000410000 */
[----:B------:R-:W-:Y:S02]  /*81e0*/  HADD2.F32 R94, -RZ, R94.H1_H1 ;  /* 0x3000005eff5e7230 */ /* 0x000fe40000004100 */
[-C--:B------:R-:W-:Y:S01]  /*81f0*/  FFMA.FTZ R44, R92, R51.reuse, -R44 ;  /* 0x000000335c2c7223 */ /* 0x080fe2000001082c */
[----:B------:R-:W-:Y:S01]  /*8200*/  FFMA.FTZ R50, R50, R51, R175 ;  /* 0x0000003332327223 */ /* 0x000fe200000100af */
[----:B------:R-:W-:-:S02]  /*8210*/  HADD2.F32 R175, -RZ, R190.H1_H1 ;  /* 0x300000beffaf7230 */ /* 0x000fc40000004100 */
[--C-:B------:R-:W-:Y:S01]  /*8220*/  HADD2.F32 R51, -RZ, R98.reuse.H0_H0 ;  /* 0x20000062ff337230 */ /* 0x100fe20000004100 */
[----:B------:R-:W-:Y:S01]  /*8230*/  F2FP.F16.F32.PACK_AB R44, R44, R176 ;  /* 0x000000b02c2c723e */ /* 0x000fe200000000ff */
[----:B------:R-:W-:Y:S01]  /*8240*/  HADD2.F32 R92, -RZ, R189.H0_H0 ;  /* 0x200000bdff5c7230 */ /* 0x000fe20000004100 */
[----:B------:R-:W-:Y:S01]  /*8250*/  F2FP.F16.F32.PACK_AB R50, R50, R178 ;  /* 0x000000b23232723e */ /* 0x000fe200000000ff */
[----:B------:R-:W-:Y:S02]  /*8260*/  HADD2.F32 R98, -RZ, R98.H1_H1 ;  /* 0x30000062ff627230 */ /* 0x000fe40000004100 */
[-C--:B------:R-:W-:Y:S01]  /*8270*/  FMUL.FTZ R99, R51, R175.reuse ;  /* 0x000000af33637220 */ /* 0x080fe20000410000 */
[----:B------:R-:W-:-:S03]  /*8280*/  FMUL.FTZ R175, R96, R175 ;  /* 0x000000af60af7220 */ /* 0x000fc60000410000 */
[-C--:B------:R-:W-:Y:S01]  /*8290*/  FFMA.FTZ R99, R96, R92.reuse, -R99 ;  /* 0x0000005c60637223 */ /* 0x080fe20000010863 */
[----:B------:R-:W-:Y:S01]  /*82a0*/  FFMA.FTZ R175, R51, R92, R175 ;  /* 0x0000005c33af7223 */ /* 0x000fe200000100af */
[-C--:B------:R-:W-:Y:S01]  /*82b0*/  FMUL.FTZ R51, R98, R47.reuse ;  /* 0x0000002f62337220 */ /* 0x080fe20000410000 */
[C---:B------:R-:W-:Y:S01]  /*82c0*/  FMUL.FTZ R47, R94.reuse, R47 ;  /* 0x0000002f5e2f7220 */ /* 0x040fe20000410000 */
[----:B------:R-:W-:Y:S02]  /*82d0*/  IMAD.MOV.U32 R92, RZ, RZ, R44 ;  /* 0x000000ffff5c7224 */ /* 0x000fe400078e002c */
[-C--:B------:R-:W-:Y:S01]  /*82e0*/  FFMA.FTZ R51, R94, R46.reuse, -R51 ;  /* 0x0000002e5e337223 */ /* 0x080fe20000010833 */
[----:B------:R-:W-:Y:S01]  /*82f0*/  FFMA.FTZ R47, R98, R46, R47 ;  /* 0x0000002e622f7223 */ /* 0x000fe2000001002f */
[----:B------:R-:W-:-:S03]  /*8300*/  IMAD.MOV.U32 R96, RZ, RZ, R50 ;  /* 0x000000ffff607224 */ /* 0x000fc600078e0032 */
[----:B------:R-:W-:Y:S01]  /*8310*/  F2FP.F16.F32.PACK_AB R51, R51, R99 ;  /* 0x000000633333723e */ /* 0x000fe200000000ff */
[----:B------:R-:W-:Y:S01]  /*8320*/  IMAD.MOV.U32 R99, RZ, RZ, R48 ;  /* 0x000000ffff637224 */ /* 0x000fe200078e0030 */
[----:B------:R-:W-:-:S03]  /*8330*/  F2FP.F16.F32.PACK_AB R47, R47, R175 ;  /* 0x000000af2f2f723e */ /* 0x000fc600000000ff */
[----:B------:R-:W-:Y:S01]  /*8340*/  IMAD.MOV.U32 R94, RZ, RZ, R51 ;  /* 0x000000ffff5e7224 */ /* 0x000fe200078e0033 */
[----:B------:R-:W-:-:S07]  /*8350*/  MOV R98, R47 ;  /* 0x0000002f00627202 */ /* 0x000fce0000000f00 */
.L_x_502:
[----:B------:R-:W-:Y:S05]  /*8360*/  BSYNC B2 ;  /* 0x0000000000027941 */ /* 0x000fea0003800000 */
.L_x_501:
[----:B------:R-:W-:Y:S01]  /*8370*/  SHF.R.S32.HI R44, RZ, 0x1f, R22 ;  /* 0x0000001fff2c7819 */ /* 0x000fe20000011416 */
[----:B------:R-:W-:Y:S01]  /*8380*/  ULDC.64 UR4, c[0x0][0x2e8] ;  /* 0x0000ba0000047ab9 */ /* 0x000fe20000000a00 */
[----:B------:R-:W-:Y:S01]  /*8390*/  ISETP.GE.AND P4, PT, R174, R153, PT ;  /* 0x00000099ae00720c */ /* 0x000fe20003f86270 */
[----:B------:R-:W-:Y:S02]  /*83a0*/  ULDC.64 UR6, c[0x0][0x208] ;  /* 0x0000820000067ab9 */ /* 0x000fe40000000a00 */
[-C--:B--2---:R-:W-:Y:S02]  /*83b0*/  IMAD R46, R44, R138.reuse, RZ ;  /* 0x0000008a2c2e7224 */ /* 0x084fe400078e02ff */
[----:B------:R-:W-:-:S04]  /*83c0*/  IMAD.WIDE.U32 R44, R22, R138, R136 ;  /* 0x0000008a162c7225 */ /* 0x000fc800078e0088 */
[----:B------:R-:W-:-:S04]  /*83d0*/  IMAD R46, R22, R139, R46 ;  /* 0x0000008b162e7224 */ /* 0x000fc800078e022e */
[----:B------:R-:W-:Y:S01]  /*83e0*/  IMAD.IADD R45, R46, 0x1, R45 ;  /* 0x000000012e2d7824 */ /* 0x000fe200078e022d */
[--C-:B------:R-:W-:Y:S02]  /*83f0*/  @!P4 SHF.R.S32.HI R47, RZ, 0x1f, R174.reuse ;  /* 0x0000001fff2fc819 */ /* 0x100fe400000114ae */
[----:B------:R-:W-:-:S04]  /*8400*/  @!P4 IADD3 R174, P5, P6, R100, R44, R174 ;  /* 0x0000002c64aec210 */ /* 0x000fc80007ebe0ae */
[----:B------:R-:W-:Y:S02]  /*8410*/  @!P4 IADD3.X R47, R15, R45, R47, P5, P6 ;  /* 0x0000002d0f2fc210 */ /* 0x000fe40002fec42f */
[----:B------:R-:W-:-:S04]  /*8420*/  IADD3 R46, P5, P6, R100, R44, R21 ;  /* 0x0000002c642e7210 */ /* 0x000fc80007ebe015 */
[----:B------:R-:W-:Y:S02]  /*8430*/  IADD3.X R45, R15, R45, R8, P5, P6 ;  /* 0x0000002d0f2d7210 */ /* 0x000fe40002fec408 */
[----:B------:R-:W-:-:S04]  /*8440*/  LEA R44, P5, R46, UR4, 0x1 ;  /* 0x000000042e2c7c11 */ /* 0x000fc8000f8a08ff */
[----:B------:R-:W-:Y:S02]  /*8450*/  LEA.HI.X R45, R46, UR5, R45, 0x1, P5 ;  /* 0x000000052e2d7c11 */ /* 0x000fe4000a8f0c2d */
[----:B------:R-:W-:-:S03]  /*8460*/  @!P4 LEA R46, P5, R174, UR4, 0x1 ;  /* 0x00000004ae2ecc11 */ /* 0x000fc6000f8a08ff */
[----:B---3--:R3:W-:Y:S01]  /*8470*/  STG.E.128 desc[UR6][R44.64], R92 ;  /* 0x0000005c2c007986 */ /* 0x0087e2000c101d06 */
[----:B------:R-:W-:-:S05]  /*8480*/  @!P4 LEA.HI.X R47, R174, UR5, R47, 0x1, P5 ;  /* 0x00000005ae2fcc11 */ /* 0x000fca000a8f0c2f */
[----:B0-----:R3:W-:Y:S04]  /*8490*/  @!P4 STG.E.128 desc[UR6][R46.64], R96 ;  /* 0x000000602e00c986 */ /* 0x0017e8000c101d06 */
.L_x_500:
[----:B------:R-:W-:Y:S05]  /*84a0*/  BSYNC B1 ;  /* 0x0000000000017941 */ /* 0x000fea0003800000 */
.L_x_499:
[----:B------:R-:W-:Y:S01]  /*84b0*/  VIADD R175, R22, 0x20 ;  /* 0x0000002016af7836 */ /* 0x000fe20000000000 */
[----:B------:R-:W-:Y:S04]  /*84c0*/  BSSY B1, `(.L_x_503) ;  /* 0x000008d000017945 */ /* 0x000fe80003800000 */
[----:B------:R-:W-:-:S13]  /*84d0*/  ISETP.GE.OR P4, PT, R175, R4, P0 ;  /* 0x00000004af00720c */ /* 0x000fda0000786670 */
[----:B------:R-:W-:Y:S05]  /*84e0*/  @P4 BRA `(.L_x_504) ;  /* 0x0000000800284947 */ /* 0x000fea0003800000 */
[----:B---3--:R-:W3:Y:S04]  /*84f0*/  LDL R44, [R1] ;  /* 0x00000000012c7983 */ /* 0x008ee80000100800 */
[----:B------:R-:W4:Y:S01]  /*8500*/  LDL R47, [R1+0x48] ;  /* 0x00004800012f7983 */ /* 0x000f220000100800 */
[C---:B------:R-:W-:Y:S01]  /*8510*/  VIADD R46, R22.reuse, 0x20 ;  /* 0x00000020162e7836 */ /* 0x040fe20000000000 */
[----:B------:R-:W-:Y:S01]  /*8520*/  BSSY B2, `(.L_x_505) ;  /* 0x0000074000027945 */ /* 0x000fe20003800000 */
[----:B------:R-:W-:-:S03]  /*8530*/  VIADD R48, R22, 0x20 ;  /* 0x0000002016307836 */ /* 0x000fc60000000000 */
[----:B------:R-:W-:Y:S01]  /*8540*/  SHF.L.U32 R46, R46, 0x6, RZ ;  /* 0x000000062e2e7819 */ /* 0x000fe200000006ff */
[----:B------:R-:W-:-:S03]  /*8550*/  IMAD.SHL.U32 R48, R48, 0x40, RZ ;  /* 0x0000004030307824 */ /* 0x000fc600078e00ff */
[----:B------:R-:W-:Y:S02]  /*8560*/  LOP3.LUT R46, R46, 0x1c0, RZ, 0xc0, !PT ;  /* 0x000001c02e2e7812 */ /* 0x000fe400078ec0ff */
[----:B------:R-:W-:Y:S02]  /*8570*/  LOP3.LUT R48, R48, 0x1c0, RZ, 0xc0, !PT ;  /* 0x000001c030307812 */ /* 0x000fe400078ec0ff */
[----:B------:R-:W-:Y:S02]  /*8580*/  SHF.R.U32.HI R46, RZ, 0x3, R46 ;  /* 0x00000003ff2e7819 */ /* 0x000fe4000001162e */
[----:B---3--:R-:W-:-:S04]  /*8590*/  LOP3.LUT P5, RZ, R44, 0x1, RZ, 0xc0, !PT ;  /* 0x000000012cff7812 */ /* 0x008fc800078ac0ff */
[----:B------:R-:W-:-:S04]  /*85a0*/  SEL R44, R43, R155, !P5 ;  /* 0x0000009b2b2c7207 */ /* 0x000fc80006800000 */
[----:B------:R-:W-:-:S04]  /*85b0*/  SHF.R.S32.HI R45, RZ, 0x1f, R44 ;  /* 0x0000001fff2d7819 */ /* 0x000fc8000001142c */
[----:B------:R-:W-:-:S04]  /*85c0*/  LEA.HI R92, R45, R44, RZ, 0x4 ;  /* 0x0000002c2d5c7211 */ /* 0x000fc800078f20ff */
[----:B------:R-:W-:-:S04]  /*85d0*/  LEA.HI.SX32 R92, R92, R9, 0x1c ;  /* 0x000000095c5c7211 */ /* 0x000fc800078fe2ff */
[----:B------:R-:W-:-:S04]  /*85e0*/  SHF.R.S32.HI R45, RZ, 0x1f, R92 ;  /* 0x0000001fff2d7819 */ /* 0x000fc8000001145c */
[----:B------:R-:W-:Y:S01]  /*85f0*/  LEA.HI R45, R45, R92, RZ, 0x3 ;  /* 0x0000005c2d2d7211 */ /* 0x000fe200078f18ff */
[----:B------:R-:W-:-:S03]  /*8600*/  IMAD.SHL.U32 R92, R92, 0x8, RZ ;  /* 0x000000085c5c7824 */ /* 0x000fc600078e00ff */
[----:B------:R-:W-:Y:S02]  /*8610*/  SHF.R.S32.HI R45, RZ, 0x3, R45 ;  /* 0x00000003ff2d7819 */ /* 0x000fe4000001142d */
[----:B------:R-:W-:-:S03]  /*8620*/  LOP3.LUT R44, R48, 0x38, R92, 0xf8, !PT ;  /* 0x00000038302c7812 */ /* 0x000fc600078ef85c */
[----:B----4-:R-:W-:Y:S01]  /*8630*/  IMAD R45, R45, 0x2c00, R47 ;  /* 0x00002c002d2d7824 */ /* 0x010fe200078e022f */
[----:B------:R-:W-:Y:S01]  /*8640*/  LOP3.LUT R44, R44, R46, RZ, 0x3c, !PT ;  /* 0x0000002e2c2c7212 */ /* 0x000fe200078e3cff */
[----:B------:R-:W-:-:S04]  /*8650*/  IMAD R47, R23, 0x5800, R145 ;  /* 0x00005800172f7824 */ /* 0x000fc800078e0291 */
[----:B------:R-:W-:-:S04]  /*8660*/  IMAD.IADD R44, R45, 0x1, R44 ;  /* 0x000000012d2c7824 */ /* 0x000fc800078e022c */
[----:B------:R-:W-:Y:S02]  /*8670*/  IMAD R45, R23, 0x5800, R44 ;  /* 0x00005800172d7824 */ /* 0x000fe400078e022c */
[--C-:B------:R-:W-:Y:S02]  /*8680*/  IMAD R44, R47, 0x2, R2.reuse ;  /* 0x000000022f2c7824 */ /* 0x100fe400078e0202 */
[----:B------:R-:W-:-:S04]  /*8690*/  IMAD R48, R45, 0x2, R2 ;  /* 0x000000022d307824 */ /* 0x000fc800078e0202 */
[----:B------:R-:W0:Y:S04]  /*86a0*/  LDS.128 R44, [R44+0x1e400] ;  /* 0x01e400002c2c7984 */ /* 0x000e280000000c00 */
[----:B------:R-:W3:Y:S01]  /*86b0*/  LDS.128 R48, [R48+0x1e400] ;  /* 0x01e4000030307984 */ /* 0x000ee20000000c00 */
[----:B------:R-:W-:Y:S05]  /*86c0*/  @P3 BRA `(.L_x_506) ;  /* 0x0000000400643947 */ /* 0x000fea0003800000 */
[----:B---3--:R-:W-:Y:S01]  /*86d0*/  MOV R95, R49 ;  /* 0x00000031005f7202 */ /* 0x008fe20000000f00 */
[----:B0-----:R-:W-:Y:S01]  /*86e0*/  IMAD.MOV.U32 R49, RZ, RZ, R45 ;  /* 0x000000ffff317224 */ /* 0x001fe200078e002d */
[----:B------:R-:W-:Y:S01]  /*86f0*/  SHF.R.U64 R56, R56, 0x10, R57 ;  /* 0x0000001038387819 */ /* 0x000fe20000001239 */
[----:B------:R-:W-:Y:S01]  /*8700*/  HADD2.F32 R96, -RZ, R194.H1_H1 ;  /* 0x300000c2ff607230 */ /* 0x000fe20000004100 */
[----:B------:R-:W-:Y:S01]  /*8710*/  SHF.R.U64 R52, R52, 0x10, R53 ;  /* 0x0000001034347819 */ /* 0x000fe20000001235 */
[----:B------:R-:W-:Y:S01]  /*8720*/  HADD2.F32 R93, -RZ, R95.H0_H0 ;  /* 0x2000005fff5d7230 */ /* 0x000fe20000004100 */
[----:B------:R-:W-:Y:S01]  /*8730*/  SHF.R.U64 R58, R58, 0x10, R59 ;  /* 0x000000103a3a7819 */ /* 0x000fe2000000123b */
[----:B------:R-:W-:Y:S01]  /*8740*/  HADD2.F32 R94, -RZ, R49.H0_H0 ;  /* 0x20000031ff5e7230 */ /* 0x000fe20000004100 */
[----:B------:R-:W-:Y:S01]  /*8750*/  SHF.R.U64 R54, R54, 0x10, R55 ;  /* 0x0000001036367819 */ /* 0x000fe20000001237 */
[----:B------:R-:W-:Y:S02]  /*8760*/  HADD2.F32 R45, -RZ, R193.H0_H0 ;  /* 0x200000c1ff2d7230 */ /* 0x000fe40000004100 */
[----:B------:R-:W-:Y:S01]  /*8770*/  FMUL.FTZ R97, R93, R96 ;  /* 0x000000605d617220 */ /* 0x000fe20000410000 */
[----:B------:R-:W-:-:S02]  /*8780*/  HADD2.F32 R49, -RZ, R49.H1_H1 ;  /* 0x30000031ff317230 */ /* 0x000fc40000004100 */
[C---:B------:R-:W-:Y:S01]  /*8790*/  FMUL.FTZ R96, R94.reuse, R96 ;  /* 0x000000605e607220 */ /* 0x040fe20000410000 */
[----:B------:R-:W-:Y:S02]  /*87a0*/  HADD2.F32 R98, -RZ, R193.H1_H1 ;  /* 0x300000c1ff627230 */ /* 0x000fe40000004100 */
[-C--:B------:R-:W-:Y:S01]  /*87b0*/  FFMA.FTZ R94, R94, R45.reuse, -R97 ;  /* 0x0000002d5e5e7223 */ /* 0x080fe20000010861 */
[----:B------:R-:W-:Y:S02]  /*87c0*/  HADD2.F32 R174, -RZ, R194.H0_H0 ;  /* 0x200000c2ffae7230 */ /* 0x000fe40000004100 */
[----:B------:R-:W-:Y:S01]  /*87d0*/  FFMA.FTZ R93, R93, R45, R96 ;  /* 0x0000002d5d5d7223 */ /* 0x000fe20000010060 */
[----:B------:R-:W-:Y:S01]  /*87e0*/  SHF.R.U32.HI R96, RZ, 0x10, R57 ;  /* 0x00000010ff607819 */ /* 0x000fe20000011639 */
[----:B------:R-:W-:Y:S01]  /*87f0*/  HADD2.F32 R45, -RZ, R95.H1_H1 ;  /* 0x3000005fff2d7230 */ /* 0x000fe20000004100 */
[----:B------:R-:W-:Y:S01]  /*8800*/  SHF.R.U32.HI R95, RZ, 0x10, R53 ;  /* 0x00000010ff5f7819 */ /* 0x000fe20000011635 */
[----:B------:R-:W-:-:S02]  /*8810*/  HADD2.F32 R57, -RZ, R192.H1_H1 ;  /* 0x300000c0ff397230 */ /* 0x000fc40000004100 */
[----:B------:R-:W-:Y:S02]  /*8820*/  HADD2.F32 R96, -RZ, R96.H0_H0 ;  /* 0x20000060ff607230 */ /* 0x000fe40000004100 */
[----:B------:R-:W-:Y:S02]  /*8830*/  HADD2.F32 R95, -RZ, R95.H0_H0 ;  /* 0x2000005fff5f7230 */ /* 0x000fe40000004100 */
[----:B------:R-:W-:Y:S02]  /*8840*/  HADD2.F32 R56, -RZ, R56.H0_H0 ;  /* 0x20000038ff387230 */ /* 0x000fe40000004100 */
[-C--:B------:R-:W-:Y:S01]  /*8850*/  FMUL.FTZ R97, R45, R96.reuse ;  /* 0x000000602d617220 */ /* 0x080fe20000410000 */
[C---:B------:R-:W-:Y:S01]  /*8860*/  FMUL.FTZ R96, R49.reuse, R96 ;  /* 0x0000006031607220 */ /* 0x040fe20000410000 */
[----:B------:R-:W-:Y:S02]  /*8870*/  HADD2.F32 R52, -RZ, R52.H0_H0 ;  /* 0x20000034ff347230 */ /* 0x000fe40000004100 */
[-C--:B------:R-:W-:Y:S01]  /*8880*/  FFMA.FTZ R49, R49, R95.reuse, -R97 ;  /* 0x0000005f31317223 */ /* 0x080fe20000010861 */
[----:B------:R-:W-:Y:S01]  /*8890*/  FFMA.FTZ R45, R45, R95, R96 ;  /* 0x0000005f2d2d7223 */ /* 0x000fe20000010060 */
[----:B------:R-:W-:-:S02]  /*88a0*/  IMAD.MOV.U32 R95, RZ, RZ, R51 ;  /* 0x000000ffff5f7224 */ /* 0x000fc400078e0033 */
[----:B------:R-:W-:Y:S01]  /*88b0*/  HADD2.F32 R51, -RZ, R47.H0_H0 ;  /* 0x2000002fff337230 */ /* 0x000fe20000004100 */
[----:B------:R-:W-:Y:S01]  /*88c0*/  F2FP.F16.F32.PACK_AB R49, R49, R94 ;  /* 0x0000005e3131723e */ /* 0x000fe200000000ff */
[----:B------:R-:W-:Y:S01]  /*88d0*/  HADD2.F32 R97, -RZ, R192.H0_H0 ;  /* 0x200000c0ff617230 */ /* 0x000fe20000004100 */
[----:B------:R-:W-:Y:S01]  /*88e0*/  F2FP.F16.F32.PACK_AB R93, R45, R93 ;  /* 0x0000005d2d5d723e */ /* 0x000fe200000000ff */
[--C-:B------:R-:W-:Y:S02]  /*88f0*/  HADD2.F32 R96, -RZ, R95.reuse.H0_H0 ;  /* 0x2000005fff607230 */ /* 0x100fe40000004100 */
[----:B------:R-:W-:Y:S02]  /*8900*/  HADD2.F32 R95, -RZ, R95.H1_H1 ;  /* 0x3000005fff5f7230 */ /* 0x000fe40000004100 */
[----:B------:R-:W-:Y:S02]  /*8910*/  HADD2.F32 R47, -RZ, R47.H1_H1 ;  /* 0x3000002fff2f7230 */ /* 0x000fe40000004100 */
[-C--:B------:R-:W-:Y:S01]  /*8920*/  FMUL.FTZ R99, R96, R98.reuse ;  /* 0x0000006260637220 */ /* 0x080fe20000410000 */
[----:B------:R-:W-:Y:S01]  /*8930*/  FMUL.FTZ R98, R51, R98 ;  /* 0x0000006233627220 */ /* 0x000fe20000410000 */
[----:B------:R-:W-:-:S02]  /*8940*/  HADD2.F32 R58, -RZ, R58.H0_H0 ;  /* 0x2000003aff3a7230 */ /* 0x000fc40000004100 */
[-C--:B------:R-:W-:Y:S01]  /*8950*/  FFMA.FTZ R51, R51, R97.reuse, -R99 ;  /* 0x0000006133337223 */ /* 0x080fe20000010863 */
[----:B------:R-:W-:Y:S01]  /*8960*/  FFMA.FTZ R98, R96, R97, R98 ;  /* 0x0000006160627223 */ /* 0x000fe20000010062 */
[----:B------:R-:W-:Y:S01]  /*8970*/  SHF.R.U32.HI R96, RZ, 0x10, R59 ;  /* 0x00000010ff607819 */ /* 0x000fe2000001163b */
[----:B------:R-:W-:Y:S01]  /*8980*/  HADD2.F32 R54, -RZ, R54.H0_H0 ;  /* 0x20000036ff367230 */ /* 0x000fe20000004100 */
[----:B------:R-:W-:Y:S01]  /*8990*/  SHF.R.U32.HI R97, RZ, 0x10, R55 ;  /* 0x00000010ff617819 */ /* 0x000fe20000011637 */
[----:B------:R-:W-:Y:S01]  /*89a0*/  IMAD.MOV.U32 R45, RZ, RZ, R49 ;  /* 0x000000ffff2d7224 */ /* 0x000fe200078e0031 */
[----:B------:R-:W-:Y:S01]  /*89b0*/  MOV R49, R93 ;  /* 0x0000005d00317202 */ /* 0x000fe20000000f00 */
[----:B------:R-:W-:Y:S02]  /*89c0*/  HADD2.F32 R96, -RZ, R96.H0_H0 ;  /* 0x20000060ff607230 */ /* 0x000fe40000004100 */
[----:B------:R-:W-:-:S03]  /*89d0*/  HADD2.F32 R97, -RZ, R97.H0_H0 ;  /* 0x20000061ff617230 */ /* 0x000fc60000004100 */
[-C--:B------:R-:W-:Y:S01]  /*89e0*/  FMUL.FTZ R99, R95, R96.reuse ;  /* 0x000000605f637220 */ /* 0x080fe20000410000 */
[----:B------:R-:W-:-:S03]  /*89f0*/  FMUL.FTZ R96, R47, R96 ;  /* 0x000000602f607220 */ /* 0x000fc60000410000 */
[-C--:B------:R-:W-:Y:S01]  /*8a00*/  FFMA.FTZ R99, R47, R97.reuse, -R99 ;  /* 0x000000612f637223 */ /* 0x080fe20000010863 */
[----:B------:R-:W-:Y:S01]  /*8a10*/  FFMA.FTZ R96, R95, R97, R96 ;  /* 0x000000615f607223 */ /* 0x000fe20000010060 */
[----:B------:R-:W-:Y:S02]  /*8a20*/  HADD2.F32 R47, -RZ, R48.H0_H0 ;  /* 0x20000030ff2f7230 */ /* 0x000fe40000004100 */
[----:B------:R-:W-:Y:S01]  /*8a30*/  HADD2.F32 R95, -RZ, R44.H0_H0 ;  /* 0x2000002cff5f7230 */ /* 0x000fe20000004100 */
[----:B------:R-:W-:Y:S01]  /*8a40*/  F2FP.F16.F32.PACK_AB R51, R99, R51 ;  /* 0x000000336333723e */ /* 0x000fe200000000ff */
[----:B------:R-:W-:Y:S02]  /*8a50*/  HADD2.F32 R48, -RZ, R48.H1_H1 ;  /* 0x30000030ff307230 */ /* 0x000fe40000004100 */
[-C--:B------:R-:W-:Y:S01]  /*8a60*/  FMUL.FTZ R97, R47, R174.reuse ;  /* 0x000000ae2f617220 */ /* 0x080fe20000410000 */
[----:B------:R-:W-:Y:S02]  /*8a70*/  HADD2.F32 R44, -RZ, R44.H1_H1 ;  /* 0x3000002cff2c7230 */ /* 0x000fe40000004100 */
[C---:B------:R-:W-:Y:S01]  /*8a80*/  FMUL.FTZ R174, R95.reuse, R174 ;  /* 0x000000ae5fae7220 */ /* 0x040fe20000410000 */
[----:B------:R-:W-:Y:S01]  /*8a90*/  F2FP.F16.F32.PACK_AB R96, R96, R98 ;  /* 0x000000626060723e */ /* 0x000fe200000000ff */
[----:B------:R-:W-:-:S02]  /*8aa0*/  FFMA.FTZ R97, R95, R57, -R97 ;  /* 0x000000395f617223 */ /* 0x000fc40000010861 */
[----:B------:R-:W-:Y:S01]  /*8ab0*/  FFMA.FTZ R174, R47, R57, R174 ;  /* 0x000000392fae7223 */ /* 0x000fe200000100ae */
[-C--:B------:R-:W-:Y:S01]  /*8ac0*/  FMUL.FTZ R47, R48, R56.reuse ;  /* 0x00000038302f7220 */ /* 0x080fe20000410000 */
[C---:B------:R-:W-:Y:S01]  /*8ad0*/  FMUL.FTZ R56, R44.reuse, R56 ;  /* 0x000000382c387220 */ /* 0x040fe20000410000 */
[----:B------:R-:W-:Y:S02]  /*8ae0*/  HADD2.F32 R57, -RZ, R188.H1_H1 ;  /* 0x300000bcff397230 */ /* 0x000fe40000004100 */
[-C--:B------:R-:W-:Y:S01]  /*8af0*/  FFMA.FTZ R47, R44, R52.reuse, -R47 ;  /* 0x000000342c2f7223 */ /* 0x080fe2000001082f */
[----:B------:R-:W-:Y:S01]  /*8b00*/  FFMA.FTZ R56, R48, R52, R56 ;  /* 0x0000003430387223 */ /* 0x000fe20000010038 */
[----:B------:R-:W-:Y:S02]  /*8b10*/  HADD2.F32 R44, -RZ, R50.H0_H0 ;  /* 0x20000032ff2c7230 */ /* 0x000fe40000004100 */
[----:B------:R-:W-:Y:S02]  /*8b20*/  HADD2.F32 R52, -RZ, R46.H0_H0 ;  /* 0x2000002eff347230 */ /* 0x000fe40000004100 */
[----:B------:R-:W-:-:S02]  /*8b30*/  HADD2.F32 R48, -RZ, R188.H0_H0 ;  /* 0x200000bcff307230 */ /* 0x000fc40000004100 */
[-C--:B------:R-:W-:Y:S01]  /*8b40*/  FMUL.FTZ R53, R44, R57.reuse ;  /* 0x000000392c357220 */ /* 0x080fe20000410000 */
[----:B------:R-:W-:Y:S02]  /*8b50*/  HADD2.F32 R50, -RZ, R50.H1_H1 ;  /* 0x30000032ff327230 */ /* 0x000fe40000004100 */
[C---:B------:R-:W-:Y:S01]  /*8b60*/  FMUL.FTZ R57, R52.reuse, R57 ;  /* 0x0000003934397220 */ /* 0x040fe20000410000 */
[----:B------:R-:W-:Y:S02]  /*8b70*/  HADD2.F32 R46, -RZ, R46.H1_H1 ;  /* 0x3000002eff2e7230 */ /* 0x000fe40000004100 */
[----:B------:R-:W-:Y:S01]  /*8b80*/  FFMA.FTZ R53, R52, R48, -R53 ;  /* 0x0000003034357223 */ /* 0x000fe20000010835 */
[----:B------:R-:W-:Y:S01]  /*8b90*/  F2FP.F16.F32.PACK_AB R56, R56, R174 ;  /* 0x000000ae3838723e */ /* 0x000fe200000000ff */
[----:B------:R-:W-:Y:S01]  /*8ba0*/  FFMA.FTZ R57, R44, R48, R57 ;  /* 0x000000302c397223 */ /* 0x000fe20000010039 */
[-C--:B------:R-:W-:Y:S01]  /*8bb0*/  FMUL.FTZ R44, R50, R58.reuse ;  /* 0x0000003a322c7220 */ /* 0x080fe20000410000 */
[----:B------:R-:W-:Y:S01]  /*8bc0*/  FMUL.FTZ R58, R46, R58 ;  /* 0x0000003a2e3a7220 */ /* 0x000fe20000410000 */
[----:B------:R-:W-:Y:S01]  /*8bd0*/  F2FP.F16.F32.PACK_AB R48, R47, R97 ;  /* 0x000000612f30723e */ /* 0x000fe200000000ff */
[----:B------:R-:W-:-:S02]  /*8be0*/  IMAD.MOV.U32 R47, RZ, RZ, R51 ;  /* 0x000000ffff2f7224 */ /* 0x000fc400078e0033 */
[-C--:B------:R-:W-:Y:S01]  /*8bf0*/  FFMA.FTZ R44, R46, R54.reuse, -R44 ;  /* 0x000000362e2c7223 */ /* 0x080fe2000001082c */
[----:B------:R-:W-:Y:S01]  /*8c00*/  FFMA.FTZ R58, R50, R54, R58 ;  /* 0x00000036323a7223 */ /* 0x000fe2000001003a */
[----:B------:R-:W-:-:S03]  /*8c10*/  IMAD.MOV.U32 R51, RZ, RZ, R96 ;  /* 0x000000ffff337224 */ /* 0x000fc600078e0060 */
[----:B------:R-:W-:Y:S01]  /*8c20*/  F2FP.F16.F32.PACK_AB R46, R44, R53 ;  /* 0x000000352c2e723e */ /* 0x000fe200000000ff */
[----:B------:R-:W-:Y:S01]  /*8c30*/  IMAD.MOV.U32 R44, RZ, RZ, R48 ;  /* 0x000000ffff2c7224 */ /* 0x000fe200078e0030 */
[----:B------:R-:W-:Y:S01]  /*8c40*/  F2FP.F16.F32.PACK_AB R50, R58, R57 ;  /* 0x000000393a32723e */ /* 0x000fe200000000ff */
[----:B------:R-:W-:-:S07]  /*8c50*/  IMAD.MOV.U32 R48, RZ, RZ, R56 ;  /* 0x000000ffff307224 */ /* 0x000fce00078e0038 */
.L_x_506:
[----:B------:R-:W-:Y:S05]  /*8c60*/  BSYNC B2 ;  /* 0x0000000000027941 */ /* 0x000fea0003800000 */
.L_x_505:
[-C--:B--2---:R-:W-:Y:S01]  /*8c70*/  IMAD R54, R154, R138.reuse, RZ ;  /* 0x0000008a9a367224 */ /* 0x084fe200078e02ff */
[----:B------:R-:W-:Y:S01]  /*8c80*/  ULDC.64 UR4, c[0x0][0x2e8] ;  /* 0x0000ba0000047ab9 */ /* 0x000fe20000000a00 */
[----:B------:R-:W-:Y:S01]  /*8c90*/  IMAD.WIDE.U32 R52, R175, R138, R136 ;  /* 0x0000008aaf347225 */ /* 0x000fe200078e0088 */
[----:B------:R-:W-:-:S03]  /*8ca0*/  ULDC.64 UR6, c[0x0][0x208] ;  /* 0x0000820000067ab9 */ /* 0x000fc60000000a00 */
[----:B------:R-:W-:Y:S01]  /*8cb0*/  IMAD R55, R175, R139, R54 ;  /* 0x0000008baf377224 */ /* 0x000fe200078e0236 */
[----:B------:R-:W-:-:S03]  /*8cc0*/  IADD3 R54, P4, P5, R100, R52, R21 ;  /* 0x0000003464367210 */ /* 0x000fc60007d9e015 */
[----:B------:R-:W-:-:S05]  /*8cd0*/  IMAD.IADD R56, R53, 0x1, R55 ;  /* 0x0000000135387824 */ /* 0x000fca00078e0237 */
[----:B------:R-:W-:Y:S02]  /*8ce0*/  IADD3.X R53, R15, R56, R8, P4, P5 ;  /* 0x000000380f357210 */ /* 0x000fe400027ea408 */
[----:B------:R-:W-:-:S13]  /*8cf0*/  ISETP.GE.AND P4, PT, R92, R153, PT ;  /* 0x000000995c00720c */ /* 0x000fda0003f86270 */
[--C-:B------:R-:W-:Y:S02]  /*8d00*/  @!P4 SHF.R.S32.HI R55, RZ, 0x1f, R92.reuse ;  /* 0x0000001fff37c819 */ /* 0x100fe4000001145c */
[----:B------:R-:W-:-:S04]  /*8d10*/  @!P4 IADD3 R92, P5, P6, R100, R52, R92 ;  /* 0x00000034645cc210 */ /* 0x000fc80007ebe05c */
[----:B------:R-:W-:Y:S02]  /*8d20*/  @!P4 IADD3.X R55, R15, R56, R55, P5, P6 ;  /* 0x000000380f37c210 */ /* 0x000fe40002fec437 */
[----:B------:R-:W-:-:S04]  /*8d30*/  LEA R52, P5, R54, UR4, 0x1 ;  /* 0x0000000436347c11 */ /* 0x000fc8000f8a08ff */
[----:B------:R-:W-:Y:S02]  /*8d40*/  LEA.HI.X R53, R54, UR5, R53, 0x1, P5 ;  /* 0x0000000536357c11 */ /* 0x000fe4000a8f0c35 */
[----:B------:R-:W-:-:S03]  /*8d50*/  @!P4 LEA R54, P5, R92, UR4, 0x1 ;  /* 0x000000045c36cc11 */ /* 0x000fc6000f8a08ff */
[----:B0-----:R0:W-:Y:S01]  /*8d60*/  STG.E.128 desc[UR6][R52.64], R44 ;  /* 0x0000002c34007986 */ /* 0x0011e2000c101d06 */
[----:B------:R-:W-:-:S05]  /*8d70*/  @!P4 LEA.HI.X R55, R92, UR5, R55, 0x1, P5 ;  /* 0x000000055c37cc11 */ /* 0x000fca000a8f0c37 */
[----:B---3--:R0:W-:Y:S04]  /*8d80*/  @!P4 STG.E.128 desc[UR6][R54.64], R48 ;  /* 0x000000303600c986 */ /* 0x0081e8000c101d06 */
.L_x_504:
[----:B------:R-:W-:Y:S05]  /*8d90*/  BSYNC B1 ;  /* 0x0000000000017941 */ /* 0x000fea0003800000 */
.L_x_503:
[----:B0--3--:R-:W-:Y:S01]  /*8da0*/  VIADD R45, R22, 0x40 ;  /* 0x00000040162d7836 */ /* 0x009fe20000000000 */
[----:B------:R-:W-:Y:S04]  /*8db0*/  BSSY B1, `(.L_x_507) ;  /* 0x0000087000017945 */ /* 0x000fe80003800000 */
[----:B------:R-:W-:-:S13]  /*8dc0*/  ISETP.GE.OR P4, PT, R45, R4, P0 ;  /* 0x000000042d00720c */ /* 0x000fda0000786670 */
[----:B------:R-:W-:Y:S05]  /*8dd0*/  @P4 BRA `(.L_x_508) ;  /* 0x0000000800104947 */ /* 0x000fea0003800000 */
[----:B------:R-:W3:Y:S04]  /*8de0*/  LDL R44, [R1] ;  /* 0x00000000012c7983 */ /* 0x000ee80000100800 */
[----:B------:R-:W4:Y:S01]  /*8df0*/  LDL R47, [R1+0x54] ;  /* 0x00005400012f7983 */ /* 0x000f220000100800 */
[----:B--2---:R-:W-:Y:S01]  /*8e00*/  IMAD.WIDE.U32 R52, R45, R138, R136 ;  /* 0x0000008a2d347225 */ /* 0x004fe200078e0088 */
[----:B------:R-:W-:Y:S03]  /*8e10*/  BSSY B2, `(.L_x_509) ;  /* 0x0000074000027945 */ /* 0x000fe60003800000 */
[----:B------:R-:W-:Y:S01]  /*8e20*/  VIADD R46, R22, 0x40 ;  /* 0x00000040162e7836 */ /* 0x000fe20000000000 */
[----:B------:R-:W-:Y:S01]  /*8e30*/  IADD3 R54, P4, P5, R100, R52, R21 ;  /* 0x0000003464367210 */ /* 0x000fe20007d9e015 */
[----:B------:R-:W-:-:S02]  /*8e40*/  VIADD R48, R22, 0x40 ;  /* 0x0000004016307836 */ /* 0x000fc40000000000 */
[----:B------:R-:W-:Y:S02]  /*8e50*/  IMAD.SHL.U32 R46, R46, 0x40, RZ ;  /* 0x000000402e2e7824 */ /* 0x000fe400078e00ff */
[----:B------:R-:W-:-:S03]  /*8e60*/  IMAD.SHL.U32 R48, R48, 0x40, RZ ;  /* 0x0000004030307824 */ /* 0x000fc600078e00ff */
[----:B------:R-:W-:Y:S02]  /*8e70*/  LOP3.LUT R46, R46, 0x1c0, RZ, 0xc0, !PT ;  /* 0x000001c02e2e7812 */ /* 0x000fe400078ec0ff */
[----:B------:R-:W-:Y:S02]  /*8e80*/  LOP3.LUT R48, R48, 0x1c0, RZ, 0xc0, !PT ;  /* 0x000001c030307812 */ /* 0x000fe400078ec0ff */
[----:B------:R-:W-:Y:S02]  /*8e90*/  SHF.R.U32.HI R46, RZ, 0x3, R46 ;  /* 0x00000003ff2e7819 */ /* 0x000fe4000001162e */
[----:B---3--:R-:W-:Y:S01]  /*8ea0*/  LOP3.LUT P6, RZ, R44, 0x1, RZ, 0xc0, !PT ;  /* 0x000000012cff7812 */ /* 0x008fe200078cc0ff */
[----:B------:R-:W-:-:S04]  /*8eb0*/  IMAD R44, R152, R138, RZ ;  /* 0x0000008a982c7224 */ /* 0x000fc800078e02ff */
[----:B------:R-:W-:Y:S01]  /*8ec0*/  IMAD R45, R45, R139, R44 ;  /* 0x0000008b2d2d7224 */ /* 0x000fe200078e022c */
[----:B------:R-:W-:-:S03]  /*8ed0*/  SEL R44, R43, R155, !P6 ;  /* 0x0000009b2b2c7207 */ /* 0x000fc60007000000 */
[----:B------:R-:W-:Y:S01]  /*8ee0*/  IMAD.IADD R56, R53, 0x1, R45 ;  /* 0x0000000135387824 */ /* 0x000fe200078e022d */
[----:B------:R-:W-:-:S04]  /*8ef0*/  SHF.R.S32.HI R45, RZ, 0x1f, R44 ;  /* 0x0000001fff2d7819 */ /* 0x000fc8000001142c */
[----:B------:R-:W-:Y:S02]  /*8f00*/  LEA.HI R44, R45, R44, RZ, 0x4 ;  /* 0x0000002c2d2c7211 */ /* 0x000fe400078f20ff */
[----:B------:R-:W-:Y:S02]  /*8f10*/  IADD3.X R55, R15, R56, R8, P4, P5 ;  /* 0x000000380f377210 */ /* 0x000fe400027ea408 */
[----:B------:R-:W-:-:S04]  /*8f20*/  LEA.HI.SX32 R44, R44, R9, 0x1c ;  /* 0x000000092c2c7211 */ /* 0x000fc800078fe2ff */
[----:B------:R-:W-:Y:S02]  /*8f30*/  SHF.R.S32.HI R45, RZ, 0x1f, R44 ;  /* 0x0000001fff2d7819 */ /* 0x000fe4000001142c */
[----:B------:R-:W-:Y:S02]  /*8f40*/  SHF.L.U32 R57, R44, 0x3, RZ ;  /* 0x000000032c397819 */ /* 0x000fe400000006ff */
[----:B------:R-:W-:Y:S02]  /*8f50*/  LEA.HI R45, R45, R44, RZ, 0x3 ;  /* 0x0000002c2d2d7211 */ /* 0x000fe400078f18ff */
[----:B------:R-:W-:Y:S02]  /*8f60*/  LOP3.LUT R44, R48, 0x38, R57, 0xf8, !PT ;  /* 0x00000038302c7812 */ /* 0x000fe400078ef839 */
[----:B------:R-:W-:Y:S02]  /*8f70*/  SHF.R.S32.HI R45, RZ, 0x3, R45 ;  /* 0x00000003ff2d7819 */ /* 0x000fe4000001142d */
[----:B------:R-:W-:-:S03]  /*8f80*/  LOP3.LUT R44, R44, R46, RZ, 0x3c, !PT ;  /* 0x0000002e2c2c7212 */ /* 0x000fc600078e3cff */
[----:B----4-:R-:W-:-:S04]  /*8f90*/  IMAD R45, R45, 0x2c00, R47 ;  /* 0x00002c002d2d7824 */ /* 0x010fc800078e022f */
[----:B------:R-:W-:Y:S02]  /*8fa0*/  IMAD.IADD R44, R45, 0x1, R44 ;  /* 0x000000012d2c7824 */ /* 0x000fe400078e022c */
[C---:B------:R-:W-:Y:S02]  /*8fb0*/  IMAD R45, R23.reuse, 0x5800, R144 ;  /* 0x00005800172d7824 */ /* 0x040fe400078e0290 */
[----:B------:R-:W-:-:S03]  /*8fc0*/  IMAD R47, R23, 0x5800, R44 ;  /* 0x00005800172f7824 */ /* 0x000fc600078e022c */
[----:B------:R-:W-:Y:S01]  /*8fd0*/  LEA R45, R45, R2, 0x1 ;  /* 0x000000022d2d7211 */ /* 0x000fe200078e08ff */
[----:B------:R-:W-:-:S05]  /*8fe0*/  IMAD R48, R47, 0x2, R2 ;  /* 0x000000022f307824 */ /* 0x000fca00078e0202 */
[----:B------:R-:W0:Y:S04]  /*8ff0*/  LDS.128 R44, [R45+0x1e400] ;  /* 0x01e400002d2c7984 */ /* 0x000e280000000c00 */
[----:B------:R-:W2:Y:S01]  /*9000*/  LDS.128 R48, [R48+0x1e400] ;  /* 0x01e4000030307984 */ /* 0x000ea20000000c00 */
[----:B------:R-:W-:Y:S05]  /*9010*/  @P3 BRA `(.L_x_510) ;  /* 0x00000004004c3947 */ /* 0x000fea0003800000 */
[----:B------:R-:W-:Y:S01]  /*9020*/  HADD2.F32 R93, -RZ, R187.H1_H1 ;  /* 0x300000bbff5d7230 */ /* 0x000fe20000004100 */
[----:B------:R-:W-:Y:S01]  /*9030*/  SHF.R.U64 R60, R60, 0x10, R61 ;  /* 0x000000103c3c7819 */ /* 0x000fe2000000123d */
[----:B--2---:R-:W-:Y:S01]  /*9040*/  HADD2.F32 R59, -RZ, R49.H0_H0 ;  /* 0x20000031ff3b7230 */ /* 0x004fe20000004100 */
[----:B------:R-:W-:Y:S01]  /*9050*/  SHF.R.U64 R64, R64, 0x10, R65 ;  /* 0x0000001040407819 */ /* 0x000fe20000001241 */
[----:B0-----:R-:W-:Y:S01]  /*9060*/  HADD2.F32 R92, -RZ, R45.H0_H0 ;  /* 0x2000002dff5c7230 */ /* 0x001fe20000004100 */
[----:B------:R-:W-:Y:S01]  /*9070*/  SHF.R.U64 R66, R66, 0x10, R67 ;  /* 0x0000001042427819 */ /* 0x000fe20000001243 */
[----:B------:R-:W-:Y:S02]  /*9080*/  HADD2.F32 R58, -RZ, R187.H0_H0 ;  /* 0x200000bbff3a7230 */ /* 0x000fe40000004100 */
[-C--:B------:R-:W-:Y:S01]  /*9090*/  FMUL.FTZ R94, R59, R93.reuse ;  /* 0x0000005d3b5e7220 */ /* 0x080fe20000410000 */
[----:B------:R-:W-:Y:S02]  /*90a0*/  HADD2.F32 R49, -RZ, R49.H1_H1 ;  /* 0x30000031ff317230 */ /* 0x000fe40000004100 */
[----:B------:R-:W-:Y:S01]  /*90b0*/  FMUL.FTZ R93, R92, R93 ;  /* 0x0000005d5c5d7220 */ /* 0x000fe20000410000 */
[----:B------:R-:W-:-:S02]  /*90c0*/  HADD2.F32 R96, -RZ, R186.H1_H1 ;  /* 0x300000baff607230 */ /* 0x000fc40000004100 */
[-C--:B------:R-:W-:Y:S01]  /*90d0*/  FFMA.FTZ R92, R92, R58.reuse, -R94 ;  /* 0x0000003a5c5c7223 */ /* 0x080fe2000001085e */
[----:B------:R-:W-:Y:S01]  /*90e0*/  SHF.R.U32.HI R94, RZ, 0x10, R61 ;  /* 0x00000010ff5e7819 */ /* 0x000fe2000001163d */
[----:B------:R-:W-:Y:S01]  /*90f0*/  FFMA.FTZ R59, R59, R58, R93 ;  /* 0x0000003a3b3b7223 */ /* 0x000fe2000001005d */
[----:B------:R-:W-:Y:S01]  /*9100*/  SHF.R.U32.HI R93, RZ, 0x10, R65 ;  /* 0x00000010ff5d7819 */ /* 0x000fe20000011641 */
[----:B------:R-:W-:Y:S01]  /*9110*/  HADD2.F32 R58, -RZ, R45.H1_H1 ;  /* 0x3000002dff3a7230 */ /* 0x000fe20000004100 */
[----:B------:R-:W-:Y:S01]  /*9120*/  SHF.R.U32.HI R61, RZ, 0x10, R67 ;  /* 0x00000010ff3d7819 */ /* 0x000fe20000011643 */
[----:B------:R-:W-:Y:S02]  /*9130*/  HADD2.F32 R45, -RZ, R94.H0_H0 ;  /* 0x2000005eff2d7230 */ /* 0x000fe40000004100 */
[----:B------:R-:W-:-:S05]  /*9140*/  HADD2.F32 R93, -RZ, R93.H0_H0 ;  /* 0x2000005dff5d7230 */ /* 0x000fca0000004100 */
[-C--:B------:R-:W-:Y:S01]  /*9150*/  FMUL.FTZ R94, R49, R93.reuse ;  /* 0x0000005d315e7220 */ /* 0x080fe20000410000 */
[----:B------:R-:W-:-:S03]  /*9160*/  FMUL.FTZ R93, R58, R93 ;  /* 0x0000005d3a5d7220 */ /* 0x000fc60000410000 */
[-C--:B------:R-:W-:Y:S01]  /*9170*/  FFMA.FTZ R58, R58, R45.reuse, -R94 ;  /* 0x0000002d3a3a7223 */ /* 0x080fe2000001085e */
[----:B------:R-:W-:Y:S01]  /*9180*/  FFMA.FTZ R49, R49, R45, R93 ;  /* 0x0000002d31317223 */ /* 0x000fe2000001005d */
[----:B------:R-:W-:Y:S02]  /*9190*/  IMAD.MOV.U32 R45, RZ, RZ, R51 ;  /* 0x000000ffff2d7224 */ /* 0x000fe400078e0033 */
[----:B------:R-:W-:Y:S01]  /*91a0*/  HADD2.F32 R94, -RZ, R47.H0_H0 ;  /* 0x2000002fff5e7230 */ /* 0x000fe20000004100 */
[----:B------:R-:W-:Y:S01]  /*91b0*/  F2FP.F16.F32.PACK_AB R58, R58, R92 ;  /* 0x0000005c3a3a723e */ /* 0x000fe200000000ff */
[----:B------:R-:W-:Y:S01]  /*91c0*/  HADD2.F32 R93, -RZ, R186.H0_H0 ;  /* 0x200000baff5d7230 */ /* 0x000fe20000004100 */
[----:B------:R-:W-:Y:S01]  /*91d0*/  F2FP.F16.F32.PACK_AB R49, R49, R59 ;  /* 0x0000003b3131723e */ /* 0x000fe200000000ff */
[--C-:B------:R-:W-:Y:S02]  /*91e0*/  HADD2.F32 R51, -RZ, R45.reuse.H0_H0 ;  /* 0x2000002dff337230 */ /* 0x100fe40000004100 */
[----:B------:R-:W-:-:S02]  /*91f0*/  HADD2.F32 R45, -RZ, R45.H1_H1 ;  /* 0x3000002dff2d7230 */ /* 0x000fc40000004100 */
[----:B------:R-:W-:Y:S02]  /*9200*/  HADD2.F32 R47, -RZ, R47.H1_H1 ;  /* 0x3000002fff2f7230 */ /* 0x000fe40000004100 */
[-C--:B------:R-:W-:Y:S01]  /*9210*/  FMUL.FTZ R95, R51, R96.reuse ;  /* 0x00000060335f7220 */ /* 0x080fe20000410000 */
[----:B------:R-:W-:-:S03]  /*9220*/  FMUL.FTZ R96, R94, R96 ;  /* 0x000000605e607220 */ /* 0x000fc60000410000 */
[-C--:B------:R-:W-:Y:S01]  /*9230*/  FFMA.FTZ R95, R94, R93.reuse, -R95 ;  /* 0x0000005d5e5f7223 */ /* 0x080fe2000001085f */
[----:B------:R-:W-:Y:S01]  /*9240*/  FFMA.FTZ R96, R51, R93, R96 ;  /* 0x0000005d33607223 */ /* 0x000fe20000010060 */
[--C-:B------:R-:W-:Y:S01]  /*9250*/  SHF.R.U64 R51, R62, 0x10, R63.reuse ;  /* 0x000000103e337819 */ /* 0x100fe2000000123f */
[----:B------:R-:W-:Y:S01]  /*9260*/  HADD2.F32 R94, -RZ, R61.H0_H0 ;  /* 0x2000003dff5e7230 */ /* 0x000fe20000004100 */
[----:B------:R-:W-:Y:S01]  /*9270*/  SHF.R.U32.HI R62, RZ, 0x10, R63 ;  /* 0x00000010ff3e7819 */ /* 0x000fe2000001163f */
[----:B------:R-:W-:Y:S02]  /*9280*/  HADD2.F32 R63, -RZ, R44.H0_H0 ;  /* 0x2000002cff3f7230 */ /* 0x000fe40000004100 */
[----:B------:R-:W-:Y:S02]  /*9290*/  HADD2.F32 R61, -RZ, R64.H0_H0 ;  /* 0x20000040ff3d7230 */ /* 0x000fe40000004100 */
[----:B------:R-:W-:Y:S01]  /*92a0*/  FMUL.FTZ R174, R47, R94 ;  /* 0x0000005e2fae7220 */ /* 0x000fe20000410000 */
[----:B------:R-:W-:-:S02]  /*92b0*/  HADD2.F32 R98, -RZ, R62.H0_H0 ;  /* 0x2000003eff627230 */ /* 0x000fc40000004100 */
[----:B------:R-:W-:Y:S01]  /*92c0*/  FMUL.FTZ R62, R45, R94 ;  /* 0x0000005e2d3e7220 */ /* 0x000fe20000410000 */
[----:B------:R-:W-:Y:S02]  /*92d0*/  HADD2.F32 R94, -RZ, R185.H1_H1 ;  /* 0x300000b9ff5e7230 */ /* 0x000fe40000004100 */
[----:B------:R-:W-:Y:S02]  /*92e0*/  HADD2.F32 R64, -RZ, R44.H1_H1 ;  /* 0x3000002cff407230 */ /* 0x000fe40000004100 */
[-C--:B------:R-:W-:Y:S01]  /*92f0*/  FFMA.FTZ R62, R47, R98.reuse, -R62 ;  /* 0x000000622f3e7223 */ /* 0x080fe2000001083e */
[----:B------:R-:W-:Y:S02]  /*9300*/  HADD2.F32 R47, -RZ, R48.H0_H0 ;  /* 0x20000030ff2f7230 */ /* 0x000fe40000004100 */
[----:B------:R-:W-:Y:S01]  /*9310*/  FFMA.FTZ R45, R45, R98, R174 ;  /* 0x000000622d2d7223 */ /* 0x000fe200000100ae */
[----:B------:R-:W-:Y:S02]  /*9320*/  HADD2.F32 R98, -RZ, R184.H1_H1 ;  /* 0x300000b8ff627230 */ /* 0x000fe40000004100 */
[----:B------:R-:W-:Y:S01]  /*9330*/  FMUL.FTZ R67, R64, R61 ;  /* 0x0000003d40437220 */ /* 0x000fe20000410000 */
[----:B------:R-:W-:-:S02]  /*9340*/  HADD2.F32 R48, -RZ, R48.H1_H1 ;  /* 0x30000030ff307230 */ /* 0x000fc40000004100 */
[-C--:B------:R-:W-:Y:S01]  /*9350*/  FMUL.FTZ R174, R47, R94.reuse ;  /* 0x0000005e2fae7220 */ /* 0x080fe20000410000 */
[C---:B------:R-:W-:Y:S01]  /*9360*/  FMUL.FTZ R94, R63.reuse, R94 ;  /* 0x0000005e3f5e7220 */ /* 0x040fe20000410000 */
[----:B------:R-:W-:Y:S01]  /*9370*/  HADD2.F32 R184, -RZ, R184.H0_H0 ;  /* 0x200000b8ffb87230 */ /* 0x000fe20000004100 */
[----:B------:R-:W-:Y:S01]  /*9380*/  F2FP.F16.F32.PACK_AB R62, R62, R95 ;  /* 0x0000005f3e3e723e */ /* 0x000fe200000000ff */
[-C--:B------:R-:W-:Y:S01]  /*9390*/  FFMA.FTZ R44, R63, R98.reuse, -R174 ;  /* 0x000000623f2c7223 */ /* 0x080fe200000108ae */
[----:B------:R-:W-:Y:S02]  /*93a0*/  HADD2.F32 R63, -RZ, R60.H0_H0 ;  /* 0x2000003cff3f7230 */ /* 0x000fe40000004100 */
[----:B------:R-:W-:Y:S01]  /*93b0*/  FMUL.FTZ R65, R48, R61 ;  /* 0x0000003d30417220 */ /* 0x000fe20000410000 */
[----:B------:R-:W-:Y:S02]  /*93c0*/  HADD2.F32 R60, -RZ, R185.H0_H0 ;  /* 0x200000b9ff3c7230 */ /* 0x000fe40000004100 */
[----:B------:R-:W-:Y:S01]  /*93d0*/  FFMA.FTZ R47, R47, R98, R94 ;  /* 0x000000622f2f7223 */ /* 0x000fe2000001005e */
[----:B------:R-:W-:-:S02]  /*93e0*/  HADD2.F32 R51, -RZ, R51.H0_H0 ;  /* 0x20000033ff337230 */ /* 0x000fc40000004100 */
[-C--:B------:R-:W-:Y:S01]  /*93f0*/  FFMA.FTZ R61, R64, R63.reuse, -R65 ;  /* 0x0000003f403d7223 */ /* 0x080fe20000010841 */
[----:B------:R-:W-:Y:S01]  /*9400*/  FFMA.FTZ R48, R48, R63, R67 ;  /* 0x0000003f30307223 */ /* 0x000fe20000010043 */
[----:B------:R-:W-:Y:S02]  /*9410*/  HADD2.F32 R63, -RZ, R50.H0_H0 ;  /* 0x20000032ff3f7230 */ /* 0x000fe40000004100 */
[----:B------:R-:W-:Y:S01]  /*9420*/  HADD2.F32 R67, -RZ, R66.H0_H0 ;  /* 0x20000042ff437230 */ /* 0x000fe20000004100 */
[----:B------:R-:W-:Y:S01]  /*9430*/  F2FP.F16.F32.PACK_AB R44, R61, R44 ;  /* 0x0000002c3d2c723e */ /* 0x000fe200000000ff */
[----:B------:R-:W-:Y:S02]  /*9440*/  HADD2.F32 R65, -RZ, R46.H0_H0 ;  /* 0x2000002eff417230 */ /* 0x000fe40000004100 */
[----:B------:R-:W-:Y:S01]  /*9450*/  FMUL.FTZ R64, R63, R60 ;  /* 0x0000003c3f407220 */ /* 0x000fe20000410000 */
[----:B------:R-:W-:Y:S01]  /*9460*/  HADD2.F32 R50, -RZ, R50.H1_H1 ;  /* 0x30000032ff327230 */ /* 0x000fe20000004100 */
[----:B------:R-:W-:Y:S01]  /*9470*/  F2FP.F16.F32.PACK_AB R48, R48, R47 ;  /* 0x0000002f3030723e */ /* 0x000fe200000000ff */
[----:B------:R-:W-:-:S02]  /*9480*/  HADD2.F32 R46, -RZ, R46.H1_H1 ;  /* 0x3000002eff2e7230 */ /* 0x000fc40000004100 */
[C---:B------:R-:W-:Y:S01]  /*9490*/  FMUL.FTZ R60, R65.reuse, R60 ;  /* 0x0000003c413c7220 */ /* 0x040fe20000410000 */
[-C--:B------:R-:W-:Y:S01]  /*94a0*/  FFMA.FTZ R65, R65, R184.reuse, -R64 ;  /* 0x000000b841417223 */ /* 0x080fe20000010840 */
[-C--:B------:R-:W-:Y:S01]  /*94b0*/  FMUL.FTZ R93, R50, R67.reuse ;  /* 0x00000043325d7220 */ /* 0x080fe20000410000 */
[----:B------:R-:W-:Y:S02]  /*94c0*/  IMAD.MOV.U32 R47, RZ, RZ, R62 ;  /* 0x000000ffff2f7224 */ /* 0x000fe400078e003e */
[C---:B------:R-:W-:Y:S01]  /*94d0*/  FMUL.FTZ R67, R46.reuse, R67 ;  /* 0x000000432e437220 */ /* 0x040fe20000410000 */
[----:B------:R-:W-:Y:S01]  /*94e0*/  FFMA.FTZ R63, R63, R184, R60 ;  /* 0x000000b83f3f7223 */ /* 0x000fe2000001003c */
[-C--:B------:R-:W-:Y:S02]  /*94f0*/  FFMA.FTZ R46, R46, R51.reuse, -R93 ;  /* 0x000000332e2e7223 */ /* 0x080fe4000001085d */
[----:B------:R-:W-:Y:S01]  /*9500*/  FFMA.FTZ R50, R50, R51, R67 ;  /* 0x0000003332327223 */ /* 0x000fe20000010043 */
[----:B------:R-:W-:Y:S01]  /*9510*/  F2FP.F16.F32.PACK_AB R51, R45, R96 ;  /* 0x000000602d33723e */ /* 0x000fe200000000ff */
[----:B------:R-:W-:Y:S01]  /*9520*/  IMAD.MOV.U32 R45, RZ, RZ, R58 ;  /* 0x000000ffff2d7224 */ /* 0x000fe200078e003a */
[----:B------:R-:W-:-:S02]  /*9530*/  F2FP.F16.F32.PACK_AB R46, R46, R65 ;  /* 0x000000412e2e723e */ /* 0x000fc400000000ff */
[----:B------:R-:W-:-:S07]  /*9540*/  F2FP.F16.F32.PACK_AB R50, R50, R63 ;  /* 0x0000003f3232723e */ /* 0x000fce00000000ff */
.L_x_510:
[----:B------:R-:W-:Y:S05]  /*9550*/  BSYNC B2 ;  /* 0x0000000000027941 */ /* 0x000fea0003800000 */
.L_x_509:
[----:B------:R-:W-:Y:S01]  /*9560*/  ISETP.GE.AND P4, PT, R57, R153, PT ;  /* 0x000000993900720c */ /* 0x000fe20003f86270 */
[----:B------:R-:W-:Y:S01]  /*9570*/  ULDC.64 UR4, c[0x0][0x2e8] ;  /* 0x0000ba0000047ab9 */ /* 0x000fe20000000a00 */
[----:B------:R-:W-:-:S11]  /*9580*/  ULDC.64 UR6, c[0x0][0x208] ;  /* 0x0000820000067ab9 */ /* 0x000fd60000000a00 */
        /* <DEDUP_REMOVED lines=8> */
[----:B--2---:R0:W-:Y:S04]  /*9610*/  @!P4 STG.E.128 desc[UR6][R54.64], R48 ;  /* 0x000000303600c986 */ /* 0x0041e8000c101d06 */
.L_x_508:
[----:B------:R-:W-:Y:S05]  /*9620*/  BSYNC B1 ;  /* 0x0000000000017941 */ /* 0x000fea0003800000 */
.L_x_507:
[----:B0-----:R-:W-:Y:S01]  /*9630*/  VIADD R45, R22, 0x60 ;  /* 0x00000060162d7836 */ /* 0x001fe20000000000 */
        /* <DEDUP_REMOVED lines=18> */
[----:B------:R-:W-:-:S04]  /*9760*/  SEL R44, R43, R155, !P6 ;  /* 0x0000009b2b2c7207 */ /* 0x000fc80007000000 */
[----:B------:R-:W-:Y:S02]  /*9770*/  IADD3 R56, R53, R45, RZ ;  /* 0x0000002d35387210 */ /* 0x000fe40007ffe0ff */
[----:B------:R-:W-:Y:S02]  /*9780*/  SHF.R.S32.HI R45, RZ, 0x1f, R44 ;  /* 0x0000001fff2d7819 */ /* 0x000fe4000001142c */
[----:B------:R-:W-:Y:S02]  /*9790*/  IADD3.X R55, R15, R56, R8, P4, P5 ;  /* 0x000000380f377210 */ /* 0x000fe400027ea408 */
[----:B------:R-:W-:-:S04]  /*97a0*/  LEA.HI R44, R45, R44, RZ, 0x4 ;  /* 0x0000002c2d2c7211 */ /* 0x000fc800078f20ff */
[----:B------:R-:W-:-:S04]  /*97b0*/  LEA.HI.SX32 R44, R44, R9, 0x1c ;  /* 0x000000092c2c7211 */ /* 0x000fc800078fe2ff */
[----:B------:R-:W-:Y:S01]  /*97c0*/  SHF.R.S32.HI R45, RZ, 0x1f, R44 ;  /* 0x0000001fff2d7819 */ /* 0x000fe2000001142c */
[----:B------:R-:W-:-:S03]  /*97d0*/  IMAD.SHL.U32 R57, R44, 0x8, RZ ;  /* 0x000000082c397824 */ /* 0x000fc600078e00ff */
[----:B------:R-:W-:Y:S02]  /*97e0*/  LEA.HI R45, R45, R44, RZ, 0x3 ;  /* 0x0000002c2d2d7211 */ /* 0x000fe400078f18ff */
[----:B------:R-:W-:Y:S02]  /*97f0*/  LOP3.LUT R44, R48, 0x38, R57, 0xf8, !PT ;  /* 0x00000038302c7812 */ /* 0x000fe400078ef839 */
[----:B------:R-:W-:Y:S02]  /*9800*/  SHF.R.S32.HI R45, RZ, 0x3, R45 ;  /* 0x00000003ff2d7819 */ /* 0x000fe4000001142d */
[----:B------:R-:W-:-:S03]  /*9810*/  LOP3.LUT R44, R44, R46, RZ, 0x3c, !PT ;  /* 0x0000002e2c2c7212 */ /* 0x000fc600078e3cff */
[----:B----4-:R-:W-:-:S05]  /*9820*/  IMAD R45, R45, 0x2c00, R47 ;  /* 0x00002c002d2d7824 */ /* 0x010fca00078e022f */
[----:B------:R-:W-:Y:S01]  /*9830*/  IADD3 R44, R45, R44, RZ ;  /* 0x0000002c2d2c7210 */ /* 0x000fe20007ffe0ff */
[----:B------:R-:W-:-:S04]  /*9840*/  IMAD R45, R23, 0x5800, R143 ;  /* 0x00005800172d7824 */ /* 0x000fc800078e028f */
[----:B------:R-:W-:Y:S02]  /*9850*/  IMAD R47, R23, 0x5800, R44 ;  /* 0x00005800172f7824 */ /* 0x000fe400078e022c */
[--C-:B------:R-:W-:Y:S02]  /*9860*/  IMAD R45, R45, 0x2, R2.reuse ;  /* 0x000000022d2d7824 */ /* 0x100fe400078e0202 */
[----:B------:R-:W-:-:S04]  /*9870*/  IMAD R48, R47, 0x2, R2 ;  /* 0x000000022f307824 */ /* 0x000fc800078e0202 */
[----:B------:R-:W0:Y:S04]  /*9880*/  LDS.128 R44, [R45+0x1e400] ;  /* 0x01e400002d2c7984 */ /* 0x000e280000000c00 */
[----:B------:R-:W2:Y:S01]  /*9890*/  LDS.128 R48, [R48+0x1e400] ;  /* 0x01e4000030307984 */ /* 0x000ea20000000c00 */
[----:B------:R-:W-:Y:S05]  /*98a0*/  @P3 BRA `(.L_x_514) ;  /* 0x00000004004c3947 */ /* 0x000fea0003800000 */
[----:B------:R-:W-:Y:S01]  /*98b0*/  SHF.R.U32.HI R67, RZ, 0x10, R89 ;  /* 0x00000010ff437819 */ /* 0x000fe20000011659 */
[----:B--2---:R-:W-:Y:S01]  /*98c0*/  IMAD.MOV.U32 R62, RZ, RZ, R49 ;  /* 0x000000ffff3e7224 */ /* 0x004fe200078e0031 */
[----:B------:R-:W-:Y:S01]  /*98d0*/  SHF.R.U64 R58, R76, 0x10, R77 ;  /* 0x000000104c3a7819 */ /* 0x000fe2000000124d */
[----:B0-----:R-:W-:Y:S01]  /*98e0*/  IMAD.MOV.U32 R49, RZ, RZ, R47 ;  /* 0x000000ffff317224 */ /* 0x001fe200078e002f */
[----:B------:R-:W-:Y:S01]  /*98f0*/  SHF.R.U32.HI R76, RZ, 0x10, R77 ;  /* 0x00000010ff4c7819 */ /* 0x000fe2000001164d */
[----:B------:R-:W-:Y:S01]  /*9900*/  HADD2.F32 R67, -RZ, R67.H0_H0 ;  /* 0x20000043ff437230 */ /* 0x000fe20000004100 */
[----:B------:R-:W-:Y:S01]  /*9910*/  SHF.R.U64 R59, R88, 0x10, R89 ;  /* 0x00000010583b7819 */ /* 0x000fe20000001259 */
[----:B------:R-:W-:Y:S01]  /*9920*/  HADD2.F32 R88, -RZ, R183.H1_H1 ;  /* 0x300000b7ff587230 */ /* 0x000fe20000004100 */
[--C-:B------:R-:W-:Y:S01]  /*9930*/  SHF.R.U64 R61, R90, 0x10, R91.reuse ;  /* 0x000000105a3d7819 */ /* 0x100fe2000000125b */
[--C-:B------:R-:W-:Y:S01]  /*9940*/  HADD2.F32 R63, -RZ, R62.reuse.H0_H0 ;  /* 0x2000003eff3f7230 */ /* 0x100fe20000004100 */
[----:B------:R-:W-:Y:S01]  /*9950*/  SHF.R.U32.HI R90, RZ, 0x10, R91 ;  /* 0x00000010ff5a7819 */ /* 0x000fe2000001165b */
[----:B------:R-:W-:Y:S01]  /*9960*/  HADD2.F32 R64, -RZ, R62.H1_H1 ;  /* 0x3000003eff407230 */ /* 0x000fe20000004100 */
[--C-:B------:R-:W-:Y:S01]  /*9970*/  SHF.R.U64 R60, R78, 0x10, R79.reuse ;  /* 0x000000104e3c7819 */ /* 0x100fe2000000124f */
[--C-:B------:R-:W-:Y:S01]  /*9980*/  HADD2.F32 R47, -RZ, R45.reuse.H0_H0 ;  /* 0x2000002dff2f7230 */ /* 0x100fe20000004100 */
[----:B------:R-:W-:Y:S01]  /*9990*/  SHF.R.U32.HI R78, RZ, 0x10, R79 ;  /* 0x00000010ff4e7819 */ /* 0x000fe2000001164f */
[----:B------:R-:W-:-:S02]  /*99a0*/  HADD2.F32 R62, -RZ, R45.H1_H1 ;  /* 0x3000002dff3e7230 */ /* 0x000fc40000004100 */
[-C--:B------:R-:W-:Y:S01]  /*99b0*/  FMUL.FTZ R77, R64, R67.reuse ;  /* 0x00000043404d7220 */ /* 0x080fe20000410000 */
[----:B------:R-:W-:Y:S02]  /*99c0*/  HADD2.F32 R66, -RZ, R181.H1_H1 ;  /* 0x300000b5ff427230 */ /* 0x000fe40000004100 */
[----:B------:R-:W-:Y:S02]  /*99d0*/  HADD2.F32 R65, -RZ, R76.H0_H0 ;  /* 0x2000004cff417230 */ /* 0x000fe40000004100 */
[-C--:B------:R-:W-:Y:S01]  /*99e0*/  FMUL.FTZ R76, R63, R88.reuse ;  /* 0x000000583f4c7220 */ /* 0x080fe20000410000 */
[C---:B------:R-:W-:Y:S01]  /*99f0*/  FMUL.FTZ R88, R47.reuse, R88 ;  /* 0x000000582f587220 */ /* 0x040fe20000410000 */
[----:B------:R-:W-:Y:S01]  /*9a00*/  FMUL.FTZ R67, R62, R67 ;  /* 0x000000433e437220 */ /* 0x000fe20000410000 */
[----:B------:R-:W-:Y:S02]  /*9a10*/  HADD2.F32 R92, -RZ, R182.H1_H1 ;  /* 0x300000b6ff5c7230 */ /* 0x000fe40000004100 */
[-C--:B------:R-:W-:Y:S01]  /*9a20*/  FFMA.FTZ R45, R47, R66.reuse, -R76 ;  /* 0x000000422f2d7223 */ /* 0x080fe2000001084c */
[----:B------:R-:W-:Y:S01]  /*9a30*/  FFMA.FTZ R47, R63, R66, R88 ;  /* 0x000000423f2f7223 */ /* 0x000fe20000010058 */
[----:B------:R-:W-:Y:S01]  /*9a40*/  FFMA.FTZ R64, R64, R65, R67 ;  /* 0x0000004140407223 */ /* 0x000fe20000010043 */
[----:B------:R-:W-:-:S02]  /*9a50*/  HADD2.F32 R63, -RZ, R51.H0_H0 ;  /* 0x20000033ff3f7230 */ /* 0x000fc40000004100 */
[----:B------:R-:W-:Y:S01]  /*9a60*/  FFMA.FTZ R62, R62, R65, -R77 ;  /* 0x000000413e3e7223 */ /* 0x000fe2000001084d */
[----:B------:R-:W-:Y:S02]  /*9a70*/  HADD2.F32 R76, -RZ, R51.H1_H1 ;  /* 0x30000033ff4c7230 */ /* 0x000fe40000004100 */
[----:B------:R-:W-:Y:S02]  /*9a80*/  HADD2.F32 R67, -RZ, R90.H0_H0 ;  /* 0x2000005aff437230 */ /* 0x000fe40000004100 */
[--C-:B------:R-:W-:Y:S01]  /*9a90*/  HADD2.F32 R51, -RZ, R49.reuse.H0_H0 ;  /* 0x20000031ff337230 */ /* 0x100fe20000004100 */
[----:B------:R-:W-:Y:S01]  /*9aa0*/  F2FP.F16.F32.PACK_AB R45, R62, R45 ;  /* 0x0000002d3e2d723e */ /* 0x000fe200000000ff */
[----:B------:R-:W-:Y:S02]  /*9ab0*/  HADD2.F32 R66, -RZ, R49.H1_H1 ;  /* 0x30000031ff427230 */ /* 0x000fe40000004100 */
[----:B------:R-:W-:Y:S01]  /*9ac0*/  FMUL.FTZ R77, R76, R67 ;  /* 0x000000434c4d7220 */ /* 0x000fe20000410000 */
[----:B------:R-:W-:-:S02]  /*9ad0*/  HADD2.F32 R88, -RZ, R180.H1_H1 ;  /* 0x300000b4ff587230 */ /* 0x000fc40000004100 */
[----:B------:R-:W-:Y:S02]  /*9ae0*/  HADD2.F32 R65, -RZ, R78.H0_H0 ;  /* 0x2000004eff417230 */ /* 0x000fe40000004100 */
[-C--:B------:R-:W-:Y:S01]  /*9af0*/  FMUL.FTZ R78, R63, R92.reuse ;  /* 0x0000005c3f4e7220 */ /* 0x080fe20000410000 */
[C---:B------:R-:W-:Y:S01]  /*9b00*/  FMUL.FTZ R92, R51.reuse, R92 ;  /* 0x0000005c335c7220 */ /* 0x040fe20000410000 */
[C---:B------:R-:W-:Y:S01]  /*9b10*/  FMUL.FTZ R67, R66.reuse, R67 ;  /* 0x0000004342437220 */ /* 0x040fe20000410000 */
[----:B------:R-:W-:Y:S02]  /*9b20*/  HADD2.F32 R90, -RZ, R59.H0_H0 ;  /* 0x2000003bff5a7230 */ /* 0x000fe40000004100 */
[-C--:B------:R-:W-:Y:S01]  /*9b30*/  FFMA.FTZ R49, R51, R88.reuse, -R78 ;  /* 0x0000005833317223 */ /* 0x080fe2000001084e */
[----:B------:R-:W-:Y:S01]  /*9b40*/  FFMA.FTZ R51, R63, R88, R92 ;  /* 0x000000583f337223 */ /* 0x000fe2000001005c */
[-C--:B------:R-:W-:Y:S01]  /*9b50*/  FFMA.FTZ R66, R66, R65.reuse, -R77 ;  /* 0x0000004142427223 */ /* 0x080fe2000001084d */
[----:B------:R-:W-:Y:S01]  /*9b60*/  FFMA.FTZ R76, R76, R65, R67 ;  /* 0x000000414c4c7223 */ /* 0x000fe20000010043 */
[----:B------:R-:W-:-:S02]  /*9b70*/  HADD2.F32 R88, -RZ, R183.H0_H0 ;  /* 0x200000b7ff587230 */ /* 0x000fc40000004100 */
[----:B------:R-:W-:Y:S01]  /*9b80*/  HADD2.F32 R65, -RZ, R48.H0_H0 ;  /* 0x20000030ff417230 */ /* 0x000fe20000004100 */
[----:B------:R-:W-:Y:S01]  /*9b90*/  F2FP.F16.F32.PACK_AB R66, R66, R49 ;  /* 0x000000314242723e */ /* 0x000fe200000000ff */
[----:B------:R-:W-:Y:S01]  /*9ba0*/  HADD2.F32 R59, -RZ, R44.H0_H0 ;  /* 0x2000002cff3b7230 */ /* 0x000fe20000004100 */
[----:B------:R-:W-:Y:S01]  /*9bb0*/  F2FP.F16.F32.PACK_AB R49, R64, R47 ;  /* 0x0000002f4031723e */ /* 0x000fe200000000ff */
[----:B------:R-:W-:Y:S01]  /*9bc0*/  HADD2.F32 R67, -RZ, R48.H1_H1 ;  /* 0x30000030ff437230 */ /* 0x000fe20000004100 */
[----:B------:R-:W-:Y:S01]  /*9bd0*/  F2FP.F16.F32.PACK_AB R51, R76, R51 ;  /* 0x000000334c33723e */ /* 0x000fe200000000ff */
[----:B------:R-:W-:Y:S02]  /*9be0*/  HADD2.F32 R63, -RZ, R44.H1_H1 ;  /* 0x3000002cff3f7230 */ /* 0x000fe40000004100 */
[-C--:B------:R-:W-:Y:S01]  /*9bf0*/  FMUL.FTZ R44, R65, R88.reuse ;  /* 0x00000058412c7220 */ /* 0x080fe20000410000 */
[----:B------:R-:W-:Y:S02]  /*9c00*/  HADD2.F32 R78, -RZ, R181.H0_H0 ;  /* 0x200000b5ff4e7230 */ /* 0x000fe40000004100 */
[----:B------:R-:W-:Y:S01]  /*9c10*/  FMUL.FTZ R48, R59, R88 ;  /* 0x000000583b307220 */ /* 0x000fe20000410000 */
[----:B------:R-:W-:-:S02]  /*9c20*/  HADD2.F32 R58, -RZ, R58.H0_H0 ;  /* 0x2000003aff3a7230 */ /* 0x000fc40000004100 */
[-C--:B------:R-:W-:Y:S01]  /*9c30*/  FMUL.FTZ R88, R67, R90.reuse ;  /* 0x0000005a43587220 */ /* 0x080fe20000410000 */
[----:B------:R-:W-:Y:S01]  /*9c40*/  FMUL.FTZ R90, R63, R90 ;  /* 0x0000005a3f5a7220 */ /* 0x000fe20000410000 */
[-C--:B------:R-:W-:Y:S01]  /*9c50*/  FFMA.FTZ R44, R59, R78.reuse, -R44 ;  /* 0x0000004e3b2c7223 */ /* 0x080fe2000001082c */
[----:B------:R-:W-:Y:S01]  /*9c60*/  FFMA.FTZ R48, R65, R78, R48 ;  /* 0x0000004e41307223 */ /* 0x000fe20000010030 */
[-C--:B------:R-:W-:Y:S01]  /*9c70*/  FFMA.FTZ R65, R63, R58.reuse, -R88 ;  /* 0x0000003a3f417223 */ /* 0x080fe20000010858 */
[----:B------:R-:W-:Y:S01]  /*9c80*/  FFMA.FTZ R67, R67, R58, R90 ;  /* 0x0000003a43437223 */ /* 0x000fe2000001005a */
[----:B------:R-:W-:Y:S02]  /*9c90*/  HADD2.F32 R59, -RZ, R50.H0_H0 ;  /* 0x20000032ff3b7230 */ /* 0x000fe40000004100 */
[----:B------:R-:W-:Y:S01]  /*9ca0*/  HADD2.F32 R182, -RZ, R182.H0_H0 ;  /* 0x200000b6ffb67230 */ /* 0x000fe20000004100 */
[----:B------:R-:W-:Y:S01]  /*9cb0*/  F2FP.F16.F32.PACK_AB R44, R65, R44 ;  /* 0x0000002c412c723e */ /* 0x000fe200000000ff */
[----:B------:R-:W-:Y:S01]  /*9cc0*/  HADD2.F32 R63, -RZ, R61.H0_H0 ;  /* 0x2000003dff3f7230 */ /* 0x000fe20000004100 */
[----:B------:R-:W-:Y:S01]  /*9cd0*/  F2FP.F16.F32.PACK_AB R48, R67, R48 ;  /* 0x000000304330723e */ /* 0x000fe200000000ff */
[----:B------:R-:W-:-:S02]  /*9ce0*/  HADD2.F32 R58, -RZ, R46.H0_H0 ;  /* 0x2000002eff3a7230 */ /* 0x000fc40000004100 */
[-C--:B------:R-:W-:Y:S01]  /*9cf0*/  FMUL.FTZ R77, R59, R182.reuse ;  /* 0x000000b63b4d7220 */ /* 0x080fe20000410000 */
[----:B------:R-:W-:Y:S02]  /*9d00*/  HADD2.F32 R50, -RZ, R50.H1_H1 ;  /* 0x30000032ff327230 */ /* 0x000fe40000004100 */
[----:B------:R-:W-:Y:S02]  /*9d10*/  HADD2.F32 R46, -RZ, R46.H1_H1 ;  /* 0x3000002eff2e7230 */ /* 0x000fe40000004100 */
[----:B------:R-:W-:Y:S01]  /*9d20*/  FMUL.FTZ R182, R58, R182 ;  /* 0x000000b63ab67220 */ /* 0x000fe20000410000 */
[----:B------:R-:W-:Y:S02]  /*9d30*/  HADD2.F32 R180, -RZ, R180.H0_H0 ;  /* 0x200000b4ffb47230 */ /* 0x000fe40000004100 */
[-C--:B------:R-:W-:Y:S01]  /*9d40*/  FMUL.FTZ R79, R50, R63.reuse ;  /* 0x0000003f324f7220 */ /* 0x080fe20000410000 */
[----:B------:R-:W-:Y:S02]  /*9d50*/  HADD2.F32 R61, -RZ, R60.H0_H0 ;  /* 0x2000003cff3d7230 */ /* 0x000fe40000004100 */
[----:B------:R-:W-:Y:S01]  /*9d60*/  FMUL.FTZ R63, R46, R63 ;  /* 0x0000003f2e3f7220 */ /* 0x000fe20000410000 */
[----:B------:R-:W-:-:S02]  /*9d70*/  IMAD.MOV.U32 R47, RZ, RZ, R66 ;  /* 0x000000ffff2f7224 */ /* 0x000fc400078e0042 */
[-C--:B------:R-:W-:Y:S01]  /*9d80*/  FFMA.FTZ R77, R58, R180.reuse, -R77 ;  /* 0x000000b43a4d7223 */ /* 0x080fe2000001084d */
[----:B------:R-:W-:Y:S01]  /*9d90*/  FFMA.FTZ R182, R59, R180, R182 ;  /* 0x000000b43bb67223 */ /* 0x000fe200000100b6 */
[-C--:B------:R-:W-:Y:S01]  /*9da0*/  FFMA.FTZ R46, R46, R61.reuse, -R79 ;  /* 0x0000003d2e2e7223 */ /* 0x080fe2000001084f */
[----:B------:R-:W-:-:S04]  /*9db0*/  FFMA.FTZ R63, R50, R61, R63 ;  /* 0x0000003d323f7223 */ /* 0x000fc8000001003f */
[----:B------:R-:W-:Y:S02]  /*9dc0*/  F2FP.F16.F32.PACK_AB R46, R46, R77 ;  /* 0x0000004d2e2e723e */ /* 0x000fe400000000ff */
[----:B------:R-:W-:-:S07]  /*9dd0*/  F2FP.F16.F32.PACK_AB R50, R63, R182 ;  /* 0x000000b63f32723e */ /* 0x000fce00000000ff */
.L_x_514:
[----:B------:R-:W-:Y:S05]  /*9de0*/  BSYNC B2 ;  /* 0x0000000000027941 */ /* 0x000fea0003800000 */
.L_x_513:
        /* <DEDUP_REMOVED lines=12> */
.L_x_512:
[----:B------:R-:W-:Y:S05]  /*9eb0*/  BSYNC B1 ;  /* 0x0000000000017941 */ /* 0x000fea0003800000 */
.L_x_511:
[----:B0-----:R-:W-:Y:S01]  /*9ec0*/  IADD3 R45, R22, 0x80, RZ ;  /* 0x00000080162d7810 */ /* 0x001fe20007ffe0ff */
[----:B------:R-:W-:Y:S03]  /*9ed0*/  BSSY B1, `(.L_x_515) ;  /* 0x0000087000017945 */ /* 0x000fe60003800000 */
[----:B------:R-:W-:-:S13]  /*9ee0*/  ISETP.GE.OR P4, PT, R45, R4, P0 ;  /* 0x000000042d00720c */ /* 0x000fda0000786670 */
[----:B------:R-:W-:Y:S05]  /*9ef0*/  @P4 BRA `(.L_x_516) ;  /* 0x0000000800104947 */ /* 0x000fea0003800000 */
[----:B------:R-:W3:Y:S04]  /*9f00*/  LDL R44, [R1] ;  /* 0x00000000012c7983 */ /* 0x000ee80000100800 */
[----:B------:R-:W4:Y:S01]  /*9f10*/  LDL R46, [R1+0x68] ;  /* 0x00006800012e7983 */ /* 0x000f220000100800 */
[----:B--2---:R-:W-:Y:S01]  /*9f20*/  IMAD.WIDE.U32 R52, R45, R138, R136 ;  /* 0x0000008a2d347225 */ /* 0x004fe200078e0088 */
[----:B------:R-:W-:Y:S03]  /*9f30*/  BSSY B2, `(.L_x_517) ;  /* 0x0000074000027945 */ /* 0x000fe60003800000 */
[----:B------:R-:W-:Y:S01]  /*9f40*/  VIADD R47, R22, 0x80 ;  /* 0x00000080162f7836 */ /* 0x000fe20000000000 */
[----:B------:R-:W-:-:S03]  /*9f50*/  IADD3 R54, P4, P5, R100, R52, R21 ;  /* 0x0000003464367210 */ /* 0x000fc60007d9e015 */
[----:B------:R-:W-:-:S05]  /*9f60*/  IMAD.SHL.U32 R47, R47, 0x40, RZ ;  /* 0x000000402f2f7824 */ /* 0x000fca00078e00ff */
[----:B------:R-:W-:Y:S02]  /*9f70*/  LOP3.LUT R47, R47, 0x1c0, RZ, 0xc0, !PT ;  /* 0x000001c02f2f7812 */ /* 0x000fe400078ec0ff */
        /* <DEDUP_REMOVED lines=9> */
[----:B------:R-:W-:Y:S01]  /*a010*/  SHF.R.S32.HI R45, RZ, 0x1f, R44 ;  /* 0x0000001fff2d7819 */ /* 0x000fe2000001142c */
[----:B------:R-:W-:-:S03]  /*a020*/  IMAD.SHL.U32 R57, R44, 0x8, RZ ;  /* 0x000000082c397824 */ /* 0x000fc600078e00ff */
        /* <DEDUP_REMOVED lines=13> */
[----:B0-----:R-:W-:Y:S01]  /*a100*/  IMAD.MOV.U32 R62, RZ, RZ, R44 ;  /* 0x000000ffff3e7224 */ /* 0x001fe200078e002c */
[----:B------:R-:W-:Y:S01]  /*a110*/  SHF.R.U64 R59, R68, 0x10, R69 ;  /* 0x00000010443b7819 */ /* 0x000fe20000001245 */
[----:B--2---:R-:W-:Y:S01]  /*a120*/  IMAD.MOV.U32 R44, RZ, RZ, R49 ;  /* 0x000000ffff2c7224 */ /* 0x004fe200078e0031 */
[----:B------:R-:W-:Y:S01]  /*a130*/  SHF.R.U32.HI R68, RZ, 0x10, R73 ;  /* 0x00000010ff447819 */ /* 0x000fe20000011649 */
[----:B------:R-:W-:Y:S01]  /*a140*/  IMAD.MOV.U32 R63, RZ, RZ, R48 ;  /* 0x000000ffff3f7224 */ /* 0x000fe200078e0030 */
[----:B------:R-:W-:Y:S01]  /*a150*/  MOV R64, R51 ;  /* 0x0000003300407202 */ /* 0x000fe20000000f00 */
[----:B------:R-:W-:Y:S01]  /*a160*/  HADD2.F32 R67, -RZ, R173.H1_H1 ;  /* 0x300000adff437230 */ /* 0x000fe20000004100 */
[----:B------:R-:W-:Y:S01]  /*a170*/  SHF.R.U32.HI R66, RZ, 0x10, R69 ;  /* 0x00000010ff427819 */ /* 0x000fe20000011645 */
[--C-:B------:R-:W-:Y:S01]  /*a180*/  HADD2.F32 R48, -RZ, R44.reuse.H0_H0 ;  /* 0x2000002cff307230 */ /* 0x100fe20000004100 */
[----:B------:R-:W-:Y:S01]  /*a190*/  SHF.R.U64 R58, R70, 0x10, R71 ;  /* 0x00000010463a7819 */ /* 0x000fe20000001247 */
[----:B------:R-:W-:Y:S01]  /*a1a0*/  HADD2.F32 R51, -RZ, R44.H1_H1 ;  /* 0x3000002cff337230 */ /* 0x000fe20000004100 */
[----:B------:R-:W-:Y:S01]  /*a1b0*/  SHF.R.U32.HI R69, RZ, 0x10, R75 ;  /* 0x00000010ff457819 */ /* 0x000fe2000001164b */
[----:B------:R-:W-:Y:S01]  /*a1c0*/  IMAD.MOV.U32 R49, RZ, RZ, R47 ;  /* 0x000000ffff317224 */ /* 0x000fe200078e002f */
[----:B------:R-:W-:Y:S01]  /*a1d0*/  SHF.R.U32.HI R71, RZ, 0x10, R71 ;  /* 0x00000010ff477819 */ /* 0x000fe20000011647 */
[--C-:B------:R-:W-:Y:S01]  /*a1e0*/  HADD2.F32 R44, -RZ, R45.reuse.H0_H0 ;  /* 0x2000002dff2c7230 */ /* 0x100fe20000004100 */
[----:B------:R-:W-:Y:S01]  /*a1f0*/  SHF.R.U64 R61, R72, 0x10, R73 ;  /* 0x00000010483d7819 */ /* 0x000fe20000001249 */
[----:B------:R-:W-:Y:S01]  /*a200*/  HADD2.F32 R68, -RZ, R68.H0_H0 ;  /* 0x20000044ff447230 */ /* 0x000fe20000004100 */
[----:B------:R-:W-:Y:S01]  /*a210*/  SHF.R.U64 R60, R74, 0x10, R75 ;  /* 0x000000104a3c7819 */ /* 0x000fe2000000124b */
[----:B------:R-:W-:-:S02]  /*a220*/  HADD2.F32 R47, -RZ, R45.H1_H1 ;  /* 0x3000002dff2f7230 */ /* 0x000fc40000004100 */
[-C--:B------:R-:W-:Y:S01]  /*a230*/  FMUL.FTZ R45, R48, R67.reuse ;  /* 0x00000043302d7220 */ /* 0x080fe20000410000 */
[----:B------:R-:W-:Y:S02]  /*a240*/  HADD2.F32 R65, -RZ, R171.H1_H1 ;  /* 0x300000abff417230 */ /* 0x000fe40000004100 */
[C---:B------:R-:W-:Y:S01]  /*a250*/  FMUL.FTZ R67, R44.reuse, R67 ;  /* 0x000000432c437220 */ /* 0x040fe20000410000 */
[----:B------:R-:W-:Y:S02]  /*a260*/  HADD2.F32 R66, -RZ, R66.H0_H0 ;  /* 0x20000042ff427230 */ /* 0x000fe40000004100 */
[-C--:B------:R-:W-:Y:S01]  /*a270*/  FMUL.FTZ R70, R51, R68.reuse ;  /* 0x0000004433467220 */ /* 0x080fe20000410000 */
[C---:B------:R-:W-:Y:S01]  /*a280*/  FMUL.FTZ R68, R47.reuse, R68 ;  /* 0x000000442f447220 */ /* 0x040fe20000410000 */
[-C--:B------:R-:W-:Y:S01]  /*a290*/  FFMA.FTZ R44, R44, R65.reuse, -R45 ;  /* 0x000000412c2c7223 */ /* 0x080fe2000001082d */
[----:B------:R-:W-:Y:S01]  /*a2a0*/  FFMA.FTZ R45, R48, R65, R67 ;  /* 0x00000041302d7223 */ /* 0x000fe20000010043 */
[-C--:B------:R-:W-:Y:S01]  /*a2b0*/  FFMA.FTZ R47, R47, R66.reuse, -R70 ;  /* 0x000000422f2f7223 */ /* 0x080fe20000010846 */
[----:B------:R-:W-:Y:S01]  /*a2c0*/  FFMA.FTZ R48, R51, R66, R68 ;  /* 0x0000004233307223 */ /* 0x000fe20000010044 */
[----:B------:R-:W-:-:S02]  /*a2d0*/  HADD2.F32 R70, -RZ, R172.H1_H1 ;  /* 0x300000acff467230 */ /* 0x000fc40000004100 */
[----:B------:R-:W-:Y:S01]  /*a2e0*/  HADD2.F32 R65, -RZ, R64.H0_H0 ;  /* 0x20000040ff417230 */ /* 0x000fe20000004100 */
[----:B------:R-:W-:Y:S01]  /*a2f0*/  F2FP.F16.F32.PACK_AB R47, R47, R44 ;  /* 0x0000002c2f2f723e */ /* 0x000fe200000000ff */
[----:B------:R-:W-:Y:S02]  /*a300*/  HADD2.F32 R51, -RZ, R49.H0_H0 ;  /* 0x20000031ff337230 */ /* 0x000fe40000004100 */
[----:B------:R-:W-:Y:S02]  /*a310*/  HADD2.F32 R68, -RZ, R170.H1_H1 ;  /* 0x300000aaff447230 */ /* 0x000fe40000004100 */
[-C--:B------:R-:W-:Y:S01]  /*a320*/  FMUL.FTZ R72, R65, R70.reuse ;  /* 0x0000004641487220 */ /* 0x080fe20000410000 */
[----:B------:R-:W-:Y:S02]  /*a330*/  HADD2.F32 R66, -RZ, R64.H1_H1 ;  /* 0x30000040ff427230 */ /* 0x000fe40000004100 */
[----:B------:R-:W-:Y:S01]  /*a340*/  FMUL.FTZ R70, R51, R70 ;  /* 0x0000004633467220 */ /* 0x000fe20000410000 */
[----:B------:R-:W-:-:S02]  /*a350*/  HADD2.F32 R69, -RZ, R69.H0_H0 ;  /* 0x20000045ff457230 */ /* 0x000fc40000004100 */
[----:B------:R-:W-:Y:S02]  /*a360*/  HADD2.F32 R64, -RZ, R49.H1_H1 ;  /* 0x30000031ff407230 */ /* 0x000fe40000004100 */
[-C--:B------:R-:W-:Y:S01]  /*a370*/  FFMA.FTZ R49, R51, R68.reuse, -R72 ;  /* 0x0000004433317223 */ /* 0x080fe20000010848 */
[----:B------:R-:W-:Y:S02]  /*a380*/  HADD2.F32 R67, -RZ, R71.H0_H0 ;  /* 0x20000047ff437230 */ /* 0x000fe40000004100 */
[-C--:B------:R-:W-:Y:S01]  /*a390*/  FMUL.FTZ R71, R66, R69.reuse ;  /* 0x0000004542477220 */ /* 0x080fe20000410000 */
[----:B------:R-:W-:Y:S01]  /*a3a0*/  FFMA.FTZ R51, R65, R68, R70 ;  /* 0x0000004441337223 */ /* 0x000fe20000010046 */
[----:B------:R-:W-:Y:S02]  /*a3b0*/  HADD2.F32 R65, -RZ, R61.H0_H0 ;  /* 0x2000003dff417230 */ /* 0x000fe40000004100 */
[----:B------:R-:W-:Y:S01]  /*a3c0*/  FMUL.FTZ R69, R64, R69 ;  /* 0x0000004540457220 */ /* 0x000fe20000410000 */
[----:B------:R-:W-:-:S02]  /*a3d0*/  HADD2.F32 R61, -RZ, R62.H0_H0 ;  /* 0x2000003eff3d7230 */ /* 0x000fc40000004100 */
[-C--:B------:R-:W-:Y:S01]  /*a3e0*/  FFMA.FTZ R70, R64, R67.reuse, -R71 ;  /* 0x0000004340467223 */ /* 0x080fe20000010847 */
[----:B------:R-:W-:Y:S02]  /*a3f0*/  HADD2.F32 R62, -RZ, R62.H1_H1 ;  /* 0x3000003eff3e7230 */ /* 0x000fe40000004100 */
[----:B------:R-:W-:Y:S01]  /*a400*/  FFMA.FTZ R72, R66, R67, R69 ;  /* 0x0000004342487223 */ /* 0x000fe20000010045 */
[--C-:B------:R-:W-:Y:S02]  /*a410*/  HADD2.F32 R64, -RZ, R63.reuse.H0_H0 ;  /* 0x2000003fff407230 */ /* 0x100fe40000004100 */
[----:B------:R-:W-:Y:S02]  /*a420*/  HADD2.F32 R63, -RZ, R63.H1_H1 ;  /* 0x3000003fff3f7230 */ /* 0x000fe40000004100 */
[----:B------:R-:W-:Y:S01]  /*a430*/  FMUL.FTZ R68, R62, R65 ;  /* 0x000000413e447220 */ /* 0x000fe20000410000 */
[----:B------:R-:W-:Y:S01]  /*a440*/  HADD2.F32 R59, -RZ, R59.H0_H0 ;  /* 0x2000003bff3b7230 */ /* 0x000fe20000004100 */
[----:B------:R-:W-:Y:S01]  /*a450*/  F2FP.F16.F32.PACK_AB R70, R70, R49 ;  /* 0x000000314646723e */ /* 0x000fe200000000ff */
[----:B------:R-:W-:-:S02]  /*a460*/  HADD2.F32 R173, -RZ, R173.H0_H0 ;  /* 0x200000adffad7230 */ /* 0x000fc40000004100 */
[C---:B------:R-:W-:Y:S01]  /*a470*/  FMUL.FTZ R67, R63.reuse, R65 ;  /* 0x000000413f437220 */ /* 0x040fe20000410000 */
[----:B------:R-:W-:Y:S02]  /*a480*/  HADD2.F32 R171, -RZ, R171.H0_H0 ;  /* 0x200000abffab7230 */ /* 0x000fe40000004100 */
[-C--:B------:R-:W-:Y:S01]  /*a490*/  FFMA.FTZ R68, R63, R59.reuse, R68 ;  /* 0x0000003b3f447223 */ /* 0x080fe20000010044 */
[----:B------:R-:W-:Y:S02]  /*a4a0*/  HADD2.F32 R63, -RZ, R60.H0_H0 ;  /* 0x2000003cff3f7230 */ /* 0x000fe40000004100 */
[----:B------:R-:W-:Y:S01]  /*a4b0*/  FFMA.FTZ R67, R62, R59, -R67 ;  /* 0x0000003b3e437223 */ /* 0x000fe20000010843 */
[----:B------:R-:W-:Y:S02]  /*a4c0*/  HADD2.F32 R60, -RZ, R50.H0_H0 ;  /* 0x20000032ff3c7230 */ /* 0x000fe40000004100 */
[----:B------:R-:W-:Y:S01]  /*a4d0*/  FMUL.FTZ R66, R64, R173 ;  /* 0x000000ad40427220 */ /* 0x000fe20000410000 */
[----:B------:R-:W-:-:S02]  /*a4e0*/  HADD2.F32 R59, -RZ, R46.H0_H0 ;  /* 0x2000002eff3b7230 */ /* 0x000fc40000004100 */
[C---:B------:R-:W-:Y:S01]  /*a4f0*/  FMUL.FTZ R173, R61.reuse, R173 ;  /* 0x000000ad3dad7220 */ /* 0x040fe20000410000 */
[----:B------:R-:W-:Y:S02]  /*a500*/  HADD2.F32 R50, -RZ, R50.H1_H1 ;  /* 0x30000032ff327230 */ /* 0x000fe40000004100 */
[-C--:B------:R-:W-:Y:S01]  /*a510*/  FFMA.FTZ R66, R61, R171.reuse, -R66 ;  /* 0x000000ab3d427223 */ /* 0x080fe20000010842 */
[----:B------:R-:W-:Y:S02]  /*a520*/  HADD2.F32 R172, -RZ, R172.H0_H0 ;  /* 0x200000acffac7230 */ /* 0x000fe40000004100 */
[----:B------:R-:W-:Y:S01]  /*a530*/  FFMA.FTZ R173, R64, R171, R173 ;  /* 0x000000ab40ad7223 */ /* 0x000fe200000100ad */
[----:B------:R-:W-:Y:S02]  /*a540*/  HADD2.F32 R46, -RZ, R46.H1_H1 ;  /* 0x3000002eff2e7230 */ /* 0x000fe40000004100 */
[----:B------:R-:W-:Y:S01]  /*a550*/  FMUL.FTZ R69, R50, R63 ;  /* 0x0000003f32457220 */ /* 0x000fe20000410000 */
[----:B------:R-:W-:-:S02]  /*a560*/  HADD2.F32 R170, -RZ, R170.H0_H0 ;  /* 0x200000aaffaa7230 */ /* 0x000fc40000004100 */
[CC--:B------:R-:W-:Y:S01]  /*a570*/  FMUL.FTZ R65, R59.reuse, R172.reuse ;  /* 0x000000ac3b417220 */ /* 0x0c0fe20000410000 */
[----:B------:R-:W-:Y:S02]  /*a580*/  HADD2.F32 R61, -RZ, R58.H0_H0 ;  /* 0x2000003aff3d7230 */ /* 0x000fe40000004100 */
[----:B------:R-:W-:Y:S01]  /*a590*/  FMUL.FTZ R58, R60, R172 ;  /* 0x000000ac3c3a7220 */ /* 0x000fe20000410000 */
[----:B------:R-:W-:Y:S01]  /*a5a0*/  FMUL.FTZ R63, R46, R63 ;  /* 0x0000003f2e3f7220 */ /* 0x000fe20000410000 */
[-C--:B------:R-:W-:Y:S01]  /*a5b0*/  FFMA.FTZ R65, R60, R170.reuse, R65 ;  /* 0x000000aa3c417223 */ /* 0x080fe20000010041 */
[----:B------:R-:W-:Y:S01]  /*a5c0*/  F2FP.F16.F32.PACK_AB R49, R48, R45 ;  /* 0x0000002d3031723e */ /* 0x000fe200000000ff */
[----:B------:R-:W-:Y:S01]  /*a5d0*/  FFMA.FTZ R58, R59, R170, -R58 ;  /* 0x000000aa3b3a7223 */ /* 0x000fe2000001083a */
[-C--:B------:R-:W-:Y:S01]  /*a5e0*/  FFMA.FTZ R69, R46, R61.reuse, -R69 ;  /* 0x0000003d2e457223 */ /* 0x080fe20000010845 */
[----:B------:R-:W-:Y:S01]  /*a5f0*/  FFMA.FTZ R50, R50, R61, R63 ;  /* 0x0000003d32327223 */ /* 0x000fe2000001003f */
[----:B------:R-:W-:Y:S01]  /*a600*/  IMAD.MOV.U32 R45, RZ, RZ, R47 ;  /* 0x000000ffff2d7224 */ /* 0x000fe200078e002f */
[----:B------:R-:W-:Y:S01]  /*a610*/  F2FP.F16.F32.PACK_AB R51, R72, R51 ;  /* 0x000000334833723e */ /* 0x000fe200000000ff */
[----:B------:R-:W-:Y:S01]  /*a620*/  IMAD.MOV.U32 R47, RZ, RZ, R70 ;  /* 0x000000ffff2f7224 */ /* 0x000fe200078e0046 */
[----:B------:R-:W-:-:S02]  /*a630*/  F2FP.F16.F32.PACK_AB R44, R67, R66 ;  /* 0x00000042432c723e */ /* 0x000fc400000000ff */
[----:B------:R-:W-:Y:S02]  /*a640*/  F2FP.F16.F32.PACK_AB R48, R68, R173 ;  /* 0x000000ad4430723e */ /* 0x000fe400000000ff */
[----:B------:R-:W-:Y:S02]  /*a650*/  F2FP.F16.F32.PACK_AB R46, R69, R58 ;  /* 0x0000003a452e723e */ /* 0x000fe400000000ff */
[----:B------:R-:W-:-:S07]  /*a660*/  F2FP.F16.F32.PACK_AB R50, R50, R65 ;  /* 0x000000413232723e */ /* 0x000fce00000000ff */
.L_x_518:
[----:B------:R-:W-:Y:S05]  /*a670*/  BSYNC B2 ;  /* 0x0000000000027941 */ /* 0x000fea0003800000 */
.L_x_517:
        /* <DEDUP_REMOVED lines=12> */
.L_x_516:
[----:B------:R-:W-:Y:S05]  /*a740*/  BSYNC B1 ;  /* 0x0000000000017941 */ /* 0x000fea0003800000 */
.L_x_515:
[----:B0-----:R-:W-:Y:S02]  /*a750*/  VIADD R45, R22, 0xa0 ;  /* 0x000000a0162d7836 */ /* 0x001fe40000000000 */
[-C--:B--2---:R-:W-:Y:S02]  /*a760*/  IMAD R44, R148, R138.reuse, RZ ;  /* 0x0000008a942c7224 */ /* 0x084fe400078e02ff */
[C---:B------:R-:W-:Y:S01]  /*a770*/  IMAD.WIDE.U32 R136, R45.reuse, R138, R136 ;  /* 0x0000008a2d887225 */ /* 0x040fe200078e0088 */
[----:B------:R-:W-:-:S03]  /*a780*/  ISETP.GE.OR P4, PT, R45, R4, P0 ;  /* 0x000000042d00720c */ /* 0x000fc60000786670 */
[----:B------:R-:W-:-:S10]  /*a790*/  IMAD R139, R45, R139, R44 ;  /* 0x0000008b2d8b7224 */ /* 0x000fd400078e022c */
[----:B------:R-:W-:Y:S05]  /*a7a0*/  @P4 BRA `(.L_x_485) ;  /* 0x00000010005c4947 */ /* 0x000fea0003800000 */
[----:B------:R-:W2:Y:S01]  /*a7b0*/  LDL R45, [R1] ;  /* 0x00000000012d7983 */ /* 0x000ea20000100800 */
[----:B------:R-:W0:Y:S03]  /*a7c0*/  LDC.64 R52, c[0x0][0x2e8] ;  /* 0x0000ba00ff347b82 */ /* 0x000e260000000a00 */
[----:B------:R-:W3:Y:S01]  /*a7d0*/  LDL R46, [R1+0x64] ;  /* 0x00006400012e7983 */ /* 0x000ee20000100800 */
[----:B------:R-:W-:Y:S01]  /*a7e0*/  IMAD.IADD R56, R137, 0x1, R139 ;  /* 0x0000000189387824 */ /* 0x000fe200078e028b */
[----:B------:R-:W-:Y:S01]  /*a7f0*/  IADD3 R44, P4, P5, R100, R136, R21 ;  /* 0x00000088642c7210 */ /* 0x000fe20007d9e015 */
[----:B------:R-:W-:Y:S01]  /*a800*/  VIADD R47, R22, 0xa0 ;  /* 0x000000a0162f7836 */ /* 0x000fe20000000000 */
[----:B------:R-:W-:Y:S04]  /*a810*/  BSSY B1, `(.L_x_519) ;  /* 0x000006e000017945 */ /* 0x000fe80003800000 */
[----:B------:R-:W-:-:S04]  /*a820*/  SHF.L.U32 R47, R47, 0x6, RZ ;  /* 0x000000062f2f7819 */ /* 0x000fc800000006ff */
[----:B------:R-:W-:Y:S02]  /*a830*/  LOP3.LUT R47, R47, 0x1c0, RZ, 0xc0, !PT ;  /* 0x000001c02f2f7812 */ /* 0x000fe400078ec0ff */
[----:B--2---:R-:W-:Y:S02]  /*a840*/  LOP3.LUT P6, RZ, R45, 0x1, RZ, 0xc0, !PT ;  /* 0x000000012dff7812 */ /* 0x004fe400078cc0ff */
[----:B------:R-:W-:Y:S02]  /*a850*/  IADD3.X R45, R15, R56, R8, P4, P5 ;  /* 0x000000380f2d7210 */ /* 0x000fe400027ea408 */
[C---:B0-----:R-:W-:Y:S02]  /*a860*/  LEA R54, P4, R44.reuse, R52, 0x1 ;  /* 0x000000342c367211 */ /* 0x041fe400078808ff */
[----:B------:R-:W-:Y:S02]  /*a870*/  SEL R155, R43, R155, !P6 ;  /* 0x0000009b2b9b7207 */ /* 0x000fe40007000000 */
[----:B------:R-:W-:-:S02]  /*a880*/  LEA.HI.X R55, R44, R53, R45, 0x1, P4 ;  /* 0x000000352c377211 */ /* 0x000fc400020f0c2d */
[----:B------:R-:W-:-:S04]  /*a890*/  SHF.R.S32.HI R44, RZ, 0x1f, R155 ;  /* 0x0000001fff2c7819 */ /* 0x000fc8000001149b */
[----:B------:R-:W-:-:S04]  /*a8a0*/  LEA.HI R44, R44, R155, RZ, 0x4 ;  /* 0x0000009b2c2c7211 */ /* 0x000fc800078f20ff */
[----:B------:R-:W-:-:S04]  /*a8b0*/  LEA.HI.SX32 R44, R44, R9, 0x1c ;  /* 0x000000092c2c7211 */ /* 0x000fc800078fe2ff */
[----:B------:R-:W-:Y:S01]  /*a8c0*/  SHF.R.S32.HI R45, RZ, 0x1f, R44 ;  /* 0x0000001fff2d7819 */ /* 0x000fe2000001142c */
[----:B------:R-:W-:-:S03]  /*a8d0*/  IMAD.SHL.U32 R57, R44, 0x8, RZ ;  /* 0x000000082c397824 */ /* 0x000fc600078e00ff */
[----:B------:R-:W-:-:S04]  /*a8e0*/  LEA.HI R45, R45, R44, RZ, 0x3 ;  /* 0x0000002c2d2d7211 */ /* 0x000fc800078f18ff */
[----:B------:R-:W-:Y:S02]  /*a8f0*/  SHF.R.S32.HI R44, RZ, 0x3, R45 ;  /* 0x00000003ff2c7819 */ /* 0x000fe4000001142d */
[----:B------:R-:W-:-:S03]  /*a900*/  LOP3.LUT R45, R47, 0x38, R57, 0xf8, !PT ;  /* 0x000000382f2d7812 */ /* 0x000fc600078ef839 */
[----:B---3--:R-:W-:Y:S01]  /*a910*/  IMAD R44, R44, 0x2c00, R46 ;  /* 0x00002c002c2c7824 */ /* 0x008fe200078e022e */
[----:B------:R-:W-:-:S05]  /*a920*/  LOP3.LUT R45, R45, R164, RZ, 0x3c, !PT ;  /* 0x000000a42d2d7212 */ /* 0x000fca00078e3cff */
[----:B------:R-:W-:Y:S02]  /*a930*/  IMAD.IADD R44, R44, 0x1, R45 ;  /* 0x000000012c2c7824 */ /* 0x000fe400078e022d */
[C---:B------:R-:W-:Y:S02]  /*a940*/  IMAD R45, R23.reuse, 0x5800, R141 ;  /* 0x00005800172d7824 */ /* 0x040fe400078e028d */
[----:B------:R-:W-:Y:S02]  /*a950*/  IMAD R47, R23, 0x5800, R44 ;  /* 0x00005800172f7824 */ /* 0x000fe400078e022c */
[--C-:B------:R-:W-:Y:S02]  /*a960*/  IMAD R45, R45, 0x2, R2.reuse ;  /* 0x000000022d2d7824 */ /* 0x100fe400078e0202 */
[----:B------:R-:W-:-:S04]  /*a970*/  IMAD R48, R47, 0x2, R2 ;  /* 0x000000022f307824 */ /* 0x000fc800078e0202 */
[----:B------:R-:W0:Y:S04]  /*a980*/  LDS.128 R44, [R45+0x1e400] ;  /* 0x01e400002d2c7984 */ /* 0x000e280000000c00 */
[----:B------:R-:W2:Y:S01]  /*a990*/  LDS.128 R48, [R48+0x1e400] ;  /* 0x01e4000030307984 */ /* 0x000ea20000000c00 */
[----:B------:R-:W-:Y:S05]  /*a9a0*/  @P3 BRA `(.L_x_520) ;  /* 0x0000000400503947 */ /* 0x000fea0003800000 */
[----:B------:R-:W-:Y:S01]  /*a9b0*/  SHF.R.U32.HI R66, RZ, 0x10, R85 ;  /* 0x00000010ff427819 */ /* 0x000fe20000011655 */
[----:B0-----:R-:W-:Y:S01]  /*a9c0*/  IMAD.MOV.U32 R61, RZ, RZ, R44 ;  /* 0x000000ffff3d7224 */ /* 0x001fe200078e002c */
[----:B--2---:R-:W-:Y:S01]  /*a9d0*/  MOV R62, R50 ;  /* 0x00000032003e7202 */ /* 0x004fe20000000f00 */
[----:B------:R-:W-:Y:S01]  /*a9e0*/  HADD2.F32 R50, -RZ, R49.H0_H0 ;  /* 0x20000031ff327230 */ /* 0x000fe20000004100 */
[----:B------:R-:W-:Y:S01]  /*a9f0*/  SHF.R.U32.HI R64, RZ, 0x10, R81 ;  /* 0x00000010ff407819 */ /* 0x000fe20000011651 */
[----:B------:R-:W-:Y:S01]  /*aa00*/  HADD2.F32 R65, -RZ, R169.H1_H1 ;  /* 0x300000a9ff417230 */ /* 0x000fe20000004100 */
[--C-:B------:R-:W-:Y:S01]  /*aa10*/  SHF.R.U64 R59, R86, 0x10, R87.reuse ;  /* 0x00000010563b7819 */ /* 0x100fe20000001257 */
[----:B------:R-:W-:Y:S01]  /*aa20*/  HADD2.F32 R49, -RZ, R49.H1_H1 ;  /* 0x30000031ff317230 */ /* 0x000fe20000004100 */
[----:B------:R-:W-:Y:S01]  /*aa30*/  SHF.R.U32.HI R86, RZ, 0x10, R87 ;  /* 0x00000010ff567819 */ /* 0x000fe20000011657 */
[--C-:B------:R-:W-:Y:S02]  /*aa40*/  HADD2.F32 R44, -RZ, R45.reuse.H0_H0 ;  /* 0x2000002dff2c7230 */ /* 0x100fe40000004100 */
[----:B------:R-:W-:Y:S01]  /*aa50*/  FMUL.FTZ R67, R50, R65 ;  /* 0x0000004132437220 */ /* 0x000fe20000410000 */
[----:B------:R-:W-:Y:S01]  /*aa60*/  HADD2.F32 R66, -RZ, R66.H0_H0 ;  /* 0x20000042ff427230 */ /* 0x000fe20000004100 */
[----:B------:R-:W-:Y:S01]  /*aa70*/  SHF.R.U64 R58, R82, 0x10, R83 ;  /* 0x00000010523a7819 */ /* 0x000fe20000001253 */
[----:B------:R-:W-:-:S02]  /*aa80*/  HADD2.F32 R45, -RZ, R45.H1_H1 ;  /* 0x3000002dff2d7230 */ /* 0x000fc40000004100 */
[C---:B------:R-:W-:Y:S01]  /*aa90*/  FMUL.FTZ R65, R44.reuse, R65 ;  /* 0x000000412c417220 */ /* 0x040fe20000410000 */
[----:B------:R-:W-:Y:S02]  /*aaa0*/  HADD2.F32 R63, -RZ, R167.H1_H1 ;  /* 0x300000a7ff3f7230 */ /* 0x000fe40000004100 */
[-C--:B------:R-:W-:Y:S01]  /*aab0*/  FMUL.FTZ R68, R49, R66.reuse ;  /* 0x0000004231447220 */ /* 0x080fe20000410000 */
[----:B------:R-:W-:Y:S02]  /*aac0*/  HADD2.F32 R64, -RZ, R64.H0_H0 ;  /* 0x20000040ff407230 */ /* 0x000fe40000004100 */
[----:B------:R-:W-:Y:S01]  /*aad0*/  FMUL.FTZ R66, R45, R66 ;  /* 0x000000422d427220 */ /* 0x000fe20000410000 */
[----:B------:R-:W-:Y:S01]  /*aae0*/  SHF.R.U32.HI R82, RZ, 0x10, R83 ;  /* 0x00000010ff527819 */ /* 0x000fe20000011653 */
[-C--:B------:R-:W-:Y:S01]  /*aaf0*/  FFMA.FTZ R44, R44, R63.reuse, -R67 ;  /* 0x0000003f2c2c7223 */ /* 0x080fe20000010843 */
[----:B------:R-:W-:Y:S01]  /*ab00*/  FFMA.FTZ R65, R50, R63, R65 ;  /* 0x0000003f32417223 */ /* 0x000fe20000010041 */
[-C--:B------:R-:W-:Y:S01]  /*ab10*/  FFMA.FTZ R70, R49, R64.reuse, R66 ;  /* 0x0000004031467223 */ /* 0x080fe20000010042 */
[----:B------:R-:W-:Y:S01]  /*ab20*/  FFMA.FTZ R63, R45, R64, -R68 ;  /* 0x000000402d3f7223 */ /* 0x000fe20000010844 */
[--C-:B------:R-:W-:Y:S01]  /*ab30*/  HADD2.F32 R49, -RZ, R51.reuse.H0_H0 ;  /* 0x20000033ff317230 */ /* 0x100fe20000004100 */
[----:B------:R-:W-:Y:S01]  /*ab40*/  SHF.R.U64 R73, R84, 0x10, R85 ;  /* 0x0000001054497819 */ /* 0x000fe20000001255 */
[----:B------:R-:W-:Y:S01]  /*ab50*/  HADD2.F32 R51, -RZ, R51.H1_H1 ;  /* 0x30000033ff337230 */ /* 0x000fe20000004100 */
[----:B------:R-:W-:Y:S01]  /*ab60*/  SHF.R.U64 R60, R80, 0x10, R81 ;  /* 0x00000010503c7819 */ /* 0x000fe20000001251 */
[----:B------:R-:W-:-:S02]  /*ab70*/  HADD2.F32 R45, -RZ, R47.H0_H0 ;  /* 0x2000002fff2d7230 */ /* 0x000fc40000004100 */
[----:B------:R-:W-:Y:S02]  /*ab80*/  HADD2.F32 R68, -RZ, R86.H0_H0 ;  /* 0x20000056ff447230 */ /* 0x000fe40000004100 */
[----:B------:R-:W-:Y:S02]  /*ab90*/  HADD2.F32 R47, -RZ, R47.H1_H1 ;  /* 0x3000002fff2f7230 */ /* 0x000fe40000004100 */
[----:B------:R-:W-:Y:S02]  /*aba0*/  HADD2.F32 R66, -RZ, R168.H1_H1 ;  /* 0x300000a8ff427230 */ /* 0x000fe40000004100 */
[-C--:B------:R-:W-:Y:S01]  /*abb0*/  FMUL.FTZ R74, R51, R68.reuse ;  /* 0x00000044334a7220 */ /* 0x080fe20000410000 */
[----:B------:R-:W-:Y:S02]  /*abc0*/  HADD2.F32 R64, -RZ, R82.H0_H0 ;  /* 0x20000052ff407230 */ /* 0x000fe40000004100 */
[----:B------:R-:W-:Y:S01]  /*abd0*/  FMUL.FTZ R68, R47, R68 ;  /* 0x000000442f447220 */ /* 0x000fe20000410000 */
[----:B------:R-:W-:-:S02]  /*abe0*/  HADD2.F32 R50, -RZ, R166.H1_H1 ;  /* 0x300000a6ff327230 */ /* 0x000fc40000004100 */
[-C--:B------:R-:W-:Y:S01]  /*abf0*/  FMUL.FTZ R72, R49, R66.reuse ;  /* 0x0000004231487220 */ /* 0x080fe20000410000 */
[----:B------:R-:W-:Y:S01]  /*ac00*/  FMUL.FTZ R66, R45, R66 ;  /* 0x000000422d427220 */ /* 0x000fe20000410000 */
[-C--:B------:R-:W-:Y:S01]  /*ac10*/  FFMA.FTZ R71, R47, R64.reuse, -R74 ;  /* 0x000000402f477223 */ /* 0x080fe2000001084a */
[----:B------:R-:W-:Y:S01]  /*ac20*/  FFMA.FTZ R74, R51, R64, R68 ;  /* 0x00000040334a7223 */ /* 0x000fe20000010044 */
[-C--:B------:R-:W-:Y:S01]  /*ac30*/  FFMA.FTZ R72, R45, R50.reuse, -R72 ;  /* 0x000000322d487223 */ /* 0x080fe20000010848 */
[----:B------:R-:W-:Y:S02]  /*ac40*/  HADD2.F32 R64, -RZ, R169.H0_H0 ;  /* 0x200000a9ff407230 */ /* 0x000fe40000004100 */
[----:B------:R-:W-:Y:S01]  /*ac50*/  FFMA.FTZ R69, R49, R50, R66 ;  /* 0x0000003231457223 */ /* 0x000fe20000010042 */
[----:B------:R-:W-:Y:S02]  /*ac60*/  HADD2.F32 R47, -RZ, R48.H0_H0 ;  /* 0x20000030ff2f7230 */ /* 0x000fe40000004100 */
[----:B------:R-:W-:-:S02]  /*ac70*/  HADD2.F32 R45, -RZ, R61.H0_H0 ;  /* 0x2000003dff2d7230 */ /* 0x000fc40000004100 */
[----:B------:R-:W-:Y:S02]  /*ac80*/  HADD2.F32 R50, -RZ, R167.H0_H0 ;  /* 0x200000a7ff327230 */ /* 0x000fe40000004100 */
[-C--:B------:R-:W-:Y:S01]  /*ac90*/  FMUL.FTZ R66, R47, R64.reuse ;  /* 0x000000402f427220 */ /* 0x080fe20000410000 */
[----:B------:R-:W-:Y:S02]  /*aca0*/  HADD2.F32 R49, -RZ, R73.H0_H0 ;  /* 0x20000049ff317230 */ /* 0x000fe40000004100 */
[C---:B------:R-:W-:Y:S01]  /*acb0*/  FMUL.FTZ R64, R45.reuse, R64 ;  /* 0x000000402d407220 */ /* 0x040fe20000410000 */
[----:B------:R-:W-:Y:S02]  /*acc0*/  HADD2.F32 R48, -RZ, R48.H1_H1 ;  /* 0x30000030ff307230 */ /* 0x000fe40000004100 */
[-C--:B------:R-:W-:Y:S01]  /*acd0*/  FFMA.FTZ R66, R45, R50.reuse, -R66 ;  /* 0x000000322d427223 */ /* 0x080fe20000010842 */
[----:B------:R-:W-:Y:S02]  /*ace0*/  HADD2.F32 R61, -RZ, R61.H1_H1 ;  /* 0x3000003dff3d7230 */ /* 0x000fe40000004100 */
[----:B------:R-:W-:Y:S01]  /*acf0*/  FFMA.FTZ R64, R47, R50, R64 ;  /* 0x000000322f407223 */ /* 0x000fe20000010040 */
[----:B------:R-:W-:-:S02]  /*ad00*/  HADD2.F32 R60, -RZ, R60.H0_H0 ;  /* 0x2000003cff3c7230 */ /* 0x000fc40000004100 */
[CC--:B------:R-:W-:Y:S01]  /*ad10*/  FMUL.FTZ R68, R48.reuse, R49.reuse ;  /* 0x0000003130447220 */ /* 0x0c0fe20000410000 */
[----:B------:R-:W-:Y:S02]  /*ad20*/  HADD2.F32 R47, -RZ, R62.H0_H0 ;  /* 0x2000003eff2f7230 */ /* 0x000fe40000004100 */
[C---:B------:R-:W-:Y:S01]  /*ad30*/  FMUL.FTZ R49, R61.reuse, R49 ;  /* 0x000000313d317220 */ /* 0x040fe20000410000 */
[----:B------:R-:W-:Y:S02]  /*ad40*/  HADD2.F32 R168, -RZ, R168.H0_H0 ;  /* 0x200000a8ffa87230 */ /* 0x000fe40000004100 */
[-C--:B------:R-:W-:Y:S01]  /*ad50*/  FFMA.FTZ R61, R61, R60.reuse, -R68 ;  /* 0x0000003c3d3d7223 */ /* 0x080fe20000010844 */
[----:B------:R-:W-:Y:S02]  /*ad60*/  HADD2.F32 R59, -RZ, R59.H0_H0 ;  /* 0x2000003bff3b7230 */ /* 0x000fe40000004100 */
[----:B------:R-:W-:Y:S01]  /*ad70*/  FFMA.FTZ R51, R48, R60, R49 ;  /* 0x0000003c30337223 */ /* 0x000fe20000010031 */
[----:B------:R-:W-:-:S02]  /*ad80*/  HADD2.F32 R45, -RZ, R46.H0_H0 ;  /* 0x2000002eff2d7230 */ /* 0x000fc40000004100 */
[-C--:B------:R-:W-:Y:S01]  /*ad90*/  FMUL.FTZ R48, R47, R168.reuse ;  /* 0x000000a82f307220 */ /* 0x080fe20000410000 */
[----:B------:R-:W-:Y:S01]  /*ada0*/  HADD2.F32 R62, -RZ, R62.H1_H1 ;  /* 0x3000003eff3e7230 */ /* 0x000fe20000004100 */
[----:B------:R-:W-:Y:S01]  /*adb0*/  F2FP.F16.F32.PACK_AB R69, R74, R69 ;  /* 0x000000454a45723e */ /* 0x000fe200000000ff */
[----:B------:R-:W-:Y:S02]  /*adc0*/  HADD2.F32 R46, -RZ, R46.H1_H1 ;  /* 0x3000002eff2e7230 */ /* 0x000fe40000004100 */
[----:B------:R-:W-:Y:S01]  /*add0*/  FMUL.FTZ R168, R45, R168 ;  /* 0x000000a82da87220 */ /* 0x000fe20000410000 */
[----:B------:R-:W-:Y:S02]  /*ade0*/  HADD2.F32 R166, -RZ, R166.H0_H0 ;  /* 0x200000a6ffa67230 */ /* 0x000fe40000004100 */
[-C--:B------:R-:W-:Y:S01]  /*adf0*/  FMUL.FTZ R67, R62, R59.reuse ;  /* 0x0000003b3e437220 */ /* 0x080fe20000410000 */
[----:B------:R-:W-:Y:S02]  /*ae00*/  HADD2.F32 R49, -RZ, R58.H0_H0 ;  /* 0x2000003aff317230 */ /* 0x000fe40000004100 */
[C---:B------:R-:W-:Y:S01]  /*ae10*/  FMUL.FTZ R59, R46.reuse, R59 ;  /* 0x0000003b2e3b7220 */ /* 0x040fe20000410000 */
[----:B------:R-:W-:Y:S01]  /*ae20*/  F2FP.F16.F32.PACK_AB R64, R51, R64 ;  /* 0x000000403340723e */ /* 0x000fe200000000ff */
[-C--:B------:R-:W-:Y:S01]  /*ae30*/  FFMA.FTZ R48, R45, R166.reuse, -R48 ;  /* 0x000000a62d307223 */ /* 0x080fe20000010830 */
[----:B------:R-:W-:Y:S01]  /*ae40*/  FFMA.FTZ R168, R47, R166, R168 ;  /* 0x000000a62fa87223 */ /* 0x000fe200000100a8 */
[-C--:B------:R-:W-:Y:S01]  /*ae50*/  FFMA.FTZ R67, R46, R49.reuse, -R67 ;  /* 0x000000312e437223 */ /* 0x080fe20000010843 */
[----:B------:R-:W-:Y:S01]  /*ae60*/  FFMA.FTZ R59, R62, R49, R59 ;  /* 0x000000313e3b7223 */ /* 0x000fe2000001003b */
[----:B------:R-:W-:Y:S01]  /*ae70*/  F2FP.F16.F32.PACK_AB R45, R63, R44 ;  /* 0x0000002c3f2d723e */ /* 0x000fe200000000ff */
[----:B------:R-:W-:Y:S01]  /*ae80*/  IMAD.MOV.U32 R51, RZ, RZ, R69 ;  /* 0x000000ffff337224 */ /* 0x000fe200078e0045 */
[----:B------:R-:W-:-:S02]  /*ae90*/  F2FP.F16.F32.PACK_AB R47, R71, R72 ;  /* 0x00000048472f723e */ /* 0x000fc400000000ff */
[----:B------:R-:W-:Y:S01]  /*aea0*/  F2FP.F16.F32.PACK_AB R46, R67, R48 ;  /* 0x00000030432e723e */ /* 0x000fe200000000ff */
[----:B------:R-:W-:Y:S01]  /*aeb0*/  IMAD.MOV.U32 R48, RZ, RZ, R64 ;  /* 0x000000ffff307224 */ /* 0x000fe200078e0040 */
[----:B------:R-:W-:Y:S02]  /*aec0*/  F2FP.F16.F32.PACK_AB R49, R70, R65 ;  /* 0x000000414631723e */ /* 0x000fe400000000ff */
[----:B------:R-:W-:Y:S02]  /*aed0*/  F2FP.F16.F32.PACK_AB R44, R61, R66 ;  /* 0x000000423d2c723e */ /* 0x000fe400000000ff */
[----:B------:R-:W-:-:S07]  /*aee0*/  F2FP.F16.F32.PACK_AB R50, R59, R168 ;  /* 0x000000a83b32723e */ /* 0x000fce00000000ff */
.L_x_520:
[----:B------:R-:W-:Y:S05]  /*aef0*/  BSYNC B1 ;  /* 0x0000000000017941 */ /* 0x000fea0003800000 */
.L_x_519:
[----:B------:R-:W-:Y:S01]  /*af00*/  ISETP.GE.AND P3, PT, R57, R153, PT ;  /* 0x000000993900720c */ /* 0x000fe20003f66270 */
[----:B------:R-:W-:Y:S02]  /*af10*/  ULDC.64 UR4, c[0x0][0x208] ;  /* 0x0000820000047ab9 */ /* 0x000fe40000000a00 */
[----:B0-----:R0:W-:Y:S10]  /*af20*/  STG.E.128 desc[UR4][R54.64], R44 ;  /* 0x0000002c36007986 */ /* 0x0011f4000c101d04 */
[----:B------:R-:W-:Y:S05]  /*af30*/  @P3 BRA `(.L_x_485) ;  /* 0x0000000800783947 */ /* 0x000fea0003800000 */
[--C-:B0-----:R-:W-:Y:S01]  /*af40*/  SHF.R.S32.HI R44, RZ, 0x1f, R57.reuse ;  /* 0x0000001fff2c7819 */ /* 0x101fe20000011439 */
[----:B------:R-:W-:Y:S01]  /*af50*/  ULDC.64 UR4, c[0x0][0x208] ;  /* 0x0000820000047ab9 */ /* 0x000fe20000000a00 */
[----:B------:R-:W-:-:S04]  /*af60*/  IADD3 R57, P3, P4, R100, R136, R57 ;  /* 0x0000008864397210 */ /* 0x000fc80007c7e039 */
[----:B------:R-:W-:Y:S02]  /*af70*/  IADD3.X R56, R15, R56, R44, P3, P4 ;  /* 0x000000380f387210 */ /* 0x000fe40001fe842c */
[----:B------:R-:W-:-:S04]  /*af80*/  LEA R52, P3, R57, R52, 0x1 ;  /* 0x0000003439347211 */ /* 0x000fc800078608ff */
[----:B------:R-:W-:-:S05]  /*af90*/  LEA.HI.X R53, R57, R53, R56, 0x1, P3 ;  /* 0x0000003539357211 */ /* 0x000fca00018f0c38 */
[----:B--2---:R0:W-:Y:S01]  /*afa0*/  STG.E.128 desc[UR4][R52.64], R48 ;  /* 0x0000003034007986 */ /* 0x0041e2000c101d04 */
[----:B------:R-:W-:Y:S05]  /*afb0*/  BRA `(.L_x_485) ;  /* 0x0000000800587947 */ /* 0x000fea0003800000 */
.L_x_428:
[----:B------:R-:W-:-:S13]  /*afc0*/  ISETP.NE.AND P2, PT, R224, 0x3, PT ;  /* 0x00000003e000780c */ /* 0x000fda0003f45270 */
[----:B------:R-:W-:Y:S05]  /*afd0*/  @!P2 BRA `(.L_x_521) ;  /* 0x000000000004a947 */ /* 0x000fea0003800000 */
[----:B------:R-:W-:Y:S01]  /*afe0*/  BPT.TRAP 0x1 ;  /* 0x000000040000795c */ /* 0x000fe20000300000 */
.L_x_521:
[----:B------:R-:W-:Y:S01]  /*aff0*/  SHF.R.S32.HI R3, RZ, 0x1f, R24 ;  /* 0x0000001fff037819 */ /* 0x000fe20000011418 */
[----:B------:R-:W-:Y:S01]  /*b000*/  IMAD R0, R41, R24, RZ ;  /* 0x0000001829007224 */ /* 0x000fe200078e02ff */
[----:B------:R-:W-:Y:S01]  /*b010*/  BSSY B1, `(.L_x_522) ;  /* 0x000000a000017945 */ /* 0x000fe20003800000 */
[----:B------:R-:W-:Y:S02]  /*b020*/  IMAD R4, R24, -0xb0, R25 ;  /* 0xffffff5018047824 */ /* 0x000fe400078e0219 */
[----:B------:R-:W-:Y:S01]  /*b030*/  IMAD R45, R3, R156, R0 ;  /* 0x0000009c032d7224 */ /* 0x000fe200078e0200 */
[----:B------:R-:W-:Y:S01]  /*b040*/  SHF.L.U32 R0, R223, 0x1f, RZ ;  /* 0x0000001fdf007819 */ /* 0x000fe200000006ff */
[----:B------:R-:W-:Y:S01]  /*b050*/  IMAD R3, R23, 0x8, R2 ;  /* 0x0000000817037824 */ /* 0x000fe200078e0202 */
[----:B------:R-:W-:Y:S01]  /*b060*/  VIMNMX R4, R4, 0xb0, PT ;  /* 0x000000b004047848 */ /* 0x000fe20003fe0100 */
[----:B------:R-:W-:Y:S02]  /*b070*/  IMAD.WIDE.U32 R52, R156, R24, RZ ;  /* 0x000000189c347225 */ /* 0x000fe400078e00ff */
[----:B------:R-:W1:Y:S02]  /*b080*/  SYNCS.PHASECHK.TRANS64.TRYWAIT P3, [R3+URZ+0x34890], R0 ;  /* 0x03489000030075a7 */ /* 0x000e64000806017f */
[----:B------:R-:W-:Y:S01]  /*b090*/  IMAD.IADD R58, R45, 0x1, R53 ;  /* 0x000000012d3a7824 */ /* 0x000fe200078e0235 */
[----:B-1----:R-:W-:Y:S06]  /*b0a0*/  @!P3 BRA `(.L_x_523) ;  /* 0x000001cc0078b947 */ /* 0x002fec0003800000 */
.L_x_805:
[----:B------:R-:W-:Y:S05]  /*b0b0*/  BSYNC B1 ;  /* 0x0000000000017941 */ /* 0x000fea0003800000 */
.L_x_522:
[----:B------:R-:W-:Y:S01]  /*b0c0*/  ISETP.GE.AND P3, PT, R22, R4, PT ;  /* 0x000000041600720c */ /* 0x000fe20003f66270 */
[----:B------:R-:W-:-:S12]  /*b0d0*/  BSSY B1, `(.L_x_524) ;  /* 0x0000011000017945 */ /* 0x000fd80003800000 */
[----:B------:R-:W-:Y:S05]  /*b0e0*/  @P3 BRA `(.L_x_525) ;  /* 0x00000000003c3947 */ /* 0x000fea0003800000 */
[----:B------:R-:W2:Y:S01]  /*b0f0*/  @!P0 LDC.64 R54, c[0x0][0x2e8] ;  /* 0x0000ba00ff368b82 */ /* 0x000ea20000000a00 */
[----:B------:R-:W-:Y:S01]  /*b100*/  @!P0 IADD3 R46, P3, R20, R52, RZ ;  /* 0x00000034142e8210 */ /* 0x000fe20007f7e0ff */
[----:B0-----:R-:W-:Y:S01]  /*b110*/  @!P1 LDS.128 R48, [R5+0x23c00] ;  /* 0x023c000005309984 */ /* 0x001fe20000000c00 */
[----:B------:R-:W-:-:S03]  /*b120*/  ULDC.64 UR4, c[0x0][0x208] ;  /* 0x0000820000047ab9 */ /* 0x000fc60000000a00 */
[----:B------:R-:W-:Y:S01]  /*b130*/  @!P0 IMAD.X R47, R58, 0x1, R13, P3 ;  /* 0x000000013a2f8824 */ /* 0x000fe200018e060d */
[----:B------:R-:W-:Y:S01]  /*b140*/  @!P1 IADD3 R44, P3, R12, R52, RZ ;  /* 0x000000340c2c9210 */ /* 0x000fe20007f7e0ff */
[----:B------:R-:W0:Y:S03]  /*b150*/  @!P1 LDC.64 R56, c[0x0][0x2e8] ;  /* 0x0000ba00ff389b82 */ /* 0x000e260000000a00 */
[----:B------:R-:W-:Y:S02]  /*b160*/  @!P1 IADD3.X R45, R58, R7, RZ, P3, !PT ;  /* 0x000000073a2d9210 */ /* 0x000fe40001ffe4ff */
[----:B--2---:R-:W-:-:S04]  /*b170*/  @!P0 LEA R54, P3, R46, R54, 0x1 ;  /* 0x000000362e368211 */ /* 0x004fc800078608ff */
[----:B------:R-:W-:Y:S02]  /*b180*/  @!P0 LEA.HI.X R55, R46, R55, R47, 0x1, P3 ;  /* 0x000000372e378211 */ /* 0x000fe400018f0c2f */
[----:B0-----:R-:W-:-:S04]  /*b190*/  @!P1 LEA R56, P3, R44, R56, 0x1 ;  /* 0x000000382c389211 */ /* 0x001fc800078608ff */
[----:B------:R-:W-:Y:S02]  /*b1a0*/  @!P1 LEA.HI.X R57, R44, R57, R45, 0x1, P3 ;  /* 0x000000392c399211 */ /* 0x000fe400018f0c2d */
[----:B------:R-:W0:Y:S04]  /*b1b0*/  @!P0 LDS.128 R44, [R5+0x1e400] ;  /* 0x01e40000052c8984 */ /* 0x000e280000000c00 */
[----:B0-----:R2:W-:Y:S04]  /*b1c0*/  @!P0 STG.E.128 desc[UR4][R54.64], R44 ;  /* 0x0000002c36008986 */ /* 0x0015e8000c101d04 */
[----:B------:R2:W-:Y:S02]  /*b1d0*/  @!P1 STG.E.128 desc[UR4][R56.64], R48 ;  /* 0x0000003038009986 */ /* 0x0005e4000c101d04 */
.L_x_525:
[----:B------:R-:W-:Y:S05]  /*b1e0*/  BSYNC B1 ;  /* 0x0000000000017941 */ /* 0x000fea0003800000 */
.L_x_524:
[----:B--2---:R-:W-:Y:S01]  /*b1f0*/  VIADD R44, R22, 0x20 ;  /* 0x00000020162c7836 */ /* 0x004fe20000000000 */
[----:B------:R-:W-:Y:S04]  /*b200*/  BSSY B1, `(.L_x_526) ;  /* 0x0000014000017945 */ /* 0x000fe80003800000 */
[----:B------:R-:W-:-:S13]  /*b210*/  ISETP.GE.AND P3, PT, R44, R4, PT ;  /* 0x000000042c00720c */ /* 0x000fda0003f66270 */
[----:B------:R-:W-:Y:S05]  /*b220*/  @P3 BRA `(.L_x_527) ;  /* 0x0000000000443947 */ /* 0x000fea0003800000 */
[----:B------:R-:W2:Y:S01]  /*b230*/  @!P0 LDC.64 R54, c[0x0][0x2e8] ;  /* 0x0000ba00ff368b82 */ /* 0x000ea20000000a00 */
[----:B------:R-:W-:Y:S01]  /*b240*/  IADD3 R45, P3, R116, R52, RZ ;  /* 0x00000034742d7210 */ /* 0x000fe20007f7e0ff */
[----:B------:R-:W-:-:S04]  /*b250*/  ULDC.64 UR4, c[0x0][0x208] ;  /* 0x0000820000047ab9 */ /* 0x000fc80000000a00 */
[----:B------:R-:W-:Y:S01]  /*b260*/  IMAD.X R48, R58, 0x1, R117, P3 ;  /* 0x000000013a307824 */ /* 0x000fe200018e0675 */
[C---:B------:R-:W-:Y:S01]  /*b270*/  @!P0 IADD3 R46, P3, R45.reuse, R20, RZ ;  /* 0x000000142d2e8210 */ /* 0x040fe20007f7e0ff */
[----:B------:R-:W3:Y:S04]  /*b280*/  @!P1 LDC.64 R56, c[0x0][0x2e8] ;  /* 0x0000ba00ff389b82 */ /* 0x000ee80000000a00 */
[----:B------:R-:W-:Y:S01]  /*b290*/  @!P0 IMAD.X R47, R48, 0x1, R13, P3 ;  /* 0x00000001302f8824 */ /* 0x000fe200018e060d */
[----:B------:R-:W-:-:S05]  /*b2a0*/  @!P1 IADD3 R44, P3, R45, R12, RZ ;  /* 0x0000000c2d2c9210 */ /* 0x000fca0007f7e0ff */
[----:B------:R-:W-:Y:S02]  /*b2b0*/  @!P1 IMAD.X R45, R48, 0x1, R7, P3 ;  /* 0x00000001302d9824 */ /* 0x000fe400018e0607 */
[----:B0-----:R-:W-:Y:S01]  /*b2c0*/  @!P1 LDS.128 R48, [R5+0x24c00] ;  /* 0x024c000005309984 */ /* 0x001fe20000000c00 */
[----:B--2---:R-:W-:-:S04]  /*b2d0*/  @!P0 LEA R54, P3, R46, R54, 0x1 ;  /* 0x000000362e368211 */ /* 0x004fc800078608ff */
[----:B------:R-:W-:Y:S02]  /*b2e0*/  @!P0 LEA.HI.X R55, R46, R55, R47, 0x1, P3 ;  /* 0x000000372e378211 */ /* 0x000fe400018f0c2f */
[----:B---3--:R-:W-:-:S04]  /*b2f0*/  @!P1 LEA R56, P3, R44, R56, 0x1 ;  /* 0x000000382c389211 */ /* 0x008fc800078608ff */
[----:B------:R-:W-:Y:S02]  /*b300*/  @!P1 LEA.HI.X R57, R44, R57, R45, 0x1, P3 ;  /* 0x000000392c399211 */ /* 0x000fe400018f0c2d */
[----:B------:R-:W0:Y:S04]  /*b310*/  @!P0 LDS.128 R44, [R5+0x1f400] ;  /* 0x01f40000052c8984 */ /* 0x000e280000000c00 */
[----:B0-----:R2:W-:Y:S04]  /*b320*/  @!P0 STG.E.128 desc[UR4][R54.64], R44 ;  /* 0x0000002c36008986 */ /* 0x0015e8000c101d04 */
[----:B------:R2:W-:Y:S02]  /*b330*/  @!P1 STG.E.128 desc[UR4][R56.64], R48 ;  /* 0x0000003038009986 */ /* 0x0005e4000c101d04 */
.L_x_527:
[----:B------:R-:W-:Y:S05]  /*b340*/  BSYNC B1 ;  /* 0x0000000000017941 */ /* 0x000fea0003800000 */
.L_x_526:
[----:B--2---:R-:W-:Y:S01]  /*b350*/  VIADD R44, R22, 0x40 ;  /* 0x00000040162c7836 */ /* 0x004fe20000000000 */
[----:B------:R-:W-:Y:S04]  /*b360*/  BSSY B1, `(.L_x_528) ;  /* 0x0000014000017945 */ /* 0x000fe80003800000 */
[----:B------:R-:W-:-:S13]  /*b370*/  ISETP.GE.AND P3, PT, R44, R4, PT ;  /* 0x000000042c00720c */ /* 0x000fda0003f66270 */
[----:B------:R-:W-:Y:S05]  /*b380*/  @P3 BRA `(.L_x_529) ;  /* 0x0000000000443947 */ /* 0x000fea0003800000 */
[----:B------:R-:W2:Y:S01]  /*b390*/  @!P0 LDC.64 R54, c[0x0][0x2e8] ;  /* 0x0000ba00ff368b82 */ /* 0x000ea20000000a00 */
[----:B------:R-:W-:Y:S01]  /*b3a0*/  LEA R45, P3, R42, R52, 0x6 ;  /* 0x000000342a2d7211 */ /* 0x000fe200078630ff */
[----:B------:R-:W-:-:S03]  /*b3b0*/  ULDC.64 UR4, c[0x0][0x208] ;  /* 0x0000820000047ab9 */ /* 0x000fc60000000a00 */
[----:B------:R-:W-:Y:S02]  /*b3c0*/  IADD3.X R48, R58, R140, RZ, P3, !PT ;  /* 0x0000008c3a307210 */ /* 0x000fe40001ffe4ff */
        /* <DEDUP_REMOVED lines=13> */
.L_x_529:
[----:B------:R-:W-:Y:S05]  /*b4a0*/  BSYNC B1 ;  /* 0x0000000000017941 */ /* 0x000fea0003800000 */
.L_x_528:
[----:B--2---:R-:W-:Y:S01]  /*b4b0*/  VIADD R44, R22, 0x60 ;  /* 0x00000060162c7836 */ /* 0x004fe20000000000 */
[----:B------:R-:W-:Y:S04]  /*b4c0*/  BSSY B1, `(.L_x_530) ;  /* 0x0000018000017945 */ /* 0x000fe80003800000 */
[----:B------:R-:W-:-:S13]  /*b4d0*/  ISETP.GE.AND P3, PT, R44, R4, PT ;  /* 0x000000042c00720c */ /* 0x000fda0003f66270 */
[----:B------:R-:W-:Y:S05]  /*b4e0*/  @P3 BRA `(.L_x_531) ;  /* 0x0000000000543947 */ /* 0x000fea0003800000 */
[----:B------:R-:W2:Y:S01]  /*b4f0*/  LDC.64 R44, c[0x0][0x300] ;  /* 0x0000c000ff2c7b82 */ /* 0x000ea20000000a00 */
[----:B------:R-:W-:Y:S01]  /*b500*/  IMAD.MOV.U32 R46, RZ, RZ, R52 ;  /* 0x000000ffff2e7224 */ /* 0x000fe200078e0034 */
[----:B------:R-:W-:Y:S01]  /*b510*/  ULDC.64 UR4, c[0x0][0x208] ;  /* 0x0000820000047ab9 */ /* 0x000fe20000000a00 */
[----:B------:R-:W-:-:S05]  /*b520*/  IMAD.MOV.U32 R47, RZ, RZ, R58 ;  /* 0x000000ffff2f7224 */ /* 0x000fca00078e003a */
[----:B------:R-:W3:Y:S08]  /*b530*/  @!P0 LDC.64 R54, c[0x0][0x2e8] ;  /* 0x0000ba00ff368b82 */ /* 0x000ef00000000a00 */
[----:B------:R-:W4:Y:S01]  /*b540*/  @!P1 LDC.64 R56, c[0x0][0x2e8] ;  /* 0x0000ba00ff389b82 */ /* 0x000f220000000a00 */
[----:B--2---:R-:W-:-:S04]  /*b550*/  IMAD.WIDE.U32 R46, R44, 0x60, R46 ;  /* 0x000000602c2e7825 */ /* 0x004fc800078e002e */
[----:B------:R-:W-:-:S05]  /*b560*/  IMAD R45, R45, 0x60, RZ ;  /* 0x000000602d2d7824 */ /* 0x000fca00078e02ff */
[----:B------:R-:W-:Y:S02]  /*b570*/  IADD3 R44, R47, R45, RZ ;  /* 0x0000002d2f2c7210 */ /* 0x000fe40007ffe0ff */
[----:B------:R-:W-:-:S05]  /*b580*/  @!P0 IADD3 R45, P3, R20, R46, RZ ;  /* 0x0000002e142d8210 */ /* 0x000fca0007f7e0ff */
[----:B------:R-:W-:Y:S01]  /*b590*/  @!P0 IMAD.X R48, R44, 0x1, R13, P3 ;  /* 0x000000012c308824 */ /* 0x000fe200018e060d */
[----:B------:R-:W-:-:S05]  /*b5a0*/  @!P1 IADD3 R46, P3, R12, R46, RZ ;  /* 0x0000002e0c2e9210 */ /* 0x000fca0007f7e0ff */
[----:B------:R-:W-:Y:S01]  /*b5b0*/  @!P1 IMAD.X R44, R44, 0x1, R7, P3 ;  /* 0x000000012c2c9824 */ /* 0x000fe200018e0607 */
[----:B---3--:R-:W-:-:S04]  /*b5c0*/  @!P0 LEA R54, P3, R45, R54, 0x1 ;  /* 0x000000362d368211 */ /* 0x008fc800078608ff */
[----:B------:R-:W-:Y:S02]  /*b5d0*/  @!P0 LEA.HI.X R55, R45, R55, R48, 0x1, P3 ;  /* 0x000000372d378211 */ /* 0x000fe400018f0c30 */
[C---:B----4-:R-:W-:Y:S01]  /*b5e0*/  @!P1 LEA R56, P3, R46.reuse, R56, 0x1 ;  /* 0x000000382e389211 */ /* 0x050fe200078608ff */
[----:B0-----:R-:W-:Y:S03]  /*b5f0*/  @!P1 LDS.128 R48, [R5+0x26c00] ;  /* 0x026c000005309984 */ /* 0x001fe60000000c00 */
[----:B------:R-:W-:Y:S02]  /*b600*/  @!P1 LEA.HI.X R57, R46, R57, R44, 0x1, P3 ;  /* 0x000000392e399211 */ /* 0x000fe400018f0c2c */
[----:B------:R-:W0:Y:S04]  /*b610*/  @!P0 LDS.128 R44, [R5+0x21400] ;  /* 0x02140000052c8984 */ /* 0x000e280000000c00 */
[----:B0-----:R2:W-:Y:S04]  /*b620*/  @!P0 STG.E.128 desc[UR4][R54.64], R44 ;  /* 0x0000002c36008986 */ /* 0x0015e8000c101d04 */
[----:B------:R2:W-:Y:S02]  /*b630*/  @!P1 STG.E.128 desc[UR4][R56.64], R48 ;  /* 0x0000003038009986 */ /* 0x0005e4000c101d04 */
.L_x_531:
[----:B------:R-:W-:Y:S05]  /*b640*/  BSYNC B1 ;  /* 0x0000000000017941 */ /* 0x000fea0003800000 */
.L_x_530:
[----:B--2---:R-:W-:Y:S01]  /*b650*/  VIADD R44, R22, 0x80 ;  /* 0x00000080162c7836 */ /* 0x004fe20000000000 */
[----:B------:R-:W-:Y:S04]  /*b660*/  BSSY B1, `(.L_x_532) ;  /* 0x0000014000017945 */ /* 0x000fe80003800000 */
[----:B------:R-:W-:-:S13]  /*b670*/  ISETP.GE.AND P3, PT, R44, R4, PT ;  /* 0x000000042c00720c */ /* 0x000fda0003f66270 */
[----:B------:R-:W-:Y:S05]  /*b680*/  @P3 BRA `(.L_x_533) ;  /* 0x0000000000443947 */ /* 0x000fea0003800000 */
[----:B------:R-:W2:Y:S01]  /*b690*/  @!P0 LDC.64 R54, c[0x0][0x2e8] ;  /* 0x0000ba00ff368b82 */ /* 0x000ea20000000a00 */
[----:B------:R-:W-:Y:S01]  /*b6a0*/  LEA R45, P3, R42, R52, 0x7 ;  /* 0x000000342a2d7211 */ /* 0x000fe200078638ff */
[----:B------:R-:W-:-:S04]  /*b6b0*/  ULDC.64 UR4, c[0x0][0x208] ;  /* 0x0000820000047ab9 */ /* 0x000fc80000000a00 */
[----:B------:R-:W-:Y:S01]  /*b6c0*/  IMAD.X R48, R58, 0x1, R131, P3 ;  /* 0x000000013a307824 */ /* 0x000fe200018e0683 */
[C---:B------:R-:W-:Y:S01]  /*b6d0*/  @!P0 IADD3 R46, P3, R45.reuse, R20, RZ ;  /* 0x000000142d2e8210 */ /* 0x040fe20007f7e0ff */
[----:B------:R-:W3:Y:S04]  /*b6e0*/  @!P1 LDC.64 R56, c[0x0][0x2e8] ;  /* 0x0000ba00ff389b82 */ /* 0x000ee80000000a00 */
[----:B------:R-:W-:Y:S01]  /*b6f0*/  @!P0 IMAD.X R47, R48, 0x1, R13, P3 ;  /* 0x00000001302f8824 */ /* 0x000fe200018e060d */
[----:B------:R-:W-:-:S04]  /*b700*/  @!P1 IADD3 R44, P3, R45, R12, RZ ;  /* 0x0000000c2d2c9210 */ /* 0x000fc80007f7e0ff */
[----:B------:R-:W-:Y:S02]  /*b710*/  @!P1 IADD3.X R45, R48, R7, RZ, P3, !PT ;  /* 0x00000007302d9210 */ /* 0x000fe40001ffe4ff */
        /* <DEDUP_REMOVED lines=8> */
.L_x_533:
[----:B------:R-:W-:Y:S05]  /*b7a0*/  BSYNC B1 ;  /* 0x0000000000017941 */ /* 0x000fea0003800000 */
.L_x_532:
[----:B--2---:R-:W-:-:S05]  /*b7b0*/  VIADD R44, R22, 0xa0 ;  /* 0x000000a0162c7836 */ /* 0x004fca0000000000 */
[----:B------:R-:W-:-:S13]  /*b7c0*/  ISETP.GE.AND P3, PT, R44, R4, PT ;  /* 0x000000042c00720c */ /* 0x000fda0003f66270 */
[----:B------:R-:W-:Y:S05]  /*b7d0*/  @P3 BRA `(.L_x_485) ;  /* 0x0000000000503947 */ /* 0x000fea0003800000 */
[----:B------:R-:W2:Y:S01]  /*b7e0*/  LDC.64 R44, c[0x0][0x300] ;  /* 0x0000c000ff2c7b82 */ /* 0x000ea20000000a00 */
[----:B------:R-:W-:Y:S01]  /*b7f0*/  IMAD.MOV.U32 R53, RZ, RZ, R58 ;  /* 0x000000ffff357224 */ /* 0x000fe200078e003a */
[----:B------:R-:W-:-:S06]  /*b800*/  ULDC.64 UR4, c[0x0][0x208] ;  /* 0x0000820000047ab9 */ /* 0x000fcc0000000a00 */
[----:B------:R-:W3:Y:S01]  /*b810*/  @!P1 LDC.64 R54, c[0x0][0x2e8] ;  /* 0x0000ba00ff369b82 */ /* 0x000ee20000000a00 */
[----:B--2---:R-:W-:-:S04]  /*b820*/  IMAD.WIDE.U32 R52, R44, 0xa0, R52 ;  /* 0x000000a02c347825 */ /* 0x004fc800078e0034 */
[----:B------:R-:W-:Y:S01]  /*b830*/  IMAD R45, R45, 0xa0, RZ ;  /* 0x000000a02d2d7824 */ /* 0x000fe200078e02ff */
[----:B------:R-:W-:-:S03]  /*b840*/  @!P0 IADD3 R46, P3, R20, R52, RZ ;  /* 0x00000034142e8210 */ /* 0x000fc60007f7e0ff */
[----:B------:R-:W-:-:S04]  /*b850*/  IMAD.IADD R48, R53, 0x1, R45 ;  /* 0x0000000135307824 */ /* 0x000fc800078e022d */
[----:B------:R-:W-:Y:S01]  /*b860*/  @!P0 IMAD.X R47, R48, 0x1, R13, P3 ;  /* 0x00000001302f8824 */ /* 0x000fe200018e060d */
[----:B------:R-:W-:Y:S02]  /*b870*/  @!P1 IADD3 R44, P3, R12, R52, RZ ;  /* 0x000000340c2c9210 */ /* 0x000fe40007f7e0ff */
[----:B------:R-:W2:Y:S03]  /*b880*/  @!P0 LDC.64 R52, c[0x0][0x2e8] ;  /* 0x0000ba00ff348b82 */ /* 0x000ea60000000a00 */
        /* <DEDUP_REMOVED lines=9> */
.L_x_485:
[----:B------:R-:W-:Y:S05]  /*b920*/  BSYNC B0 ;  /* 0x0000000000007941 */ /* 0x000fea0003800000 */
.L_x_427:
[----:B0-234-:R-:W0:Y:S01]  /*b930*/  S2R R44, SR_TID.X ;  /* 0x00000000002c7919 */ /* 0x01de220000002100 */
[----:B------:R-:W-:Y:S01]  /*b940*/  @!PT LDS RZ, [RZ] ;  /* 0x00000000fffff984 */ /* 0x000fe20000000800 */
[----:B------:R-:W-:Y:S01]  /*b950*/  @!PT LDS RZ, [RZ] ;  /* 0x00000000fffff984 */ /* 0x000fe20000000800 */
[----:B------:R-:W-:Y:S01]  /*b960*/  @!PT LDS RZ, [RZ] ;  /* 0x00000000fffff984 */ /* 0x000fe20000000800 */
[----:B------:R-:W-:Y:S01]  /*b970*/  @!PT LDS RZ, [RZ] ;  /* 0x00000000fffff984 */ /* 0x000fe20000000800 */
[----:B------:R2:W-:Y:S06]  /*b980*/  MEMBAR.ALL.CTA ;  /* 0x0000000000007992 */ /* 0x0005ec0000008000 */
[----:B--2---:R-:W2:Y:S01]  /*b990*/  FENCE.VIEW.ASYNC.S ;  /* 0x00000000000073c6 */ /* 0x004ea20000000000 */
[----:B------:R-:W-:Y:S05]  /*b9a0*/  WARPSYNC.ALL ;  /* 0x0000000000007948 */ /* 0x000fea0003800000 */
[----:B------:R-:W-:Y:S01]  /*b9b0*/  BSSY B0, `(.L_x_534) ;  /* 0x0000009000007945 */ /* 0x000fe20003800000 */
[----:B0-----:R-:W-:Y:S01]  /*b9c0*/  LOP3.LUT R44, R44, 0x7f, RZ, 0xc0, !PT ;  /* 0x0000007f2c2c7812 */ /* 0x001fe200078ec0ff */
[----:B--2---:R0:W-:Y:S03]  /*b9d0*/  BAR.SYNC.DEFER_BLOCKING R163, 0x80 ;  /* 0x000200a30000751d */ /* 0x0041e60000010000 */
[----:B------:R-:W-:-:S13]  /*b9e0*/  ISETP.NE.AND P3, PT, R44, RZ, PT ;  /* 0x000000ff2c00720c */ /* 0x000fda0003f65270 */
[----:B------:R-:W-:-:S04]  /*b9f0*/  @!P3 IADD3 R44, R3, 0x348a0, RZ ;  /* 0x000348a0032cb810 */ /* 0x000fc80007ffe0ff */
[----:B------:R-:W-:-:S04]  /*ba00*/  @!P3 PRMT R44, RZ, 0x654, R44 ;  /* 0x00000654ff2cb816 */ /* 0x000fc8000000002c */
[----:B------:R0:W-:Y:S01]  /*ba10*/  @!P3 SYNCS.ARRIVE.TRANS64.RED.A1T0 RZ, [R44+URZ], RZ ;  /* 0x000000ff2cffb9a7 */ /* 0x0001e2000810043f */
[----:B------:R-:W-:Y:S05]  /*ba20*/  @!P2 BRA `(.L_x_535) ;  /* 0x000000000004a947 */ /* 0x000fea0003800000 */
[----:B------:R-:W-:Y:S01]  /*ba30*/  BPT.TRAP 0x1 ;  /* 0x000000040000795c */ /* 0x000fe20000300000 */
.L_x_535:
[----:B------:R-:W-:Y:S05]  /*ba40*/  BSYNC B0 ;  /* 0x0000000000007941 */ /* 0x000fea0003800000 */
.L_x_534:
[----:B------:R-:W2:Y:S01]  /*ba50*/  SYNCS.PHASECHK.TRANS64.TRYWAIT P2, [R3+URZ+0x348b0], R0 ;  /* 0x0348b000030075a7 */ /* 0x000ea2000804017f */
[----:B------:R-:W-:Y:S01]  /*ba60*/  ULDC UR60, c[0x0][0x2f4] ;  /* 0x0000bd00003c7ab9 */ /* 0x000fe20000000800 */
[----:B------:R-:W-:Y:S01]  /*ba70*/  ULDC.64 UR38, c[0x0][0x328] ;  /* 0x0000ca0000267ab9 */ /* 0x000fe20000000a00 */
[----:B------:R-:W-:Y:S01]  /*ba80*/  ULDC.64 UR36, c[0x0][0x318] ;  /* 0x0000c60000247ab9 */ /* 0x000fe20000000a00 */
[----:B------:R-:W-:Y:S01]  /*ba90*/  BSSY B0, `(.L_x_536) ;  /* 0x0000003000007945 */ /* 0x000fe20003800000 */
[----:B------:R-:W-:-:S03]  /*baa0*/  IMAD.WIDE R48, R24, 0xb0, R118 ;  /* 0x000000b018307825 */ /* 0x000fc600078e0276 */
[----:B--2---:R-:W-:Y:S05]  /*bab0*/  @!P2 BRA `(.L_x_537) ;  /* 0x000001c40008a947 */ /* 0x004fea0003800000 */
.L_x_806:
[----:B------:R-:W-:Y:S05]  /*bac0*/  BSYNC B0 ;  /* 0x0000000000007941 */ /* 0x000fea0003800000 */
.L_x_536:
[----:B------:R-:W-:Y:S01]  /*bad0*/  ISETP.GE.AND P2, PT, R22, R4, PT ;  /* 0x000000041600720c */ /* 0x000fe20003f46270 */
[----:B------:R-:W-:-:S12]  /*bae0*/  BSSY B0, `(.L_x_538) ;  /* 0x0000011000007945 */ /* 0x000fd80003800000 */
[----:B------:R-:W-:Y:S05]  /*baf0*/  @P2 BRA `(.L_x_539) ;  /* 0x00000000003c2947 */ /* 0x000fea0003800000 */
[----:B------:R-:W-:Y:S01]  /*bb00*/  IMAD R47, R49, UR38, RZ ;  /* 0x00000026312f7c24 */ /* 0x000fe2000f8e02ff */
[----:B------:R-:W-:Y:S01]  /*bb10*/  ULDC.64 UR4, c[0x0][0x208] ;  /* 0x0000820000047ab9 */ /* 0x000fe20000000a00 */
[----:B0-----:R-:W-:Y:S02]  /*bb20*/  IMAD.MOV.U32 R44, RZ, RZ, R102 ;  /* 0x000000ffff2c7224 */ /* 0x001fe400078e0066 */
[----:B------:R-:W-:Y:S02]  /*bb30*/  IMAD.MOV.U32 R45, RZ, RZ, R6 ;  /* 0x000000ffff2d7224 */ /* 0x000fe400078e0006 */
[C---:B------:R-:W-:Y:S02]  /*bb40*/  IMAD R47, R48.reuse, UR39, R47 ;  /* 0x00000027302f7c24 */ /* 0x040fe4000f8e022f */
[----:B------:R-:W-:-:S04]  /*bb50*/  IMAD.WIDE.U32 R44, R48, UR38, R44 ;  /* 0x00000026302c7c25 */ /* 0x000fc8000f8e002c */
[----:B------:R-:W-:Y:S01]  /*bb60*/  IMAD.IADD R45, R45, 0x1, R47 ;  /* 0x000000012d2d7824 */ /* 0x000fe200078e022f */
[----:B------:R-:W-:-:S04]  /*bb70*/  LEA R50, P2, R44, UR36, 0x1 ;  /* 0x000000242c327c11 */ /* 0x000fc8000f8408ff */
[----:B------:R-:W-:Y:S02]  /*bb80*/  LEA.HI.X R51, R44, UR37, R45, 0x1, P2 ;  /* 0x000000252c337c11 */ /* 0x000fe400090f0c2d */
[----:B------:R-:W-:-:S13]  /*bb90*/  ISETP.GE.AND P2, PT, R16, UR60, PT ;  /* 0x0000003c10007c0c */ /* 0x000fda000bf46270 */
[----:B------:R-:W0:Y:S04]  /*bba0*/  @!P2 LDS.128 R44, [R5+0x400] ;  /* 0x00040000052ca984 */ /* 0x000e280000000c00 */
[----:B0-----:R-:W-:Y:S01]  /*bbb0*/  @!P2 STG.E.128 desc[UR4][R50.64], R44 ;  /* 0x0000002c3200a986 */ /* 0x001fe2000c101d04 */
[----:B------:R-:W-:-:S13]  /*bbc0*/  ISETP.GE.AND P2, PT, R221, UR60, PT ;  /* 0x0000003cdd007c0c */ /* 0x000fda000bf46270 */
[----:B------:R-:W0:Y:S04]  /*bbd0*/  @!P2 LDS.128 R44, [R5+0x5c00] ;  /* 0x005c0000052ca984 */ /* 0x000e280000000c00 */
[----:B0-----:R3:W-:Y:S02]  /*bbe0*/  @!P2 STG.E.128 desc[UR4][R50.64+0x80], R44 ;  /* 0x0000802c3200a986 */ /* 0x0017e4000c101d04 */
.L_x_539:
[----:B------:R-:W-:Y:S05]  /*bbf0*/  BSYNC B0 ;  /* 0x0000000000007941 */ /* 0x000fea0003800000 */
.L_x_538:
[----:B-12---:R-:W-:Y:S01]  /*bc00*/  VIADD R0, R22, 0x20 ;  /* 0x0000002016007836 */ /* 0x006fe20000000000 */
[----:B------:R-:W-:Y:S04]  /*bc10*/  BSSY B0, `(.L_x_540) ;  /* 0x0000014000007945 */ /* 0x000fe80003800000 */
[----:B------:R-:W-:-:S13]  /*bc20*/  ISETP.GE.AND P2, PT, R0, R4, PT ;  /* 0x000000040000720c */ /* 0x000fda0003f46270 */
[----:B------:R-:W-:Y:S05]  /*bc30*/  @P2 BRA `(.L_x_541) ;  /* 0x0000000000442947 */ /* 0x000fea0003800000 */
[----:B---3--:R-:W-:Y:S01]  /*bc40*/  IADD3 R47, P2, R48, 0x20, RZ ;  /* 0x00000020302f7810 */ /* 0x008fe20007f5e0ff */
[----:B------:R-:W-:Y:S01]  /*bc50*/  IMAD.MOV.U32 R45, RZ, RZ, R6 ;  /* 0x000000ffff2d7224 */ /* 0x000fe200078e0006 */
[----:B0-----:R-:W-:Y:S01]  /*bc60*/  MOV R44, R102 ;  /* 0x00000066002c7202 */ /* 0x001fe20000000f00 */
[----:B------:R-:W-:Y:S02]  /*bc70*/  ULDC.64 UR4, c[0x0][0x208] ;  /* 0x0000820000047ab9 */ /* 0x000fe40000000a00 */
[----:B------:R-:W-:Y:S02]  /*bc80*/  IMAD.X R0, RZ, RZ, R49, P2 ;  /* 0x000000ffff007224 */ /* 0x000fe400010e0631 */
[----:B------:R-:W-:-:S04]  /*bc90*/  IMAD.WIDE.U32 R44, R47, UR38, R44 ;  /* 0x000000262f2c7c25 */ /* 0x000fc8000f8e002c */
[----:B------:R-:W-:Y:S01]  /*bca0*/  IMAD R0, R0, UR38, RZ ;  /* 0x0000002600007c24 */ /* 0x000fe2000f8e02ff */
[----:B------:R-:W-:-:S03]  /*bcb0*/  LEA R50, P2, R44, UR36, 0x1 ;  /* 0x000000242c327c11 */ /* 0x000fc6000f8408ff */
[----:B------:R-:W-:-:S04]  /*bcc0*/  IMAD R47, R47, UR39, R0 ;  /* 0x000000272f2f7c24 */ /* 0x000fc8000f8e0200 */
[----:B------:R-:W-:-:S05]  /*bcd0*/  IMAD.IADD R45, R45, 0x1, R47 ;  /* 0x000000012d2d7824 */ /* 0x000fca00078e022f */
[----:B------:R-:W-:Y:S02]  /*bce0*/  LEA.HI.X R51, R44, UR37, R45, 0x1, P2 ;  /* 0x000000252c337c11 */ /* 0x000fe400090f0c2d */
[----:B------:R-:W-:-:S13]  /*bcf0*/  ISETP.GE.AND P2, PT, R16, UR60, PT ;  /* 0x0000003c10007c0c */ /* 0x000fda000bf46270 */
[----:B------:R-:W0:Y:S04]  /*bd00*/  @!P2 LDS.128 R44, [R5+0x1400] ;  /* 0x00140000052ca984 */ /* 0x000e280000000c00 */
[----:B0-----:R-:W-:Y:S01]  /*bd10*/  @!P2 STG.E.128 desc[UR4][R50.64], R44 ;  /* 0x0000002c3200a986 */ /* 0x001fe2000c101d04 */
[----:B------:R-:W-:-:S13]  /*bd20*/  ISETP.GE.AND P2, PT, R221, UR60, PT ;  /* 0x0000003cdd007c0c */ /* 0x000fda000bf46270 */
[----:B------:R-:W0:Y:S04]  /*bd30*/  @!P2 LDS.128 R44, [R5+0x6c00] ;  /* 0x006c0000052ca984 */ /* 0x000e280000000c00 */
[----:B0-----:R1:W-:Y:S02]  /*bd40*/  @!P2 STG.E.128 desc[UR4][R50.64+0x80], R44 ;  /* 0x0000802c3200a986 */ /* 0x0013e4000c101d04 */
.L_x_541:
[----:B------:R-:W-:Y:S05]  /*bd50*/  BSYNC B0 ;  /* 0x0000000000007941 */ /* 0x000fea0003800000 */
.L_x_540:
[----:B------:R-:W-:Y:S01]  /*bd60*/  VIADD R0, R22, 0x40 ;  /* 0x0000004016007836 */ /* 0x000fe20000000000 */
[----:B------:R-:W-:Y:S04]  /*bd70*/  BSSY B0, `(.L_x_542) ;  /* 0x0000014000007945 */ /* 0x000fe80003800000 */
[----:B------:R-:W-:-:S13]  /*bd80*/  ISETP.GE.AND P2, PT, R0, R4, PT ;  /* 0x000000040000720c */ /* 0x000fda0003f46270 */
[----:B------:R-:W-:Y:S05]  /*bd90*/  @P2 BRA `(.L_x_543) ;  /* 0x0000000000442947 */ /* 0x000fea0003800000 */
[----:B-1-3--:R-:W-:Y:S01]  /*bda0*/  IADD3 R47, P2, R48, 0x40, RZ ;  /* 0x00000040302f7810 */ /* 0x00afe20007f5e0ff */
[----:B0-----:R-:W-:Y:S01]  /*bdb0*/  IMAD.MOV.U32 R44, RZ, RZ, R102 ;  /* 0x000000ffff2c7224 */ /* 0x001fe200078e0066 */
[----:B------:R-:W-:Y:S01]  /*bdc0*/  MOV R45, R6 ;  /* 0x00000006002d7202 */ /* 0x000fe20000000f00 */
        /* <DEDUP_REMOVED lines=14> */
.L_x_543:
[----:B------:R-:W-:Y:S05]  /*beb0*/  BSYNC B0 ;  /* 0x0000000000007941 */ /* 0x000fea0003800000 */
.L_x_542:
[----:B------:R-:W-:Y:S01]  /*bec0*/  VIADD R0, R22, 0x60 ;  /* 0x0000006016007836 */ /* 0x000fe20000000000 */
[----:B------:R-:W-:Y:S04]  /*bed0*/  BSSY B0, `(.L_x_544) ;  /* 0x0000014000007945 */ /* 0x000fe80003800000 */
[----:B------:R-:W-:-:S13]  /*bee0*/  ISETP.GE.AND P2, PT, R0, R4, PT ;  /* 0x000000040000720c */ /* 0x000fda0003f46270 */
[----:B------:R-:W-:Y:S05]  /*bef0*/  @P2 BRA `(.L_x_545) ;  /* 0x0000000000442947 */ /* 0x000fea0003800000 */
[----:B-123--:R-:W-:Y:S01]  /*bf00*/  IADD3 R47, P2, R48, 0x60, RZ ;  /* 0x00000060302f7810 */ /* 0x00efe20007f5e0ff */
[----:B0-----:R-:W-:Y:S01]  /*bf10*/  IMAD.MOV.U32 R44, RZ, RZ, R102 ;  /* 0x000000ffff2c7224 */ /* 0x001fe200078e0066 */
[----:B------:R-:W-:Y:S01]  /*bf20*/  ULDC.64 UR4, c[0x0][0x208] ;  /* 0x0000820000047ab9 */ /* 0x000fe20000000a00 */
[----:B------:R-:W-:Y:S02]  /*bf30*/  IMAD.MOV.U32 R45, RZ, RZ, R6 ;  /* 0x000000ffff2d7224 */ /* 0x000fe400078e0006 */
[----:B------:R-:W-:Y:S02]  /*bf40*/  IMAD.X R0, RZ, RZ, R49, P2 ;  /* 0x000000ffff007224 */ /* 0x000fe400010e0631 */
[----:B------:R-:W-:-:S04]  /*bf50*/  IMAD.WIDE.U32 R44, R47, UR38, R44 ;  /* 0x000000262f2c7c25 */ /* 0x000fc8000f8e002c */
[----:B------:R-:W-:Y:S01]  /*bf60*/  IMAD R0, R0, UR38, RZ ;  /* 0x0000002600007c24 */ /* 0x000fe2000f8e02ff */
[----:B------:R-:W-:-:S03]  /*bf70*/  LEA R50, P2, R44, UR36, 0x1 ;  /* 0x000000242c327c11 */ /* 0x000fc6000f8408ff */
[----:B------:R-:W-:-:S05]  /*bf80*/  IMAD R47, R47, UR39, R0 ;  /* 0x000000272f2f7c24 */ /* 0x000fca000f8e0200 */
[----:B------:R-:W-:-:S04]  /*bf90*/  IADD3 R45, R45, R47, RZ ;  /* 0x0000002f2d2d7210 */ /* 0x000fc80007ffe0ff */
[----:B------:R-:W-:Y:S02]  /*bfa0*/  LEA.HI.X R51, R44, UR37, R45, 0x1, P2 ;  /* 0x000000252c337c11 */ /* 0x000fe400090f0c2d */
[----:B------:R-:W-:-:S13]  /*bfb0*/  ISETP.GE.AND P2, PT, R16, UR60, PT ;  /* 0x0000003c10007c0c */ /* 0x000fda000bf46270 */
[----:B------:R-:W0:Y:S04]  /*bfc0*/  @!P2 LDS.128 R44, [R5+0x3400] ;  /* 0x00340000052ca984 */ /* 0x000e280000000c00 */
[----:B0-----:R-:W-:Y:S01]  /*bfd0*/  @!P2 STG.E.128 desc[UR4][R50.64], R44 ;  /* 0x0000002c3200a986 */ /* 0x001fe2000c101d04 */
[----:B------:R-:W-:-:S13]  /*bfe0*/  ISETP.GE.AND P2, PT, R221, UR60, PT ;  /* 0x0000003cdd007c0c */ /* 0x000fda000bf46270 */
[----:B------:R-:W0:Y:S04]  /*bff0*/  @!P2 LDS.128 R44, [R5+0x8c00] ;  /* 0x008c0000052ca984 */ /* 0x000e280000000c00 */
[----:B0-----:R4:W-:Y:S02]  /*c000*/  @!P2 STG.E.128 desc[UR4][R50.64+0x80], R44 ;  /* 0x0000802c3200a986 */ /* 0x0019e4000c101d04 */
.L_x_545:
[----:B------:R-:W-:Y:S05]  /*c010*/  BSYNC B0 ;  /* 0x0000000000007941 */ /* 0x000fea0003800000 */
.L_x_544:
[----:B------:R-:W-:Y:S01]  /*c020*/  VIADD R0, R22, 0x80 ;  /* 0x0000008016007836 */ /* 0x000fe20000000000 */
[----:B------:R-:W-:Y:S04]  /*c030*/  BSSY B0, `(.L_x_546) ;  /* 0x0000014000007945 */ /* 0x000fe80003800000 */
[----:B------:R-:W-:-:S13]  /*c040*/  ISETP.GE.AND P2, PT, R0, R4, PT ;  /* 0x000000040000720c */ /* 0x000fda0003f46270 */
[----:B------:R-:W-:Y:S05]  /*c050*/  @P2 BRA `(.L_x_547) ;  /* 0x0000000000442947 */ /* 0x000fea0003800000 */
[----:B-1234-:R-:W-:Y:S01]  /*c060*/  IADD3 R47, P2, R48, 0x80, RZ ;  /* 0x00000080302f7810 */ /* 0x01efe20007f5e0ff */
[----:B0-----:R-:W-:Y:S01]  /*c070*/  IMAD.MOV.U32 R44, RZ, RZ, R102 ;  /* 0x000000ffff2c7224 */ /* 0x001fe200078e0066 */
[----:B------:R-:W-:Y:S01]  /*c080*/  ULDC.64 UR4, c[0x0][0x208] ;  /* 0x0000820000047ab9 */ /* 0x000fe20000000a00 */
[----:B------:R-:W-:Y:S02]  /*c090*/  IMAD.MOV.U32 R45, RZ, RZ, R6 ;  /* 0x000000ffff2d7224 */ /* 0x000fe400078e0006 */
        /* <DEDUP_REMOVED lines=13> */
.L_x_547:
[----:B------:R-:W-:Y:S05]  /*c170*/  BSYNC B0 ;  /* 0x0000000000007941 */ /* 0x000fea0003800000 */
.L_x_546:
[----:B------:R-:W-:Y:S01]  /*c180*/  IADD3 R0, R22, 0xa0, RZ ;  /* 0x000000a016007810 */ /* 0x000fe20007ffe0ff */
[----:B------:R-:W-:Y:S03]  /*c190*/  BSSY B0, `(.L_x_548) ;  /* 0x0000014000007945 */ /* 0x000fe60003800000 */
[----:B------:R-:W-:-:S13]  /*c1a0*/  ISETP.GE.AND P2, PT, R0, R4, PT ;  /* 0x000000040000720c */ /* 0x000fda0003f46270 */
[----:B------:R-:W-:Y:S05]  /*c1b0*/  @P2 BRA `(.L_x_549) ;  /* 0x0000000000442947 */ /* 0x000fea0003800000 */
[----:B01234-:R-:W-:Y:S01]  /*c1c0*/  IADD3 R47, P2, R48, 0xa0, RZ ;  /* 0x000000a0302f7810 */ /* 0x01ffe20007f5e0ff */
[----:B------:R-:W-:Y:S01]  /*c1d0*/  IMAD.MOV.U32 R44, RZ, RZ, R102 ;  /* 0x000000ffff2c7224 */ /* 0x000fe200078e0066 */
[----:B------:R-:W-:Y:S01]  /*c1e0*/  ULDC.64 UR4, c[0x0][0x208] ;  /* 0x0000820000047ab9 */ /* 0x000fe20000000a00 */
[----:B------:R-:W-:Y:S02]  /*c1f0*/  IMAD.MOV.U32 R45, RZ, RZ, R6 ;  /* 0x000000ffff2d7224 */ /* 0x000fe400078e0006 */
[----:B------:R-:W-:Y:S02]  /*c200*/  IMAD.X R48, RZ, RZ, R49, P2 ;  /* 0x000000ffff307224 */ /* 0x000fe400010e0631 */
[----:B------:R-:W-:-:S04]  /*c210*/  IMAD.WIDE.U32 R44, R47, UR38, R44 ;  /* 0x000000262f2c7c25 */ /* 0x000fc8000f8e002c */
[----:B------:R-:W-:-:S04]  /*c220*/  IMAD R48, R48, UR38, RZ ;  /* 0x0000002630307c24 */ /* 0x000fc8000f8e02ff */
[----:B------:R-:W-:Y:S01]  /*c230*/  IMAD R47, R47, UR39, R48 ;  /* 0x000000272f2f7c24 */ /* 0x000fe2000f8e0230 */
[----:B------:R-:W-:-:S03]  /*c240*/  LEA R48, P2, R44, UR36, 0x1 ;  /* 0x000000242c307c11 */ /* 0x000fc6000f8408ff */
        /* <DEDUP_REMOVED lines=8> */
.L_x_549:
[----:B------:R-:W-:Y:S05]  /*c2d0*/  BSYNC B0 ;  /* 0x0000000000007941 */ /* 0x000fea0003800000 */
.L_x_548:
[----:B------:R-:W5:Y:S01]  /*c2e0*/  LDL R0, [R1] ;  /* 0x0000000001007983 */ /* 0x000f620000100800 */
[----:B------:R-:W-:Y:S01]  /*c2f0*/  @!P3 VIADD R3, R3, 0x348c0 ;  /* 0x000348c00303b836 */ /* 0x000fe20000000000 */
[----:B------:R-:W-:Y:S01]  /*c300*/  IADD3 R23, R23, 0x1, RZ ;  /* 0x0000000117177810 */ /* 0x000fe20007ffe0ff */
[----:B------:R-:W-:Y:S01]  /*c310*/  @!PT LDS RZ, [RZ] ;  /* 0x00000000fffff984 */ /* 0x000fe20000000800 */
[----:B------:R-:W-:Y:S01]  /*c320*/  @!PT LDS RZ, [RZ] ;  /* 0x00000000fffff984 */ /* 0x000fe20000000800 */
[----:B------:R-:W-:Y:S01]  /*c330*/  @!PT LDS RZ, [RZ] ;  /* 0x00000000fffff984 */ /* 0x000fe20000000800 */
[----:B------:R-:W-:Y:S01]  /*c340*/  @!PT LDS RZ, [RZ] ;  /* 0x00000000fffff984 */ /* 0x000fe20000000800 */
[----:B------:R1:W-:Y:S06]  /*c350*/  MEMBAR.ALL.CTA ;  /* 0x0000000000007992 */ /* 0x0003ec0000008000 */
[----:B-1----:R-:W1:Y:S02]  /*c360*/  FENCE.VIEW.ASYNC.S ;  /* 0x00000000000073c6 */ /* 0x002e640000000000 */
[----:B-1----:R1:W-:Y:S01]  /*c370*/  BAR.SYNC.DEFER_BLOCKING R163, 0x80 ;  /* 0x000200a30000751d */ /* 0x0023e20000010000 */
[----:B------:R-:W-:-:S02]  /*c380*/  ISETP.NE.AND P2, PT, R23, 0x2, PT ;  /* 0x000000021700780c */ /* 0x000fc40003f45270 */
[----:B------:R-:W-:Y:S02]  /*c390*/  @!P3 PRMT R3, RZ, 0x654, R3 ;  /* 0x00000654ff03b816 */ /* 0x000fe40000000003 */
[----:B------:R-:W-:Y:S02]  /*c3a0*/  SEL R23, R23, RZ, P2 ;  /* 0x000000ff17177207 */ /* 0x000fe40001000000 */
[----:B------:R1:W-:Y:S01]  /*c3b0*/  @!P3 SYNCS.ARRIVE.TRANS64.RED.A1T0 RZ, [R3+URZ], RZ ;  /* 0x000000ff03ffb9a7 */ /* 0x0003e2000810043f */
[----:B-----5:R-:W-:Y:S02]  /*c3c0*/  LOP3.LUT P4, RZ, R0, 0x10, RZ, 0xc0, !PT ;  /* 0x0000001000ff7812 */ /* 0x020fe4000788c0ff */
[----:B------:R-:W-:-:S04]  /*c3d0*/  SEL R0, RZ, 0x1, P2 ;  /* 0x00000001ff007807 */ /* 0x000fc80001000000 */
[----:B------:R-:W-:-:S07]  /*c3e0*/  LOP3.LUT R223, R223, R0, RZ, 0x3c, !PT ;  /* 0x00000000dfdf7212 */ /* 0x000fce00078e3cff */
[----:B-1----:R-:W-:Y:S05]  /*c3f0*/  @P4 BRA `(.L_x_550) ;  /* 0xffffff68002c4947 */ /* 0x002fea000383ffff */
[----:B------:R-:W1:Y:S01]  /*c400*/  S2R R4, SR_TID.X ;  /* 0x0000000000047919 */ /* 0x000e620000002100 */
[----:B------:R-:W-:Y:S02]  /*c410*/  PLOP3.LUT P0, PT, PT, PT, PT, 0x8, 0x0 ;  /* 0x000000000000781c */ /* 0x000fe40003f0e170 */
[----:B-1----:R-:W-:-:S04]  /*c420*/  SHF.R.U32.HI R4, RZ, 0x7, R4 ;  /* 0x00000007ff047819 */ /* 0x002fc80000011604 */
[----:B------:R-:W-:-:S13]  /*c430*/  ISETP.NE.AND P4, PT, R4, 0x1, PT ;  /* 0x000000010400780c */ /* 0x000fda0003f85270 */
[----:B------:R-:W-:Y:S06]  /*c440*/  @!P4 BAR.ARV 0x9, 0x100 ;  /* 0x024400000000cb1d */ /* 0x000fec0000002000 */
.L_x_422:
[----:B------:R-:W-:Y:S01]  /*c450*/  IMAD.MOV.U32 R3, RZ, RZ, RZ ;  /* 0x000000ffff037224 */ /* 0x000fe200078e00ff */
[----:B------:R-:W-:Y:S06]  /*c460*/  @P0 BRA `(.L_x_551) ;  /* 0x00000000000c0947 */ /* 0x000fec0003800000 */
[----:B------:R-:W1:Y:S01]  /*c470*/  FENCE.VIEW.ASYNC.G ;  /* 0x00000000000073c6 */ /* 0x000e620000000100 */
[----:B------:R-:W-:Y:S05]  /*c480*/  WARPSYNC.ALL ;  /* 0x0000000000007948 */ /* 0x000fea0003800000 */
[----:B-1----:R-:W-:Y:S06]  /*c490*/  BAR.ARV 0xc, 0x180 ;  /* 0x0306000000007b1d */ /* 0x002fec0000002000 */
.L_x_551:
[----:B------:R-:W2:Y:S01]  /*c4a0*/  LDL R0, [R1] ;  /* 0x0000000001007983 */ /* 0x000ea20000100800 */
[----:B------:R-:W-:Y:S01]  /*c4b0*/  BSSY B0, `(.L_x_552) ;  /* 0x0000021000007945 */ /* 0x000fe20003800000 */
[----:B--2---:R-:W-:-:S13]  /*c4c0*/  LOP3.LUT P0, RZ, R0, 0x40, RZ, 0xc0, !PT ;  /* 0x0000004000ff7812 */ /* 0x004fda000780c0ff */
[----:B------:R-:W-:Y:S05]  /*c4d0*/  @!P0 BRA `(.L_x_553) ;  /* 0x0000000000788947 */ /* 0x000fea0003800000 */
[----:B------:R-:W2:Y:S01]  /*c4e0*/  LDL R0, [R1+0x70] ;  /* 0x0000700001007983 */ /* 0x000ea20000100800 */
[----:B------:R-:W-:Y:S01]  /*c4f0*/  ULDC UR4, c[0x0][0x9f0] ;  /* 0x00027c0000047ab9 */ /* 0x000fe20000000800 */
[----:B--2---:R-:W-:-:S04]  /*c500*/  ISETP.NE.AND P0, PT, R0, RZ, PT ;  /* 0x000000ff0000720c */ /* 0x004fc80003f05270 */
        /* <DEDUP_REMOVED lines=19> */
[-C--:B------:R-:W-:Y:S01]  /*c640*/  @!P1 IADD3 R3, R3, -R6.reuse, RZ ;  /* 0x8000000603039210 */ /* 0x080fe20007ffe0ff */
[----:B------:R-:W-:Y:S01]  /*c650*/  @!P1 VIADD R5, R5, 0x1 ;  /* 0x0000000105059836 */ /* 0x000fe20000000000 */
[----:B------:R-:W-:Y:S02]  /*c660*/  ISETP.NE.AND P1, PT, R9, RZ, PT ;  /* 0x000000ff0900720c */ /* 0x000fe40003f25270 */
[----:B------:R-:W-:-:S13]  /*c670*/  ISETP.GE.U32.AND P0, PT, R3, R6, PT ;  /* 0x000000060300720c */ /* 0x000fda0003f06070 */
[----:B------:R-:W-:-:S04]  /*c680*/  @P0 VIADD R5, R5, 0x1 ;  /* 0x0000000105050836 */ /* 0x000fc80000000000 */
[----:B------:R-:W-:-:S04]  /*c690*/  IMAD.MOV.U32 R3, RZ, RZ, R5 ;  /* 0x000000ffff037224 */ /* 0x000fc800078e0005 */
[----:B------:R-:W-:Y:S01]  /*c6a0*/  @!P2 IMAD.MOV R3, RZ, RZ, -R3 ;  /* 0x000000ffff03a224 */ /* 0x000fe200078e0a03 */
[----:B------:R-:W-:-:S07]  /*c6b0*/  @!P1 LOP3.LUT R3, RZ, R9, RZ, 0x33, !PT ;  /* 0x00000009ff039212 */ /* 0x000fce00078e33ff */
.L_x_553:
[----:B------:R-:W-:Y:S05]  /*c6c0*/  BSYNC B0 ;  /* 0x0000000000007941 */ /* 0x000fea0003800000 */
.L_x_552:
[----:B------:R-:W2:Y:S01]  /*c6d0*/  LDL R0, [R1+0x80] ;  /* 0x0000800001007983 */ /* 0x000ea20000100800 */
[----:B------:R-:W-:Y:S02]  /*c6e0*/  PLOP3.LUT P0, PT, PT, PT, PT, 0x80, 0x0 ;  /* 0x000000000000781c */ /* 0x000fe40003f0f070 */
        /* <DEDUP_REMOVED lines=18> */
[----:B0--34-:R-:W-:Y:S02]  /*c810*/  CS2R R50, SRZ ;  /* 0x0000000000327805 */ /* 0x019fe4000001ff00 */
        /* <DEDUP_REMOVED lines=13> */
[----:B--2---:R-:W-:Y:S02]  /*c8f0*/  IMAD R4, R0, R3, RZ ;  /* 0x0000000300047224 */ /* 0x004fe400078e02ff */
[----:B------:R-:W-:-:S03]  /*c900*/  IMAD.MOV.U32 R0, RZ, RZ, RZ ;  /* 0x000000ffff007224 */ /* 0x000fc600078e00ff */
[----:B------:R0:W-:Y:S01]  /*c910*/  STL [R1+0x4], R4 ;  /* 0x0000040401007387 */ /* 0x0001e20000100800 */
[----:B------:R-:W-:Y:S02]  /*c920*/  VIADDMNMX R160, R4, R3, R160, PT ;  /* 0x0000000304a07246 */ /* 0x000fe400038001a0 */
[----:B------:R-:W-:Y:S02]  /*c930*/  MOV R3, RZ ;  /* 0x000000ff00037202 */ /* 0x000fe40000000f00 */
[----:B------:R-:W-:-:S13]  /*c940*/  ISETP.GT.AND P1, PT, R160, R4, PT ;  /* 0x00000004a000720c */ /* 0x000fda0003f24270 */
[----:B0-----:R-:W-:Y:S05]  /*c950*/  @!P1 BRA `(.L_x_554) ;  /* 0x0000010400909947 */ /* 0x001fea0003800000 */
[----:B------:R-:W0:Y:S01]  /*c960*/  S2R R4, SR_TID.X ;  /* 0x0000000000047919 */ /* 0x000e220000002100 */
[----:B------:R-:W-:Y:S01]  /*c970*/  UMOV UR4, 0xffffffff ;  /* 0xffffffff00047882 */ /* 0x000fe20000000000 */
[----:B0-----:R-:W-:-:S05]  /*c980*/  VIADD R4, R4, 0xffffff80 ;  /* 0xffffff8004047836 */ /* 0x001fca0000000000 */
[----:B------:R-:W-:-:S04]  /*c990*/  SHF.R.S32.HI R0, RZ, 0x1f, R4 ;  /* 0x0000001fff007819 */ /* 0x000fc80000011404 */
[----:B------:R-:W-:-:S04]  /*c9a0*/  LEA.HI R0, R0, R4, RZ, 0x7 ;  /* 0x0000000400007211 */ /* 0x000fc800078f38ff */
[----:B------:R-:W-:Y:S01]  /*c9b0*/  SHF.R.S32.HI R13, RZ, 0x7, R0 ;  /* 0x00000007ff0d7819 */ /* 0x000fe20000011400 */
[----:B------:R-:W-:Y:S06]  /*c9c0*/  BRA.DIV UR4, `(.L_x_555) ;  /* 0x000001b604587947 */ /* 0x000fec000b800000 */
[----:B------:R-:W0:Y:S04]  /*c9d0*/  SHFL.IDX PT, R0, R13, RZ, 0x1f ;  /* 0x00001fff0d007589 */ /* 0x000e2800000e0000 */
[----:B0-----:R0:W-:Y:S02]  /*c9e0*/  STL [R1+0x28], R0 ;  /* 0x0000280001007387 */ /* 0x0011e40000100800 */
.L_x_809:
[----:B------:R-:W0:Y:S04]  /*c9f0*/  LDL R4, [R1+0x28] ;  /* 0x0000280001047983 */ /* 0x000e280000100800 */
[----:B------:R-:W2:Y:S01]  /*ca00*/  LDL R3, [R1+0x84] ;  /* 0x0000840001037983 */ /* 0x000ea20000100800 */
[----:B0-----:R-:W-:-:S04]  /*ca10*/  LEA.HI R0, R4, R4, RZ, 0x1 ;  /* 0x0000000404007211 */ /* 0x001fc800078f08ff */
[----:B------:R-:W-:Y:S02]  /*ca20*/  LOP3.LUT R0, R0, 0x1e, RZ, 0xc0, !PT ;  /* 0x0000001e00007812 */ /* 0x000fe400078ec0ff */
[----:B--2---:R-:W-:-:S03]  /*ca30*/  LOP3.LUT P0, RZ, R3, 0x9f, RZ, 0xc0, !PT ;  /* 0x0000009f03ff7812 */ /* 0x004fc6000780c0ff */
[----:B------:R-:W-:-:S04]  /*ca40*/  IMAD.IADD R0, R4, 0x1, -R0 ;  /* 0x0000000104007824 */ /* 0x000fc800078e0a00 */
[----:B------:R-:W-:-:S05]  /*ca50*/  IMAD R0, R0, 0x2000, R3 ;  /* 0x0000200000007824 */ /* 0x000fca00078e0203 */
[----:B------:R-:W-:-:S04]  /*ca60*/  SHF.R.U32.HI R0, RZ, 0x4, R0 ;  /* 0x00000004ff007819 */ /* 0x000fc80000011600 */
[----:B------:R-:W-:Y:S01]  /*ca70*/  LOP3.LUT R28, R0, 0x3fff, RZ, 0xc0, !PT ;  /* 0x00003fff001c7812 */ /* 0x000fe200078ec0ff */
[----:B------:R-:W-:Y:S06]  /*ca80*/  @!P0 BRA `(.L_x_556) ;  /* 0x0000000000408947 */ /* 0x000fec0003800000 */
[----:B------:R-:W-:Y:S01]  /*ca90*/  MOV R0, 0x0 ;  /* 0x0000000000007802 */ /* 0x000fe20000000f00 */
[----:B------:R-:W-:Y:S01]  /*caa0*/  ULDC.64 UR4, c[0x4][0xa0] ;  /* 0x0100280000047ab9 */ /* 0x000fe20000000a00 */
[----:B------:R-:W-:Y:S01]  /*cab0*/  ULDC.64 UR6, c[0x4][0xa8] ;  /* 0x01002a0000067ab9 */ /* 0x000fe20000000a00 */
[----:B------:R-:W-:Y:S01]  /*cac0*/  IMAD.U32 R4, RZ, RZ, UR4 ;  /* 0x00000004ff047e24 */ /* 0x000fe2000f8e00ff */
[----:B-1----:R0:W1:Y:S01]  /*cad0*/  LDC.64 R14, c[0x4][R0] ;  /* 0x01000000000e7b82 */ /* 0x0020620000000a00 */
[----:B------:R-:W-:Y:S01]  /*cae0*/  IMAD.U32 R5, RZ, RZ, UR5 ;  /* 0x00000005ff057e24 */ /* 0x000fe2000f8e00ff */
[----:B------:R-:W-:Y:S01]  /*caf0*/  ULDC.64 UR4, c[0x4][0x40] ;  /* 0x0100100000047ab9 */ /* 0x000fe20000000a00 */
[----:B------:R-:W-:Y:S01]  /*cb00*/  MOV R6, UR6 ;  /* 0x0000000600067c02 */ /* 0x000fe20008000f00 */
[----:B------:R-:W-:Y:S01]  /*cb10*/  IMAD.U32 R7, RZ, RZ, UR7 ;  /* 0x00000007ff077e24 */ /* 0x000fe2000f8e00ff */
[----:B------:R-:W-:Y:S01]  /*cb20*/  MOV R13, RZ ;  /* 0x000000ff000d7202 */ /* 0x000fe20000000f00 */
[----:B------:R-:W-:-:S02]  /*cb30*/  IMAD.U32 R10, RZ, RZ, UR4 ;  /* 0x00000004ff0a7e24 */ /* 0x000fc4000f8e00ff */
[----:B------:R-:W-:Y:S02]  /*cb40*/  IMAD.U32 R11, RZ, RZ, UR5 ;  /* 0x00000005ff0b7e24 */ /* 0x000fe4000f8e00ff */
[----:B------:R-:W-:Y:S02]  /*cb50*/  IMAD.MOV.U32 R8, RZ, RZ, 0x70 ;  /* 0x00000070ff087424 */ /* 0x000fe400078e00ff */
[----:B0-----:R-:W-:-:S07]  /*cb60*/  IMAD.MOV.U32 R12, RZ, RZ, 0x1 ;  /* 0x00000001ff0c7424 */ /* 0x001fce00078e00ff */
[----:B------:R-:W-:-:S07]  /*cb70*/  LEPC R20, `(.L_x_556) ;  /* 0x000000001014794e */ /* 0x000fce0000000000 */
[----:B-1---5:R-:W-:Y:S05]  /*cb80*/  CALL.ABS.NOINC R14 ;  /* 0x000000000e007343 */ /* 0x022fea0003c00000 */
.L_x_556:
[----:B------:R-:W-:Y:S02]  /*cb90*/  ULDC UR4, c[0x0][0x3f4] ;  /* 0x0000fd0000047ab9 */ /* 0x000fe40000000800 */
[----:B------:R-:W-:-:S13]  /*cba0*/  ISETP.LT.AND P0, PT, RZ, UR4, PT ;  /* 0x00000004ff007c0c */ /* 0x000fda000bf01270 */
[----:B------:R-:W-:Y:S05]  /*cbb0*/  @P0 BRA `(.L_x_557) ;  /* 0x0000000000400947 */ /* 0x000fea0003800000 */
[----:B------:R-:W2:Y:S02]  /*cbc0*/  LDL R20, [R1+0x78] ;  /* 0x0000780001147983 */ /* 0x000ea40000100800 */
[----:B--2---:R-:W-:-:S04]  /*cbd0*/  LEA.HI R0, R20, R20, RZ, 0x1 ;  /* 0x0000001414007211 */ /* 0x004fc800078f08ff */
[----:B------:R-:W-:-:S05]  /*cbe0*/  LOP3.LUT R0, R0, 0xfffffffe, RZ, 0xc0, !PT ;  /* 0xfffffffe00007812 */ /* 0x000fca00078ec0ff */
[----:B------:R-:W-:-:S05]  /*cbf0*/  IMAD.IADD R0, R20, 0x1, -R0 ;  /* 0x0000000114007824 */ /* 0x000fca00078e0a00 */
[----:B------:R-:W-:-:S04]  /*cc00*/  SHF.L.U32 R3, R0, 0x1f, RZ ;  /* 0x0000001f00037819 */ /* 0x000fc800000006ff */
[----:B------:R0:W2:Y:S03]  /*cc10*/  SYNCS.PHASECHK.TRANS64.TRYWAIT P0, [R2+URZ+0x34800], R3 ;  /* 0x03480003020075a7 */ /* 0x0000a6000800017f */
[----:B--2---:R-:W-:Y:S05]  /*cc20*/  @!P0 NANOSLEEP.SYNCS 0x989680 ;  /* 0x009896800000895d */ /* 0x004fea0003900000 */
[----:B------:R-:W2:Y:S01]  /*cc30*/  @!P0 SYNCS.PHASECHK.TRANS64 P0, [R2+URZ+0x34800], R3 ;  /* 0x03480003020085a7 */ /* 0x000ea2000800007f */
[----:B------:R-:W-:Y:S04]  /*cc40*/  BSSY B0, `(.L_x_558) ;  /* 0x0000006000007945 */ /* 0x000fe80003800000 */
[----:B--2---:R-:W-:Y:S05]  /*cc50*/  @P0 BRA `(.L_x_559) ;  /* 0x0000000000100947 */ /* 0x004fea0003800000 */
.L_x_560:
[----:B--2---:R2:W3:Y:S02]  /*cc60*/  SYNCS.PHASECHK.TRANS64.TRYWAIT P0, [R2+URZ+0x34800], R3 ;  /* 0x03480003020075a7 */ /* 0x0044e4000800017f */
[----:B---3--:R-:W-:Y:S05]  /*cc70*/  @!P0 NANOSLEEP.SYNCS 0x989680 ;  /* 0x009896800000895d */ /* 0x008fea0003900000 */
[----:B------:R-:W3:Y:S02]  /*cc80*/  @!P0 SYNCS.PHASECHK.TRANS64 P0, [R2+URZ+0x34800], R3 ;  /* 0x03480003020085a7 */ /* 0x000ee4000800007f */
[----:B---3--:R-:W-:Y:S05]  /*cc90*/  @!P0 BRA `(.L_x_560) ;  /* 0xfffffffc00f08947 */ /* 0x008fea000383ffff */
.L_x_559:
[----:B------:R-:W-:Y:S05]  /*cca0*/  BSYNC B0 ;  /* 0x0000000000007941 */ /* 0x000fea0003800000 */
.L_x_558:
[----:B------:R-:W-:Y:S05]  /*ccb0*/  BRA `(.L_x_561) ;  /* 0x0000003c00287947 */ /* 0x000fea0003800000 */
.L_x_557:
[----:B------:R-:W2:Y:S01]  /*ccc0*/  LDL R29, [R1+0x84] ;  /* 0x00008400011d7983 */ /* 0x000ea20000100800 */
[----:B-----5:R-:W-:Y:S01]  /*ccd0*/  SHF.R.S32.HI R0, RZ, 0x1f, R147 ;  /* 0x0000001fff007819 */ /* 0x020fe20000011493 */
[----:B------:R-:W-:Y:S01]  /*cce0*/  ULDC.64 UR4, c[0x0][0x3f8] ;  /* 0x0000fe0000047ab9 */ /* 0x000fe20000000a00 */
[----:B------:R-:W-:Y:S01]  /*ccf0*/  ULDC.64 UR6, c[0x0][0x408] ;  /* 0x0001020000067ab9 */ /* 0x000fe20000000a00 */
[----:B------:R-:W-:-:S04]  /*cd00*/  IMAD.WIDE.U32 R4, R147, UR4, RZ ;  /* 0x0000000493047c25 */ /* 0x000fc8000f8e00ff */
[C---:B------:R-:W-:Y:S02]  /*cd10*/  IMAD R6, R0.reuse, UR4, RZ ;  /* 0x0000000400067c24 */ /* 0x040fe4000f8e02ff */
[----:B------:R-:W-:Y:S02]  /*cd20*/  IMAD R0, R0, UR6, RZ ;  /* 0x0000000600007c24 */ /* 0x000fe4000f8e02ff */
[C---:B------:R-:W-:Y:S01]  /*cd30*/  IMAD R25, R147.reuse, UR5, R6 ;  /* 0x0000000593197c24 */ /* 0x040fe2000f8e0206 */
[----:B------:R-:W-:Y:S01]  /*cd40*/  ULDC.64 UR4, c[0x0][0x3e8] ;  /* 0x0000fa0000047ab9 */ /* 0x000fe20000000a00 */
[C---:B------:R-:W-:Y:S01]  /*cd50*/  IMAD R27, R147.reuse, UR7, R0 ;  /* 0x00000007931b7c24 */ /* 0x040fe2000f8e0200 */
[----:B------:R-:W-:Y:S01]  /*cd60*/  LEA R24, P1, R4, UR4, 0x1 ;  /* 0x0000000404187c11 */ /* 0x000fe2000f8208ff */
[----:B------:R-:W-:Y:S01]  /*cd70*/  IMAD.WIDE.U32 R6, R147, UR6, RZ ;  /* 0x0000000693067c25 */ /* 0x000fe2000f8e00ff */
[----:B------:R-:W-:-:S03]  /*cd80*/  ULDC.64 UR6, c[0x0][0x400] ;  /* 0x0001000000067ab9 */ /* 0x000fc60000000a00 */
[----:B------:R-:W-:Y:S01]  /*cd90*/  IMAD.IADD R25, R25, 0x1, R5 ;  /* 0x0000000119197824 */ /* 0x000fe200078e0205 */
[----:B------:R-:W-:Y:S01]  /*cda0*/  LEA R26, P2, R6, UR6, 0x1 ;  /* 0x00000006061a7c11 */ /* 0x000fe2000f8408ff */
[----:B------:R-:W-:-:S03]  /*cdb0*/  IMAD.IADD R27, R27, 0x1, R7 ;  /* 0x000000011b1b7824 */ /* 0x000fc600078e0207 */
[----:B------:R-:W-:Y:S02]  /*cdc0*/  LEA.HI.X R25, R4, UR5, R25, 0x1, P1 ;  /* 0x0000000504197c11 */ /* 0x000fe400088f0c19 */
[----:B------:R-:W-:Y:S02]  /*cdd0*/  LEA.HI.X R27, R6, UR7, R27, 0x1, P2 ;  /* 0x00000007061b7c11 */ /* 0x000fe400090f0c1b */
[----:B--2---:R-:W-:-:S13]  /*cde0*/  LOP3.LUT P0, RZ, R29, 0x3ff, RZ, 0xc0, !PT ;  /* 0x000003ff1dff7812 */ /* 0x004fda000780c0ff */
[----:B------:R-:W-:Y:S05]  /*cdf0*/  @!P0 BRA `(.L_x_562) ;  /* 0x0000000000408947 */ /* 0x000fea0003800000 */
        /* <DEDUP_REMOVED lines=15> */
[----:B-1----:R-:W-:Y:S05]  /*cef0*/  CALL.ABS.NOINC R14 ;  /* 0x000000000e007343 */ /* 0x002fea0003c00000 */
.L_x_562:
[----:B------:R-:W2:Y:S01]  /*cf00*/  LDL R20, [R1+0x4c] ;  /* 0x00004c0001147983 */ /* 0x000ea20000100800 */
[----:B------:R-:W-:Y:S01]  /*cf10*/  ULDC.U8 UR4, c[0x0][0x410] ;  /* 0x0001040000047ab9 */ /* 0x000fe20000000000 */
[----:B------:R-:W-:Y:S01]  /*cf20*/  BSSY B0, `(.L_x_563) ;  /* 0x000039b000007945 */ /* 0x000fe20003800000 */
[----:B------:R-:W-:Y:S01]  /*cf30*/  ISETP.NE.AND P0, PT, RZ, UR4, PT ;  /* 0x00000004ff007c0c */ /* 0x000fe2000bf05270 */
[----:B------:R-:W-:Y:S02]  /*cf40*/  IMAD R5, R149, 0x80, R22 ;  /* 0x0000008095057824 */ /* 0x000fe400078e0216 */
[----:B--2---:R-:W-:-:S10]  /*cf50*/  IMAD R21, R20, 0x2, R29 ;  /* 0x0000000214157824 */ /* 0x004fd400078e021d */
[----:B------:R-:W-:Y:S05]  /*cf60*/  @!P0 BRA `(.L_x_564) ;  /* 0x0000001800ac8947 */ /* 0x000fea0003800000 */
[----:B------:R-:W-:-:S03]  /*cf70*/  UMOV UR4, 0xffffffff ;  /* 0xffffffff00047882 */ /* 0x000fc60000000000 */
[----:B------:R-:W-:Y:S05]  /*cf80*/  BRA.DIV UR4, `(.L_x_565) ;  /* 0x000001b204107947 */ /* 0x000fea000b800000 */
[----:B------:R0:W2:Y:S04]  /*cf90*/  SHFL.IDX PT, R0, R25, RZ, 0x181f ;  /* 0x00181fff19007589 */ /* 0x0000a800000e0000 */
[----:B------:R0:W3:Y:S04]  /*cfa0*/  SHFL.IDX PT, R3, R24, RZ, 0x181f ;  /* 0x00181fff18037589 */ /* 0x0000e800000e0000 */
[----:B------:R0:W4:Y:S04]  /*cfb0*/  SHFL.IDX PT, R4, R27, RZ, 0x181f ;  /* 0x00181fff1b047589 */ /* 0x00012800000e0000 */
[----:B-1----:R0:W1:Y:S02]  /*cfc0*/  SHFL.IDX PT, R14, R26, RZ, 0x181f ;  /* 0x00181fff1a0e7589 */ /* 0x00206400000e0000 */
.L_x_815:
[----:B------:R-:W5:Y:S01]  /*cfd0*/  LDL R7, [R1+0x78] ;  /* 0x0000780001077983 */ /* 0x000f620000100800 */
[----:B------:R-:W-:Y:S01]  /*cfe0*/  ULDC UR4, c[0x0][0x448] ;  /* 0x0001120000047ab9 */ /* 0x000fe20000000800 */
[----:B------:R-:W-:Y:S01]  /*cff0*/  BSSY B1, `(.L_x_566) ;  /* 0x0000026000017945 */ /* 0x000fe20003800000 */
[----:B------:R-:W-:Y:S01]  /*d000*/  IMAD R20, R161, UR4, RZ ;  /* 0x00000004a1147c24 */ /* 0x000fe2000f8e02ff */
[----:B------:R-:W-:Y:S02]  /*d010*/  CS2R R8, SRZ ;  /* 0x0000000000087805 */ /* 0x000fe4000001ff00 */
[----:B------:R-:W-:Y:S02]  /*d020*/  CS2R R10, SRZ ;  /* 0x00000000000a7805 */ /* 0x000fe4000001ff00 */
[----:B------:R-:W-:Y:S02]  /*d030*/  CS2R R12, SRZ ;  /* 0x00000000000c7805 */ /* 0x000fe4000001ff00 */
[----:B------:R-:W-:-:S02]  /*d040*/  ISETP.GE.AND P0, PT, R5, R20, PT ;  /* 0x000000140500720c */ /* 0x000fc40003f06270 */
[----:B-----5:R-:W-:-:S04]  /*d050*/  LEA.HI R6, R7, R7, RZ, 0x1 ;  /* 0x0000000707067211 */ /* 0x020fc800078f08ff */
[----:B------:R-:W-:-:S05]  /*d060*/  LOP3.LUT R6, R6, 0xfffffffe, RZ, 0xc0, !PT ;  /* 0xfffffffe06067812 */ /* 0x000fca00078ec0ff */
[----:B------:R-:W-:Y:S01]  /*d070*/  IMAD.IADD R5, R7, 0x1, -R6 ;  /* 0x0000000107057824 */ /* 0x000fe200078e0a06 */
[----:B------:R-:W-:-:S04]  /*d080*/  CS2R R6, SRZ ;  /* 0x0000000000067805 */ /* 0x000fc8000001ff00 */
[----:B------:R-:W-:Y:S01]  /*d090*/  SHF.L.U32 R5, R5, 0x1f, RZ ;  /* 0x0000001f05057819 */ /* 0x000fe200000006ff */
[----:B------:R-:W-:Y:S06]  /*d0a0*/  @P0 BRA `(.L_x_567) ;  /* 0x0000000000680947 */ /* 0x000fec0003800000 */
[----:B------:R-:W-:Y:S01]  /*d0b0*/  ULDC UR4, c[0x0][0x3f4] ;  /* 0x0000fd0000047ab9 */ /* 0x000fe20000000800 */
[----:B------:R-:W-:Y:S01]  /*d0c0*/  IMAD.SHL.U32 R30, R220, 0x2, RZ ;  /* 0x00000002dc1e7824 */ /* 0x000fe200078e00ff */
[----:B------:R-:W-:Y:S02]  /*d0d0*/  ISETP.GE.AND P4, PT, R18, UR4, PT ;  /* 0x0000000412007c0c */ /* 0x000fe4000bf86270 */
[----:B------:R-:W-:Y:S02]  /*d0e0*/  CS2R R12, SRZ ;  /* 0x00000000000c7805 */ /* 0x000fe4000001ff00 */
[----:B------:R-:W-:Y:S02]  /*d0f0*/  ISETP.GE.AND P5, PT, R220, UR4, PT ;  /* 0x00000004dc007c0c */ /* 0x000fe4000bfa6270 */
[----:B------:R-:W-:Y:S01]  /*d100*/  SHF.R.S32.HI R9, RZ, 0x1f, R220 ;  /* 0x0000001fff097819 */ /* 0x000fe200000114dc */
[----:B------:R-:W-:Y:S01]  /*d110*/  ULDC.64 UR6, c[0x0][0x208] ;  /* 0x0000820000067ab9 */ /* 0x000fe20000000a00 */
[----:B------:R-:W-:-:S02]  /*d120*/  SHF.R.S32.HI R7, RZ, 0x1f, R18 ;  /* 0x0000001fff077819 */ /* 0x000fc40000011412 */
[----:B------:R-:W-:-:S03]  /*d130*/  SHF.L.U64.HI R9, R220, 0x1, R9 ;  /* 0x00000001dc097819 */ /* 0x000fc60000010209 */
[----:B------:R-:W-:-:S04]  /*d140*/  @!P4 IMAD.SHL.U32 R15, R18, 0x2, RZ ;  /* 0x00000002120fc824 */ /* 0x000fc800078e00ff */
[CC--:B0--3--:R-:W-:Y:S02]  /*d150*/  @!P5 IADD3 R26, P2, R3.reuse, R30.reuse, RZ ;  /* 0x0000001e031ad210 */ /* 0x0c9fe40007f5e0ff */
[C---:B-1----:R-:W-:Y:S02]  /*d160*/  @!P5 IADD3 R30, P3, R14.reuse, R30, RZ ;  /* 0x0000001e0e1ed210 */ /* 0x042fe40007f7e0ff */
[-C--:B------:R-:W-:Y:S02]  /*d170*/  @!P4 IADD3 R24, P0, R3, R15.reuse, RZ ;  /* 0x0000000f0318c210 */ /* 0x080fe40007f1e0ff */
[----:B------:R-:W-:Y:S01]  /*d180*/  @!P4 IADD3 R14, P1, R14, R15, RZ ;  /* 0x0000000f0e0ec210 */ /* 0x000fe20007f3e0ff */
[----:B----4-:R-:W-:Y:S01]  /*d190*/  @!P5 IMAD.X R31, R4, 0x1, R9, P3 ;  /* 0x00000001041fd824 */ /* 0x010fe200018e0609 */
[----:B------:R-:W-:Y:S02]  /*d1a0*/  @!P4 SHF.L.U64.HI R3, R18, 0x1, R7 ;  /* 0x000000011203c819 */ /* 0x000fe40000010207 */
[----:B------:R-:W-:-:S02]  /*d1b0*/  CS2R R10, SRZ ;  /* 0x00000000000a7805 */ /* 0x000fc4000001ff00 */
[C---:B--2---:R-:W-:Y:S02]  /*d1c0*/  @!P5 IADD3.X R27, R0.reuse, R9, RZ, P2, !PT ;  /* 0x00000009001bd210 */ /* 0x044fe400017fe4ff */
[----:B------:R-:W-:Y:S02]  /*d1d0*/  CS2R R8, SRZ ;  /* 0x0000000000087805 */ /* 0x000fe4000001ff00 */
[----:B------:R-:W-:Y:S01]  /*d1e0*/  CS2R R6, SRZ ;  /* 0x0000000000067805 */ /* 0x000fe2000001ff00 */
[--C-:B------:R-:W-:Y:S02]  /*d1f0*/  @!P4 IMAD.X R25, R0, 0x1, R3.reuse, P0 ;  /* 0x000000010019c824 */ /* 0x100fe400000e0603 */
[----:B------:R-:W-:Y:S01]  /*d200*/  @!P4 IMAD.X R15, R4, 0x1, R3, P1 ;  /* 0x00000001040fc824 */ /* 0x000fe200008e0603 */
[----:B------:R0:W5:Y:S04]  /*d210*/  @!P5 LD.E.64 R12, desc[UR6][R26.64] ;  /* 0x000000061a0cd980 */ /* 0x000168000c101b00 */
[----:B------:R0:W5:Y:S04]  /*d220*/  @!P5 LD.E.64 R8, desc[UR6][R30.64] ;  /* 0x000000061e08d980 */ /* 0x000168000c101b00 */
[----:B------:R0:W5:Y:S04]  /*d230*/  @!P4 LD.E.64 R10, desc[UR6][R24.64] ;  /* 0x00000006180ac980 */ /* 0x000168000c101b00 */
[----:B------:R0:W5:Y:S02]  /*d240*/  @!P4 LD.E.64 R6, desc[UR6][R14.64] ;  /* 0x000000060e06c980 */ /* 0x000164000c101b00 */
.L_x_567:
[----:B------:R-:W-:Y:S05]  /*d250*/  BSYNC B1 ;  /* 0x0000000000017941 */ /* 0x000fea0003800000 */
.L_x_566:
[----:B------:R-:W4:Y:S01]  /*d260*/  SYNCS.PHASECHK.TRANS64.TRYWAIT P0, [R2+URZ+0x34800], R5 ;  /* 0x03480005020075a7 */ /* 0x000f22000800017f */
[----:B---3--:R-:W-:Y:S01]  /*d270*/  IMAD R3, R149, -0x80, R20 ;  /* 0xffffff8095037824 */ /* 0x008fe200078e0214 */
[----:B0----5:R-:W-:Y:S01]  /*d280*/  SHF.R.U64 R24, R10, 0x10, R11 ;  /* 0x000000100a187819 */ /* 0x021fe2000000120b */
[----:B--2---:R-:W-:Y:S01]  /*d290*/  IMAD.MOV.U32 R0, RZ, RZ, R10 ;  /* 0x000000ffff007224 */ /* 0x004fe200078e000a */
[----:B------:R-:W-:Y:S01]  /*d2a0*/  MOV R10, R12 ;  /* 0x0000000c000a7202 */ /* 0x000fe20000000f00 */
[----:B-1----:R-:W-:Y:S01]  /*d2b0*/  IMAD.MOV.U32 R14, RZ, RZ, R6 ;  /* 0x000000ffff0e7224 */ /* 0x002fe200078e0006 */
[----:B------:R-:W-:Y:S01]  /*d2c0*/  SHF.R.U64 R25, R12, 0x10, R13 ;  /* 0x000000100c197819 */ /* 0x000fe2000000120d */
[----:B------:R-:W-:Y:S01]  /*d2d0*/  IMAD.MOV.U32 R15, RZ, RZ, R11 ;  /* 0x000000ffff0f7224 */ /* 0x000fe200078e000b */
[----:B------:R-:W-:Y:S01]  /*d2e0*/  SHF.R.U64 R27, R6, 0x10, R7 ;  /* 0x00000010061b7819 */ /* 0x000fe20000001207 */
[----:B------:R-:W-:Y:S01]  /*d2f0*/  IMAD.MOV.U32 R20, RZ, RZ, R13 ;  /* 0x000000ffff147224 */ /* 0x000fe200078e000d */
[----:B------:R-:W-:Y:S01]  /*d300*/  SHF.R.U32.HI R11, RZ, 0x10, R11 ;  /* 0x00000010ff0b7819 */ /* 0x000fe2000001160b */
[----:B------:R-:W-:Y:S01]  /*d310*/  IMAD.MOV.U32 R12, RZ, RZ, R7 ;  /* 0x000000ffff0c7224 */ /* 0x000fe200078e0007 */
[----:B------:R-:W-:Y:S01]  /*d320*/  SHF.R.U32.HI R26, RZ, 0x10, R13 ;  /* 0x00000010ff1a7819 */ /* 0x000fe2000001160d */
[----:B----4-:R-:W-:Y:S01]  /*d330*/  IMAD.MOV.U32 R4, RZ, RZ, R8 ;  /* 0x000000ffff047224 */ /* 0x010fe200078e0008 */
[----:B------:R-:W-:Y:S01]  /*d340*/  SHF.R.U32.HI R7, RZ, 0x10, R7 ;  /* 0x00000010ff077819 */ /* 0x000fe20000011607 */
[--C-:B------:R-:W-:Y:S01]  /*d350*/  IMAD.MOV.U32 R6, RZ, RZ, R9.reuse ;  /* 0x000000ffff067224 */ /* 0x100fe200078e0009 */
[----:B------:R-:W-:Y:S01]  /*d360*/  VIMNMX R3, R3, 0x80, PT ;  /* 0x0000008003037848 */ /* 0x000fe20003fe0100 */
[----:B------:R-:W-:Y:S01]  /*d370*/  BSSY B1, `(.L_x_568) ;  /* 0x000000c000017945 */ /* 0x000fe20003800000 */
[----:B------:R-:W-:-:S02]  /*d380*/  SHF.R.U64 R29, R8, 0x10, R9 ;  /* 0x00000010081d7819 */ /* 0x000fc40000001209 */
[----:B------:R-:W-:Y:S02]  /*d390*/  SHF.R.U32.HI R30, RZ, 0x10, R9 ;  /* 0x00000010ff1e7819 */ /* 0x000fe40000011609 */
[----:B------:R-:W-:Y:S02]  /*d3a0*/  PRMT R13, R0, 0x5410, R24 ;  /* 0x00005410000d7816 */ /* 0x000fe40000000018 */
[----:B------:R-:W-:Y:S02]  /*d3b0*/  PRMT R11, R11, 0x5410, R15 ;  /* 0x000054100b0b7816 */ /* 0x000fe4000000000f */
[----:B------:R-:W-:Y:S02]  /*d3c0*/  PRMT R0, R10, 0x5410, R20 ;  /* 0x000054100a007816 */ /* 0x000fe40000000014 */
[----:B------:R-:W-:Y:S02]  /*d3d0*/  PRMT R8, R25, 0x5410, R26 ;  /* 0x0000541019087816 */ /* 0x000fe4000000001a */
[----:B------:R-:W-:-:S02]  /*d3e0*/  ISETP.GE.AND P1, PT, R22, R3, PT ;  /* 0x000000031600720c */ /* 0x000fc40003f26270 */
[----:B------:R-:W-:Y:S02]  /*d3f0*/  PRMT R12, R7, 0x5410, R12 ;  /* 0x00005410070c7816 */ /* 0x000fe4000000000c */
[----:B------:R-:W-:Y:S02]  /*d400*/  PRMT R14, R14, 0x5410, R27 ;  /* 0x000054100e0e7816 */ /* 0x000fe4000000001b */
[----:B------:R-:W-:Y:S01]  /*d410*/  PRMT R9, R4, 0x5410, R6 ;  /* 0x0000541004097816 */ /* 0x000fe20000000006 */
[----:B------:R-:W-:Y:S06]  /*d420*/  @!P0 BRA `(.L_x_569) ;  /* 0x000001ac00588947 */ /* 0x000fec0003800000 */
.L_x_816:
[----:B------:R-:W-:Y:S05]  /*d430*/  BSYNC B1 ;  /* 0x0000000000017941 */ /* 0x000fea0003800000 */
.L_x_568:
[----:B------:R-:W-:Y:S01]  /*d440*/  BSSY B1, `(.L_x_570) ;  /* 0x0000056000017945 */ /* 0x000fe20003800000 */
[----:B------:R-:W-:-:S03]  /*d450*/  PRMT R10, R29, 0x5410, R30 ;  /* 0x000054101d0a7816 */ /* 0x000fc6000000001e */
[----:B------:R-:W-:Y:S05]  /*d460*/  @P1 BRA `(.L_x_571) ;  /* 0x00000004004c1947 */ /* 0x000fea0003800000 */
[----:B0-----:R-:W0:Y:S01]  /*d470*/  LDC R5, c[0x0][0x3f4] ;  /* 0x0000fd00ff057b82 */ /* 0x001e220000000800 */
[----:B------:R-:W-:Y:S01]  /*d480*/  BSSY B2, `(.L_x_572) ;  /* 0x000002a000027945 */ /* 0x000fe20003800000 */
[-C--:B0-----:R-:W-:Y:S02]  /*d490*/  ISETP.GE.AND P0, PT, R18, R5.reuse, PT ;  /* 0x000000051200720c */ /* 0x081fe40003f06270 */
[----:B------:R-:W-:-:S11]  /*d4a0*/  ISETP.GE.AND P1, PT, R220, R5, PT ;  /* 0x00000005dc00720c */ /* 0x000fd60003f26270 */
[----:B------:R-:W-:Y:S05]  /*d4b0*/  @P0 BRA `(.L_x_573) ;  /* 0x0000000000980947 */ /* 0x000fea0003800000 */
[----:B------:R-:W0:Y:S01]  /*d4c0*/  LDS.128 R4, [R21] ;  /* 0x0000000015047984 */ /* 0x000e220000000c00 */
[--C-:B------:R-:W-:Y:S02]  /*d4d0*/  HADD2.F32 R29, -RZ, R14.reuse.H0_H0 ;  /* 0x2000000eff1d7230 */ /* 0x100fe40000004100 */
[--C-:B------:R-:W-:Y:S02]  /*d4e0*/  HADD2.F32 R26, -RZ, R13.reuse.H0_H0 ;  /* 0x2000000dff1a7230 */ /* 0x100fe40000004100 */
[----:B------:R-:W-:Y:S02]  /*d4f0*/  HADD2.F32 R27, -RZ, R13.H1_H1 ;  /* 0x3000000dff1b7230 */ /* 0x000fe40000004100 */
[----:B------:R-:W-:Y:S02]  /*d500*/  HADD2.F32 R30, -RZ, R14.H1_H1 ;  /* 0x3000000eff1e7230 */ /* 0x000fe40000004100 */
[--C-:B0-----:R-:W-:Y:S02]  /*d510*/  HADD2.F32 R15, -RZ, R4.reuse.H0_H0 ;  /* 0x20000004ff0f7230 */ /* 0x101fe40000004100 */
[----:B------:R-:W-:-:S02]  /*d520*/  HADD2.F32 R4, -RZ, R4.H1_H1 ;  /* 0x30000004ff047230 */ /* 0x000fc40000004100 */
[--C-:B------:R-:W-:Y:S02]  /*d530*/  HADD2.F32 R20, -RZ, R5.reuse.H0_H0 ;  /* 0x20000005ff147230 */ /* 0x100fe40000004100 */
[----:B------:R-:W-:Y:S02]  /*d540*/  HADD2.F32 R5, -RZ, R5.H1_H1 ;  /* 0x30000005ff057230 */ /* 0x000fe40000004100 */
[CC--:B------:R-:W-:Y:S01]  /*d550*/  FMUL.FTZ R32, R4.reuse, R29.reuse ;  /* 0x0000001d04207220 */ /* 0x0c0fe20000410000 */
[----:B------:R-:W-:Y:S01]  /*d560*/  FMUL.FTZ R4, R4, R26 ;  /* 0x0000001a04047220 */ /* 0x000fe20000410000 */
[--C-:B------:R-:W-:Y:S02]  /*d570*/  HADD2.F32 R24, -RZ, R6.reuse.H0_H0 ;  /* 0x20000006ff187230 */ /* 0x100fe40000004100 */
[----:B------:R-:W-:Y:S02]  /*d580*/  HADD2.F32 R25, -RZ, R7.H0_H0 ;  /* 0x20000007ff197230 */ /* 0x000fe40000004100 */
[----:B------:R-:W-:Y:S01]  /*d590*/  FMUL.FTZ R31, R5, R30 ;  /* 0x0000001e051f7220 */ /* 0x000fe20000410000 */
[C---:B------:R-:W-:Y:S01]  /*d5a0*/  FFMA.FTZ R32, R15.reuse, R26, -R32 ;  /* 0x0000001a0f207223 */ /* 0x040fe20000010820 */
[----:B------:R-:W-:Y:S01]  /*d5b0*/  FFMA.FTZ R29, R15, R29, R4 ;  /* 0x0000001d0f1d7223 */ /* 0x000fe20000010004 */
[----:B------:R-:W-:Y:S01]  /*d5c0*/  FMUL.FTZ R33, R5, R27 ;  /* 0x0000001b05217220 */ /* 0x000fe20000410000 */
[----:B------:R-:W-:-:S02]  /*d5d0*/  HADD2.F32 R6, -RZ, R6.H1_H1 ;  /* 0x30000006ff067230 */ /* 0x000fc40000004100 */
[C---:B------:R-:W-:Y:S01]  /*d5e0*/  FFMA.FTZ R31, R20.reuse, R27, -R31 ;  /* 0x0000001b141f7223 */ /* 0x040fe2000001081f */
[----:B------:R-:W-:Y:S02]  /*d5f0*/  HADD2.F32 R7, -RZ, R7.H1_H1 ;  /* 0x30000007ff077230 */ /* 0x000fe40000004100 */
[----:B------:R-:W-:Y:S01]  /*d600*/  FFMA.FTZ R20, R20, R30, R33 ;  /* 0x0000001e14147223 */ /* 0x000fe20000010021 */
[--C-:B------:R-:W-:Y:S02]  /*d610*/  HADD2.F32 R15, -RZ, R12.reuse.H1_H1 ;  /* 0x3000000cff0f7230 */ /* 0x100fe40000004100 */
[--C-:B------:R-:W-:Y:S02]  /*d620*/  HADD2.F32 R5, -RZ, R11.reuse.H1_H1 ;  /* 0x3000000bff057230 */ /* 0x100fe40000004100 */
[----:B------:R-:W-:Y:S02]  /*d630*/  HADD2.F32 R26, -RZ, R12.H0_H0 ;  /* 0x2000000cff1a7230 */ /* 0x000fe40000004100 */
[----:B------:R-:W-:Y:S01]  /*d640*/  FMUL.FTZ R27, R6, R15 ;  /* 0x0000000f061b7220 */ /* 0x000fe20000410000 */
[----:B------:R-:W-:-:S02]  /*d650*/  HADD2.F32 R4, -RZ, R11.H0_H0 ;  /* 0x2000000bff047230 */ /* 0x000fc40000004100 */
[-C--:B------:R-:W-:Y:S01]  /*d660*/  FMUL.FTZ R30, R6, R5.reuse ;  /* 0x00000005061e7220 */ /* 0x080fe20000410000 */
[C---:B------:R-:W-:Y:S01]  /*d670*/  FMUL.FTZ R34, R7.reuse, R26 ;  /* 0x0000001a07227220 */ /* 0x040fe20000410000 */
[C---:B------:R-:W-:Y:S01]  /*d680*/  FFMA.FTZ R6, R24.reuse, R5, -R27 ;  /* 0x0000000518067223 */ /* 0x040fe2000001081b */
[-C--:B------:R-:W-:Y:S01]  /*d690*/  FMUL.FTZ R33, R7, R4.reuse ;  /* 0x0000000407217220 */ /* 0x080fe20000410000 */
[----:B------:R-:W-:Y:S01]  /*d6a0*/  FFMA.FTZ R15, R24, R15, R30 ;  /* 0x0000000f180f7223 */ /* 0x000fe2000001001e */
[----:B------:R-:W-:Y:S01]  /*d6b0*/  FFMA.FTZ R7, R25, R4, -R34 ;  /* 0x0000000419077223 */ /* 0x000fe20000010822 */
[----:B------:R-:W-:Y:S01]  /*d6c0*/  F2FP.F16.F32.PACK_AB R4, R29, R32 ;  /* 0x000000201d04723e */ /* 0x000fe200000000ff */
[----:B------:R-:W-:Y:S01]  /*d6d0*/  FFMA.FTZ R26, R25, R26, R33 ;  /* 0x0000001a191a7223 */ /* 0x000fe20000010021 */
[----:B------:R-:W-:Y:S02]  /*d6e0*/  F2FP.F16.F32.PACK_AB R5, R20, R31 ;  /* 0x0000001f1405723e */ /* 0x000fe400000000ff */
[----:B------:R-:W-:-:S02]  /*d6f0*/  F2FP.F16.F32.PACK_AB R6, R15, R6 ;  /* 0x000000060f06723e */ /* 0x000fc400000000ff */
[----:B------:R-:W-:-:S05]  /*d700*/  F2FP.F16.F32.PACK_AB R7, R26, R7 ;  /* 0x000000071a07723e */ /* 0x000fca00000000ff */
[----:B------:R0:W-:Y:S02]  /*d710*/  STS.128 [R21], R4 ;  /* 0x0000000415007388 */ /* 0x0001e40000000c00 */
.L_x_573:
[----:B------:R-:W-:Y:S05]  /*d720*/  BSYNC B2 ;  /* 0x0000000000027941 */ /* 0x000fea0003800000 */
.L_x_572:
[----:B------:R-:W-:Y:S05]  /*d730*/  @P1 BRA `(.L_x_571) ;  /* 0x0000000000981947 */ /* 0x000fea0003800000 */
[----:B0-----:R-:W0:Y:S01]  /*d740*/  LDS.128 R4, [R21+0x4000] ;  /* 0x0040000015047984 */ /* 0x001e220000000c00 */
[----:B------:R-:W-:Y:S02]  /*d750*/  HADD2.F32 R29, -RZ, R9.H0_H0 ;  /* 0x20000009ff1d7230 */ /* 0x000fe40000004100 */
[----:B------:R-:W-:Y:S02]  /*d760*/  HADD2.F32 R26, -RZ, R0.H0_H0 ;  /* 0x20000000ff1a7230 */ /* 0x000fe40000004100 */
[----:B------:R-:W-:Y:S02]  /*d770*/  HADD2.F32 R27, -RZ, R8.H0_H0 ;  /* 0x20000008ff1b7230 */ /* 0x000fe40000004100 */
[----:B------:R-:W-:Y:S02]  /*d780*/  HADD2.F32 R30, -RZ, R10.H0_H0 ;  /* 0x2000000aff1e7230 */ /* 0x000fe40000004100 */
        /* <DEDUP_REMOVED lines=16> */
[----:B------:R-:W-:Y:S02]  /*d890*/  HADD2.F32 R15, -RZ, R9.H1_H1 ;  /* 0x30000009ff0f7230 */ /* 0x000fe40000004100 */
[----:B------:R-:W-:Y:S02]  /*d8a0*/  HADD2.F32 R5, -RZ, R0.H1_H1 ;  /* 0x30000000ff057230 */ /* 0x000fe40000004100 */
[----:B------:R-:W-:Y:S02]  /*d8b0*/  HADD2.F32 R26, -RZ, R10.H1_H1 ;  /* 0x3000000aff1a7230 */ /* 0x000fe40000004100 */
[----:B------:R-:W-:Y:S01]  /*d8c0*/  FMUL.FTZ R27, R6, R15 ;  /* 0x0000000f061b7220 */ /* 0x000fe20000410000 */
[----:B------:R-:W-:-:S02]  /*d8d0*/  HADD2.F32 R4, -RZ, R8.H1_H1 ;  /* 0x30000008ff047230 */ /* 0x000fc40000004100 */
        /* <DEDUP_REMOVED lines=11> */
[----:B------:R1:W-:Y:S02]  /*d990*/  STS.128 [R21+0x4000], R4 ;  /* 0x0040000415007388 */ /* 0x0003e40000000c00 */
.L_x_571:
[----:B------:R-:W-:Y:S05]  /*d9a0*/  BSYNC B1 ;  /* 0x0000000000017941 */ /* 0x000fea0003800000 */
.L_x_570:
[----:B01----:R-:W-:Y:S01]  /*d9b0*/  IADD3 R4, R22, 0x20, RZ ;  /* 0x0000002016047810 */ /* 0x003fe20007ffe0ff */
[----:B------:R-:W-:Y:S03]  /*d9c0*/  BSSY B1, `(.L_x_574) ;  /* 0x0000056000017945 */ /* 0x000fe60003800000 */
[----:B------:R-:W-:-:S13]  /*d9d0*/  ISETP.GE.AND P0, PT, R4, R3, PT ;  /* 0x000000030400720c */ /* 0x000fda0003f06270 */
[----:B------:R-:W-:Y:S05]  /*d9e0*/  @P0 BRA `(.L_x_575) ;  /* 0x00000004004c0947 */ /* 0x000fea0003800000 */
[----:B------:R-:W0:Y:S01]  /*d9f0*/  LDC R5, c[0x0][0x3f4] ;  /* 0x0000fd00ff057b82 */ /* 0x000e220000000800 */
[----:B------:R-:W-:Y:S01]  /*da00*/  BSSY B2, `(.L_x_576) ;  /* 0x000002a000027945 */ /* 0x000fe20003800000 */
[-C--:B0-----:R-:W-:Y:S02]  /*da10*/  ISETP.GE.AND P0, PT, R18, R5.reuse, PT ;  /* 0x000000051200720c */ /* 0x081fe40003f06270 */
[----:B------:R-:W-:-:S11]  /*da20*/  ISETP.GE.AND P1, PT, R220, R5, PT ;  /* 0x00000005dc00720c */ /* 0x000fd60003f26270 */
[----:B------:R-:W-:Y:S05]  /*da30*/  @P0 BRA `(.L_x_577) ;  /* 0x0000000000980947 */ /* 0x000fea0003800000 */
[----:B------:R-:W0:Y:S01]  /*da40*/  LDS.128 R4, [R21+0x1000] ;  /* 0x0010000015047984 */ /* 0x000e220000000c00 */
[--C-:B------:R-:W-:Y:S02]  /*da50*/  HADD2.F32 R31, -RZ, R14.reuse.H0_H0 ;  /* 0x2000000eff1f7230 */ /* 0x100fe40000004100 */
[--C-:B------:R-:W-:Y:S02]  /*da60*/  HADD2.F32 R29, -RZ, R13.reuse.H0_H0 ;  /* 0x2000000dff1d7230 */ /* 0x100fe40000004100 */
[----:B------:R-:W-:Y:S02]  /*da70*/  HADD2.F32 R34, -RZ, R14.H1_H1 ;  /* 0x3000000eff227230 */ /* 0x000fe40000004100 */
[----:B------:R-:W-:Y:S02]  /*da80*/  HADD2.F32 R32, -RZ, R13.H1_H1 ;  /* 0x3000000dff207230 */ /* 0x000fe40000004100 */
[--C-:B------:R-:W-:Y:S02]  /*da90*/  HADD2.F32 R36, -RZ, R12.reuse.H1_H1 ;  /* 0x3000000cff247230 */ /* 0x100fe40000004100 */
[----:B------:R-:W-:-:S02]  /*daa0*/  HADD2.F32 R33, -RZ, R12.H0_H0 ;  /* 0x2000000cff217230 */ /* 0x000fc40000004100 */
[--C-:B0-----:R-:W-:Y:S02]  /*dab0*/  HADD2.F32 R15, -RZ, R4.reuse.H0_H0 ;  /* 0x20000004ff0f7230 */ /* 0x101fe40000004100 */
[----:B------:R-:W-:Y:S02]  /*dac0*/  HADD2.F32 R4, -RZ, R4.H1_H1 ;  /* 0x30000004ff047230 */ /* 0x000fe40000004100 */
[--C-:B------:R-:W-:Y:S02]  /*dad0*/  HADD2.F32 R20, -RZ, R5.reuse.H0_H0 ;  /* 0x20000005ff147230 */ /* 0x100fe40000004100 */
[----:B------:R-:W-:Y:S02]  /*dae0*/  HADD2.F32 R5, -RZ, R5.H1_H1 ;  /* 0x30000005ff057230 */ /* 0x000fe40000004100 */
[-C--:B------:R-:W-:Y:S01]  /*daf0*/  FMUL.FTZ R26, R31, R4.reuse ;  /* 0x000000041f1a7220 */ /* 0x080fe20000410000 */
[----:B------:R-:W-:Y:S01]  /*db00*/  FMUL.FTZ R30, R29, R4 ;  /* 0x000000041d1e7220 */ /* 0x000fe20000410000 */
[----:B------:R-:W-:-:S02]  /*db10*/  HADD2.F32 R24, -RZ, R6.H0_H0 ;  /* 0x20000006ff187230 */ /* 0x000fc40000004100 */
[----:B------:R-:W-:Y:S01]  /*db20*/  FMUL.FTZ R27, R34, R5 ;  /* 0x00000005221b7220 */ /* 0x000fe20000410000 */
[----:B------:R-:W-:Y:S01]  /*db30*/  FFMA.FTZ R4, R29, R15, -R26 ;  /* 0x0000000f1d047223 */ /* 0x000fe2000001081a */
[C---:B------:R-:W-:Y:S01]  /*db40*/  FMUL.FTZ R29, R32.reuse, R5 ;  /* 0x00000005201d7220 */ /* 0x040fe20000410000 */
[--C-:B------:R-:W-:Y:S02]  /*db50*/  HADD2.F32 R25, -RZ, R7.reuse.H0_H0 ;  /* 0x20000007ff197230 */ /* 0x100fe40000004100 */
[----:B------:R-:W-:Y:S01]  /*db60*/  FFMA.FTZ R15, R31, R15, R30 ;  /* 0x0000000f1f0f7223 */ /* 0x000fe2000001001e */
[-C--:B------:R-:W-:Y:S01]  /*db70*/  FFMA.FTZ R5, R32, R20.reuse, -R27 ;  /* 0x0000001420057223 */ /* 0x080fe2000001081b */
[----:B------:R-:W-:Y:S02]  /*db80*/  HADD2.F32 R6, -RZ, R6.H1_H1 ;  /* 0x30000006ff067230 */ /* 0x000fe40000004100 */
[----:B------:R-:W-:Y:S01]  /*db90*/  FFMA.FTZ R20, R34, R20, R29 ;  /* 0x0000001422147223 */ /* 0x000fe2000001001d */
[----:B------:R-:W-:Y:S01]  /*dba0*/  HADD2.F32 R7, -RZ, R7.H1_H1 ;  /* 0x30000007ff077230 */ /* 0x000fe20000004100 */
[----:B------:R-:W-:Y:S01]  /*dbb0*/  F2FP.F16.F32.PACK_AB R4, R15, R4 ;  /* 0x000000040f04723e */ /* 0x000fe200000000ff */
[----:B------:R-:W-:-:S02]  /*dbc0*/  HADD2.F32 R32, -RZ, R11.H1_H1 ;  /* 0x3000000bff207230 */ /* 0x000fc40000004100 */
[-C--:B------:R-:W-:Y:S01]  /*dbd0*/  FMUL.FTZ R27, R36, R6.reuse ;  /* 0x00000006241b7220 */ /* 0x080fe20000410000 */
[----:B------:R-:W-:Y:S02]  /*dbe0*/  HADD2.F32 R31, -RZ, R11.H0_H0 ;  /* 0x2000000bff1f7230 */ /* 0x000fe40000004100 */
[----:B------:R-:W-:Y:S01]  /*dbf0*/  FMUL.FTZ R26, R33, R7 ;  /* 0x00000007211a7220 */ /* 0x000fe20000410000 */
[----:B------:R-:W-:Y:S01]  /*dc00*/  F2FP.F16.F32.PACK_AB R5, R20, R5 ;  /* 0x000000051405723e */ /* 0x000fe200000000ff */
[C---:B------:R-:W-:Y:S01]  /*dc10*/  FMUL.FTZ R29, R32.reuse, R6 ;  /* 0x00000006201d7220 */ /* 0x040fe20000410000 */
[-C--:B------:R-:W-:Y:S01]  /*dc20*/  FFMA.FTZ R6, R32, R24.reuse, -R27 ;  /* 0x0000001820067223 */ /* 0x080fe2000001081b */
[C---:B------:R-:W-:Y:S01]  /*dc30*/  FMUL.FTZ R30, R31.reuse, R7 ;  /* 0x000000071f1e7220 */ /* 0x040fe20000410000 */
[-C--:B------:R-:W-:Y:S01]  /*dc40*/  FFMA.FTZ R7, R31, R25.reuse, -R26 ;  /* 0x000000191f077223 */ /* 0x080fe2000001081a */
[----:B------:R-:W-:Y:S02]  /*dc50*/  FFMA.FTZ R29, R36, R24, R29 ;  /* 0x00000018241d7223 */ /* 0x000fe4000001001d */
[----:B------:R-:W-:-:S03]  /*dc60*/  FFMA.FTZ R30, R33, R25, R30 ;  /* 0x00000019211e7223 */ /* 0x000fc6000001001e */
[----:B------:R-:W-:Y:S02]  /*dc70*/  F2FP.F16.F32.PACK_AB R6, R29, R6 ;  /* 0x000000061d06723e */ /* 0x000fe400000000ff */
[----:B------:R-:W-:-:S05]  /*dc80*/  F2FP.F16.F32.PACK_AB R7, R30, R7 ;  /* 0x000000071e07723e */ /* 0x000fca00000000ff */
[----:B------:R0:W-:Y:S02]  /*dc90*/  STS.128 [R21+0x1000], R4 ;  /* 0x0010000415007388 */ /* 0x0001e40000000c00 */
.L_x_577:
[----:B------:R-:W-:Y:S05]  /*dca0*/  BSYNC B2 ;  /* 0x0000000000027941 */ /* 0x000fea0003800000 */
.L_x_576:
[----:B------:R-:W-:Y:S05]  /*dcb0*/  @P1 BRA `(.L_x_575) ;  /* 0x0000000000981947 */ /* 0x000fea0003800000 */
[----:B0-----:R-:W0:Y:S01]  /*dcc0*/  LDS.128 R4, [R21+0x5000] ;  /* 0x0050000015047984 */ /* 0x001e220000000c00 */
[--C-:B------:R-:W-:Y:S02]  /*dcd0*/  HADD2.F32 R31, -RZ, R9.reuse.H0_H0 ;  /* 0x20000009ff1f7230 */ /* 0x100fe40000004100 */
[----:B------:R-:W-:Y:S02]  /*dce0*/  HADD2.F32 R29, -RZ, R0.H0_H0 ;  /* 0x20000000ff1d7230 */ /* 0x000fe40000004100 */
[----:B------:R-:W-:Y:S02]  /*dcf0*/  HADD2.F32 R34, -RZ, R10.H0_H0 ;  /* 0x2000000aff227230 */ /* 0x000fe40000004100 */
[----:B------:R-:W-:Y:S02]  /*dd00*/  HADD2.F32 R32, -RZ, R8.H0_H0 ;  /* 0x20000008ff207230 */ /* 0x000fe40000004100 */
[----:B------:R-:W-:Y:S02]  /*dd10*/  HADD2.F32 R36, -RZ, R9.H1_H1 ;  /* 0x30000009ff247230 */ /* 0x000fe40000004100 */
[----:B------:R-:W-:-:S02]  /*dd20*/  HADD2.F32 R33, -RZ, R10.H1_H1 ;  /* 0x3000000aff217230 */ /* 0x000fc40000004100 */
        /* <DEDUP_REMOVED lines=19> */
[----:B------:R-:W-:Y:S02]  /*de60*/  HADD2.F32 R31, -RZ, R8.H1_H1 ;  /* 0x30000008ff1f7230 */ /* 0x000fe40000004100 */
        /* <DEDUP_REMOVED lines=11> */
.L_x_575:
[----:B------:R-:W-:Y:S05]  /*df20*/  BSYNC B1 ;  /* 0x0000000000017941 */ /* 0x000fea0003800000 */
.L_x_574:
[----:B01----:R-:W-:Y:S01]  /*df30*/  VIADD R4, R22, 0x40 ;  /* 0x0000004016047836 */ /* 0x003fe20000000000 */
[----:B------:R-:W-:Y:S04]  /*df40*/  BSSY B1, `(.L_x_578) ;  /* 0x0000056000017945 */ /* 0x000fe80003800000 */
        /* <DEDUP_REMOVED lines=45> */
.L_x_581:
[----:B------:R-:W-:Y:S05]  /*e220*/  BSYNC B2 ;  /* 0x0000000000027941 */ /* 0x000fea0003800000 */
.L_x_580:
        /* <DEDUP_REMOVED lines=39> */
.L_x_579:
[----:B------:R-:W-:Y:S05]  /*e4a0*/  BSYNC B1 ;  /* 0x0000000000017941 */ /* 0x000fea0003800000 */
.L_x_578:
[----:B01----:R-:W-:-:S05]  /*e4b0*/  VIADD R4, R22, 0x60 ;  /* 0x0000006016047836 */ /* 0x003fca0000000000 */
        /* <DEDUP_REMOVED lines=12> */
[----:B------:R-:W-:Y:S02]  /*e580*/  HADD2.F32 R30, -RZ, R12.H1_H1 ;  /* 0x3000000cff1e7230 */ /* 0x000fe40000004100 */
[----:B0-----:R-:W-:-:S02]  /*e590*/  HADD2.F32 R3, -RZ, R4.H0_H0 ;  /* 0x20000004ff037230 */ /* 0x001fc40000004100 */
[----:B------:R-:W-:Y:S02]  /*e5a0*/  HADD2.F32 R4, -RZ, R4.H1_H1 ;  /* 0x30000004ff047230 */ /* 0x000fe40000004100 */
[--C-:B------:R-:W-:Y:S02]  /*e5b0*/  HADD2.F32 R13, -RZ, R5.reuse.H0_H0 ;  /* 0x20000005ff0d7230 */ /* 0x100fe40000004100 */
[----:B------:R-:W-:Y:S02]  /*e5c0*/  HADD2.F32 R5, -RZ, R5.H1_H1 ;  /* 0x30000005ff057230 */ /* 0x000fe40000004100 */
[-C--:B------:R-:W-:Y:S01]  /*e5d0*/  FMUL.FTZ R20, R29, R4.reuse ;  /* 0x000000041d147220 */ /* 0x080fe20000410000 */
[----:B------:R-:W-:Y:S01]  /*e5e0*/  FMUL.FTZ R24, R25, R4 ;  /* 0x0000000419187220 */ /* 0x000fe20000410000 */
[----:B------:R-:W-:Y:S02]  /*e5f0*/  HADD2.F32 R14, -RZ, R6.H0_H0 ;  /* 0x20000006ff0e7230 */ /* 0x000fe40000004100 */
[----:B------:R-:W-:Y:S01]  /*e600*/  FMUL.FTZ R26, R31, R5 ;  /* 0x000000051f1a7220 */ /* 0x000fe20000410000 */
[----:B------:R-:W-:Y:S01]  /*e610*/  FFMA.FTZ R4, R25, R3, -R20 ;  /* 0x0000000319047223 */ /* 0x000fe20000010814 */
[----:B------:R-:W-:Y:S01]  /*e620*/  FMUL.FTZ R20, R27, R5 ;  /* 0x000000051b147220 */ /* 0x000fe20000410000 */
[----:B------:R-:W-:-:S02]  /*e630*/  HADD2.F32 R15, -RZ, R7.H0_H0 ;  /* 0x20000007ff0f7230 */ /* 0x000fc40000004100 */
[----:B------:R-:W-:Y:S01]  /*e640*/  FFMA.FTZ R5, R27, R13, -R26 ;  /* 0x0000000d1b057223 */ /* 0x000fe2000001081a */
[----:B------:R-:W-:Y:S02]  /*e650*/  HADD2.F32 R6, -RZ, R6.H1_H1 ;  /* 0x30000006ff067230 */ /* 0x000fe40000004100 */
[----:B------:R-:W-:Y:S01]  /*e660*/  FFMA.FTZ R3, R29, R3, R24 ;  /* 0x000000031d037223 */ /* 0x000fe20000010018 */
[----:B------:R-:W-:Y:S02]  /*e670*/  HADD2.F32 R7, -RZ, R7.H1_H1 ;  /* 0x30000007ff077230 */ /* 0x000fe40000004100 */
[----:B------:R-:W-:Y:S01]  /*e680*/  FFMA.FTZ R20, R31, R13, R20 ;  /* 0x0000000d1f147223 */ /* 0x000fe20000010014 */
[--C-:B------:R-:W-:Y:S02]  /*e690*/  HADD2.F32 R26, -RZ, R11.reuse.H1_H1 ;  /* 0x3000000bff1a7230 */ /* 0x100fe40000004100 */
[----:B------:R-:W-:Y:S01]  /*e6a0*/  HADD2.F32 R27, -RZ, R12.H0_H0 ;  /* 0x2000000cff1b7230 */ /* 0x000fe20000004100 */
[----:B------:R-:W-:Y:S01]  /*e6b0*/  F2FP.F16.F32.PACK_AB R4, R3, R4 ;  /* 0x000000040304723e */ /* 0x000fe200000000ff */
[----:B------:R-:W-:-:S02]  /*e6c0*/  HADD2.F32 R25, -RZ, R11.H0_H0 ;  /* 0x2000000bff197230 */ /* 0x000fc40000004100 */
[-C--:B------:R-:W-:Y:S01]  /*e6d0*/  FMUL.FTZ R11, R30, R6.reuse ;  /* 0x000000061e0b7220 */ /* 0x080fe20000410000 */
[----:B------:R-:W-:Y:S01]  /*e6e0*/  FMUL.FTZ R13, R26, R6 ;  /* 0x000000061a0d7220 */ /* 0x000fe20000410000 */
[----:B------:R-:W-:Y:S01]  /*e6f0*/  FMUL.FTZ R12, R27, R7 ;  /* 0x000000071b0c7220 */ /* 0x000fe20000410000 */
[----:B------:R-:W-:Y:S01]  /*e700*/  F2FP.F16.F32.PACK_AB R5, R20, R5 ;  /* 0x000000051405723e */ /* 0x000fe200000000ff */
[C---:B------:R-:W-:Y:S01]  /*e710*/  FMUL.FTZ R24, R25.reuse, R7 ;  /* 0x0000000719187220 */ /* 0x040fe20000410000 */
[-C--:B------:R-:W-:Y:S01]  /*e720*/  FFMA.FTZ R6, R26, R14.reuse, -R11 ;  /* 0x0000000e1a067223 */ /* 0x080fe2000001080b */
[----:B------:R-:W-:Y:S01]  /*e730*/  FFMA.FTZ R13, R30, R14, R13 ;  /* 0x0000000e1e0d7223 */ /* 0x000fe2000001000d */
[-C--:B------:R-:W-:Y:S01]  /*e740*/  FFMA.FTZ R7, R25, R15.reuse, -R12 ;  /* 0x0000000f19077223 */ /* 0x080fe2000001080c */
[----:B------:R-:W-:-:S03]  /*e750*/  FFMA.FTZ R24, R27, R15, R24 ;  /* 0x0000000f1b187223 */ /* 0x000fc60000010018 */
[----:B------:R-:W-:Y:S02]  /*e760*/  F2FP.F16.F32.PACK_AB R6, R13, R6 ;  /* 0x000000060d06723e */ /* 0x000fe400000000ff */
[----:B------:R-:W-:-:S05]  /*e770*/  F2FP.F16.F32.PACK_AB R7, R24, R7 ;  /* 0x000000071807723e */ /* 0x000fca00000000ff */
[----:B------:R0:W-:Y:S02]  /*e780*/  STS.128 [R21+0x3000], R4 ;  /* 0x0030000415007388 */ /* 0x0001e40000000c00 */
.L_x_584:
[----:B------:R-:W-:Y:S05]  /*e790*/  BSYNC B1 ;  /* 0x0000000000017941 */ /* 0x000fea0003800000 */
.L_x_583:
        /* <DEDUP_REMOVED lines=17> */
[----:B------:R-:W-:Y:S01]  /*e8b0*/  FFMA.FTZ R3, R27, R3, R20 ;  /* 0x000000031b037223 */ /* 0x000fe20000010014 */
[-C--:B------:R-:W-:Y:S01]  /*e8c0*/  FFMA.FTZ R5, R25, R11.reuse, -R24 ;  /* 0x0000000b19057223 */ /* 0x080fe20000010818 */
[----:B------:R-:W-:Y:S02]  /*e8d0*/  HADD2.F32 R6, -RZ, R6.H1_H1 ;  /* 0x30000006ff067230 */ /* 0x000fe40000004100 */
[----:B------:R-:W-:Y:S01]  /*e8e0*/  FFMA.FTZ R14, R29, R11, R14 ;  /* 0x0000000b1d0e7223 */ /* 0x000fe2000001000e */
[----:B------:R-:W-:Y:S01]  /*e8f0*/  HADD2.F32 R7, -RZ, R7.H1_H1 ;  /* 0x30000007ff077230 */ /* 0x000fe20000004100 */
[----:B------:R-:W-:Y:S01]  /*e900*/  F2FP.F16.F32.PACK_AB R4, R3, R4 ;  /* 0x000000040304723e */ /* 0x000fe200000000ff */
[----:B------:R-:W-:Y:S02]  /*e910*/  HADD2.F32 R24, -RZ, R9.H1_H1 ;  /* 0x30000009ff187230 */ /* 0x000fe40000004100 */
[----:B------:R-:W-:Y:S01]  /*e920*/  HADD2.F32 R20, -RZ, R0.H1_H1 ;  /* 0x30000000ff147230 */ /* 0x000fe20000004100 */
[----:B------:R-:W-:Y:S01]  /*e930*/  F2FP.F16.F32.PACK_AB R5, R14, R5 ;  /* 0x000000050e05723e */ /* 0x000fe200000000ff */
[----:B------:R-:W-:-:S02]  /*e940*/  HADD2.F32 R25, -RZ, R10.H1_H1 ;  /* 0x3000000aff197230 */ /* 0x000fc40000004100 */
[-C--:B------:R-:W-:Y:S01]  /*e950*/  FMUL.FTZ R9, R24, R6.reuse ;  /* 0x0000000618097220 */ /* 0x080fe20000410000 */
[----:B------:R-:W-:Y:S02]  /*e960*/  HADD2.F32 R15, -RZ, R8.H1_H1 ;  /* 0x30000008ff0f7230 */ /* 0x000fe40000004100 */
[C---:B------:R-:W-:Y:S01]  /*e970*/  FMUL.FTZ R11, R20.reuse, R6 ;  /* 0x00000006140b7220 */ /* 0x040fe20000410000 */
[-C--:B------:R-:W-:Y:S01]  /*e980*/  FMUL.FTZ R0, R25, R7.reuse ;  /* 0x0000000719007220 */ /* 0x080fe20000410000 */
[-C--:B------:R-:W-:Y:S01]  /*e990*/  FFMA.FTZ R6, R20, R12.reuse, -R9 ;  /* 0x0000000c14067223 */ /* 0x080fe20000010809 */
[C---:B------:R-:W-:Y:S01]  /*e9a0*/  FMUL.FTZ R8, R15.reuse, R7 ;  /* 0x000000070f087220 */ /* 0x040fe20000410000 */
[----:B------:R-:W-:Y:S01]  /*e9b0*/  FFMA.FTZ R11, R24, R12, R11 ;  /* 0x0000000c180b7223 */ /* 0x000fe2000001000b */
[-C--:B------:R-:W-:Y:S02]  /*e9c0*/  FFMA.FTZ R0, R15, R13.reuse, -R0 ;  /* 0x0000000d0f007223 */ /* 0x080fe40000010800 */
[----:B------:R-:W-:-:S02]  /*e9d0*/  FFMA.FTZ R7, R25, R13, R8 ;  /* 0x0000000d19077223 */ /* 0x000fc40000010008 */
[----:B------:R-:W-:-:S03]  /*e9e0*/  F2FP.F16.F32.PACK_AB R6, R11, R6 ;  /* 0x000000060b06723e */ /* 0x000fc600000000ff */
[----:B------:R-:W-:-:S05]  /*e9f0*/  F2FP.F16.F32.PACK_AB R7, R7, R0 ;  /* 0x000000000707723e */ /* 0x000fca00000000ff */
[----:B------:R1:W-:Y:S01]  /*ea00*/  STS.128 [R21+0x7000], R4 ;  /* 0x0070000415007388 */ /* 0x0003e20000000c00 */
[----:B------:R-:W-:Y:S05]  /*ea10*/  BRA `(.L_x_582) ;  /* 0x0000001c00ac7947 */ /* 0x000fea0003800000 */
.L_x_564:
[----:B------:R-:W-:-:S03]  /*ea20*/  UMOV UR4, 0xffffffff ;  /* 0xffffffff00047882 */ /* 0x000fc60000000000 */
[----:B------:R-:W-:Y:S05]  /*ea30*/  BRA.DIV UR4, `(.L_x_585) ;  /* 0x0000019604e87947 */ /* 0x000fea000b800000 */
[----:B------:R0:W2:Y:S04]  /*ea40*/  SHFL.IDX PT, R0, R25, RZ, 0x181f ;  /* 0x00181fff19007589 */ /* 0x0000a800000e0000 */
[----:B------:R0:W3:Y:S04]  /*ea50*/  SHFL.IDX PT, R3, R24, RZ, 0x181f ;  /* 0x00181fff18037589 */ /* 0x0000e800000e0000 */
[----:B------:R0:W4:Y:S04]  /*ea60*/  SHFL.IDX PT, R20, R27, RZ, 0x181f ;  /* 0x00181fff1b147589 */ /* 0x00012800000e0000 */
[----:B-1----:R0:W1:Y:S02]  /*ea70*/  SHFL.IDX PT, R14, R26, RZ, 0x181f ;  /* 0x00181fff1a0e7589 */ /* 0x00206400000e0000 */
.L_x_822:
[----:B------:R-:W5:Y:S01]  /*ea80*/  LDL R11, [R1+0x78] ;  /* 0x00007800010b7983 */ /* 0x000f620000100800 */
[----:B------:R-:W-:Y:S01]  /*ea90*/  ULDC UR4, c[0x0][0x448] ;  /* 0x0001120000047ab9 */ /* 0x000fe20000000800 */
[----:B------:R-:W-:Y:S01]  /*eaa0*/  BSSY B1, `(.L_x_586) ;  /* 0x0000019000017945 */ /* 0x000fe20003800000 */
[----:B0-----:R-:W-:Y:S01]  /*eab0*/  IMAD R24, R161, UR4, RZ ;  /* 0x00000004a1187c24 */ /* 0x001fe2000f8e02ff */
[----:B------:R-:W-:Y:S02]  /*eac0*/  CS2R R8, SRZ ;  /* 0x0000000000087805 */ /* 0x000fe4000001ff00 */
[----:B------:R-:W-:Y:S02]  /*ead0*/  CS2R R6, SRZ ;  /* 0x0000000000067805 */ /* 0x000fe4000001ff00 */
[----:B------:R-:W-:Y:S01]  /*eae0*/  ISETP.GE.AND P0, PT, R5, R24, PT ;  /* 0x000000180500720c */ /* 0x000fe20003f06270 */
[----:B------:R-:W-:Y:S01]  /*eaf0*/  IMAD R24, R149, -0x80, R24 ;  /* 0xffffff8095187824 */ /* 0x000fe200078e0218 */
[----:B-----5:R-:W-:-:S04]  /*eb00*/  LEA.HI R4, R11, R11, RZ, 0x1 ;  /* 0x0000000b0b047211 */ /* 0x020fc800078f08ff */
[----:B------:R-:W-:Y:S02]  /*eb10*/  LOP3.LUT R10, R4, 0xfffffffe, RZ, 0xc0, !PT ;  /* 0xfffffffe040a7812 */ /* 0x000fe400078ec0ff */
[----:B------:R-:W-:-:S03]  /*eb20*/  CS2R R4, SRZ ;  /* 0x0000000000047805 */ /* 0x000fc6000001ff00 */
[----:B------:R-:W-:Y:S01]  /*eb30*/  IMAD.IADD R27, R11, 0x1, -R10 ;  /* 0x000000010b1b7824 */ /* 0x000fe200078e0a0a */
[----:B------:R-:W-:Y:S01]  /*eb40*/  CS2R R10, SRZ ;  /* 0x00000000000a7805 */ /* 0x000fe2000001ff00 */
[----:B------:R-:W-:Y:S06]  /*eb50*/  @P0 BRA `(.L_x_587) ;  /* 0x0000000000340947 */ /* 0x000fec0003800000 */
[----:B------:R-:W-:Y:S01]  /*eb60*/  ULDC UR4, c[0x0][0x3f4] ;  /* 0x0000fd0000047ab9 */ /* 0x000fe20000000800 */
[C---:B------:R-:W-:Y:S01]  /*eb70*/  IMAD.SHL.U32 R15, R16.reuse, 0x2, RZ ;  /* 0x00000002100f7824 */ /* 0x040fe200078e00ff */
[C---:B------:R-:W-:Y:S02]  /*eb80*/  ISETP.GE.AND P2, PT, R16.reuse, UR4, PT ;  /* 0x0000000410007c0c */ /* 0x040fe4000bf46270 */
[----:B------:R-:W-:Y:S02]  /*eb90*/  SHF.L.U64.HI R9, R16, 0x1, R17 ;  /* 0x0000000110097819 */ /* 0x000fe40000010211 */
[-C--:B---3--:R-:W-:Y:S02]  /*eba0*/  IADD3 R12, P0, R3, R15.reuse, RZ ;  /* 0x0000000f030c7210 */ /* 0x088fe40007f1e0ff */
[----:B-1----:R-:W-:-:S03]  /*ebb0*/  IADD3 R14, P1, R14, R15, RZ ;  /* 0x0000000f0e0e7210 */ /* 0x002fc60007f3e0ff */
[----:B--2---:R-:W-:Y:S01]  /*ebc0*/  IMAD.X R13, R0, 0x1, R9, P0 ;  /* 0x00000001000d7824 */ /* 0x004fe200000e0609 */
[----:B----4-:R-:W-:Y:S02]  /*ebd0*/  IADD3.X R15, R20, R9, RZ, P1, !PT ;  /* 0x00000009140f7210 */ /* 0x010fe40000ffe4ff */
[----:B------:R-:W-:Y:S01]  /*ebe0*/  CS2R R8, SRZ ;  /* 0x0000000000087805 */ /* 0x000fe2000001ff00 */
[----:B------:R-:W-:Y:S06]  /*ebf0*/  @P2 BRA `(.L_x_587) ;  /* 0x00000000000c2947 */ /* 0x000fec0003800000 */
[----:B------:R-:W-:Y:S02]  /*ec00*/  ULDC.64 UR4, c[0x0][0x208] ;  /* 0x0000820000047ab9 */ /* 0x000fe40000000a00 */
[----:B------:R0:W5:Y:S04]  /*ec10*/  LD.E.128 R4, desc[UR4][R12.64] ;  /* 0x000000040c047980 */ /* 0x000168000c101d00 */
[----:B------:R0:W5:Y:S02]  /*ec20*/  LD.E.128 R8, desc[UR4][R14.64] ;  /* 0x000000040e087980 */ /* 0x000164000c101d00 */
.L_x_587:
[----:B------:R-:W-:Y:S05]  /*ec30*/  BSYNC B1 ;  /* 0x0000000000017941 */ /* 0x000fea0003800000 */
.L_x_586:
[----:B------:R-:W-:Y:S01]  /*ec40*/  SHF.L.U32 R27, R27, 0x1f, RZ ;  /* 0x0000001f1b1b7819 */ /* 0x000fe200000006ff */
[----:B---3--:R-:W3:Y:S01]  /*ec50*/  LDC R3, c[0x0][0x3f4] ;  /* 0x0000fd00ff037b82 */ /* 0x008ee20000000800 */
[--C-:B0----5:R-:W-:Y:S01]  /*ec60*/  IMAD.MOV.U32 R12, RZ, RZ, R5.reuse ;  /* 0x000000ffff0c7224 */ /* 0x121fe200078e0005 */
[--C-:B-1----:R-:W-:Y:S01]  /*ec70*/  SHF.R.U64 R14, R4, 0x10, R5.reuse ;  /* 0x00000010040e7819 */ /* 0x102fe20000001205 */
[----:B------:R-:W-:Y:S01]  /*ec80*/  IMAD.MOV.U32 R13, RZ, RZ, R6 ;  /* 0x000000ffff0d7224 */ /* 0x000fe200078e0006 */
[----:B----4-:R-:W-:Y:S01]  /*ec90*/  SHF.R.U32.HI R20, RZ, 0x10, R5 ;  /* 0x00000010ff147819 */ /* 0x010fe20000011605 */
[--C-:B------:R-:W-:Y:S01]  /*eca0*/  IMAD.MOV.U32 R5, RZ, RZ, R7.reuse ;  /* 0x000000ffff057224 */ /* 0x100fe200078e0007 */
[--C-:B------:R-:W-:Y:S01]  /*ecb0*/  SHF.R.U64 R25, R6, 0x10, R7.reuse ;  /* 0x0000001006197819 */ /* 0x100fe20000001207 */
[----:B--2---:R-:W-:Y:S01]  /*ecc0*/  IMAD.MOV.U32 R0, RZ, RZ, R4 ;  /* 0x000000ffff007224 */ /* 0x004fe200078e0004 */
[----:B------:R-:W0:Y:S01]  /*ecd0*/  SYNCS.PHASECHK.TRANS64.TRYWAIT P4, [R2+URZ+0x34800], R27 ;  /* 0x0348001b020075a7 */ /* 0x000e22000808017f */
[----:B------:R-:W-:Y:S01]  /*ece0*/  SHF.R.U32.HI R26, RZ, 0x10, R7 ;  /* 0x00000010ff1a7819 */ /* 0x000fe20000011607 */
[----:B------:R-:W-:Y:S01]  /*ecf0*/  IMAD.MOV.U32 R15, RZ, RZ, R8 ;  /* 0x000000ffff0f7224 */ /* 0x000fe200078e0008 */
[----:B------:R-:W-:Y:S01]  /*ed00*/  PRMT R13, R13, 0x5410, R5 ;  /* 0x000054100d0d7816 */ /* 0x000fe20000000005 */
[----:B------:R-:W-:Y:S01]  /*ed10*/  IMAD.MOV.U32 R6, RZ, RZ, R10 ;  /* 0x000000ffff067224 */ /* 0x000fe200078e000a */
[----:B------:R-:W-:Y:S01]  /*ed20*/  MOV R4, R9 ;  /* 0x0000000900047202 */ /* 0x000fe20000000f00 */
[----:B------:R-:W-:Y:S01]  /*ed30*/  VIADD R31, R22, 0x20 ;  /* 0x00000020161f7836 */ /* 0x000fe20000000000 */
[----:B------:R-:W-:Y:S01]  /*ed40*/  SHF.R.U64 R8, R8, 0x10, R9 ;  /* 0x0000001008087819 */ /* 0x000fe20000001209 */
[----:B------:R-:W-:Y:S01]  /*ed50*/  VIADD R30, R22, 0x40 ;  /* 0x00000040161e7836 */ /* 0x000fe20000000000 */
[--C-:B------:R-:W-:Y:S01]  /*ed60*/  SHF.R.U64 R10, R10, 0x10, R11.reuse ;  /* 0x000000100a0a7819 */ /* 0x100fe2000000120b */
[----:B------:R-:W-:Y:S01]  /*ed70*/  IMAD.MOV.U32 R7, RZ, RZ, R11 ;  /* 0x000000ffff077224 */ /* 0x000fe200078e000b */
[----:B------:R-:W-:Y:S01]  /*ed80*/  VIMNMX R5, R24, 0x80, PT ;  /* 0x0000008018057848 */ /* 0x000fe20003fe0100 */
[----:B------:R-:W-:Y:S01]  /*ed90*/  VIADD R29, R22, 0x60 ;  /* 0x00000060161d7836 */ /* 0x000fe20000000000 */
[----:B------:R-:W-:Y:S01]  /*eda0*/  SHF.R.U32.HI R9, RZ, 0x10, R9 ;  /* 0x00000010ff097819 */ /* 0x000fe20000011609 */
[----:B------:R-:W-:Y:S01]  /*edb0*/  BSSY B1, `(.L_x_588) ;  /* 0x000000f000017945 */ /* 0x000fe20003800000 */
[----:B------:R-:W-:-:S02]  /*edc0*/  SHF.R.U32.HI R11, RZ, 0x10, R11 ;  /* 0x00000010ff0b7819 */ /* 0x000fc4000001160b */
[----:B---3--:R-:W-:Y:S02]  /*edd0*/  ISETP.GE.AND P0, PT, R16, R3, PT ;  /* 0x000000031000720c */ /* 0x008fe40003f06270 */
[----:B------:R-:W-:Y:S02]  /*ede0*/  PRMT R0, R0, 0x5410, R12 ;  /* 0x0000541000007816 */ /* 0x000fe4000000000c */
[----:B------:R-:W-:Y:S02]  /*edf0*/  PRMT R12, R14, 0x5410, R20 ;  /* 0x000054100e0c7816 */ /* 0x000fe40000000014 */
[----:B------:R-:W-:Y:S02]  /*ee00*/  PRMT R14, R25, 0x5410, R26 ;  /* 0x00005410190e7816 */ /* 0x000fe4000000001a */
[-C--:B------:R-:W-:Y:S02]  /*ee10*/  ISETP.GE.OR P3, PT, R22, R5.reuse, P0 ;  /* 0x000000051600720c */ /* 0x080fe40000766670 */
[----:B------:R-:W-:-:S02]  /*ee20*/  ISETP.GE.OR P2, PT, R31, R5, P0 ;  /* 0x000000051f00720c */ /* 0x000fc40000746670 */
[-C--:B------:R-:W-:Y:S02]  /*ee30*/  ISETP.GE.OR P1, PT, R30, R5.reuse, P0 ;  /* 0x000000051e00720c */ /* 0x080fe40000726670 */
[----:B------:R-:W-:Y:S02]  /*ee40*/  PRMT R15, R15, 0x5410, R4 ;  /* 0x000054100f0f7816 */ /* 0x000fe40000000004 */
[----:B------:R-:W-:Y:S02]  /*ee50*/  ISETP.GE.OR P0, PT, R29, R5, P0 ;  /* 0x000000051d00720c */ /* 0x000fe40000706670 */
[----:B------:R-:W-:Y:S02]  /*ee60*/  PRMT R20, R8, 0x5410, R9 ;  /* 0x0000541008147816 */ /* 0x000fe40000000009 */
[----:B------:R-:W-:Y:S02]  /*ee70*/  PRMT R24, R6, 0x5410, R7 ;  /* 0x0000541006187816 */ /* 0x000fe40000000007 */
[----:B------:R-:W-:Y:S01]  /*ee80*/  PRMT R25, R10, 0x5410, R11 ;  /* 0x000054100a197816 */ /* 0x000fe2000000000b */
[----:B0-----:R-:W-:Y:S06]  /*ee90*/  @!P4 BRA `(.L_x_589) ;  /* 0x000001940040c947 */ /* 0x001fec0003800000 */
.L_x_823:
[----:B------:R-:W-:Y:S05]  /*eea0*/  BSYNC B1 ;  /* 0x0000000000017941 */ /* 0x000fea0003800000 */
.L_x_588:
[----:B------:R-:W-:Y:S04]  /*eeb0*/  BSSY B1, `(.L_x_590) ;  /* 0x0000068000017945 */ /* 0x000fe80003800000 */
[----:B------:R-:W-:Y:S05]  /*eec0*/  @P3 BRA `(.L_x_591) ;  /* 0x0000000400983947 */ /* 0x000fea0003800000 */
[----:B------:R-:W1:Y:S01]  /*eed0*/  S2R R5, SR_TID.X ;  /* 0x0000000000057919 */ /* 0x000e620000002100 */
[----:B------:R-:W-:Y:S02]  /*eee0*/  IMAD.SHL.U32 R6, R22, 0x40, RZ ;  /* 0x0000004016067824 */ /* 0x000fe400078e00ff */
[----:B------:R-:W-:Y:S01]  /*eef0*/  HADD2.F32 R38, -RZ, R15.H0_H0 ;  /* 0x2000000fff267230 */ /* 0x000fe20000004100 */
[----:B------:R-:W2:Y:S01]  /*ef00*/  S2R R8, SR_TID.X ;  /* 0x0000000000087919 */ /* 0x000ea20000002100 */
[----:B------:R-:W-:Y:S02]  /*ef10*/  HADD2.F32 R36, -RZ, R0.H0_H0 ;  /* 0x20000000ff247230 */ /* 0x000fe40000004100 */
[----:B------:R-:W-:Y:S02]  /*ef20*/  HADD2.F32 R39, -RZ, R20.H0_H0 ;  /* 0x20000014ff277230 */ /* 0x000fe40000004100 */
[----:B------:R-:W-:Y:S01]  /*ef30*/  HADD2.F32 R37, -RZ, R12.H0_H0 ;  /* 0x2000000cff257230 */ /* 0x000fe20000004100 */
[----:B-1----:R-:W-:-:S04]  /*ef40*/  IADD3 R5, R5, -0x80, RZ ;  /* 0xffffff8005057810 */ /* 0x002fc80007ffe0ff */
[----:B------:R-:W-:Y:S01]  /*ef50*/  SHF.R.S32.HI R4, RZ, 0x1f, R5 ;  /* 0x0000001fff047819 */ /* 0x000fe20000011405 */
[----:B--2---:R-:W-:-:S03]  /*ef60*/  VIADD R8, R8, 0xffffff80 ;  /* 0xffffff8008087836 */ /* 0x004fc60000000000 */
[----:B------:R-:W-:Y:S02]  /*ef70*/  LEA.HI R4, R4, R5, RZ, 0x3 ;  /* 0x0000000504047211 */ /* 0x000fe400078f18ff */
[----:B------:R-:W-:Y:S02]  /*ef80*/  SHF.R.S32.HI R10, RZ, 0x1f, R8 ;  /* 0x0000001fff0a7819 */ /* 0x000fe40000011408 */
[----:B------:R-:W-:Y:S02]  /*ef90*/  LOP3.LUT R4, R4, 0xfffffff8, RZ, 0xc0, !PT ;  /* 0xfffffff804047812 */ /* 0x000fe400078ec0ff */
[----:B------:R-:W-:-:S03]  /*efa0*/  LEA.HI R10, R10, R8, RZ, 0x6 ;  /* 0x000000080a0a7211 */ /* 0x000fc600078f30ff */
[----:B------:R-:W-:Y:S01]  /*efb0*/  IMAD.IADD R4, R5, 0x1, -R4 ;  /* 0x0000000105047824 */ /* 0x000fe200078e0a04 */
[----:B------:R-:W-:-:S04]  /*efc0*/  SHF.L.U32 R10, R10, 0x3, RZ ;  /* 0x000000030a0a7819 */ /* 0x000fc800000006ff */
[----:B------:R-:W-:Y:S02]  /*efd0*/  LEA.HI R4, R3, R4, RZ, 0x1d ;  /* 0x0000000403047211 */ /* 0x000fe400078fe8ff */
[----:B------:R-:W-:Y:S02]  /*efe0*/  LOP3.LUT R10, R10, 0xfffffe00, RZ, 0xc0, !PT ;  /* 0xfffffe000a0a7812 */ /* 0x000fe400078ec0ff */
[----:B------:R-:W-:Y:S01]  /*eff0*/  SHF.R.S32.HI R7, RZ, 0x1f, R4 ;  /* 0x0000001fff077819 */ /* 0x000fe20000011404 */
[----:B------:R-:W-:-:S03]  /*f000*/  IMAD.SHL.U32 R5, R4, 0x8, RZ ;  /* 0x0000000804057824 */ /* 0x000fc600078e00ff */
[----:B------:R-:W-:Y:S02]  /*f010*/  LEA.HI R7, R7, R4, RZ, 0x3 ;  /* 0x0000000407077211 */ /* 0x000fe400078f18ff */
[----:B------:R-:W-:-:S03]  /*f020*/  LOP3.LUT R5, R5, 0x38, RZ, 0xc0, !PT ;  /* 0x0000003805057812 */ /* 0x000fc600078ec0ff */
[----:B------:R-:W-:Y:S01]  /*f030*/  IMAD.SHL.U32 R7, R7, 0x400, RZ ;  /* 0x0000040007077824 */ /* 0x000fe200078e00ff */
[----:B------:R-:W-:Y:S02]  /*f040*/  LOP3.LUT R5, R5, 0x1c0, R6, 0xf8, !PT ;  /* 0x000001c005057812 */ /* 0x000fe400078ef806 */
[----:B------:R-:W-:Y:S02]  /*f050*/  LOP3.LUT R6, R6, 0x1c0, RZ, 0xc0, !PT ;  /* 0x000001c006067812 */ /* 0x000fe400078ec0ff */
[----:B------:R-:W-:Y:S02]  /*f060*/  LOP3.LUT R8, R7, 0x7fffe000, RZ, 0xc0, !PT ;  /* 0x7fffe00007087812 */ /* 0x000fe400078ec0ff */
[----:B------:R-:W-:-:S04]  /*f070*/  SHF.R.U32.HI R6, RZ, 0x3, R6 ;  /* 0x00000003ff067819 */ /* 0x000fc80000011606 */
[----:B------:R-:W-:Y:S02]  /*f080*/  LOP3.LUT R9, R5, R6, RZ, 0x3c, !PT ;  /* 0x0000000605097212 */ /* 0x000fe400078e3cff */
[----:B------:R-:W0:Y:S02]  /*f090*/  LDS.128 R4, [R21] ;  /* 0x0000000015047984 */ /* 0x000e240000000c00 */
[----:B------:R-:W-:-:S05]  /*f0a0*/  IADD3 R9, R9, R8, R10 ;  /* 0x0000000809097210 */ /* 0x000fca0007ffe00a */
[----:B------:R-:W-:-:S05]  /*f0b0*/  IMAD R26, R9, 0x2, R2 ;  /* 0x00000002091a7824 */ /* 0x000fca00078e0202 */
[----:B------:R-:W1:Y:S01]  /*f0c0*/  LDS.128 R8, [R26+0x16400] ;  /* 0x016400001a087984 */ /* 0x000e620000000c00 */
[--C-:B0-----:R-:W-:Y:S02]  /*f0d0*/  HADD2.F32 R27, -RZ, R4.reuse.H0_H0 ;  /* 0x20000004ff1b7230 */ /* 0x101fe40000004100 */
[----:B------:R-:W-:Y:S02]  /*f0e0*/  HADD2.F32 R4, -RZ, R4.H1_H1 ;  /* 0x30000004ff047230 */ /* 0x000fe40000004100 */
[--C-:B------:R-:W-:Y:S02]  /*f0f0*/  HADD2.F32 R29, -RZ, R5.reuse.H0_H0 ;  /* 0x20000005ff1d7230 */ /* 0x100fe40000004100 */
[----:B------:R-:W-:Y:S02]  /*f100*/  HADD2.F32 R5, -RZ, R5.H1_H1 ;  /* 0x30000005ff057230 */ /* 0x000fe40000004100 */
[--C-:B------:R-:W-:Y:S02]  /*f110*/  HADD2.F32 R30, -RZ, R6.reuse.H0_H0 ;  /* 0x20000006ff1e7230 */ /* 0x100fe40000004100 */
[----:B------:R-:W-:-:S02]  /*f120*/  HADD2.F32 R6, -RZ, R6.H1_H1 ;  /* 0x30000006ff067230 */ /* 0x000fc40000004100 */
[--C-:B-1----:R-:W-:Y:S02]  /*f130*/  HADD2.F32 R32, -RZ, R8.reuse.H0_H0 ;  /* 0x20000008ff207230 */ /* 0x102fe40000004100 */
[----:B------:R-:W-:Y:S02]  /*f140*/  HADD2.F32 R8, -RZ, R8.H1_H1 ;  /* 0x30000008ff087230 */ /* 0x000fe40000004100 */
[--C-:B------:R-:W-:Y:S02]  /*f150*/  HADD2.F32 R33, -RZ, R9.reuse.H0_H0 ;  /* 0x20000009ff217230 */ /* 0x100fe40000004100 */
[C---:B------:R-:W-:Y:S01]  /*f160*/  FMUL.FTZ R40, R32.reuse, R38 ;  /* 0x0000002620287220 */ /* 0x040fe20000410000 */
[-C--:B------:R-:W-:Y:S01]  /*f170*/  FMUL.FTZ R32, R32, R36.reuse ;  /* 0x0000002420207220 */ /* 0x080fe20000410000 */
[----:B------:R-:W-:Y:S01]  /*f180*/  FMUL.FTZ R41, R8, R39 ;  /* 0x0000002708297220 */ /* 0x000fe20000410000 */
[----:B------:R-:W-:Y:S02]  /*f190*/  HADD2.F32 R9, -RZ, R9.H1_H1 ;  /* 0x30000009ff097230 */ /* 0x000fe40000004100 */
[----:B------:R-:W-:Y:S01]  /*f1a0*/  FFMA.FTZ R40, R27, R36, -R40 ;  /* 0x000000241b287223 */ /* 0x000fe20000010828 */
[----:B------:R-:W-:-:S02]  /*f1b0*/  HADD2.F32 R36, -RZ, R15.H1_H1 ;  /* 0x3000000fff247230 */ /* 0x000fc40000004100 */
[----:B------:R-:W-:Y:S01]  /*f1c0*/  FFMA.FTZ R38, R27, R38, R32 ;  /* 0x000000261b267223 */ /* 0x000fe20000010020 */
[----:B------:R-:W-:Y:S02]  /*f1d0*/  HADD2.F32 R32, -RZ, R0.H1_H1 ;  /* 0x30000000ff207230 */ /* 0x000fe40000004100 */
[-C--:B------:R-:W-:Y:S01]  /*f1e0*/  FMUL.FTZ R27, R8, R37.reuse ;  /* 0x00000025081b7220 */ /* 0x080fe20000410000 */
[C---:B------:R-:W-:Y:S01]  /*f1f0*/  FFMA.FTZ R41, R4.reuse, R37, -R41 ;  /* 0x0000002504297223 */ /* 0x040fe20000010829 */
[C---:B------:R-:W-:Y:S01]  /*f200*/  FMUL.FTZ R42, R33.reuse, R36 ;  /* 0x00000024212a7220 */ /* 0x040fe20000410000 */
[----:B------:R-:W-:Y:S02]  /*f210*/  HADD2.F32 R8, -RZ, R20.H1_H1 ;  /* 0x30000014ff087230 */ /* 0x000fe40000004100 */
[-C--:B------:R-:W-:Y:S01]  /*f220*/  FMUL.FTZ R33, R33, R32.reuse ;  /* 0x0000002021217220 */ /* 0x080fe20000410000 */
[----:B------:R-:W-:Y:S01]  /*f230*/  FFMA.FTZ R39, R4, R39, R27 ;  /* 0x0000002704277223 */ /* 0x000fe2000001001b */
[----:B------:R-:W-:Y:S01]  /*f240*/  FFMA.FTZ R42, R29, R32, -R42 ;  /* 0x000000201d2a7223 */ /* 0x000fe2000001082a */
[----:B------:R-:W-:-:S02]  /*f250*/  HADD2.F32 R4, -RZ, R12.H1_H1 ;  /* 0x3000000cff047230 */ /* 0x000fc40000004100 */
[----:B------:R-:W-:Y:S01]  /*f260*/  FFMA.FTZ R36, R29, R36, R33 ;  /* 0x000000241d247223 */ /* 0x000fe20000010021 */
[----:B------:R-:W-:Y:S02]  /*f270*/  HADD2.F32 R34, -RZ, R10.H0_H0 ;  /* 0x2000000aff227230 */ /* 0x000fe40000004100 */
[C---:B------:R-:W-:Y:S01]  /*f280*/  FMUL.FTZ R32, R9.reuse, R8 ;  /* 0x0000000809207220 */ /* 0x040fe20000410000 */
[----:B------:R-:W-:Y:S02]  /*f290*/  HADD2.F32 R29, -RZ, R24.H0_H0 ;  /* 0x20000018ff1d7230 */ /* 0x000fe40000004100 */
[-C--:B------:R-:W-:Y:S01]  /*f2a0*/  FMUL.FTZ R44, R9, R4.reuse ;  /* 0x00000004092c7220 */ /* 0x080fe20000410000 */
[----:B------:R-:W-:Y:S02]  /*f2b0*/  HADD2.F32 R27, -RZ, R13.H0_H0 ;  /* 0x2000000dff1b7230 */ /* 0x000fe40000004100 */
[----:B------:R-:W-:Y:S01]  /*f2c0*/  FFMA.FTZ R37, R5, R4, -R32 ;  /* 0x0000000405257223 */ /* 0x000fe20000010820 */
[----:B------:R-:W-:-:S02]  /*f2d0*/  HADD2.F32 R10, -RZ, R10.H1_H1 ;  /* 0x3000000aff0a7230 */ /* 0x000fc40000004100 */
[C---:B------:R-:W-:Y:S01]  /*f2e0*/  FMUL.FTZ R45, R34.reuse, R29 ;  /* 0x0000001d222d7220 */ /* 0x040fe20000410000 */
[----:B------:R-:W-:Y:S02]  /*f2f0*/  HADD2.F32 R33, -RZ, R25.H0_H0 ;  /* 0x20000019ff217230 */ /* 0x000fe40000004100 */
[-C--:B------:R-:W-:Y:S01]  /*f300*/  FMUL.FTZ R34, R34, R27.reuse ;  /* 0x0000001b22227220 */ /* 0x080fe20000410000 */
[----:B------:R-:W-:Y:S02]  /*f310*/  HADD2.F32 R9, -RZ, R14.H0_H0 ;  /* 0x2000000eff097230 */ /* 0x000fe40000004100 */
[----:B------:R-:W-:Y:S01]  /*f320*/  FFMA.FTZ R43, R5, R8, R44 ;  /* 0x00000008052b7223 */ /* 0x000fe2000001002c */
[----:B------:R-:W-:Y:S01]  /*f330*/  FFMA.FTZ R45, R30, R27, -R45 ;  /* 0x0000001b1e2d7223 */ /* 0x000fe2000001082d */
[--C-:B------:R-:W-:Y:S02]  /*f340*/  HADD2.F32 R35, -RZ, R11.reuse.H0_H0 ;  /* 0x2000000bff237230 */ /* 0x100fe40000004100 */
[----:B------:R-:W-:Y:S01]  /*f350*/  FMUL.FTZ R5, R10, R33 ;  /* 0x000000210a057220 */ /* 0x000fe20000410000 */
[----:B------:R-:W-:Y:S01]  /*f360*/  FFMA.FTZ R34, R30, R29, R34 ;  /* 0x0000001d1e227223 */ /* 0x000fe20000010022 */
[----:B------:R-:W-:Y:S01]  /*f370*/  FMUL.FTZ R27, R10, R9 ;  /* 0x000000090a1b7220 */ /* 0x000fe20000410000 */
[----:B------:R-:W-:-:S02]  /*f380*/  HADD2.F32 R11, -RZ, R11.H1_H1 ;  /* 0x3000000bff0b7230 */ /* 0x000fc40000004100 */
[C---:B------:R-:W-:Y:S01]  /*f390*/  FFMA.FTZ R32, R6.reuse, R9, -R5 ;  /* 0x0000000906207223 */ /* 0x040fe20000010805 */
[----:B------:R-:W-:Y:S02]  /*f3a0*/  HADD2.F32 R10, -RZ, R24.H1_H1 ;  /* 0x30000018ff0a7230 */ /* 0x000fe40000004100 */
[----:B------:R-:W-:Y:S01]  /*f3b0*/  FFMA.FTZ R27, R6, R33, R27 ;  /* 0x00000021061b7223 */ /* 0x000fe2000001001b */
[----:B------:R-:W-:Y:S01]  /*f3c0*/  HADD2.F32 R30, -RZ, R25.H1_H1 ;  /* 0x30000019ff1e7230 */ /* 0x000fe20000004100 */
[----:B------:R-:W-:Y:S01]  /*f3d0*/  F2FP.F16.F32.PACK_AB R9, R43, R36 ;  /* 0x000000242b09723e */ /* 0x000fe200000000ff */
[----:B------:R-:W-:Y:S02]  /*f3e0*/  HADD2.F32 R4, -RZ, R13.H1_H1 ;  /* 0x3000000dff047230 */ /* 0x000fe40000004100 */
[----:B------:R-:W-:Y:S01]  /*f3f0*/  FMUL.FTZ R6, R35, R10 ;  /* 0x0000000a23067220 */ /* 0x000fe20000410000 */
[----:B------:R-:W-:Y:S02]  /*f400*/  HADD2.F32 R8, -RZ, R14.H1_H1 ;  /* 0x3000000eff087230 */ /* 0x000fe40000004100 */
[----:B------:R-:W-:Y:S01]  /*f410*/  FMUL.FTZ R44, R11, R30 ;  /* 0x0000001e0b2c7220 */ /* 0x000fe20000410000 */
[----:B------:R-:W-:-:S02]  /*f420*/  HADD2.F32 R31, -RZ, R7.H0_H0 ;  /* 0x20000007ff1f7230 */ /* 0x000fc40000004100 */
[----:B------:R-:W-:Y:S01]  /*f430*/  FMUL.FTZ R35, R35, R4 ;  /* 0x0000000423237220 */ /* 0x000fe20000410000 */
[----:B------:R-:W-:Y:S02]  /*f440*/  HADD2.F32 R7, -RZ, R7.H1_H1 ;  /* 0x30000007ff077230 */ /* 0x000fe40000004100 */
[----:B------:R-:W-:Y:S01]  /*f450*/  FMUL.FTZ R5, R11, R8 ;  /* 0x000000080b057220 */ /* 0x000fe20000410000 */
[C---:B------:R-:W-:Y:S01]  /*f460*/  FFMA.FTZ R11, R31.reuse, R4, -R6 ;  /* 0x000000041f0b7223 */ /* 0x040fe20000010806 */
[----:B------:R-:W-:Y:S01]  /*f470*/  FFMA.FTZ R35, R31, R10, R35 ;  /* 0x0000000a1f237223 */ /* 0x000fe20000010023 */
[C---:B------:R-:W-:Y:S01]  /*f480*/  FFMA.FTZ R44, R7.reuse, R8, -R44 ;  /* 0x00000008072c7223 */ /* 0x040fe2000001082c */
[----:B------:R-:W-:Y:S01]  /*f490*/  FFMA.FTZ R30, R7, R30, R5 ;  /* 0x0000001e071e7223 */ /* 0x000fe20000010005 */
[----:B------:R-:W-:Y:S02]  /*f4a0*/  F2FP.F16.F32.PACK_AB R4, R41, R40 ;  /* 0x000000282904723e */ /* 0x000fe400000000ff */
[----:B------:R-:W-:-:S02]  /*f4b0*/  F2FP.F16.F32.PACK_AB R5, R37, R42 ;  /* 0x0000002a2505723e */ /* 0x000fc400000000ff */
[----:B------:R-:W-:Y:S02]  /*f4c0*/  F2FP.F16.F32.PACK_AB R6, R32, R45 ;  /* 0x0000002d2006723e */ /* 0x000fe400000000ff */
[----:B------:R-:W-:Y:S02]  /*f4d0*/  F2FP.F16.F32.PACK_AB R7, R44, R11 ;  /* 0x0000000b2c07723e */ /* 0x000fe400000000ff */
[----:B------:R-:W-:Y:S02]  /*f4e0*/  F2FP.F16.F32.PACK_AB R8, R39, R38 ;  /* 0x000000262708723e */ /* 0x000fe400000000ff */
[----:B------:R-:W-:Y:S01]  /*f4f0*/  F2FP.F16.F32.PACK_AB R10, R27, R34 ;  /* 0x000000221b0a723e */ /* 0x000fe200000000ff */
[----:B------:R1:W-:Y:S01]  /*f500*/  STS.128 [R21], R4 ;  /* 0x0000000415007388 */ /* 0x0003e20000000c00 */
[----:B------:R-:W-:-:S05]  /*f510*/  F2FP.F16.F32.PACK_AB R11, R30, R35 ;  /* 0x000000231e0b723e */ /* 0x000fca00000000ff */
[----:B------:R1:W-:Y:S02]  /*f520*/  STS.128 [R26+0x16400], R8 ;  /* 0x016400081a007388 */ /* 0x0003e40000000c00 */
.L_x_591:
[----:B------:R-:W-:Y:S05]  /*f530*/  BSYNC B1 ;  /* 0x0000000000017941 */ /* 0x000fea0003800000 */
.L_x_590:
[----:B------:R-:W-:Y:S04]  /*f540*/  BSSY B1, `(.L_x_592) ;  /* 0x000006a000017945 */ /* 0x000fe80003800000 */
[----:B------:R-:W-:Y:S05]  /*f550*/  @P2 BRA `(.L_x_593) ;  /* 0x0000000400a02947 */ /* 0x000fea0003800000 */
[----:B-1----:R-:W2:Y:S04]  /*f560*/  LDL R10, [R1+0x48] ;  /* 0x00004800010a7983 */ /* 0x002ea80000100800 */
[----:B------:R-:W3:Y:S01]  /*f570*/  LDL R9, [R1+0x84] ;  /* 0x0000840001097983 */ /* 0x000ee20000100800 */
[----:B------:R-:W1:Y:S01]  /*f580*/  S2R R5, SR_TID.X ;  /* 0x0000000000057919 */ /* 0x000e620000002100 */
[C---:B------:R-:W-:Y:S02]  /*f590*/  VIADD R8, R22.reuse, 0x20 ;  /* 0x0000002016087836 */ /* 0x040fe40000000000 */
[----:B------:R-:W-:Y:S02]  /*f5a0*/  VIADD R11, R22, 0x20 ;  /* 0x00000020160b7836 */ /* 0x000fe40000000000 */
[----:B------:R-:W-:-:S03]  /*f5b0*/  IMAD.SHL.U32 R8, R8, 0x40, RZ ;  /* 0x0000004008087824 */ /* 0x000fc600078e00ff */
[----:B------:R-:W-:Y:S01]  /*f5c0*/  SHF.L.U32 R11, R11, 0x6, RZ ;  /* 0x000000060b0b7819 */ /* 0x000fe200000006ff */
[----:B-1----:R-:W-:-:S05]  /*f5d0*/  VIADD R5, R5, 0xffffff80 ;  /* 0xffffff8005057836 */ /* 0x002fca0000000000 */
[----:B------:R-:W-:-:S04]  /*f5e0*/  SHF.R.S32.HI R4, RZ, 0x1f, R5 ;  /* 0x0000001fff047819 */ /* 0x000fc80000011405 */
[----:B------:R-:W-:-:S04]  /*f5f0*/  LEA.HI R4, R4, R5, RZ, 0x3 ;  /* 0x0000000504047211 */ /* 0x000fc800078f18ff */
[----:B------:R-:W-:-:S05]  /*f600*/  LOP3.LUT R4, R4, 0xfffffff8, RZ, 0xc0, !PT ;  /* 0xfffffff804047812 */ /* 0x000fca00078ec0ff */
[----:B------:R-:W-:Y:S01]  /*f610*/  IMAD.IADD R4, R5, 0x1, -R4 ;  /* 0x0000000105047824 */ /* 0x000fe200078e0a04 */
[----:B------:R-:W-:-:S04]  /*f620*/  LOP3.LUT R11, R11, 0x1c0, RZ, 0xc0, !PT ;  /* 0x000001c00b0b7812 */ /* 0x000fc800078ec0ff */
[----:B------:R-:W-:Y:S02]  /*f630*/  LEA.HI R4, R3, R4, RZ, 0x1d ;  /* 0x0000000403047211 */ /* 0x000fe400078fe8ff */
[----:B------:R-:W-:Y:S02]  /*f640*/  LOP3.LUT R8, R8, 0x1c0, RZ, 0xc0, !PT ;  /* 0x000001c008087812 */ /* 0x000fe400078ec0ff */
[----:B------:R-:W-:Y:S01]  /*f650*/  SHF.R.S32.HI R7, RZ, 0x1f, R4 ;  /* 0x0000001fff077819 */ /* 0x000fe20000011404 */
[----:B------:R-:W-:Y:S01]  /*f660*/  IMAD.SHL.U32 R5, R4, 0x8, RZ ;  /* 0x0000000804057824 */ /* 0x000fe200078e00ff */
[----:B------:R-:W-:Y:S02]  /*f670*/  SHF.R.U32.HI R8, RZ, 0x3, R8 ;  /* 0x00000003ff087819 */ /* 0x000fe40000011608 */
[----:B------:R-:W-:Y:S02]  /*f680*/  LOP3.LUT R6, R11, 0x38, R16, 0xf8, !PT ;  /* 0x000000380b067812 */ /* 0x000fe400078ef810 */
[----:B------:R-:W-:-:S02]  /*f690*/  LEA.HI R7, R7, R4, RZ, 0x3 ;  /* 0x0000000407077211 */ /* 0x000fc400078f18ff */
[----:B------:R-:W-:-:S03]  /*f6a0*/  LOP3.LUT R4, R11, 0x38, R5, 0xf8, !PT ;  /* 0x000000380b047812 */ /* 0x000fc600078ef805 */
[----:B------:R-:W-:Y:S02]  /*f6b0*/  IMAD.SHL.U32 R7, R7, 0x400, RZ ;  /* 0x0000040007077824 */ /* 0x000fe400078e00ff */
[--C-:B------:R-:W-:Y:S02]  /*f6c0*/  HADD2.F32 R38, -RZ, R15.reuse.H0_H0 ;  /* 0x2000000fff267230 */ /* 0x100fe40000004100 */
[----:B------:R-:W-:Y:S02]  /*f6d0*/  HADD2.F32 R36, -RZ, R0.H0_H0 ;  /* 0x20000000ff247230 */ /* 0x000fe40000004100 */
[----:B------:R-:W-:Y:S02]  /*f6e0*/  HADD2.F32 R40, -RZ, R20.H0_H0 ;  /* 0x20000014ff287230 */ /* 0x000fe40000004100 */
[----:B------:R-:W-:Y:S02]  /*f6f0*/  HADD2.F32 R43, -RZ, R15.H1_H1 ;  /* 0x3000000fff2b7230 */ /* 0x000fe40000004100 */
[----:B------:R-:W-:-:S02]  /*f700*/  HADD2.F32 R41, -RZ, R0.H1_H1 ;  /* 0x30000000ff297230 */ /* 0x000fc40000004100 */
[----:B------:R-:W-:Y:S02]  /*f710*/  HADD2.F32 R45, -RZ, R20.H1_H1 ;  /* 0x30000014ff2d7230 */ /* 0x000fe40000004100 */
[----:B------:R-:W-:Y:S02]  /*f720*/  HADD2.F32 R44, -RZ, R25.H0_H0 ;  /* 0x20000019ff2c7230 */ /* 0x000fe40000004100 */
[----:B------:R-:W-:Y:S01]  /*f730*/  HADD2.F32 R42, -RZ, R14.H0_H0 ;  /* 0x2000000eff2a7230 */ /* 0x000fe20000004100 */
[----:B--2---:R-:W-:Y:S02]  /*f740*/  LOP3.LUT R6, R10, R6, R8, 0xf6, !PT ;  /* 0x000000060a067212 */ /* 0x004fe400078ef608 */
[----:B------:R-:W-:-:S03]  /*f750*/  LOP3.LUT R8, R4, R8, RZ, 0x3c, !PT ;  /* 0x0000000804087212 */ /* 0x000fc600078e3cff */
[----:B---3--:R-:W-:Y:S01]  /*f760*/  IMAD R46, R6, 0x2, R9 ;  /* 0x00000002062e7824 */ /* 0x008fe200078e0209 */
[----:B------:R-:W-:-:S04]  /*f770*/  LOP3.LUT R9, R7, 0x7fffe000, RZ, 0xc0, !PT ;  /* 0x7fffe00007097812 */ /* 0x000fc800078ec0ff */
[----:B------:R-:W-:Y:S01]  /*f780*/  IADD3 R9, R8, R9, R10 ;  /* 0x0000000908097210 */ /* 0x000fe20007ffe00a */
[----:B------:R-:W1:Y:S04]  /*f790*/  LDS.128 R4, [R46] ;  /* 0x000000002e047984 */ /* 0x000e680000000c00 */
[----:B------:R-:W-:-:S05]  /*f7a0*/  IMAD R21, R9, 0x2, R2 ;  /* 0x0000000209157824 */ /* 0x000fca00078e0202 */
[----:B------:R-:W2:Y:S01]  /*f7b0*/  LDS.128 R8, [R21+0x16400] ;  /* 0x0164000015087984 */ /* 0x000ea20000000c00 */
[----:B-1----:R-:W-:Y:S02]  /*f7c0*/  HADD2.F32 R26, -RZ, R4.H0_H0 ;  /* 0x20000004ff1a7230 */ /* 0x002fe40000004100 */
[--C-:B--2---:R-:W-:Y:S02]  /*f7d0*/  HADD2.F32 R31, -RZ, R8.reuse.H0_H0 ;  /* 0x20000008ff1f7230 */ /* 0x104fe40000004100 */
[----:B------:R-:W-:-:S03]  /*f7e0*/  HADD2.F32 R8, -RZ, R8.H1_H1 ;  /* 0x30000008ff087230 */ /* 0x000fc60000004100 */
[-C--:B------:R-:W-:Y:S01]  /*f7f0*/  FMUL.FTZ R35, R38, R31.reuse ;  /* 0x0000001f26237220 */ /* 0x080fe20000410000 */
[C---:B------:R-:W-:Y:S01]  /*f800*/  FMUL.FTZ R31, R36.reuse, R31 ;  /* 0x0000001f241f7220 */ /* 0x040fe20000410000 */
[----:B------:R-:W-:Y:S02]  /*f810*/  HADD2.F32 R4, -RZ, R4.H1_H1 ;  /* 0x30000004ff047230 */ /* 0x000fe40000004100 */
[----:B------:R-:W-:Y:S01]  /*f820*/  FFMA.FTZ R35, R36, R26, -R35 ;  /* 0x0000001a24237223 */ /* 0x000fe20000010823 */
[----:B------:R-:W-:Y:S02]  /*f830*/  HADD2.F32 R36, -RZ, R12.H0_H0 ;  /* 0x2000000cff247230 */ /* 0x000fe40000004100 */
[----:B------:R-:W-:Y:S01]  /*f840*/  FMUL.FTZ R37, R40, R8 ;  /* 0x0000000828257220 */ /* 0x000fe20000410000 */
[----:B------:R-:W-:Y:S02]  /*f850*/  HADD2.F32 R32, -RZ, R9.H0_H0 ;  /* 0x20000009ff207230 */ /* 0x000fe40000004100 */
[----:B0-----:R-:W-:-:S02]  /*f860*/  HADD2.F32 R27, -RZ, R5.H0_H0 ;  /* 0x20000005ff1b7230 */ /* 0x001fc40000004100 */
[C---:B------:R-:W-:Y:S01]  /*f870*/  FMUL.FTZ R39, R36.reuse, R8 ;  /* 0x0000000824277220 */ /* 0x040fe20000410000 */
[----:B------:R-:W-:Y:S01]  /*f880*/  FFMA.FTZ R8, R36, R4, -R37 ;  /* 0x0000000424087223 */ /* 0x000fe20000010825 */
[----:B------:R-:W-:Y:S02]  /*f890*/  HADD2.F32 R9, -RZ, R9.H1_H1 ;  /* 0x30000009ff097230 */ /* 0x000fe40000004100 */
[----:B------:R-:W-:Y:S01]  /*f8a0*/  FMUL.FTZ R36, R43, R32 ;  /* 0x000000202b247220 */ /* 0x000fe20000410000 */
[----:B------:R-:W-:Y:S02]  /*f8b0*/  HADD2.F32 R37, -RZ, R12.H1_H1 ;  /* 0x3000000cff257230 */ /* 0x000fe40000004100 */
[----:B------:R-:W-:Y:S01]  /*f8c0*/  FFMA.FTZ R31, R38, R26, R31 ;  /* 0x0000001a261f7223 */ /* 0x000fe2000001001f */
[----:B------:R-:W-:Y:S02]  /*f8d0*/  HADD2.F32 R5, -RZ, R5.H1_H1 ;  /* 0x30000005ff057230 */ /* 0x000fe40000004100 */
[C---:B------:R-:W-:Y:S01]  /*f8e0*/  FMUL.FTZ R32, R41.reuse, R32 ;  /* 0x0000002029207220 */ /* 0x040fe20000410000 */
[----:B------:R-:W-:Y:S01]  /*f8f0*/  FFMA.FTZ R26, R40, R4, R39 ;  /* 0x00000004281a7223 */ /* 0x000fe20000010027 */
[----:B------:R-:W-:Y:S01]  /*f900*/  FFMA.FTZ R36, R41, R27, -R36 ;  /* 0x0000001b29247223 */ /* 0x000fe20000010824 */
[----:B------:R-:W-:-:S02]  /*f910*/  HADD2.F32 R33, -RZ, R10.H0_H0 ;  /* 0x2000000aff217230 */ /* 0x000fc40000004100 */
[-C--:B------:R-:W-:Y:S01]  /*f920*/  FMUL.FTZ R4, R45, R9.reuse ;  /* 0x000000092d047220 */ /* 0x080fe20000410000 */
[----:B------:R-:W-:Y:S02]  /*f930*/  HADD2.F32 R39, -RZ, R13.H0_H0 ;  /* 0x2000000dff277230 */ /* 0x000fe40000004100 */
[----:B------:R-:W-:Y:S02]  /*f940*/  HADD2.F32 R41, -RZ, R24.H0_H0 ;  /* 0x20000018ff297230 */ /* 0x000fe40000004100 */
[C---:B------:R-:W-:Y:S01]  /*f950*/  FMUL.FTZ R38, R37.reuse, R9 ;  /* 0x0000000925267220 */ /* 0x040fe20000410000 */
[----:B------:R-:W-:Y:S02]  /*f960*/  HADD2.F32 R10, -RZ, R10.H1_H1 ;  /* 0x3000000aff0a7230 */ /* 0x000fe40000004100 */
[----:B------:R-:W-:Y:S01]  /*f970*/  FFMA.FTZ R9, R37, R5, -R4 ;  /* 0x0000000525097223 */ /* 0x000fe20000010804 */
[--C-:B------:R-:W-:Y:S02]  /*f980*/  HADD2.F32 R29, -RZ, R6.reuse.H0_H0 ;  /* 0x20000006ff1d7230 */ /* 0x100fe40000004100 */
[----:B------:R-:W-:Y:S01]  /*f990*/  FFMA.FTZ R32, R43, R27, R32 ;  /* 0x0000001b2b207223 */ /* 0x000fe20000010020 */
[-C--:B------:R-:W-:Y:S01]  /*f9a0*/  FMUL.FTZ R4, R41, R33.reuse ;  /* 0x0000002129047220 */ /* 0x080fe20000410000 */
[----:B------:R-:W-:Y:S01]  /*f9b0*/  FMUL.FTZ R40, R39, R33 ;  /* 0x0000002127287220 */ /* 0x000fe20000410000 */
[----:B------:R-:W-:-:S02]  /*f9c0*/  HADD2.F32 R6, -RZ, R6.H1_H1 ;  /* 0x30000006ff067230 */ /* 0x000fc40000004100 */
[----:B------:R-:W-:Y:S01]  /*f9d0*/  FFMA.FTZ R27, R45, R5, R38 ;  /* 0x000000052d1b7223 */ /* 0x000fe20000010026 */
[-C--:B------:R-:W-:Y:S01]  /*f9e0*/  FMUL.FTZ R5, R44, R10.reuse ;  /* 0x0000000a2c057220 */ /* 0x080fe20000410000 */
[-C--:B------:R-:W-:Y:S01]  /*f9f0*/  FFMA.FTZ R33, R39, R29.reuse, -R4 ;  /* 0x0000001d27217223 */ /* 0x080fe20000010804 */
[----:B------:R-:W-:Y:S01]  /*fa00*/  FFMA.FTZ R40, R41, R29, R40 ;  /* 0x0000001d29287223 */ /* 0x000fe20000010028 */
[C---:B------:R-:W-:Y:S01]  /*fa10*/  FMUL.FTZ R29, R42.reuse, R10 ;  /* 0x0000000a2a1d7220 */ /* 0x040fe20000410000 */
[----:B------:R-:W-:Y:S01]  /*fa20*/  FFMA.FTZ R10, R42, R6, -R5 ;  /* 0x000000062a0a7223 */ /* 0x000fe20000010805 */
[----:B------:R-:W-:Y:S02]  /*fa30*/  HADD2.F32 R34, -RZ, R11.H0_H0 ;  /* 0x2000000bff227230 */ /* 0x000fe40000004100 */
[----:B------:R-:W-:Y:S02]  /*fa40*/  HADD2.F32 R42, -RZ, R24.H1_H1 ;  /* 0x30000018ff2a7230 */ /* 0x000fe40000004100 */
[----:B------:R-:W-:-:S02]  /*fa50*/  HADD2.F32 R38, -RZ, R13.H1_H1 ;  /* 0x3000000dff267230 */ /* 0x000fc40000004100 */
[----:B------:R-:W-:Y:S02]  /*fa60*/  HADD2.F32 R11, -RZ, R11.H1_H1 ;  /* 0x3000000bff0b7230 */ /* 0x000fe40000004100 */
[----:B------:R-:W-:Y:S02]  /*fa70*/  HADD2.F32 R41, -RZ, R25.H1_H1 ;  /* 0x30000019ff297230 */ /* 0x000fe40000004100 */
[----:B------:R-:W-:Y:S02]  /*fa80*/  HADD2.F32 R39, -RZ, R14.H1_H1 ;  /* 0x3000000eff277230 */ /* 0x000fe40000004100 */
[-C--:B------:R-:W-:Y:S01]  /*fa90*/  FMUL.FTZ R5, R42, R34.reuse ;  /* 0x000000222a057220 */ /* 0x080fe20000410000 */
[--C-:B------:R-:W-:Y:S02]  /*faa0*/  HADD2.F32 R30, -RZ, R7.reuse.H0_H0 ;  /* 0x20000007ff1e7230 */ /* 0x100fe40000004100 */
[----:B------:R-:W-:Y:S01]  /*fab0*/  FMUL.FTZ R37, R38, R34 ;  /* 0x0000002226257220 */ /* 0x000fe20000410000 */
[----:B------:R-:W-:-:S02]  /*fac0*/  HADD2.F32 R7, -RZ, R7.H1_H1 ;  /* 0x30000007ff077230 */ /* 0x000fc40000004100 */
[----:B------:R-:W-:Y:S01]  /*fad0*/  FFMA.FTZ R29, R44, R6, R29 ;  /* 0x000000062c1d7223 */ /* 0x000fe2000001001d */
[-C--:B------:R-:W-:Y:S01]  /*fae0*/  FMUL.FTZ R4, R41, R11.reuse ;  /* 0x0000000b29047220 */ /* 0x080fe20000410000 */
[C---:B------:R-:W-:Y:S01]  /*faf0*/  FMUL.FTZ R6, R39.reuse, R11 ;  /* 0x0000000b27067220 */ /* 0x040fe20000410000 */
[-C--:B------:R-:W-:Y:S01]  /*fb00*/  FFMA.FTZ R11, R38, R30.reuse, -R5 ;  /* 0x0000001e260b7223 */ /* 0x080fe20000010805 */
[----:B------:R-:W-:Y:S01]  /*fb10*/  FFMA.FTZ R37, R42, R30, R37 ;  /* 0x0000001e2a257223 */ /* 0x000fe20000010025 */
[-C--:B------:R-:W-:Y:S01]  /*fb20*/  FFMA.FTZ R30, R39, R7.reuse, -R4 ;  /* 0x00000007271e7223 */ /* 0x080fe20000010804 */
[----:B------:R-:W-:Y:S01]  /*fb30*/  FFMA.FTZ R34, R41, R7, R6 ;  /* 0x0000000729227223 */ /* 0x000fe20000010006 */
[----:B------:R-:W-:Y:S02]  /*fb40*/  F2FP.F16.F32.PACK_AB R4, R8, R35 ;  /* 0x000000230804723e */ /* 0x000fe400000000ff */
[----:B------:R-:W-:Y:S02]  /*fb50*/  F2FP.F16.F32.PACK_AB R5, R9, R36 ;  /* 0x000000240905723e */ /* 0x000fe400000000ff */
[----:B------:R-:W-:-:S02]  /*fb60*/  F2FP.F16.F32.PACK_AB R6, R10, R33 ;  /* 0x000000210a06723e */ /* 0x000fc400000000ff */
[----:B------:R-:W-:Y:S02]  /*fb70*/  F2FP.F16.F32.PACK_AB R7, R30, R11 ;  /* 0x0000000b1e07723e */ /* 0x000fe400000000ff */
[----:B------:R-:W-:Y:S02]  /*fb80*/  F2FP.F16.F32.PACK_AB R8, R26, R31 ;  /* 0x0000001f1a08723e */ /* 0x000fe400000000ff */
[----:B------:R-:W-:Y:S02]  /*fb90*/  F2FP.F16.F32.PACK_AB R9, R27, R32 ;  /* 0x000000201b09723e */ /* 0x000fe400000000ff */
[----:B------:R-:W-:Y:S02]  /*fba0*/  F2FP.F16.F32.PACK_AB R10, R29, R40 ;  /* 0x000000281d0a723e */ /* 0x000fe400000000ff */
[----:B------:R-:W-:Y:S01]  /*fbb0*/  F2FP.F16.F32.PACK_AB R11, R34, R37 ;  /* 0x00000025220b723e */ /* 0x000fe200000000ff */
[----:B------:R2:W-:Y:S04]  /*fbc0*/  STS.128 [R46], R4 ;  /* 0x000000042e007388 */ /* 0x0005e80000000c00 */
[----:B------:R2:W-:Y:S02]  /*fbd0*/  STS.128 [R21+0x16400], R8 ;  /* 0x0164000815007388 */ /* 0x0005e40000000c00 */
.L_x_593:
[----:B------:R-:W-:Y:S05]  /*fbe0*/  BSYNC B1 ;  /* 0x0000000000017941 */ /* 0x000fea0003800000 */
.L_x_592:
[----:B------:R-:W-:Y:S04]  /*fbf0*/  BSSY B1, `(.L_x_594) ;  /* 0x0000067000017945 */ /* 0x000fe80003800000 */
[----:B------:R-:W-:Y:S05]  /*fc00*/  @P1 BRA `(.L_x_595) ;  /* 0x0000000400941947 */ /* 0x000fea0003800000 */
[----:B-12---:R-:W2:Y:S04]  /*fc10*/  LDL R10, [R1+0x54] ;  /* 0x00005400010a7983 */ /* 0x006ea80000100800 */
[----:B------:R-:W3:Y:S01]  /*fc20*/  LDL R46, [R1+0x8c] ;  /* 0x00008c00012e7983 */ /* 0x000ee20000100800 */
[----:B------:R-:W1:Y:S01]  /*fc30*/  S2R R5, SR_TID.X ;  /* 0x0000000000057919 */ /* 0x000e620000002100 */
[C---:B------:R-:W-:Y:S02]  /*fc40*/  VIADD R6, R22.reuse, 0x40 ;  /* 0x0000004016067836 */ /* 0x040fe40000000000 */
[----:B------:R-:W-:Y:S02]  /*fc50*/  VIADD R8, R22, 0x40 ;  /* 0x0000004016087836 */ /* 0x000fe40000000000 */
[----:B------:R-:W-:Y:S01]  /*fc60*/  IMAD.SHL.U32 R6, R6, 0x40, RZ ;  /* 0x0000004006067824 */ /* 0x000fe200078e00ff */
[----:B-1----:R-:W-:-:S04]  /*fc70*/  IADD3 R5, R5, -0x80, RZ ;  /* 0xffffff8005057810 */ /* 0x002fc80007ffe0ff */
[----:B------:R-:W-:-:S04]  /*fc80*/  SHF.R.S32.HI R4, RZ, 0x1f, R5 ;  /* 0x0000001fff047819 */ /* 0x000fc80000011405 */
[----:B------:R-:W-:-:S04]  /*fc90*/  LEA.HI R4, R4, R5, RZ, 0x3 ;  /* 0x0000000504047211 */ /* 0x000fc800078f18ff */
[----:B------:R-:W-:-:S05]  /*fca0*/  LOP3.LUT R4, R4, 0xfffffff8, RZ, 0xc0, !PT ;  /* 0xfffffff804047812 */ /* 0x000fca00078ec0ff */
[----:B------:R-:W-:-:S05]  /*fcb0*/  IMAD.IADD R4, R5, 0x1, -R4 ;  /* 0x0000000105047824 */ /* 0x000fca00078e0a04 */
[----:B------:R-:W-:Y:S02]  /*fcc0*/  LEA.HI R4, R3, R4, RZ, 0x1d ;  /* 0x0000000403047211 */ /* 0x000fe400078fe8ff */
[----:B------:R-:W-:Y:S02]  /*fcd0*/  SHF.L.U32 R8, R8, 0x6, RZ ;  /* 0x0000000608087819 */ /* 0x000fe400000006ff */
[----:B------:R-:W-:Y:S01]  /*fce0*/  SHF.R.S32.HI R7, RZ, 0x1f, R4 ;  /* 0x0000001fff077819 */ /* 0x000fe20000011404 */
[----:B------:R-:W-:Y:S01]  /*fcf0*/  IMAD.SHL.U32 R5, R4, 0x8, RZ ;  /* 0x0000000804057824 */ /* 0x000fe200078e00ff */
[----:B------:R-:W-:Y:S02]  /*fd00*/  LOP3.LUT R8, R8, 0x1c0, RZ, 0xc0, !PT ;  /* 0x000001c008087812 */ /* 0x000fe400078ec0ff */
[----:B------:R-:W-:Y:S02]  /*fd10*/  LEA.HI R7, R7, R4, RZ, 0x3 ;  /* 0x0000000407077211 */ /* 0x000fe400078f18ff */
[----:B------:R-:W-:-:S02]  /*fd20*/  LOP3.LUT R6, R6, 0x1c0, RZ, 0xc0, !PT ;  /* 0x000001c006067812 */ /* 0x000fc400078ec0ff */
[----:B------:R-:W-:Y:S01]  /*fd30*/  LOP3.LUT R4, R8, 0x38, R5, 0xf8, !PT ;  /* 0x0000003808047812 */ /* 0x000fe200078ef805 */
[----:B------:R-:W-:Y:S01]  /*fd40*/  IMAD.SHL.U32 R7, R7, 0x400, RZ ;  /* 0x0000040007077824 */ /* 0x000fe200078e00ff */
[----:B------:R-:W-:-:S04]  /*fd50*/  SHF.R.U32.HI R6, RZ, 0x3, R6 ;  /* 0x00000003ff067819 */ /* 0x000fc80000011606 */
[----:B------:R-:W-:Y:S02]  /*fd60*/  LOP3.LUT R8, R4, R6, RZ, 0x3c, !PT ;  /* 0x0000000604087212 */ /* 0x000fe400078e3cff */
[----:B------:R-:W-:Y:S01]  /*fd70*/  LOP3.LUT R9, R7, 0x7fffe000, RZ, 0xc0, !PT ;  /* 0x7fffe00007097812 */ /* 0x000fe200078ec0ff */
        /* <DEDUP_REMOVED lines=8> */
[----:B--2---:R-:W-:Y:S01]  /*fe00*/  IADD3 R9, R8, R9, R10 ;  /* 0x0000000908097210 */ /* 0x004fe20007ffe00a */
[----:B---3--:R-:W1:Y:S04]  /*fe10*/  LDS.128 R4, [R46] ;  /* 0x000000002e047984 */ /* 0x008e680000000c00 */
        /* <DEDUP_REMOVED lines=68> */
.L_x_595:
[----:B------:R-:W-:Y:S05]  /*10260*/  BSYNC B1 ;  /* 0x0000000000017941 */ /* 0x000fea0003800000 */
.L_x_594:
[----:B------:R-:W-:Y:S05]  /*10270*/  @P0 BRA `(.L_x_582) ;  /* 0x0000000400940947 */ /* 0x000fea0003800000 */
[----:B-123--:R-:W2:Y:S04]  /*10280*/  LDL R9, [R1+0x50] ;  /* 0x0000500001097983 */ /* 0x00eea80000100800 */
[----:B------:R-:W3:Y:S01]  /*10290*/  LDL R42, [R1+0x88] ;  /* 0x00008800012a7983 */ /* 0x000ee20000100800 */
[----:B------:R-:W1:Y:S01]  /*102a0*/  S2R R5, SR_TID.X ;  /* 0x0000000000057919 */ /* 0x000e620000002100 */
[----:B------:R-:W-:Y:S02]  /*102b0*/  VIADD R7, R22, 0x60 ;  /* 0x0000006016077836 */ /* 0x000fe40000000000 */
[----:B-1----:R-:W-:-:S05]  /*102c0*/  VIADD R5, R5, 0xffffff80 ;  /* 0xffffff8005057836 */ /* 0x002fca0000000000 */
[----:B------:R-:W-:-:S04]  /*102d0*/  SHF.R.S32.HI R4, RZ, 0x1f, R5 ;  /* 0x0000001fff047819 */ /* 0x000fc80000011405 */
[----:B------:R-:W-:-:S04]  /*102e0*/  LEA.HI R4, R4, R5, RZ, 0x3 ;  /* 0x0000000504047211 */ /* 0x000fc800078f18ff */
[----:B------:R-:W-:-:S05]  /*102f0*/  LOP3.LUT R4, R4, 0xfffffff8, RZ, 0xc0, !PT ;  /* 0xfffffff804047812 */ /* 0x000fca00078ec0ff */
[----:B------:R-:W-:Y:S01]  /*10300*/  IMAD.IADD R4, R5, 0x1, -R4 ;  /* 0x0000000105047824 */ /* 0x000fe200078e0a04 */
[----:B------:R-:W-:-:S04]  /*10310*/  IADD3 R5, R22, 0x60, RZ ;  /* 0x0000006016057810 */ /* 0x000fc80007ffe0ff */
[----:B------:R-:W-:Y:S01]  /*10320*/  LEA.HI R3, R3, R4, RZ, 0x1d ;  /* 0x0000000403037211 */ /* 0x000fe200078fe8ff */
[----:B------:R-:W-:Y:S02]  /*10330*/  IMAD.SHL.U32 R5, R5, 0x40, RZ ;  /* 0x0000004005057824 */ /* 0x000fe400078e00ff */
[----:B------:R-:W-:Y:S01]  /*10340*/  IMAD.SHL.U32 R7, R7, 0x40, RZ ;  /* 0x0000004007077824 */ /* 0x000fe200078e00ff */
[----:B------:R-:W-:Y:S01]  /*10350*/  SHF.R.S32.HI R6, RZ, 0x1f, R3 ;  /* 0x0000001fff067819 */ /* 0x000fe20000011403 */
[----:B------:R-:W-:Y:S01]  /*10360*/  IMAD.SHL.U32 R4, R3, 0x8, RZ ;  /* 0x0000000803047824 */ /* 0x000fe200078e00ff */
[----:B------:R-:W-:Y:S02]  /*10370*/  LOP3.LUT R5, R5, 0x1c0, RZ, 0xc0, !PT ;  /* 0x000001c005057812 */ /* 0x000fe400078ec0ff */
[----:B------:R-:W-:Y:S02]  /*10380*/  LEA.HI R6, R6, R3, RZ, 0x3 ;  /* 0x0000000306067211 */ /* 0x000fe400078f18ff */
[----:B------:R-:W-:-:S02]  /*10390*/  LOP3.LUT R7, R7, 0x1c0, RZ, 0xc0, !PT ;  /* 0x000001c007077812 */ /* 0x000fc400078ec0ff */
[----:B------:R-:W-:Y:S01]  /*103a0*/  SHF.R.U32.HI R5, RZ, 0x3, R5 ;  /* 0x00000003ff057819 */ /* 0x000fe20000011605 */
[----:B------:R-:W-:Y:S01]  /*103b0*/  IMAD.SHL.U32 R6, R6, 0x400, RZ ;  /* 0x0000040006067824 */ /* 0x000fe200078e00ff */
[----:B------:R-:W-:-:S04]  /*103c0*/  LOP3.LUT R3, R7, 0x38, R4, 0xf8, !PT ;  /* 0x0000003807037812 */ /* 0x000fc800078ef804 */
[----:B------:R-:W-:Y:S02]  /*103d0*/  LOP3.LUT R3, R3, R5, RZ, 0x3c, !PT ;  /* 0x0000000503037212 */ /* 0x000fe400078e3cff */
[----:B------:R-:W-:Y:S01]  /*103e0*/  LOP3.LUT R8, R6, 0x7fffe000, RZ, 0xc0, !PT ;  /* 0x7fffe00006087812 */ /* 0x000fe200078ec0ff */
[--C-:B------:R-:W-:Y:S02]  /*103f0*/  HADD2.F32 R37, -RZ, R15.reuse.H0_H0 ;  /* 0x2000000fff257230 */ /* 0x100fe40000004100 */
[----:B------:R-:W-:Y:S02]  /*10400*/  HADD2.F32 R35, -RZ, R0.H0_H0 ;  /* 0x20000000ff237230 */ /* 0x000fe40000004100 */
[----:B------:R-:W-:Y:S02]  /*10410*/  HADD2.F32 R38, -RZ, R20.H0_H0 ;  /* 0x20000014ff267230 */ /* 0x000fe40000004100 */
[----:B------:R-:W-:Y:S02]  /*10420*/  HADD2.F32 R36, -RZ, R12.H0_H0 ;  /* 0x2000000cff247230 */ /* 0x000fe40000004100 */
[----:B------:R-:W-:-:S02]  /*10430*/  HADD2.F32 R40, -RZ, R15.H1_H1 ;  /* 0x3000000fff287230 */ /* 0x000fc40000004100 */
[----:B------:R-:W-:Y:S02]  /*10440*/  HADD2.F32 R0, -RZ, R0.H1_H1 ;  /* 0x30000000ff007230 */ /* 0x000fe40000004100 */
        /* <DEDUP_REMOVED lines=9> */
[----:B------:R-:W-:Y:S02]  /*104e0*/  HADD2.F32 R8, -RZ, R8.H1_H1 ;  /* 0x30000008ff087230 */ /* 0x000fe40000004100 */
[----:B------:R-:W-:Y:S02]  /*104f0*/  HADD2.F32 R31, -RZ, R9.H0_H0 ;  /* 0x20000009ff1f7230 */ /* 0x000fe40000004100 */
[-C--:B------:R-:W-:Y:S01]  /*10500*/  FMUL.FTZ R34, R37, R30.reuse ;  /* 0x0000001e25227220 */ /* 0x080fe20000410000 */
[----:B------:R-:W-:Y:S01]  /*10510*/  FMUL.FTZ R30, R35, R30 ;  /* 0x0000001e231e7220 */ /* 0x000fe20000410000 */
[----:B------:R-:W-:-:S02]  /*10520*/  HADD2.F32 R4, -RZ, R4.H1_H1 ;  /* 0x30000004ff047230 */ /* 0x000fc40000004100 */
[-C--:B------:R-:W-:Y:S01]  /*10530*/  FMUL.FTZ R15, R38, R8.reuse ;  /* 0x00000008260f7220 */ /* 0x080fe20000410000 */
[----:B------:R-:W-:Y:S02]  /*10540*/  HADD2.F32 R26, -RZ, R5.H0_H0 ;  /* 0x20000005ff1a7230 */ /* 0x000fe40000004100 */
[-C--:B------:R-:W-:Y:S01]  /*10550*/  FFMA.FTZ R34, R35, R21.reuse, -R34 ;  /* 0x0000001523227223 */ /* 0x080fe20000010822 */
[----:B------:R-:W-:Y:S01]  /*10560*/  FFMA.FTZ R30, R37, R21, R30 ;  /* 0x00000015251e7223 */ /* 0x000fe2000001001e */
[----:B------:R-:W-:Y:S02]  /*10570*/  HADD2.F32 R9, -RZ, R9.H1_H1 ;  /* 0x30000009ff097230 */ /* 0x000fe40000004100 */
[----:B------:R-:W-:Y:S01]  /*10580*/  FMUL.FTZ R21, R36, R8 ;  /* 0x0000000824157220 */ /* 0x000fe20000410000 */
[----:B------:R-:W-:Y:S01]  /*10590*/  FMUL.FTZ R35, R40, R31 ;  /* 0x0000001f28237220 */ /* 0x000fe20000410000 */
[----:B------:R-:W-:Y:S02]  /*105a0*/  HADD2.F32 R37, -RZ, R12.H1_H1 ;  /* 0x3000000cff257230 */ /* 0x000fe40000004100 */
[----:B------:R-:W-:Y:S01]  /*105b0*/  FFMA.FTZ R15, R36, R4, -R15 ;  /* 0x00000004240f7223 */ /* 0x000fe2000001080f */
[----:B------:R-:W-:-:S02]  /*105c0*/  HADD2.F32 R32, -RZ, R10.H0_H0 ;  /* 0x2000000aff207230 */ /* 0x000fc40000004100 */
[----:B------:R-:W-:Y:S01]  /*105d0*/  FMUL.FTZ R31, R0, R31 ;  /* 0x0000001f001f7220 */ /* 0x000fe20000410000 */
[----:B------:R-:W-:Y:S02]  /*105e0*/  HADD2.F32 R5, -RZ, R5.H1_H1 ;  /* 0x30000005ff057230 */ /* 0x000fe40000004100 */
[----:B------:R-:W-:Y:S01]  /*105f0*/  FFMA.FTZ R21, R38, R4, R21 ;  /* 0x0000000426157223 */ /* 0x000fe20000010015 */
[-C--:B------:R-:W-:Y:S01]  /*10600*/  FFMA.FTZ R35, R0, R26.reuse, -R35 ;  /* 0x0000001a00237223 */ /* 0x080fe20000010823 */
[----:B------:R-:W-:Y:S02]  /*10610*/  HADD2.F32 R10, -RZ, R10.H1_H1 ;  /* 0x3000000aff0a7230 */ /* 0x000fe40000004100 */
[-C--:B------:R-:W-:Y:S01]  /*10620*/  FMUL.FTZ R0, R41, R9.reuse ;  /* 0x0000000929007220 */ /* 0x080fe20000410000 */
[----:B------:R-:W-:Y:S01]  /*10630*/  FMUL.FTZ R4, R37, R9 ;  /* 0x0000000925047220 */ /* 0x000fe20000410000 */
[----:B------:R-:W-:Y:S02]  /*10640*/  HADD2.F32 R36, -RZ, R25.H0_H0 ;  /* 0x20000019ff247230 */ /* 0x000fe40000004100 */
[----:B------:R-:W-:Y:S01]  /*10650*/  FFMA.FTZ R31, R40, R26, R31 ;  /* 0x0000001a281f7223 */ /* 0x000fe2000001001f */
[----:B0-----:R-:W-:-:S02]  /*10660*/  HADD2.F32 R27, -RZ, R6.H0_H0 ;  /* 0x20000006ff1b7230 */ /* 0x001fc40000004100 */
[-C--:B------:R-:W-:Y:S01]  /*10670*/  FMUL.FTZ R8, R43, R32.reuse ;  /* 0x000000202b087220 */ /* 0x080fe20000410000 */
[----:B------:R-:W-:Y:S02]  /*10680*/  HADD2.F32 R6, -RZ, R6.H1_H1 ;  /* 0x30000006ff067230 */ /* 0x000fe40000004100 */
[-C--:B------:R-:W-:Y:S01]  /*10690*/  FFMA.FTZ R0, R37, R5.reuse, -R0 ;  /* 0x0000000525007223 */ /* 0x080fe20000010800 */
[----:B------:R-:W-:Y:S02]  /*106a0*/  HADD2.F32 R26, -RZ, R14.H0_H0 ;  /* 0x2000000eff1a7230 */ /* 0x000fe40000004100 */
[----:B------:R-:W-:Y:S01]  /*106b0*/  FMUL.FTZ R32, R39, R32 ;  /* 0x0000002027207220 */ /* 0x000fe20000410000 */
[----:B------:R-:W-:Y:S01]  /*106c0*/  FFMA.FTZ R12, R41, R5, R4 ;  /* 0x00000005290c7223 */ /* 0x000fe20000010004 */
[----:B------:R-:W-:Y:S01]  /*106d0*/  FMUL.FTZ R5, R36, R10 ;  /* 0x0000000a24057220 */ /* 0x000fe20000410000 */
[--C-:B------:R-:W-:Y:S02]  /*106e0*/  HADD2.F32 R33, -RZ, R11.reuse.H0_H0 ;  /* 0x2000000bff217230 */ /* 0x100fe40000004100 */
[-C--:B------:R-:W-:Y:S01]  /*106f0*/  FFMA.FTZ R20, R39, R27.reuse, -R8 ;  /* 0x0000001b27147223 */ /* 0x080fe20000010808 */
[----:B------:R-:W-:Y:S01]  /*10700*/  FFMA.FTZ R32, R43, R27, R32 ;  /* 0x0000001b2b207223 */ /* 0x000fe20000010020 */
[----:B------:R-:W-:-:S02]  /*10710*/  HADD2.F32 R11, -RZ, R11.H1_H1 ;  /* 0x3000000bff0b7230 */ /* 0x000fc40000004100 */
[C---:B------:R-:W-:Y:S01]  /*10720*/  FFMA.FTZ R27, R26.reuse, R6, -R5 ;  /* 0x000000061a1b7223 */ /* 0x040fe20000010805 */
[----:B------:R-:W-:Y:S02]  /*10730*/  HADD2.F32 R37, -RZ, R24.H1_H1 ;  /* 0x30000018ff257230 */ /* 0x000fe40000004100 */
[----:B------:R-:W-:Y:S01]  /*10740*/  FMUL.FTZ R9, R26, R10 ;  /* 0x0000000a1a097220 */ /* 0x000fe20000410000 */
[----:B------:R-:W-:Y:S02]  /*10750*/  HADD2.F32 R39, -RZ, R25.H1_H1 ;  /* 0x30000019ff277230 */ /* 0x000fe40000004100 */
[----:B------:R-:W-:Y:S02]  /*10760*/  HADD2.F32 R5, -RZ, R13.H1_H1 ;  /* 0x3000000dff057230 */ /* 0x000fe40000004100 */
[----:B------:R-:W-:Y:S02]  /*10770*/  HADD2.F32 R25, -RZ, R14.H1_H1 ;  /* 0x3000000eff197230 */ /* 0x000fe40000004100 */
[----:B------:R-:W-:-:S02]  /*10780*/  HADD2.F32 R29, -RZ, R7.H0_H0 ;  /* 0x20000007ff1d7230 */ /* 0x000fc40000004100 */
[----:B------:R-:W-:Y:S01]  /*10790*/  FFMA.FTZ R13, R36, R6, R9 ;  /* 0x00000006240d7223 */ /* 0x000fe20000010009 */
[----:B------:R-:W-:Y:S02]  /*107a0*/  HADD2.F32 R7, -RZ, R7.H1_H1 ;  /* 0x30000007ff077230 */ /* 0x000fe40000004100 */
[----:B------:R-:W-:Y:S01]  /*107b0*/  FMUL.FTZ R4, R37, R33 ;  /* 0x0000002125047220 */ /* 0x000fe20000410000 */
[----:B------:R-:W-:Y:S01]  /*107c0*/  FMUL.FTZ R8, R39, R11 ;  /* 0x0000000b27087220 */ /* 0x000fe20000410000 */
[----:B------:R-:W-:Y:S01]  /*107d0*/  FMUL.FTZ R6, R5, R33 ;  /* 0x0000002105067220 */ /* 0x000fe20000410000 */
[----:B------:R-:W-:Y:S01]  /*107e0*/  FMUL.FTZ R10, R25, R11 ;  /* 0x0000000b190a7220 */ /* 0x000fe20000410000 */
[----:B------:R-:W-:Y:S01]  /*107f0*/  FFMA.FTZ R11, R5, R29, -R4 ;  /* 0x0000001d050b7223 */ /* 0x000fe20000010804 */
[----:B------:R-:W-:Y:S01]  /*10800*/  FFMA.FTZ R14, R25, R7, -R8 ;  /* 0x00000007190e7223 */ /* 0x000fe20000010808 */
[----:B------:R-:W-:Y:S01]  /*10810*/  FFMA.FTZ R29, R37, R29, R6 ;  /* 0x0000001d251d7223 */ /* 0x000fe20000010006 */
[----:B------:R-:W-:Y:S01]  /*10820*/  FFMA.FTZ R24, R39, R7, R10 ;  /* 0x0000000727187223 */ /* 0x000fe2000001000a */
[----:B------:R-:W-:-:S02]  /*10830*/  F2FP.F16.F32.PACK_AB R4, R15, R34 ;  /* 0x000000220f04723e */ /* 0x000fc400000000ff */
[----:B------:R-:W-:Y:S02]  /*10840*/  F2FP.F16.F32.PACK_AB R5, R0, R35 ;  /* 0x000000230005723e */ /* 0x000fe400000000ff */
[----:B------:R-:W-:Y:S02]  /*10850*/  F2FP.F16.F32.PACK_AB R6, R27, R20 ;  /* 0x000000141b06723e */ /* 0x000fe400000000ff */
[----:B------:R-:W-:Y:S02]  /*10860*/  F2FP.F16.F32.PACK_AB R7, R14, R11 ;  /* 0x0000000b0e07723e */ /* 0x000fe400000000ff */
[----:B------:R-:W-:Y:S02]  /*10870*/  F2FP.F16.F32.PACK_AB R8, R21, R30 ;  /* 0x0000001e1508723e */ /* 0x000fe400000000ff */
[----:B------:R-:W-:Y:S02]  /*10880*/  F2FP.F16.F32.PACK_AB R9, R12, R31 ;  /* 0x0000001f0c09723e */ /* 0x000fe400000000ff */
[----:B------:R-:W-:-:S02]  /*10890*/  F2FP.F16.F32.PACK_AB R10, R13, R32 ;  /* 0x000000200d0a723e */ /* 0x000fc400000000ff */
[----:B------:R-:W-:Y:S01]  /*108a0*/  F2FP.F16.F32.PACK_AB R11, R24, R29 ;  /* 0x0000001d180b723e */ /* 0x000fe200000000ff */
[----:B------:R4:W-:Y:S04]  /*108b0*/  STS.128 [R42], R4 ;  /* 0x000000042a007388 */ /* 0x0009e80000000c00 */
[----:B------:R4:W-:Y:S02]  /*108c0*/  STS.128 [R3+0x16400], R8 ;  /* 0x0164000803007388 */ /* 0x0009e40000000c00 */
.L_x_582:
[----:B------:R-:W-:Y:S05]  /*108d0*/  BSYNC B0 ;  /* 0x0000000000007941 */ /* 0x000fea0003800000 */
.L_x_563:
[----:B------:R-:W-:Y:S01]  /*108e0*/  @!PT LDS RZ, [RZ] ;  /* 0x00000000fffff984 */ /* 0x000fe20000000800 */
[----:B------:R-:W-:Y:S01]  /*108f0*/  @!PT LDS RZ, [RZ] ;  /* 0x00000000fffff984 */ /* 0x000fe20000000800 */
[----:B------:R-:W-:Y:S01]  /*10900*/  @!PT LDS RZ, [RZ] ;  /* 0x00000000fffff984 */ /* 0x000fe20000000800 */
[----:B------:R-:W-:Y:S01]  /*10910*/  @!PT LDS RZ, [RZ] ;  /* 0x00000000fffff984 */ /* 0x000fe20000000800 */
[----:B------:R5:W-:Y:S06]  /*10920*/  MEMBAR.ALL.CTA ;  /* 0x0000000000007992 */ /* 0x000bec0000008000 */
[----:B-----5:R-:W5:Y:S01]  /*10930*/  FENCE.VIEW.ASYNC.S ;  /* 0x00000000000073c6 */ /* 0x020f620000000000 */
[----:B------:R-:W-:Y:S05]  /*10940*/  WARPSYNC.ALL ;  /* 0x0000000000007948 */ /* 0x000fea0003800000 */
[----:B-----5:R-:W-:Y:S06]  /*10950*/  BAR.SYNC.DEFER_BLOCKING 0xd, 0x100 ;  /* 0x0344000000007b1d */ /* 0x020fec0000010000 */
.L_x_561:
[----:B------:R-:W-:-:S13]  /*10960*/  ISETP.NE.AND P0, PT, R224, 0x3, PT ;  /* 0x00000003e000780c */ /* 0x000fda0003f05270 */
[----:B------:R-:W-:Y:S05]  /*10970*/  @!P0 BRA `(.L_x_596) ;  /* 0x0000000000048947 */ /* 0x000fea0003800000 */
[----:B------:R-:W-:Y:S01]  /*10980*/  BPT.TRAP 0x1 ;  /* 0x000000040000795c */ /* 0x000fe20000300000 */
.L_x_596:
[----:B------:R-:W-:Y:S02]  /*10990*/  LEA R0, R222, R2, 0x3 ;  /* 0x00000002de007211 */ /* 0x000fe400078e18ff */
[----:B0-2-4-:R-:W-:-:S04]  /*109a0*/  SHF.L.U32 R3, R233, 0x1f, RZ ;  /* 0x0000001fe9037819 */ /* 0x015fc800000006ff */
[----:B------:R0:W2:Y:S01]  /*109b0*/  SYNCS.PHASECHK.TRANS64.TRYWAIT P2, [R0+URZ+0x34830], R3 ;  /* 0x03483003000075a7 */ /* 0x0000a2000804017f */
[----:B------:R-:W-:Y:S05]  /*109c0*/  @!P0 BRA `(.L_x_597) ;  /* 0x0000000000048947 */ /* 0x000fea0003800000 */
[----:B------:R-:W-:Y:S01]  /*109d0*/  BPT.TRAP 0x1 ;  /* 0x000000040000795c */ /* 0x000fe20000300000 */
.L_x_597:
[----:B-1-3--:R-:W1:Y:S01]  /*109e0*/  S2R R4, SR_TID.X ;  /* 0x0000000000047919 */ /* 0x00ae620000002100 */
[----:B------:R-:W-:Y:S01]  /*109f0*/  IMAD.MOV.U32 R87, RZ, RZ, RZ ;  /* 0x000000ffff577224 */ /* 0x000fe200078e00ff */
[----:B-1----:R-:W-:-:S04]  /*10a00*/  LOP3.LUT R4, R4, 0x7f, RZ, 0xc0, !PT ;  /* 0x0000007f04047812 */ /* 0x002fc800078ec0ff */
[----:B------:R-:W-:Y:S01]  /*10a10*/  ISETP.NE.AND P1, PT, R4, RZ, PT ;  /* 0x000000ff0400720c */ /* 0x000fe20003f25270 */
[----:B--2---:R-:W-:-:S12]  /*10a20*/  @P2 BRA `(.L_x_598) ;  /* 0x0000000000082947 */ /* 0x004fd80003800000 */
[----:B------:R-:W1:Y:S02]  /*10a30*/  SYNCS.PHASECHK.TRANS64.TRYWAIT P2, [R0+URZ+0x34830], R3 ;  /* 0x03483003000075a7 */ /* 0x000e64000804017f */
[----:B-1----:R-:W-:Y:S05]  /*10a40*/  @!P2 BRA `(.L_x_599) ;  /* 0x000001780068a947 */ /* 0x002fea0003800000 */
.L_x_598:
[----:B------:R-:W-:Y:S05]  /*10a50*/  WARPSYNC.ALL ;  /* 0x0000000000007948 */ /* 0x000fea0003800000 */
[----:B01----:R-:W-:Y:S01]  /*10a60*/  VIADD R3, R2, 0x1e400 ;  /* 0x0001e40002037836 */ /* 0x003fe20000000000 */
[----:B------:R-:W-:Y:S01]  /*10a70*/  R2UR UR56, R28 ;  /* 0x000000001c3872ca */ /* 0x000fe200000e0000 */
[----:B------:R-:W-:Y:S01]  /*10a80*/  IMAD.MOV.U32 R5, RZ, RZ, 0x40000040 ;  /* 0x40000040ff057424 */ /* 0x000fe200078e00ff */
[----:B------:R-:W-:Y:S01]  /*10a90*/  WARPGROUP.ARRIVE ;  /* 0x00000000000079c5 */ /* 0x000fe20000000000 */
[----:B------:R-:W-:Y:S01]  /*10aa0*/  UMOV UR9, 0x40000040 ;  /* 0x4000004000097882 */ /* 0x000fe20000000000 */
[----:B------:R-:W-:Y:S01]  /*10ab0*/  SHF.R.U32.HI R3, RZ, 0x4, R3 ;  /* 0x00000004ff037819 */ /* 0x000fe20000011603 */
[----:B------:R-:W-:Y:S01]  /*10ac0*/  IMAD.MOV.U32 R15, RZ, RZ, 0x40000040 ;  /* 0x40000040ff0f7424 */ /* 0x000fe200078e00ff */
[----:B------:R-:W-:Y:S01]  /*10ad0*/  R2UR UR11, R5 ;  /* 0x00000000050b72ca */ /* 0x000fe200000e0000 */
[----:B------:R-:W-:Y:S01]  /*10ae0*/  IMAD.MOV.U32 R21, RZ, RZ, 0x40000040 ;  /* 0x40000040ff157424 */ /* 0x000fe200078e00ff */
[----:B------:R-:W-:Y:S01]  /*10af0*/  LOP3.LUT R3, R3, 0x3fff, RZ, 0xc0, !PT ;  /* 0x00003fff03037812 */ /* 0x000fe200078ec0ff */
[----:B------:R-:W-:Y:S01]  /*10b00*/  IMAD.MOV.U32 R25, RZ, RZ, 0x40000040 ;  /* 0x40000040ff197424 */ /* 0x000fe200078e00ff */
[----:B------:R-:W-:Y:S01]  /*10b10*/  R2UR UR15, R15 ;  /* 0x000000000f0f72ca */ /* 0x000fe200000e0000 */
[----:B------:R-:W-:Y:S01]  /*10b20*/  IMAD.U32 R27, RZ, RZ, UR9 ;  /* 0x00000009ff1b7e24 */ /* 0x000fe2000f8e00ff */
[----:B------:R-:W-:Y:S01]  /*10b30*/  LOP3.LUT R4, R3, 0x10000, RZ, 0xfc, !PT ;  /* 0x0001000003047812 */ /* 0x000fe200078efcff */
[----:B------:R-:W-:Y:S01]  /*10b40*/  ULOP3.LUT UR56, UR56, 0x10000, URZ, 0xfc, !UPT ;  /* 0x0001000038387892 */ /* 0x000fe2000f8efc3f */
[----:B------:R-:W-:Y:S01]  /*10b50*/  MOV R8, UR37 ;  /* 0x0000002500087c02 */ /* 0x000fe20008000f00 */
[----:B------:R-:W-:Y:S01]  /*10b60*/  UMOV UR37, UR9 ;  /* 0x0000000900257c82 */ /* 0x000fe20008000000 */
[----:B------:R-:W-:Y:S01]  /*10b70*/  MOV R9, UR36 ;  /* 0x0000002400097c02 */ /* 0x000fe20008000f00 */
[----:B------:R0:W-:Y:S01]  /*10b80*/  STL [R1+0x2c], R4 ;  /* 0x00002c0401007387 */ /* 0x0001e20000100800 */
[----:B------:R-:W-:Y:S01]  /*10b90*/  UMOV UR13, UR37 ;  /* 0x00000025000d7c82 */ /* 0x000fe20008000000 */
[----:B------:R-:W-:Y:S01]  /*10ba0*/  R2UR UR23, R21 ;  /* 0x00000000151772ca */ /* 0x000fe200000e0000 */
[----:B------:R-:W-:Y:S01]  /*10bb0*/  UMOV UR8, UR56 ;  /* 0x0000003800087c82 */ /* 0x000fe20008000000 */
[----:B------:R-:W-:Y:S01]  /*10bc0*/  UMOV UR21, UR37 ;  /* 0x0000002500157c82 */ /* 0x000fe20008000000 */
[----:B------:R-:W-:Y:S01]  /*10bd0*/  UMOV UR36, UR8 ;  /* 0x0000000800247c82 */ /* 0x000fe20008000000 */
[----:B------:R-:W-:Y:S01]  /*10be0*/  R2UR UR55, R25 ;  /* 0x00000000193772ca */ /* 0x000fe200000e0000 */
[----:B------:R-:W-:Y:S01]  /*10bf0*/  UMOV UR12, UR36 ;  /* 0x00000024000c7c82 */ /* 0x000fe20008000000 */
[----:B------:R-:W-:Y:S01]  /*10c00*/  UMOV UR20, UR36 ;  /* 0x0000002400147c82 */ /* 0x000fe20008000000 */
[----:B------:R-:W-:Y:S01]  /*10c10*/  UMOV UR52, UR36 ;  /* 0x0000002400347c82 */ /* 0x000fe20008000000 */
[----:B0-----:R-:W-:Y:S01]  /*10c20*/  IMAD R4, R222, 0xb00, R4 ;  /* 0x00000b00de047824 */ /* 0x001fe200078e0204 */
[----:B------:R-:W-:Y:S01]  /*10c30*/  UMOV UR53, UR37 ;  /* 0x0000002500357c82 */ /* 0x000fe20008000000 */
[----:B------:R-:W-:Y:S01]  /*10c40*/  R2UR UR35, R15 ;  /* 0x000000000f2372ca */ /* 0x000fe200000e0000 */
[----:B------:R-:W-:Y:S01]  /*10c50*/  UMOV UR32, UR36 ;  /* 0x0000002400207c82 */ /* 0x000fe20008000000 */
[C---:B------:R-:W-:Y:S01]  /*10c60*/  VIADD R14, R4.reuse, 0x80 ;  /* 0x00000080040e7836 */ /* 0x040fe20000000000 */
[C---:B------:R-:W-:Y:S01]  /*10c70*/  R2UR UR10, R4.reuse ;  /* 0x00000000040a72ca */ /* 0x040fe200000e0000 */
[C---:B------:R-:W-:Y:S01]  /*10c80*/  VIADD R20, R4.reuse, 0x100 ;  /* 0x0000010004147836 */ /* 0x040fe20000000000 */
[----:B------:R-:W-:Y:S01]  /*10c90*/  IADD3 R24, R4, 0x180, RZ ;  /* 0x0000018004187810 */ /* 0x000fe20007ffe0ff */
[----:B------:R-:W-:Y:S01]  /*10ca0*/  UMOV UR33, UR37 ;  /* 0x0000002500217c82 */ /* 0x000fe20008000000 */
[----:B------:R-:W-:Y:S01]  /*10cb0*/  R2UR UR14, R14 ;  /* 0x000000000e0e72ca */ /* 0x000fe200000e0000 */
[----:B------:R-:W-:Y:S01]  /*10cc0*/  VIADD R14, R4, 0x200 ;  /* 0x00000200040e7836 */ /* 0x000fe20000000000 */
[----:B------:R-:W-:Y:S01]  /*10cd0*/  R2UR UR22, R20 ;  /* 0x00000000141672ca */ /* 0x000fe200000e0000 */
[----:B------:R-:W-:Y:S01]  /*10ce0*/  VIADD R20, R4, 0x280 ;  /* 0x0000028004147836 */ /* 0x000fe20000000000 */
[----:B------:R-:W-:Y:S01]  /*10cf0*/  R2UR UR54, R24 ;  /* 0x00000000183672ca */ /* 0x000fe200000e0000 */
[----:B------:R-:W-:Y:S01]  /*10d00*/  UMOV UR28, UR36 ;  /* 0x00000024001c7c82 */ /* 0x000fe20008000000 */
[----:B------:R-:W-:Y:S01]  /*10d10*/  R2UR UR34, R14 ;  /* 0x000000000e2272ca */ /* 0x000fe200000e0000 */
[----:B------:R-:W-:Y:S01]  /*10d20*/  UMOV UR29, UR37 ;  /* 0x00000025001d7c82 */ /* 0x000fe20008000000 */
[----:B------:R-:W-:Y:S01]  /*10d30*/  R2UR UR30, R20 ;  /* 0x00000000141e72ca */ /* 0x000fe200000e0000 */
[----:B------:R-:W-:Y:S01]  /*10d40*/  HGMMA.64x16x16.F32 R112, gdesc[UR8], RZ, !UPT, gsb0 ;  /* 0x00200000087079f0 */ /* 0x000fe2000c0008ff */
[----:B------:R-:W-:Y:S01]  /*10d50*/  R2UR UR31, R21 ;  /* 0x00000000151f72ca */ /* 0x000fe200000e0000 */
[----:B------:R-:W-:Y:S01]  /*10d60*/  UMOV UR44, UR36 ;  /* 0x00000024002c7c82 */ /* 0x000fe20008000000 */
[C---:B------:R-:W-:Y:S01]  /*10d70*/  IADD3 R24, R4.reuse, 0x300, RZ ;  /* 0x0000030004187810 */ /* 0x040fe20007ffe0ff */
[----:B------:R-:W-:Y:S01]  /*10d80*/  UMOV UR45, UR37 ;  /* 0x00000025002d7c82 */ /* 0x000fe20008000000 */
[----:B------:R-:W-:Y:S01]  /*10d90*/  R2UR UR47, R25 ;  /* 0x00000000192f72ca */ /* 0x000fe200000e0000 */
[----:B------:R-:W-:Y:S01]  /*10da0*/  VIADD R14, R4, 0x380 ;  /* 0x00000380040e7836 */ /* 0x000fe20000000000 */
[----:B------:R-:W-:Y:S01]  /*10db0*/  R2UR UR46, R24 ;  /* 0x00000000182e72ca */ /* 0x000fe200000e0000 */
[----:B------:R-:W-:Y:S01]  /*10dc0*/  UMOV UR24, UR36 ;  /* 0x0000002400187c82 */ /* 0x000fe20008000000 */
[----:B------:R-:W-:Y:S01]  /*10dd0*/  R2UR UR27, R15 ;  /* 0x000000000f1b72ca */ /* 0x000fe200000e0000 */
[----:B------:R-:W-:Y:S01]  /*10de0*/  UMOV UR25, UR37 ;  /* 0x0000002500197c82 */ /* 0x000fe20008000000 */
[----:B------:R-:W-:Y:S01]  /*10df0*/  R2UR UR26, R14 ;  /* 0x000000000e1a72ca */ /* 0x000fe200000e0000 */
[C---:B------:R-:W-:Y:S01]  /*10e00*/  VIADD R20, R4.reuse, 0x400 ;  /* 0x0000040004147836 */ /* 0x040fe20000000000 */
[----:B------:R-:W-:Y:S01]  /*10e10*/  R2UR UR19, R21 ;  /* 0x00000000151372ca */ /* 0x000fe200000e0000 */
[----:B------:R-:W-:Y:S01]  /*10e20*/  UMOV UR16, UR36 ;  /* 0x0000002400107c82 */ /* 0x000fe20008000000 */
[----:B------:R-:W-:Y:S01]  /*10e30*/  UMOV UR17, UR37 ;  /* 0x0000002500117c82 */ /* 0x000fe20008000000 */
        /* <DEDUP_REMOVED lines=8> */
[----:B------:R-:W-:Y:S01]  /*10ec0*/  IMAD.U32 R26, RZ, RZ, UR8 ;  /* 0x00000008ff1a7e24 */ /* 0x000fe2000f8e00ff */
[----:B------:R-:W-:Y:S01]  /*10ed0*/  IADD3 R24, R4, 0x82, RZ ;  /* 0x0000008204187810 */ /* 0x000fe20007ffe0ff */
[----:B------:R-:W-:Y:S01]  /*10ee0*/  IMAD.MOV.U32 R25, RZ, RZ, 0x40000040 ;  /* 0x40000040ff197424 */ /* 0x000fe200078e00ff */
[----:B------:R-:W-:Y:S01]  /*10ef0*/  R2UR UR42, R20 ;  /* 0x00000000142a72ca */ /* 0x000fe200000e0000 */
[----:B------:R-:W-:Y:S01]  /*10f00*/  UMOV UR40, UR36 ;  /* 0x0000002400287c82 */ /* 0x000fe20008000000 */
[----:B------:R-:W-:Y:S01]  /*10f10*/  STL.64 [R1+0x20], R26 ;  /* 0x0000201a01007387 */ /* 0x000fe20000100a00 */
[----:B------:R-:W-:Y:S01]  /*10f20*/  R2UR UR10, R24 ;  /* 0x00000000180a72ca */ /* 0x000fe200000e0000 */
[----:B------:R-:W-:Y:S01]  /*10f30*/  UMOV UR41, UR37 ;  /* 0x0000002500297c82 */ /* 0x000fe20008000000 */
[----:B------:R-:W-:Y:S01]  /*10f40*/  R2UR UR11, R25 ;  /* 0x00000000190b72ca */ /* 0x000fe200000e0000 */
[----:B------:R-:W-:Y:S01]  /*10f50*/  VIADD R14, R4, 0x2 ;  /* 0x00000002040e7836 */ /* 0x000fe20000000000 */
[----:B------:R-:W-:Y:S01]  /*10f60*/  MOV R6, UR39 ;  /* 0x0000002700067c02 */ /* 0x000fe20008000f00 */
[----:B------:R-:W-:Y:S01]  /*10f70*/  IMAD.MOV.U32 R15, RZ, RZ, 0x40000040 ;  /* 0x40000040ff0f7424 */ /* 0x000fe200078e00ff */
[----:B------:R-:W-:Y:S01]  /*10f80*/  MOV R7, UR38 ;  /* 0x0000002600077c02 */ /* 0x000fe20008000f00 */
[----:B------:R-:W-:Y:S01]  /*10f90*/  UIADD3 UR8, UR56, 0x2, URZ ;  /* 0x0000000238087890 */ /* 0x000fe2000fffe03f */
[----:B------:R-:W-:Y:S01]  /*10fa0*/  R2UR UR38, R14 ;  /* 0x000000000e2672ca */ /* 0x000fe200000e0000 */
[----:B------:R-:W-:Y:S01]  /*10fb0*/  UMOV UR37, 0x40000040 ;  /* 0x4000004000257882 */ /* 0x000fe20000000000 */
[----:B------:R-:W-:Y:S01]  /*10fc0*/  R2UR UR39, R15 ;  /* 0x000000000f2772ca */ /* 0x000fe200000e0000 */
[C---:B------:R-:W-:Y:S01]  /*10fd0*/  VIADD R20, R4.reuse, 0x102 ;  /* 0x0000010204147836 */ /* 0x040fe20000000000 */
[----:B------:R-:W-:Y:S01]  /*10fe0*/  MOV R21, 0x40000040 ;  /* 0x4000004000157802 */ /* 0x000fe20000000f00 */
[----:B------:R-:W-:Y:S01]  /*10ff0*/  VIADD R14, R4, 0x182 ;  /* 0x00000182040e7836 */ /* 0x000fe20000000000 */
[----:B------:R-:W-:Y:S01]  /*11000*/  UMOV UR36, UR8 ;  /* 0x0000000800247c82 */ /* 0x000fe20008000000 */
[----:B------:R-:W-:Y:S01]  /*11010*/  IMAD.MOV.U32 R15, RZ, RZ, 0x40000040 ;  /* 0x40000040ff0f7424 */ /* 0x000fe200078e00ff */
[----:B------:R-:W-:Y:S01]  /*11020*/  R2UR UR50, R20 ;  /* 0x00000000143272ca */ /* 0x000fe200000e0000 */
[C---:B------:R-:W-:Y:S01]  /*11030*/  VIADD R20, R4.reuse, 0x202 ;  /* 0x0000020204147836 */ /* 0x040fe20000000000 */
[----:B------:R-:W-:Y:S01]  /*11040*/  R2UR UR51, R21 ;  /* 0x00000000153372ca */ /* 0x000fe200000e0000 */
[----:B------:R-:W-:Y:S01]  /*11050*/  IMAD.MOV.U32 R21, RZ, RZ, 0x40000040 ;  /* 0x40000040ff157424 */ /* 0x000fe200078e00ff */
[----:B------:R-:W-:Y:S01]  /*11060*/  P2R R11, PR, RZ, 0x2 ;  /* 0x00000002ff0b7803 */ /* 0x000fe20000000000 */
[----:B------:R-:W-:Y:S01]  /*11070*/  VIADD R80, R4, 0x4 ;  /* 0x0000000404507836 */ /* 0x000fe20000000000 */
[----:B------:R-:W-:-:S02]  /*11080*/  WARPGROUP.DEPBAR.LE gsb0, 0x0 ;  /* 0x00008000000079c5 */ /* 0x000fc40000010000 */
[----:B------:R-:W-:Y:S01]  /*11090*/  WARPGROUP.ARRIVE ;  /* 0x00000000000079c5 */ /* 0x000fe20000000000 */
[----:B------:R-:W-:Y:S01]  /*110a0*/  IMAD.MOV.U32 R81, RZ, RZ, 0x40000040 ;  /* 0x40000040ff517424 */ /* 0x000fe200078e00ff */
[----:B------:R-:W-:Y:S01]  /*110b0*/  P2R R13, PR, RZ, 0x1 ;  /* 0x00000001ff0d7803 */ /* 0x000fe20000000000 */
[----:B------:R-:W-:Y:S01]  /*110c0*/  IMAD.U32 R83, RZ, RZ, UR37 ;  /* 0x00000025ff537e24 */ /* 0x000fe2000f8e00ff */
[----:B------:R-:W-:Y:S01]  /*110d0*/  ULDC UR61, c[0x0][0x988] ;  /* 0x00026200003d7ab9 */ /* 0x000fe20000000800 */
[----:B------:R-:W-:Y:S01]  /*110e0*/  IMAD.U32 R82, RZ, RZ, UR36 ;  /* 0x00000024ff527e24 */ /* 0x000fe2000f8e00ff */
[----:B------:R-:W-:Y:S01]  /*110f0*/  HGMMA.64x16x16.F32 R104, gdesc[UR12], RZ, !UPT, gsb0 ;  /* 0x002000000c6879f0 */ /* 0x000fe2000c0008ff */
[----:B------:R-:W-:Y:S01]  /*11100*/  R2UR UR14, R14 ;  /* 0x000000000e0e72ca */ /* 0x000fe200000e0000 */
[----:B------:R-:W-:Y:S01]  /*11110*/  VIADD R14, R4, 0x282 ;  /* 0x00000282040e7836 */ /* 0x000fe20000000000 */
[----:B------:R-:W-:Y:S01]  /*11120*/  R2UR UR15, R15 ;  /* 0x000000000f0f72ca */ /* 0x000fe200000e0000 */
[----:B------:R-:W-:Y:S01]  /*11130*/  IMAD.MOV.U32 R15, RZ, RZ, 0x40000040 ;  /* 0x40000040ff0f7424 */ /* 0x000fe200078e00ff */
[----:B------:R0:W-:Y:S01]  /*11140*/  STL.64 [R1+0x18], R82 ;  /* 0x0000185201007387 */ /* 0x0001e20000100a00 */
[----:B------:R-:W-:-:S02]  /*11150*/  WARPGROUP.DEPBAR.LE gsb0, 0x0 ;  /* 0x00008000000079c5 */ /* 0x000fc40000010000 */
[----:B------:R-:W-:-:S06]  /*11160*/  WARPGROUP.ARRIVE ;  /* 0x00000000000079c5 */ /* 0x000fcc0000000000 */
[----:B------:R-:W-:Y:S01]  /*11170*/  HGMMA.64x16x16.F32 R96, gdesc[UR20], RZ, !UPT, gsb0 ;  /* 0x00200000146079f0 */ /* 0x000fe2000c0008ff */
[----:B------:R-:W-:Y:S02]  /*11180*/  R2UR UR22, R20 ;  /* 0x00000000141672ca */ /* 0x000fe400000e0000 */
[----:B------:R-:W-:Y:S01]  /*11190*/  R2UR UR23, R21 ;  /* 0x00000000151772ca */ /* 0x000fe200000e0000 */
[----:B------:R-:W-:Y:S01]  /*111a0*/  IMAD.MOV.U32 R21, RZ, RZ, 0x40000040 ;  /* 0x40000040ff157424 */ /* 0x000fe200078e00ff */
[----:B------:R-:W-:Y:S01]  /*111b0*/  IADD3 R20, R4, 0x302, RZ ;  /* 0x0000030204147810 */ /* 0x000fe20007ffe0ff */
[----:B------:R-:W-:Y:S02]  /*111c0*/  WARPGROUP.DEPBAR.LE gsb0, 0x0 ;  /* 0x00008000000079c5 */ /* 0x000fe40000010000 */
[----:B------:R-:W-:-:S06]  /*111d0*/  WARPGROUP.ARRIVE ;  /* 0x00000000000079c5 */ /* 0x000fcc0000000000 */
[----:B------:R-:W-:Y:S01]  /*111e0*/  HGMMA.64x16x16.F32 R88, gdesc[UR52], RZ, !UPT, gsb0 ;  /* 0x00200000345879f0 */ /* 0x000fe2000c0008ff */
[----:B------:R-:W-:Y:S01]  /*111f0*/  R2UR UR54, R80 ;  /* 0x00000000503672ca */ /* 0x000fe200000e0000 */
[----:B------:R-:W-:Y:S01]  /*11200*/  UMOV UR53, 0x40000040 ;  /* 0x4000004000357882 */ /* 0x000fe20000000000 */
[----:B------:R-:W-:Y:S01]  /*11210*/  R2UR UR55, R81 ;  /* 0x00000000513772ca */ /* 0x000fe200000e0000 */
[----:B0-----:R-:W-:Y:S01]  /*11220*/  IMAD.U32 R83, RZ, RZ, UR53 ;  /* 0x00000035ff537e24 */ /* 0x001fe2000f8e00ff */
[----:B------:R-:W-:Y:S02]  /*11230*/  WARPGROUP.DEPBAR.LE gsb0, 0x0 ;  /* 0x00008000000079c5 */ /* 0x000fe40000010000 */
[----:B------:R-:W-:-:S06]  /*11240*/  WARPGROUP.ARRIVE ;  /* 0x00000000000079c5 */ /* 0x000fcc0000000000 */
[----:B------:R-:W-:Y:S01]  /*11250*/  HGMMA.64x16x16.F32 R72, gdesc[UR32], RZ, !UPT, gsb0 ;  /* 0x00200000204879f0 */ /* 0x000fe2000c0008ff */
[----:B------:R-:W-:Y:S01]  /*11260*/  R2UR UR34, R14 ;  /* 0x000000000e2272ca */ /* 0x000fe200000e0000 */
[----:B------:R-:W-:Y:S01]  /*11270*/  VIADD R14, R4, 0x382 ;  /* 0x00000382040e7836 */ /* 0x000fe20000000000 */
[----:B------:R-:W-:Y:S01]  /*11280*/  R2UR UR35, R15 ;  /* 0x000000000f2372ca */ /* 0x000fe200000e0000 */
[----:B------:R-:W-:Y:S01]  /*11290*/  IMAD.MOV.U32 R15, RZ, RZ, 0x40000040 ;  /* 0x40000040ff0f7424 */ /* 0x000fe200078e00ff */
[----:B------:R-:W-:Y:S02]  /*112a0*/  WARPGROUP.DEPBAR.LE gsb0, 0x0 ;  /* 0x00008000000079c5 */ /* 0x000fe40000010000 */
[----:B------:R-:W-:-:S06]  /*112b0*/  WARPGROUP.ARRIVE ;  /* 0x00000000000079c5 */ /* 0x000fcc0000000000 */
[----:B------:R-:W-:Y:S01]  /*112c0*/  HGMMA.64x16x16.F32 R64, gdesc[UR28], RZ, !UPT, gsb0 ;  /* 0x002000001c4079f0 */ /* 0x000fe2000c0008ff */
[----:B------:R-:W-:Y:S01]  /*112d0*/  R2UR UR30, R20 ;  /* 0x00000000141e72ca */ /* 0x000fe200000e0000 */
[----:B------:R-:W-:Y:S01]  /*112e0*/  VIADD R20, R4, 0x402 ;  /* 0x0000040204147836 */ /* 0x000fe20000000000 */
[----:B------:R-:W-:Y:S02]  /*112f0*/  R2UR UR31, R21 ;  /* 0x00000000151f72ca */ /* 0x000fe400000e0000 */
[----:B------:R-:W-:Y:S01]  /*11300*/  MOV R21, 0x40000040 ;  /* 0x4000004000157802 */ /* 0x000fe20000000f00 */
[----:B------:R-:W-:Y:S02]  /*11310*/  WARPGROUP.DEPBAR.LE gsb0, 0x0 ;  /* 0x00008000000079c5 */ /* 0x000fe40000010000 */
[----:B------:R-:W-:-:S06]  /*11320*/  WARPGROUP.ARRIVE ;  /* 0x00000000000079c5 */ /* 0x000fcc0000000000 */
[----:B------:R-:W-:Y:S01]  /*11330*/  HGMMA.64x16x16.F32 R56, gdesc[UR44], RZ, !UPT, gsb0 ;  /* 0x002000002c3879f0 */ /* 0x000fe2000c0008ff */
        /* <DEDUP_REMOVED lines=14> */
[----:B------:R-:W-:-:S02]  /*11420*/  WARPGROUP.DEPBAR.LE gsb0, 0x0 ;  /* 0x00008000000079c5 */ /* 0x000fc40000010000 */
[----:B------:R-:W-:-:S06]  /*11430*/  WARPGROUP.ARRIVE ;  /* 0x00000000000079c5 */ /* 0x000fcc0000000000 */
[----:B------:R-:W-:Y:S01]  /*11440*/  HGMMA.64x16x16.F32 R48, gdesc[UR24], RZ, !UPT, gsb0 ;  /* 0x00200000183079f0 */ /* 0x000fe2000c0008ff */
[----:B------:R-:W-:Y:S01]  /*11450*/  R2UR UR26, R14 ;  /* 0x000000000e1a72ca */ /* 0x000fe200000e0000 */
[----:B------:R-:W-:Y:S01]  /*11460*/  UMOV UR24, UR44 ;  /* 0x0000002c00187c82 */ /* 0x000fe20008000000 */
[----:B------:R-:W-:Y:S01]  /*11470*/  R2UR UR27, R15 ;  /* 0x000000000f1b72ca */ /* 0x000fe200000e0000 */
[----:B------:R-:W-:Y:S01]  /*11480*/  UMOV UR25, UR45 ;  /* 0x0000002d00197c82 */ /* 0x000fe20008000000 */
[----:B------:R-:W-:Y:S01]  /*11490*/  VIADD R14, R4, 0x482 ;  /* 0x00000482040e7836 */ /* 0x000fe20000000000 */
[----:B------:R-:W-:Y:S01]  /*114a0*/  MOV R15, 0x40000040 ;  /* 0x40000040000f7802 */ /* 0x000fe20000000f00 */
[----:B------:R-:W-:Y:S02]  /*114b0*/  WARPGROUP.DEPBAR.LE gsb0, 0x0 ;  /* 0x00008000000079c5 */ /* 0x000fe40000010000 */
[----:B------:R-:W-:-:S06]  /*114c0*/  WARPGROUP.ARRIVE ;  /* 0x00000000000079c5 */ /* 0x000fcc0000000000 */
[----:B------:R-:W-:Y:S01]  /*114d0*/  HGMMA.64x16x16.F32 R40, gdesc[UR16], RZ, !UPT, gsb0 ;  /* 0x00200000102879f0 */ /* 0x000fe2000c0008ff */
[----:B------:R-:W-:Y:S01]  /*114e0*/  R2UR UR18, R20 ;  /* 0x00000000141272ca */ /* 0x000fe200000e0000 */
[----:B------:R-:W-:Y:S01]  /*114f0*/  UMOV UR16, UR44 ;  /* 0x0000002c00107c82 */ /* 0x000fe20008000000 */
[----:B------:R-:W-:Y:S01]  /*11500*/  R2UR UR19, R21 ;  /* 0x00000000151372ca */ /* 0x000fe200000e0000 */
[----:B------:R-:W-:Y:S01]  /*11510*/  UMOV UR17, UR45 ;  /* 0x0000002d00117c82 */ /* 0x000fe20008000000 */
[----:B------:R-:W-:Y:S02]  /*11520*/  VIADD R20, R4, 0x502 ;  /* 0x0000050204147836 */ /* 0x000fe40000000000 */
[----:B------:R-:W-:-:S03]  /*11530*/  IMAD.MOV.U32 R21, RZ, RZ, 0x40000040 ;  /* 0x40000040ff157424 */ /* 0x000fc600078e00ff */
[----:B------:R-:W-:Y:S02]  /*11540*/  R2UR UR46, R20 ;  /* 0x00000000142e72ca */ /* 0x000fe400000e0000 */
[----:B------:R-:W-:Y:S01]  /*11550*/  R2UR UR47, R21 ;  /* 0x00000000152f72ca */ /* 0x000fe200000e0000 */
[----:B------:R-:W-:Y:S02]  /*11560*/  WARPGROUP.DEPBAR.LE gsb0, 0x0 ;  /* 0x00008000000079c5 */ /* 0x000fe40000010000 */
[----:B------:R-:W-:-:S06]  /*11570*/  WARPGROUP.ARRIVE ;  /* 0x00000000000079c5 */ /* 0x000fcc0000000000 */
[----:B------:R-:W-:Y:S01]  /*11580*/  HGMMA.64x16x16.F32 R32, gdesc[UR4], RZ, !UPT, gsb0 ;  /* 0x00200000042079f0 */ /* 0x000fe2000c0008ff */
[----:B------:R-:W-:-:S07]  /*11590*/  UIADD3 UR4, UR56, 0x4, URZ ;  /* 0x0000000438047890 */ /* 0x000fce000fffe03f */
[----:B------:R-:W-:Y:S02]  /*115a0*/  UMOV UR52, UR4 ;  /* 0x0000000400347c82 */ /* 0x000fe40008000000 */
[----:B------:R-:W-:-:S05]  /*115b0*/  IMAD.U32 R82, RZ, RZ, UR52 ;  /* 0x00000034ff527e24 */ /* 0x000fca000f8e00ff */
[----:B------:R0:W-:Y:S04]  /*115c0*/  STL.64 [R1+0x10], R82 ;  /* 0x0000105201007387 */ /* 0x0001e80000100a00 */
[----:B------:R-:W2:Y:S01]  /*115d0*/  LDL R3, [R1+0x40] ;  /* 0x0000400001037983 */ /* 0x000ea20000100800 */
        /* <DEDUP_REMOVED lines=8> */
[----:B------:R-:W-:Y:S01]  /*11660*/  IMAD.MOV.U32 R15, RZ, RZ, 0x40000040 ;  /* 0x40000040ff0f7424 */ /* 0x000fe200078e00ff */
[----:B------:R-:W-:Y:S02]  /*11670*/  WARPGROUP.DEPBAR.LE gsb0, 0x0 ;  /* 0x00008000000079c5 */ /* 0x000fe40000010000 */
[----:B------:R-:W-:-:S06]  /*11680*/  WARPGROUP.ARRIVE ;  /* 0x00000000000079c5 */ /* 0x000fcc0000000000 */
[----:B------:R-:W-:Y:S01]  /*11690*/  HGMMA.64x16x16.F32 R112, gdesc[UR36], R112, gsb0 ;  /* 0x00200000247079f0 */ /* 0x000fe20008000870 */
[----:B------:R-:W-:Y:S01]  /*116a0*/  R2UR UR39, R6 ;  /* 0x00000000062772ca */ /* 0x000fe200000e0000 */
[----:B------:R-:W-:Y:S01]  /*116b0*/  VIADD R6, R4, 0x84 ;  /* 0x0000008404067836 */ /* 0x000fe20000000000 */
[----:B------:R-:W-:Y:S01]  /*116c0*/  R2UR UR38, R7 ;  /* 0x00000000072672ca */ /* 0x000fe200000e0000 */
[----:B------:R-:W-:Y:S01]  /*116d0*/  IMAD.MOV.U32 R7, RZ, RZ, 0x40000040 ;  /* 0x40000040ff077424 */ /* 0x000fe200078e00ff */
[----:B------:R-:W-:Y:S01]  /*116e0*/  R2UR UR37, R8 ;  /* 0x00000000082572ca */ /* 0x000fe200000e0000 */
[----:B------:R-:W-:Y:S01]  /*116f0*/  VIADD R8, R4, 0x104 ;  /* 0x0000010404087836 */ /* 0x000fe20000000000 */
[----:B------:R-:W-:Y:S01]  /*11700*/  R2UR UR6, R6 ;  /* 0x00000000060672ca */ /* 0x000fe200000e0000 */
[----:B------:R-:W-:Y:S01]  /*11710*/  VIADD R6, R4, 0x184 ;  /* 0x0000018404067836 */ /* 0x000fe20000000000 */
[----:B------:R-:W-:Y:S01]  /*11720*/  R2UR UR7, R7 ;  /* 0x00000000070772ca */ /* 0x000fe200000e0000 */
[----:B------:R-:W-:Y:S01]  /*11730*/  IMAD.MOV.U32 R7, RZ, RZ, 0x40000040 ;  /* 0x40000040ff077424 */ /* 0x000fe200078e00ff */
[----:B------:R-:W-:-:S02]  /*11740*/  R2UR UR36, R9 ;  /* 0x00000000092472ca */ /* 0x000fc400000e0000 */
[----:B------:R-:W-:Y:S01]  /*11750*/  MOV R9, 0x40000040 ;  /* 0x4000004000097802 */ /* 0x000fe20000000f00 */
[----:B------:R-:W-:Y:S02]  /*11760*/  WARPGROUP.DEPBAR.LE gsb0, 0x0 ;  /* 0x00008000000079c5 */ /* 0x000fe40000010000 */
[----:B------:R-:W-:-:S06]  /*11770*/  WARPGROUP.ARRIVE ;  /* 0x00000000000079c5 */ /* 0x000fcc0000000000 */
[----:B------:R-:W-:Y:S01]  /*11780*/  HGMMA.64x16x16.F32 R104, gdesc[UR8], R104, gsb0 ;  /* 0x00200000086879f0 */ /* 0x000fe20008000868 */
[----:B------:R-:W-:Y:S01]  /*11790*/  R2UR UR10, R8 ;  /* 0x00000000080a72ca */ /* 0x000fe200000e0000 */
[----:B------:R-:W-:Y:S01]  /*117a0*/  VIADD R8, R4, 0x204 ;  /* 0x0000020404087836 */ /* 0x000fe20000000000 */
[----:B------:R-:W-:Y:S01]  /*117b0*/  R2UR UR11, R9 ;  /* 0x00000000090b72ca */ /* 0x000fe200000e0000 */
[----:B------:R-:W-:Y:S01]  /*117c0*/  IMAD.MOV.U32 R9, RZ, RZ, 0x40000040 ;  /* 0x40000040ff097424 */ /* 0x000fe200078e00ff */
[----:B------:R-:W-:Y:S02]  /*117d0*/  WARPGROUP.DEPBAR.LE gsb0, 0x0 ;  /* 0x00008000000079c5 */ /* 0x000fe40000010000 */
[----:B------:R-:W-:-:S06]  /*117e0*/  WARPGROUP.ARRIVE ;  /* 0x00000000000079c5 */ /* 0x000fcc0000000000 */
[----:B------:R-:W-:Y:S01]  /*117f0*/  HGMMA.64x16x16.F32 R96, gdesc[UR48], R96, gsb0 ;  /* 0x00200000306079f0 */ /* 0x000fe20008000860 */
[----:B------:R-:W-:Y:S01]  /*11800*/  UMOV UR49, 0x40000040 ;  /* 0x4000004000317882 */ /* 0x000fe20000000000 */
[C---:B------:R-:W-:Y:S02]  /*11810*/  VIADD R20, R4.reuse, 0x806 ;  /* 0x0000080604147836 */ /* 0x040fe40000000000 */
[----:B------:R-:W-:Y:S01]  /*11820*/  IMAD.MOV.U32 R21, RZ, RZ, 0x40000040 ;  /* 0x40000040ff157424 */ /* 0x000fe200078e00ff */
[----:B------:R-:W-:Y:S01]  /*11830*/  MOV R81, 0x40000040 ;  /* 0x4000004000517802 */ /* 0x000fe20000000f00 */
[----:B------:R-:W-:Y:S02]  /*11840*/  VIADD R80, R4, 0x886 ;  /* 0x0000088604507836 */ /* 0x000fe40000000000 */
[----:B0-----:R-:W-:Y:S01]  /*11850*/  IMAD.U32 R83, RZ, RZ, UR49 ;  /* 0x00000031ff537e24 */ /* 0x001fe2000f8e00ff */
[----:B------:R-:W-:Y:S02]  /*11860*/  WARPGROUP.DEPBAR.LE gsb0, 0x0 ;  /* 0x00008000000079c5 */ /* 0x000fe40000010000 */
[----:B------:R-:W-:-:S06]  /*11870*/  WARPGROUP.ARRIVE ;  /* 0x00000000000079c5 */ /* 0x000fcc0000000000 */
[----:B------:R-:W-:Y:S01]  /*11880*/  HGMMA.64x16x16.F32 R88, gdesc[UR12], R88, gsb0 ;  /* 0x002000000c5879f0 */ /* 0x000fe20008000858 */
[----:B------:R-:W-:Y:S01]  /*11890*/  R2UR UR14, R6 ;  /* 0x00000000060e72ca */ /* 0x000fe200000e0000 */
[----:B------:R-:W-:Y:S01]  /*118a0*/  VIADD R6, R4, 0x284 ;  /* 0x0000028404067836 */ /* 0x000fe20000000000 */
[----:B------:R-:W-:Y:S02]  /*118b0*/  R2UR UR15, R7 ;  /* 0x00000000070f72ca */ /* 0x000fe400000e0000 */
        /* <DEDUP_REMOVED lines=10> */
[----:B------:R-:W-:Y:S03]  /*11960*/  HGMMA.64x16x16.F32 R64, gdesc[UR32], R64, gsb0 ;  /* 0x00200000204079f0 */ /* 0x000fe60008000840 */
        /* <DEDUP_REMOVED lines=10> */
[----:B------:R-:W-:Y:S02]  /*11a10*/  R2UR UR26, R8 ;  /* 0x00000000081a72ca */ /* 0x000fe400000e0000 */
[----:B------:R-:W-:Y:S02]  /*11a20*/  R2UR UR27, R9 ;  /* 0x00000000091b72ca */ /* 0x000fe400000e0000 */
[----:B------:R-:W-:Y:S02]  /*11a30*/  IADD3 R8, R4, 0x484, RZ ;  /* 0x0000048404087810 */ /* 0x000fe40007ffe0ff */
[----:B------:R-:W-:Y:S02]  /*11a40*/  MOV R9, 0x40000040 ;  /* 0x4000004000097802 */ /* 0x000fe40000000f00 */
[----:B------:R-:W-:Y:S01]  /*11a50*/  R2UR UR34, R8 ;  /* 0x00000000082272ca */ /* 0x000fe200000e0000 */
[----:B------:R-:W-:Y:S01]  /*11a60*/  VIADD R8, R4, 0x106 ;  /* 0x0000010604087836 */ /* 0x000fe20000000000 */
[----:B------:R-:W-:Y:S01]  /*11a70*/  R2UR UR35, R9 ;  /* 0x00000000092372ca */ /* 0x000fe200000e0000 */
[----:B------:R-:W-:Y:S01]  /*11a80*/  IMAD.MOV.U32 R9, RZ, RZ, 0x40000040 ;  /* 0x40000040ff097424 */ /* 0x000fe200078e00ff */
[----:B------:R-:W-:-:S02]  /*11a90*/  WARPGROUP.DEPBAR.LE gsb0, 0x0 ;  /* 0x00008000000079c5 */ /* 0x000fc40000010000 */
        /* <DEDUP_REMOVED lines=27> */
[----:B------:R-:W-:Y:S01]  /*11c50*/  R2UR UR42, R14 ;  /* 0x000000000e2a72ca */ /* 0x000fe200000e0000 */
[----:B------:R-:W-:Y:S01]  /*11c60*/  VIADD R14, R4, 0x406 ;  /* 0x00000406040e7836 */ /* 0x000fe20000000000 */
[----:B------:R-:W-:Y:S01]  /*11c70*/  R2UR UR43, R15 ;  /* 0x000000000f2b72ca */ /* 0x000fe200000e0000 */
[----:B------:R-:W-:-:S02]  /*11c80*/  WARPGROUP.DEPBAR.LE gsb0, 0x0 ;  /* 0x00008000000079c5 */ /* 0x000fc40000010000 */
[----:B------:R-:W-:-:S06]  /*11c90*/  WARPGROUP.ARRIVE ;  /* 0x00000000000079c5 */ /* 0x000fcc0000000000 */
[----:B------:R-:W-:Y:S01]  /*11ca0*/  HGMMA.64x16x16.F32 R24, gdesc[UR44], R24, gsb0 ;  /* 0x002000002c1879f0 */ /* 0x000fe20008000818 */
[----:B------:R-:W-:Y:S01]  /*11cb0*/  R2UR UR46, R6 ;  /* 0x00000000062e72ca */ /* 0x000fe200000e0000 */
[----:B------:R-:W-:Y:S01]  /*11cc0*/  UMOV UR44, UR40 ;  /* 0x00000028002c7c82 */ /* 0x000fe20008000000 */
[----:B------:R-:W-:Y:S01]  /*11cd0*/  R2UR UR47, R7 ;  /* 0x00000000072f72ca */ /* 0x000fe200000e0000 */
[----:B------:R-:W-:Y:S01]  /*11ce0*/  UMOV UR45, UR41 ;  /* 0x00000029002d7c82 */ /* 0x000fe20008000000 */
[----:B------:R-:W-:Y:S02]  /*11cf0*/  VIADD R6, R4, 0x6 ;  /* 0x0000000604067836 */ /* 0x000fe40000000000 */
[----:B------:R-:W-:-:S03]  /*11d00*/  IMAD.MOV.U32 R7, RZ, RZ, 0x40000040 ;  /* 0x40000040ff077424 */ /* 0x000fc600078e00ff */
        /* <DEDUP_REMOVED lines=10> */
[----:B------:R-:W-:Y:S01]  /*11db0*/  UIADD3 UR4, UR56, 0x6, URZ ;  /* 0x0000000638047890 */ /* 0x000fe2000fffe03f */
[----:B------:R-:W-:Y:S02]  /*11dc0*/  R2UR UR6, R6 ;  /* 0x00000000060672ca */ /* 0x000fe400000e0000 */
[----:B------:R-:W-:Y:S01]  /*11dd0*/  R2UR UR7, R7 ;  /* 0x00000000070772ca */ /* 0x000fe200000e0000 */
[----:B------:R-:W-:Y:S01]  /*11de0*/  IMAD.MOV.U32 R7, RZ, RZ, 0x40000040 ;  /* 0x40000040ff077424 */ /* 0x000fe200078e00ff */
[----:B------:R-:W-:Y:S02]  /*11df0*/  IADD3 R6, R4, 0x186, RZ ;  /* 0x0000018604067810 */ /* 0x000fe40007ffe0ff */
[----:B------:R-:W-:Y:S01]  /*11e00*/  UMOV UR48, UR4 ;  /* 0x0000000400307c82 */ /* 0x000fe20008000000 */
[----:B------:R-:W-:Y:S01]  /*11e10*/  IMAD.MOV.U32 R15, RZ, RZ, 0x40000040 ;  /* 0x40000040ff0f7424 */ /* 0x000fe200078e00ff */
[----:B--2---:R-:W-:Y:S01]  /*11e20*/  IADD3 R3, R162, 0xb0, -R3 ;  /* 0x000000b0a2037810 */ /* 0x004fe20007ffe803 */
[----:B------:R-:W-:Y:S01]  /*11e30*/  IMAD.U32 R82, RZ, RZ, UR48 ;  /* 0x00000030ff527e24 */ /* 0x000fe2000f8e00ff */
        /* <DEDUP_REMOVED lines=47> */
[----:B------:R-:W-:Y:S01]  /*12130*/  UMOV UR5, UR45 ;  /* 0x0000002d00057c82 */ /* 0x000fe20008000000 */
[----:B------:R-:W-:Y:S02]  /*12140*/  WARPGROUP.DEPBAR.LE gsb0, 0x0 ;  /* 0x00008000000079c5 */ /* 0x000fe40000010000 */
[----:B------:R-:W-:-:S06]  /*12150*/  WARPGROUP.ARRIVE ;  /* 0x00000000000079c5 */ /* 0x000fcc0000000000 */
[----:B------:R-:W-:Y:S01]  /*12160*/  HGMMA.64x16x16.F32 R104, gdesc[UR4], R104, gsb0 ;  /* 0x00200000046879f0 */ /* 0x000fe20008000868 */
        /* <DEDUP_REMOVED lines=17> */
[----:B------:R-:W-:Y:S01]  /*12280*/  MOV R7, 0x40000040 ;  /* 0x4000004000077802 */ /* 0x000fe20000000f00 */
[----:B------:R-:W-:Y:S02]  /*12290*/  WARPGROUP.DEPBAR.LE gsb0, 0x0 ;  /* 0x00008000000079c5 */ /* 0x000fe40000010000 */
[----:B------:R-:W-:-:S06]  /*122a0*/  WARPGROUP.ARRIVE ;  /* 0x00000000000079c5 */ /* 0x000fcc0000000000 */
[----:B------:R-:W-:Y:S01]  /*122b0*/  HGMMA.64x16x16.F32 R64, gdesc[UR20], R64, gsb0 ;  /* 0x00200000144079f0 */ /* 0x000fe20008000840 */
[----:B------:R-:W-:Y:S02]  /*122c0*/  R2UR UR42, R6 ;  /* 0x00000000062a72ca */ /* 0x000fe400000e0000 */
[----:B------:R-:W-:Y:S01]  /*122d0*/  R2UR UR43, R7 ;  /* 0x00000000072b72ca */ /* 0x000fe200000e0000 */
[----:B------:R-:W-:Y:S01]  /*122e0*/  UMOV UR40, UR44 ;  /* 0x0000002c00287c82 */ /* 0x000fe20008000000 */
[----:B------:R-:W-:Y:S01]  /*122f0*/  UMOV UR41, UR45 ;  /* 0x0000002d00297c82 */ /* 0x000fe20008000000 */
[----:B------:R-:W-:Y:S02]  /*12300*/  WARPGROUP.DEPBAR.LE gsb0, 0x0 ;  /* 0x00008000000079c5 */ /* 0x000fe40000010000 */
[----:B------:R-:W-:-:S08]  /*12310*/  WARPGROUP.ARRIVE ;  /* 0x00000000000079c5 */ /* 0x000fd00000000000 */
[----:B------:R-:W-:Y:S01]  /*12320*/  HGMMA.64x16x16.F32 R56, gdesc[UR40], R56, gsb0 ;  /* 0x00200000283879f0 */ /* 0x000fe20008000838 */
[----:B------:R-:W-:Y:S01]  /*12330*/  IMAD.MOV.U32 R9, RZ, RZ, 0x40000040 ;  /* 0x40000040ff097424 */ /* 0x000fe200078e00ff */
[----:B------:R-:W-:-:S04]  /*12340*/  R2UR UR26, R8 ;  /* 0x00000000081a72ca */ /* 0x000fc800000e0000 */
[----:B------:R-:W-:Y:S01]  /*12350*/  R2UR UR27, R9 ;  /* 0x00000000091b72ca */ /* 0x000fe200000e0000 */
[----:B------:R-:W-:Y:S01]  /*12360*/  UMOV UR24, UR44 ;  /* 0x0000002c00187c82 */ /* 0x000fe20008000000 */
[----:B------:R-:W-:Y:S01]  /*12370*/  UMOV UR25, UR45 ;  /* 0x0000002d00197c82 */ /* 0x000fe20008000000 */
[----:B------:R-:W-:Y:S02]  /*12380*/  WARPGROUP.DEPBAR.LE gsb0, 0x0 ;  /* 0x00008000000079c5 */ /* 0x000fe40000010000 */
[----:B------:R-:W-:-:S08]  /*12390*/  WARPGROUP.ARRIVE ;  /* 0x00000000000079c5 */ /* 0x000fd00000000000 */
        /* <DEDUP_REMOVED lines=8> */
[----:B------:R-:W-:Y:S02]  /*12420*/  VIADD R6, R4, 0x486 ;  /* 0x0000048604067836 */ /* 0x000fe40000000000 */
[----:B------:R-:W-:-:S03]  /*12430*/  IMAD.MOV.U32 R7, RZ, RZ, 0x40000040 ;  /* 0x40000040ff077424 */ /* 0x000fc600078e00ff */
        /* <DEDUP_REMOVED lines=17> */
[----:B------:R-:W-:-:S04]  /*12550*/  IADD3 R8, R4, 0x580, RZ ;  /* 0x0000058004087810 */ /* 0x000fc80007ffe0ff */
[----:B------:R-:W-:Y:S02]  /*12560*/  R2UR UR46, R8 ;  /* 0x00000000082e72ca */ /* 0x000fe400000e0000 */
[----:B------:R-:W-:Y:S01]  /*12570*/  R2UR UR47, R9 ;  /* 0x00000000092f72ca */ /* 0x000fe200000e0000 */
[----:B------:R-:W-:Y:S01]  /*12580*/  UIADD3 UR8, UR56, 0x400, URZ ;  /* 0x0000040038087890 */ /* 0x000fe2000fffe03f */
[----:B------:R-:W-:-:S06]  /*12590*/  UMOV UR45, 0x40000040 ;  /* 0x40000040002d7882 */ /* 0x000fcc0000000000 */
[----:B------:R-:W-:Y:S01]  /*125a0*/  UMOV UR44, UR8 ;  /* 0x00000008002c7c82 */ /* 0x000fe20008000000 */
[----:B------:R-:W-:Y:S02]  /*125b0*/  WARPGROUP.DEPBAR.LE gsb0, 0x0 ;  /* 0x00008000000079c5 */ /* 0x000fe40000010000 */
[----:B------:R-:W-:-:S06]  /*125c0*/  WARPGROUP.ARRIVE ;  /* 0x00000000000079c5 */ /* 0x000fcc0000000000 */
[----:B------:R-:W-:Y:S01]  /*125d0*/  HGMMA.64x16x16.F32 R112, gdesc[UR44], R112, gsb0 ;  /* 0x002000002c7079f0 */ /* 0x000fe20008000870 */
[----:B------:R-:W-:Y:S02]  /*125e0*/  VIADD R6, R4, 0x600 ;  /* 0x0000060004067836 */ /* 0x000fe40000000000 */
[----:B------:R-:W-:-:S03]  /*125f0*/  IMAD.MOV.U32 R7, RZ, RZ, 0x40000040 ;  /* 0x40000040ff077424 */ /* 0x000fc600078e00ff */
[----:B------:R-:W-:Y:S02]  /*12600*/  R2UR UR10, R6 ;  /* 0x00000000060a72ca */ /* 0x000fe400000e0000 */
[----:B------:R-:W-:Y:S01]  /*12610*/  R2UR UR11, R7 ;  /* 0x00000000070b72ca */ /* 0x000fe200000e0000 */
[----:B------:R-:W-:Y:S01]  /*12620*/  UMOV UR40, UR44 ;  /* 0x0000002c00287c82 */ /* 0x000fe20008000000 */
[----:B------:R-:W-:Y:S01]  /*12630*/  UMOV UR41, UR45 ;  /* 0x0000002d00297c82 */ /* 0x000fe20008000000 */
[----:B------:R-:W-:Y:S01]  /*12640*/  UMOV UR8, UR40 ;  /* 0x0000002800087c82 */ /* 0x000fe20008000000 */
[----:B------:R-:W-:Y:S01]  /*12650*/  UMOV UR9, UR41 ;  /* 0x0000002900097c82 */ /* 0x000fe20008000000 */
[----:B------:R-:W-:Y:S02]  /*12660*/  WARPGROUP.DEPBAR.LE gsb0, 0x0 ;  /* 0x00008000000079c5 */ /* 0x000fe40000010000 */
[----:B------:R-:W-:-:S06]  /*12670*/  WARPGROUP.ARRIVE ;  /* 0x00000000000079c5 */ /* 0x000fcc0000000000 */
[----:B------:R-:W-:Y:S01]  /*12680*/  HGMMA.64x16x16.F32 R104, gdesc[UR8], R104, gsb0 ;  /* 0x00200000086879f0 */ /* 0x000fe20008000868 */
[----:B------:R-:W-:Y:S01]  /*12690*/  VIADD R8, R4, 0x680 ;  /* 0x0000068004087836 */ /* 0x000fe20000000000 */
[----:B------:R-:W-:-:S04]  /*126a0*/  MOV R9, 0x40000040 ;  /* 0x4000004000097802 */ /* 0x000fc80000000f00 */
        /* <DEDUP_REMOVED lines=186> */
[----:B------:R-:W-:Y:S01]  /*13250*/  UMOV UR5, 0x40000040 ;  /* 0x4000004000057882 */ /* 0x000fe20000000000 */
        /* <DEDUP_REMOVED lines=61> */
[----:B------:R-:W-:Y:S02]  /*13630*/  WARPGROUP.DEPBAR.LE gsb0, 0x0 ;  /* 0x00008000000079c5 */ /* 0x000fe40000010000 */
[----:B------:R-:W-:-:S10]  /*13640*/  WARPGROUP.ARRIVE ;  /* 0x00000000000079c5 */ /* 0x000fd40000000000 */
[----:B------:R-:W-:Y:S01]  /*13650*/  HGMMA.64x16x16.F32 R48, gdesc[UR4], R48, gsb0 ;  /* 0x00200000043079f0 */ /* 0x000fe20008000830 */
[----:B------:R-:W-:Y:S01]  /*13660*/  VIADD R6, R4, 0x984 ;  /* 0x0000098404067836 */ /* 0x000fe20000000000 */
[----:B------:R-:W-:Y:S01]  /*13670*/  UMOV UR8, UR4 ;  /* 0x0000000400087c82 */ /* 0x000fe20008000000 */
[----:B------:R-:W-:Y:S01]  /*13680*/  IMAD.MOV.U32 R7, RZ, RZ, 0x40000040 ;  /* 0x40000040ff077424 */ /* 0x000fe200078e00ff */
[----:B------:R-:W-:Y:S01]  /*13690*/  UMOV UR9, UR5 ;  /* 0x0000000500097c82 */ /* 0x000fe20008000000 */
[----:B------:R-:W-:Y:S01]  /*136a0*/  IMAD.MOV.U32 R9, RZ, RZ, 0x40000040 ;  /* 0x40000040ff097424 */ /* 0x000fe200078e00ff */
[----:B------:R-:W-:Y:S02]  /*136b0*/  R2UR UR10, R6 ;  /* 0x00000000060a72ca */ /* 0x000fe400000e0000 */
[----:B------:R-:W-:Y:S01]  /*136c0*/  IADD3 R8, R4, 0xa04, RZ ;  /* 0x00000a0404087810 */ /* 0x000fe20007ffe0ff */
[----:B------:R-:W-:Y:S01]  /*136d0*/  UMOV UR12, UR4 ;  /* 0x00000004000c7c82 */ /* 0x000fe20008000000 */
[----:B------:R-:W-:Y:S01]  /*136e0*/  R2UR UR11, R7 ;  /* 0x00000000070b72ca */ /* 0x000fe200000e0000 */
[----:B------:R-:W-:Y:S01]  /*136f0*/  UMOV UR13, UR5 ;  /* 0x00000005000d7c82 */ /* 0x000fe20008000000 */
[----:B------:R-:W-:Y:S01]  /*13700*/  UMOV UR16, UR4 ;  /* 0x0000000400107c82 */ /* 0x000fe20008000000 */
[----:B------:R-:W-:Y:S01]  /*13710*/  UMOV UR17, UR5 ;  /* 0x0000000500117c82 */ /* 0x000fe20008000000 */
[----:B------:R-:W-:Y:S01]  /*13720*/  UIADD3 UR20, UR56, 0x406, URZ ;  /* 0x0000040638147890 */ /* 0x000fe2000fffe03f */
[----:B------:R-:W-:Y:S01]  /*13730*/  UMOV UR21, 0x40000040 ;  /* 0x4000004000157882 */ /* 0x000fe20000000000 */
[----:B------:R-:W-:Y:S01]  /*13740*/  IMAD R3, R160, -0xb0, R3 ;  /* 0xffffff50a0037824 */ /* 0x000fe200078e0203 */
[----:B------:R0:W-:Y:S01]  /*13750*/  STL.64 [R1+0x8], R82 ;  /* 0x0000085201007387 */ /* 0x0001e20000100a00 */
[----:B------:R-:W-:Y:S01]  /*13760*/  ULDC UR6, c[0x0][0x988] ;  /* 0x0002620000067ab9 */ /* 0x000fe20000000800 */
[----:B------:R-:W-:-:S02]  /*13770*/  WARPGROUP.DEPBAR.LE gsb0, 0x0 ;  /* 0x00008000000079c5 */ /* 0x000fc40000010000 */
[----:B------:R-:W-:Y:S01]  /*13780*/  WARPGROUP.ARRIVE ;  /* 0x00000000000079c5 */ /* 0x000fe20000000000 */
[----:B------:R-:W-:Y:S02]  /*13790*/  R2UR UR14, R8 ;  /* 0x00000000080e72ca */ /* 0x000fe400000e0000 */
[----:B------:R-:W-:Y:S01]  /*137a0*/  R2UR UR15, R9 ;  /* 0x00000000090f72ca */ /* 0x000fe200000e0000 */
[----:B------:R-:W-:Y:S02]  /*137b0*/  VIADD R6, R4, 0xa84 ;  /* 0x00000a8404067836 */ /* 0x000fe40000000000 */
[----:B------:R-:W-:Y:S01]  /*137c0*/  IMAD.MOV.U32 R7, RZ, RZ, 0x40000040 ;  /* 0x40000040ff077424 */ /* 0x000fe200078e00ff */
[----:B------:R-:W-:Y:S01]  /*137d0*/  HGMMA.64x16x16.F32 R40, gdesc[UR8], R40, gsb0 ;  /* 0x00200000082879f0 */ /* 0x000fe20008000828 */
[----:B------:R-:W-:Y:S01]  /*137e0*/  ISETP.GT.AND P2, PT, R3, RZ, PT ;  /* 0x000000ff0300720c */ /* 0x000fe20003f44270 */
[----:B------:R-:W2:Y:S01]  /*137f0*/  LDL R121, [R1+0x4] ;  /* 0x0000040001797983 */ /* 0x000ea20000100800 */
[----:B------:R-:W-:-:S02]  /*13800*/  WARPGROUP.DEPBAR.LE gsb0, 0x0 ;  /* 0x00008000000079c5 */ /* 0x000fc40000010000 */
[----:B------:R-:W-:-:S06]  /*13810*/  WARPGROUP.ARRIVE ;  /* 0x00000000000079c5 */ /* 0x000fcc0000000000 */
[----:B------:R-:W-:Y:S01]  /*13820*/  HGMMA.64x16x16.F32 R32, gdesc[UR12], R32, gsb0 ;  /* 0x002000000c2079f0 */ /* 0x000fe20008000820 */
[----:B------:R-:W-:Y:S02]  /*13830*/  R2UR UR18, R6 ;  /* 0x00000000061272ca */ /* 0x000fe400000e0000 */
[----:B------:R-:W-:Y:S01]  /*13840*/  R2UR UR19, R7 ;  /* 0x00000000071372ca */ /* 0x000fe200000e0000 */
[----:B------:R-:W-:Y:S01]  /*13850*/  VIADD R8, R4, 0x586 ;  /* 0x0000058604087836 */ /* 0x000fe20000000000 */
[----:B------:R-:W-:Y:S02]  /*13860*/  WARPGROUP.DEPBAR.LE gsb0, 0x0 ;  /* 0x00008000000079c5 */ /* 0x000fe40000010000 */
[----:B------:R-:W-:-:S09]  /*13870*/  WARPGROUP.ARRIVE ;  /* 0x00000000000079c5 */ /* 0x000fd20000000000 */
[----:B------:R-:W-:Y:S01]  /*13880*/  HGMMA.64x16x16.F32 R24, gdesc[UR16], R24, gsb0 ;  /* 0x00200000101879f0 */ /* 0x000fe20008000818 */
[----:B------:R-:W-:Y:S02]  /*13890*/  MOV R9, 0x40000040 ;  /* 0x4000004000097802 */ /* 0x000fe40000000f00 */
[----:B------:R-:W-:Y:S02]  /*138a0*/  R2UR UR22, R8 ;  /* 0x00000000081672ca */ /* 0x000fe400000e0000 */
[----:B------:R-:W-:Y:S01]  /*138b0*/  R2UR UR23, R9 ;  /* 0x00000000091772ca */ /* 0x000fe200000e0000 */
[----:B------:R-:W-:Y:S02]  /*138c0*/  WARPGROUP.DEPBAR.LE gsb0, 0x0 ;  /* 0x00008000000079c5 */ /* 0x000fe40000010000 */
[----:B------:R-:W-:-:S10]  /*138d0*/  WARPGROUP.ARRIVE ;  /* 0x00000000000079c5 */ /* 0x000fd40000000000 */
        /* <DEDUP_REMOVED lines=16> */
[----:B------:R-:W-:-:S04]  /*139e0*/  MOV R7, 0x40000040 ;  /* 0x4000004000077802 */ /* 0x000fc80000000f00 */
        /* <DEDUP_REMOVED lines=21> */
[----:B------:R-:W-:Y:S01]  /*13b40*/  VIADD R80, R4, 0x906 ;  /* 0x0000090604507836 */ /* 0x000fe20000000000 */
[----:B------:R-:W-:Y:S02]  /*13b50*/  WARPGROUP.DEPBAR.LE gsb0, 0x0 ;  /* 0x00008000000079c5 */ /* 0x000fe40000010000 */
[----:B------:R-:W-:-:S09]  /*13b60*/  WARPGROUP.ARRIVE ;  /* 0x00000000000079c5 */ /* 0x000fd20000000000 */
[----:B------:R-:W-:Y:S01]  /*13b70*/  HGMMA.64x16x16.F32 R56, gdesc[UR20], R56, gsb0 ;  /* 0x00200000143879f0 */ /* 0x000fe20008000838 */
[----:B------:R-:W-:Y:S01]  /*13b80*/  IMAD.MOV.U32 R81, RZ, RZ, 0x40000040 ;  /* 0x40000040ff517424 */ /* 0x000fe200078e00ff */
[----:B------:R-:W-:-:S04]  /*13b90*/  R2UR UR14, R80 ;  /* 0x00000000500e72ca */ /* 0x000fc800000e0000 */
[----:B------:R-:W-:Y:S01]  /*13ba0*/  R2UR UR15, R81 ;  /* 0x00000000510f72ca */ /* 0x000fe200000e0000 */
[----:B------:R-:W-:Y:S01]  /*13bb0*/  UMOV UR12, UR20 ;  /* 0x00000014000c7c82 */ /* 0x000fe20008000000 */
[----:B------:R-:W-:Y:S01]  /*13bc0*/  UMOV UR13, UR21 ;  /* 0x00000015000d7c82 */ /* 0x000fe20008000000 */
[----:B------:R-:W-:Y:S02]  /*13bd0*/  ISETP.GT.AND P3, PT, R3, 0x1, PT ;  /* 0x000000010300780c */ /* 0x000fe40003f64270 */
[----:B------:R-:W-:Y:S02]  /*13be0*/  FSEL R114, R114, -INF , P2 ;  /* 0xff80000072727808 */ /* 0x000fe40001000000 */
[----:B------:R-:W-:Y:S02]  /*13bf0*/  FSEL R112, R112, -INF , P2 ;  /* 0xff80000070707808 */ /* 0x000fe40001000000 */
[----:B------:R-:W-:Y:S02]  /*13c00*/  FSEL R115, R115, -INF , P3 ;  /* 0xff80000073737808 */ /* 0x000fe40001800000 */
[----:B------:R-:W-:-:S02]  /*13c10*/  FSEL R113, R113, -INF , P3 ;  /* 0xff80000071717808 */ /* 0x000fc40001800000 */
[----:B------:R-:W-:Y:S01]  /*13c20*/  ISETP.GT.AND P2, PT, R3, 0x10, PT ;  /* 0x000000100300780c */ /* 0x000fe20003f44270 */
[----:B------:R-:W-:Y:S02]  /*13c30*/  WARPGROUP.DEPBAR.LE gsb0, 0x0 ;  /* 0x00008000000079c5 */ /* 0x000fe40000010000 */
[----:B------:R-:W-:-:S06]  /*13c40*/  WARPGROUP.ARRIVE ;  /* 0x00000000000079c5 */ /* 0x000fcc0000000000 */
[----:B------:R-:W-:Y:S01]  /*13c50*/  HGMMA.64x16x16.F32 R48, gdesc[UR12], R48, gsb0 ;  /* 0x002000000c3079f0 */ /* 0x000fe20008000830 */
[----:B------:R-:W-:Y:S02]  /*13c60*/  ISETP.GT.AND P3, PT, R3, 0x11, PT ;  /* 0x000000110300780c */ /* 0x000fe40003f64270 */
[----:B------:R-:W-:Y:S02]  /*13c70*/  FSEL R106, R106, -INF , P2 ;  /* 0xff8000006a6a7808 */ /* 0x000fe40001000000 */
[----:B------:R-:W-:Y:S02]  /*13c80*/  FSEL R104, R104, -INF , P2 ;  /* 0xff80000068687808 */ /* 0x000fe40001000000 */
[----:B------:R-:W-:Y:S02]  /*13c90*/  FSEL R8, R107, -INF , P3 ;  /* 0xff8000006b087808 */ /* 0x000fe40001800000 */
[----:B------:R-:W-:Y:S02]  /*13ca0*/  FSEL R86, R105, -INF , P3 ;  /* 0xff80000069567808 */ /* 0x000fe40001800000 */
[----:B------:R-:W-:-:S02]  /*13cb0*/  ISETP.GT.AND P2, PT, R3, 0x20, PT ;  /* 0x000000200300780c */ /* 0x000fc40003f44270 */
[----:B------:R-:W-:Y:S02]  /*13cc0*/  ISETP.GT.AND P3, PT, R3, 0x21, PT ;  /* 0x000000210300780c */ /* 0x000fe40003f64270 */
[----:B------:R-:W-:Y:S02]  /*13cd0*/  FSEL R98, R98, -INF , P2 ;  /* 0xff80000062627808 */ /* 0x000fe40001000000 */
[----:B------:R-:W-:Y:S02]  /*13ce0*/  FSEL R96, R96, -INF , P2 ;  /* 0xff80000060607808 */ /* 0x000fe40001000000 */
[----:B------:R-:W-:Y:S02]  /*13cf0*/  FSEL R12, R99, -INF , P3 ;  /* 0xff800000630c7808 */ /* 0x000fe40001800000 */
[----:B------:R-:W-:Y:S02]  /*13d00*/  FSEL R122, R97, -INF , P3 ;  /* 0xff800000617a7808 */ /* 0x000fe40001800000 */
[----:B------:R-:W-:-:S02]  /*13d10*/  ISETP.GT.AND P2, PT, R3, 0x30, PT ;  /* 0x000000300300780c */ /* 0x000fc40003f44270 */
[----:B------:R-:W-:Y:S02]  /*13d20*/  ISETP.GT.AND P3, PT, R3, 0x31, PT ;  /* 0x000000310300780c */ /* 0x000fe40003f64270 */
[----:B------:R-:W-:Y:S01]  /*13d30*/  FSEL R126, R88, -INF , P2 ;  /* 0xff800000587e7808 */ /* 0x000fe20001000000 */
[----:B------:R-:W-:Y:S01]  /*13d40*/  VIADD R88, R4, 0x986 ;  /* 0x0000098604587836 */ /* 0x000fe20000000000 */
[----:B------:R-:W-:Y:S01]  /*13d50*/  FSEL R128, R89, -INF , P3 ;  /* 0xff80000059807808 */ /* 0x000fe20001800000 */
        /* <DEDUP_REMOVED lines=8> */
[C---:B------:R-:W-:Y:S02]  /*13de0*/  ISETP.GT.AND P4, PT, R3.reuse, 0x8, PT ;  /* 0x000000080300780c */ /* 0x040fe40003f84270 */
[----:B------:R-:W-:Y:S02]  /*13df0*/  ISETP.GT.AND P5, PT, R3, 0x9, PT ;  /* 0x000000090300780c */ /* 0x000fe40003fa4270 */
[----:B------:R-:W-:Y:S02]  /*13e00*/  FSEL R116, R116, -INF , P4 ;  /* 0xff80000074747808 */ /* 0x000fe40002000000 */
[----:B------:R-:W-:Y:S02]  /*13e10*/  FMNMX.FTZ R5, R112, R113, !PT ;  /* 0x0000007170057209 */ /* 0x000fe40007810000 */
[----:B0-----:R-:W-:Y:S02]  /*13e20*/  FSEL R82, R117, -INF , P5 ;  /* 0xff80000075527808 */ /* 0x001fe40002800000 */
[----:B------:R-:W-:-:S04]  /*13e30*/  FMNMX.FTZ R5, R116, R5, !PT ;  /* 0x0000000574057209 */ /* 0x000fc80007810000 */
[----:B------:R-:W-:Y:S02]  /*13e40*/  FMNMX.FTZ R5, R82, R5, !PT ;  /* 0x0000000552057209 */ /* 0x000fe40007810000 */
[----:B------:R-:W-:Y:S02]  /*13e50*/  FSEL R118, R118, -INF , P4 ;  /* 0xff80000076767808 */ /* 0x000fe40002000000 */
[----:B------:R-:W-:Y:S02]  /*13e60*/  ISETP.GT.AND P4, PT, R3, 0x18, PT ;  /* 0x000000180300780c */ /* 0x000fe40003f84270 */
[----:B------:R-:W-:Y:S02]  /*13e70*/  FMNMX.FTZ R5, R104, R5, !PT ;  /* 0x0000000568057209 */ /* 0x000fe40007810000 */
[----:B------:R-:W-:Y:S02]  /*13e80*/  FSEL R6, R119, -INF , P5 ;  /* 0xff80000077067808 */ /* 0x000fe40002800000 */
[----:B------:R-:W-:-:S02]  /*13e90*/  ISETP.GT.AND P5, PT, R3, 0x19, PT ;  /* 0x000000190300780c */ /* 0x000fc40003fa4270 */
[----:B------:R-:W-:Y:S02]  /*13ea0*/  FSEL R108, R108, -INF , P4 ;  /* 0xff8000006c6c7808 */ /* 0x000fe40002000000 */
[----:B------:R-:W-:Y:S02]  /*13eb0*/  FMNMX.FTZ R5, R86, R5, !PT ;  /* 0x0000000556057209 */ /* 0x000fe40007810000 */
[----:B------:R-:W-:Y:S02]  /*13ec0*/  FSEL R120, R109, -INF , P5 ;  /* 0xff8000006d787808 */ /* 0x000fe40002800000 */
[----:B------:R-:W-:Y:S01]  /*13ed0*/  FMNMX.FTZ R5, R108, R5, !PT ;  /* 0x000000056c057209 */ /* 0x000fe20007810000 */
[----:B------:R-:W-:Y:S01]  /*13ee0*/  VIADD R80, R4, 0xa06 ;  /* 0x00000a0604507836 */ /* 0x000fe20000000000 */
[----:B------:R-:W-:Y:S02]  /*13ef0*/  MOV R81, 0x40000040 ;  /* 0x4000004000517802 */ /* 0x000fe40000000f00 */
[----:B------:R-:W-:-:S02]  /*13f00*/  FMNMX.FTZ R5, R120, R5, !PT ;  /* 0x0000000578057209 */ /* 0x000fc40007810000 */
[----:B------:R-:W-:Y:S02]  /*13f10*/  FSEL R110, R110, -INF , P4 ;  /* 0xff8000006e6e7808 */ /* 0x000fe40002000000 */
[----:B------:R-:W-:Y:S02]  /*13f20*/  ISETP.GT.AND P4, PT, R3, 0x28, PT ;  /* 0x000000280300780c */ /* 0x000fe40003f84270 */
[----:B------:R-:W-:Y:S02]  /*13f30*/  FMNMX.FTZ R5, R96, R5, !PT ;  /* 0x0000000560057209 */ /* 0x000fe40007810000 */
[----:B------:R-:W-:Y:S02]  /*13f40*/  R2UR UR22, R80 ;  /* 0x00000000501672ca */ /* 0x000fe400000e0000 */
[----:B------:R-:W-:Y:S02]  /*13f50*/  R2UR UR23, R81 ;  /* 0x00000000511772ca */ /* 0x000fe400000e0000 */
[----:B------:R-:W-:-:S02]  /*13f60*/  FSEL R10, R111, -INF , P5 ;  /* 0xff8000006f0a7808 */ /* 0x000fc40002800000 */
[----:B------:R-:W-:Y:S02]  /*13f70*/  ISETP.GT.AND P5, PT, R3, 0x29, PT ;  /* 0x000000290300780c */ /* 0x000fe40003fa4270 */
[----:B------:R-:W-:Y:S02]  /*13f80*/  FSEL R100, R100, -INF , P4 ;  /* 0xff80000064647808 */ /* 0x000fe40002000000 */
[----:B------:R-:W-:Y:S01]  /*13f90*/  FMNMX.FTZ R5, R122, R5, !PT ;  /* 0x000000057a057209 */ /* 0x000fe20007810000 */
[----:B------:R-:W-:Y:S02]  /*13fa0*/  WARPGROUP.DEPBAR.LE gsb0, 0x0 ;  /* 0x00008000000079c5 */ /* 0x000fe40000010000 */
[----:B------:R-:W-:Y:S01]  /*13fb0*/  WARPGROUP.ARRIVE ;  /* 0x00000000000079c5 */ /* 0x000fe20000000000 */
[----:B------:R-:W-:Y:S02]  /*13fc0*/  FSEL R124, R101, -INF , P5 ;  /* 0xff800000657c7808 */ /* 0x000fe40002800000 */
[----:B------:R-:W-:-:S03]  /*13fd0*/  FMNMX.FTZ R5, R100, R5, !PT ;  /* 0x0000000564057209 */ /* 0x000fc60007810000 */
[----:B------:R-:W-:Y:S01]  /*13fe0*/  HGMMA.64x16x16.F32 R32, gdesc[UR20], R32, gsb0 ;  /* 0x00200000142079f0 */ /* 0x000fe20008000820 */
        /* <DEDUP_REMOVED lines=9> */
[----:B------:R-:W-:Y:S02]  /*14080*/  FSEL R130, R93, -INF , P5 ;  /* 0xff8000005d827808 */ /* 0x000fe40002800000 */
[----:B------:R-:W-:Y:S02]  /*14090*/  ISETP.GT.AND P2, PT, R3, 0x40, PT ;  /* 0x000000400300780c */ /* 0x000fe40003f44270 */
[----:B------:R-:W-:-:S02]  /*140a0*/  FMNMX.FTZ R5, R92, R5, !PT ;  /* 0x000000055c057209 */ /* 0x000fc40007810000 */
[----:B------:R-:W-:Y:S02]  /*140b0*/  FSEL R20, R91, -INF , P3 ;  /* 0xff8000005b147808 */ /* 0x000fe40001800000 */
[C---:B------:R-:W-:Y:S02]  /*140c0*/  ISETP.GT.AND P3, PT, R3.reuse, 0x41, PT ;  /* 0x000000410300780c */ /* 0x040fe40003f64270 */
[----:B------:R-:W-:Y:S02]  /*140d0*/  FSEL R88, R72, -INF , P2 ;  /* 0xff80000048587808 */ /* 0x000fe40001000000 */
[----:B------:R-:W-:Y:S02]  /*140e0*/  FMNMX.FTZ R5, R130, R5, !PT ;  /* 0x0000000582057209 */ /* 0x000fe40007810000 */
[----:B------:R-:W-:Y:S02]  /*140f0*/  FSEL R94, R94, -INF , P4 ;  /* 0xff8000005e5e7808 */ /* 0x000fe40002000000 */
[----:B------:R-:W-:-:S02]  /*14100*/  ISETP.GT.AND P4, PT, R3, 0x48, PT ;  /* 0x000000480300780c */ /* 0x000fc40003f84270 */
[----:B------:R-:W-:Y:S02]  /*14110*/  FSEL R132, R73, -INF , P3 ;  /* 0xff80000049847808 */ /* 0x000fe40001800000 */
[----:B------:R-:W-:Y:S02]  /*14120*/  FMNMX.FTZ R5, R88, R5, !PT ;  /* 0x0000000558057209 */ /* 0x000fe40007810000 */
[----:B------:R-:W-:Y:S02]  /*14130*/  FSEL R84, R95, -INF , P5 ;  /* 0xff8000005f547808 */ /* 0x000fe40002800000 */
[----:B------:R-:W-:Y:S02]  /*14140*/  ISETP.GT.AND P5, PT, R3, 0x49, PT ;  /* 0x000000490300780c */ /* 0x000fe40003fa4270 */
[----:B------:R-:W-:Y:S02]  /*14150*/  FSEL R134, R76, -INF , P4 ;  /* 0xff8000004c867808 */ /* 0x000fe40002000000 */
[----:B------:R-:W-:-:S02]  /*14160*/  FMNMX.FTZ R5, R132, R5, !PT ;  /* 0x0000000584057209 */ /* 0x000fc40007810000 */
[----:B------:R-:W-:Y:S02]  /*14170*/  FSEL R74, R74, -INF , P2 ;  /* 0xff8000004a4a7808 */ /* 0x000fe40001000000 */
        /* <DEDUP_REMOVED lines=12> */
[----:B------:R-:W-:Y:S02]  /*14240*/  ISETP.GT.AND P5, PT, R3, 0x59, PT ;  /* 0x000000590300780c */ /* 0x000fe40003fa4270 */
[----:B------:R-:W-:Y:S02]  /*14250*/  FSEL R140, R68, -INF , P4 ;  /* 0xff800000448c7808 */ /* 0x000fe40002000000 */
[----:B------:R-:W-:Y:S01]  /*14260*/  FMNMX.FTZ R7, R138, R5, !PT ;  /* 0x000000058a077209 */ /* 0x000fe20007810000 */
[----:B------:R-:W-:Y:S01]  /*14270*/  VIADD R4, R4, 0xa86 ;  /* 0x00000a8604047836 */ /* 0x000fe20000000000 */
[----:B------:R-:W-:Y:S01]  /*14280*/  FSEL R68, R71, -INF , P5 ;  /* 0xff80000047447808 */ /* 0x000fe20002800000 */
[----:B------:R-:W-:Y:S01]  /*14290*/  IMAD.MOV.U32 R5, RZ, RZ, 0x40000040 ;  /* 0x40000040ff057424 */ /* 0x000fe200078e00ff */
[----:B------:R-:W-:-:S02]  /*142a0*/  FSEL R142, R69, -INF , P5 ;  /* 0xff800000458e7808 */ /* 0x000fc40002800000 */
[----:B------:R-:W-:Y:S02]  /*142b0*/  ISETP.GT.AND P5, PT, R3, 0x60, PT ;  /* 0x000000600300780c */ /* 0x000fe40003fa4270 */
[----:B------:R-:W-:Y:S02]  /*142c0*/  FMNMX.FTZ R7, R140, R7, !PT ;  /* 0x000000078c077209 */ /* 0x000fe40007810000 */
[----:B------:R-:W-:Y:S02]  /*142d0*/  FSEL R70, R70, -INF , P4 ;  /* 0xff80000046467808 */ /* 0x000fe40002000000 */
[----:B------:R-:W-:Y:S02]  /*142e0*/  R2UR UR22, R4 ;  /* 0x00000000041672ca */ /* 0x000fe400000e0000 */
[----:B------:R-:W-:Y:S02]  /*142f0*/  R2UR UR23, R5 ;  /* 0x00000000051772ca */ /* 0x000fe400000e0000 */
[----:B------:R-:W-:-:S02]  /*14300*/  ISETP.GT.AND P4, PT, R3, 0x61, PT ;  /* 0x000000610300780c */ /* 0x000fc40003f84270 */
[----:B------:R-:W-:Y:S02]  /*14310*/  FSEL R146, R56, -INF , P5 ;  /* 0xff80000038927808 */ /* 0x000fe40002800000 */
[----:B------:R-:W-:Y:S02]  /*14320*/  FMNMX.FTZ R7, R142, R7, !PT ;  /* 0x000000078e077209 */ /* 0x000fe40007810000 */
[----:B------:R-:W-:Y:S01]  /*14330*/  FSEL R64, R67, -INF , P3 ;  /* 0xff80000043407808 */ /* 0x000fe20001800000 */
[----:B------:R-:W-:Y:S02]  /*14340*/  WARPGROUP.DEPBAR.LE gsb0, 0x0 ;  /* 0x00008000000079c5 */ /* 0x000fe40000010000 */
[----:B------:R-:W-:Y:S02]  /*14350*/  ISETP.GT.AND P3, PT, R3, 0x68, PT ;  /* 0x000000680300780c */ /* 0x000fe40003f64270 */
[----:B------:R-:W-:Y:S02]  /*14360*/  FSEL R144, R57, -INF , P4 ;  /* 0xff80000039907808 */ /* 0x000fe40002000000 */
[----:B------:R-:W-:Y:S01]  /*14370*/  FMNMX.FTZ R7, R146, R7, !PT ;  /* 0x0000000792077209 */ /* 0x000fe20007810000 */
[----:B------:R-:W-:Y:S01]  /*14380*/  WARPGROUP.ARRIVE ;  /* 0x00000000000079c5 */ /* 0x000fe20000000000 */
[----:B------:R-:W-:-:S02]  /*14390*/  FSEL R66, R66, -INF , P2 ;  /* 0xff80000042427808 */ /* 0x000fc40001000000 */
[C---:B------:R-:W-:Y:S02]  /*143a0*/  ISETP.GT.AND P2, PT, R3.reuse, 0x69, PT ;  /* 0x000000690300780c */ /* 0x040fe40003f44270 */
[----:B------:R-:W-:Y:S01]  /*143b0*/  FSEL R152, R60, -INF , P3 ;  /* 0xff8000003c987808 */ /* 0x000fe20001800000 */
[----:B------:R-:W-:Y:S01]  /*143c0*/  HGMMA.64x16x16.F32 R24, gdesc[UR20], R24, gsb0 ;  /* 0x00200000141879f0 */ /* 0x000fe20008000818 */
[----:B------:R-:W-:Y:S02]  /*143d0*/  FMNMX.FTZ R7, R144, R7, !PT ;  /* 0x0000000790077209 */ /* 0x000fe40007810000 */
[----:B------:R-:W-:Y:S02]  /*143e0*/  FSEL R58, R58, -INF , P5 ;  /* 0xff8000003a3a7808 */ /* 0x000fe40002800000 */
[----:B------:R-:W-:Y:S02]  /*143f0*/  ISETP.GT.AND P5, PT, R3, 0x70, PT ;  /* 0x000000700300780c */ /* 0x000fe40003fa4270 */
[----:B------:R-:W-:-:S02]  /*14400*/  FSEL R154, R61, -INF , P2 ;  /* 0xff8000003d9a7808 */ /* 0x000fc40001000000 */
[----:B------:R-:W-:Y:S02]  /*14410*/  FMNMX.FTZ R7, R152, R7, !PT ;  /* 0x0000000798077209 */ /* 0x000fe40007810000 */
[----:B------:R-:W-:Y:S02]  /*14420*/  FSEL R4, R59, -INF , P4 ;  /* 0xff8000003b047808 */ /* 0x000fe40002000000 */
[----:B------:R-:W-:Y:S02]  /*14430*/  ISETP.GT.AND P4, PT, R3, 0x71, PT ;  /* 0x000000710300780c */ /* 0x000fe40003f84270 */
[----:B------:R-:W-:Y:S02]  /*14440*/  FSEL R148, R48, -INF , P5 ;  /* 0xff80000030947808 */ /* 0x000fe40002800000 */
[----:B------:R-:W-:Y:S02]  /*14450*/  FMNMX.FTZ R7, R154, R7, !PT ;  /* 0x000000079a077209 */ /* 0x000fe40007810000 */
[----:B------:R-:W-:-:S02]  /*14460*/  FSEL R62, R62, -INF , P3 ;  /* 0xff8000003e3e7808 */ /* 0x000fc40001800000 */
[----:B------:R-:W-:Y:S02]  /*14470*/  ISETP.GT.AND P3, PT, R3, 0x78, PT ;  /* 0x000000780300780c */ /* 0x000fe40003f64270 */
[----:B------:R-:W-:Y:S02]  /*14480*/  FSEL R60, R49, -INF , P4 ;  /* 0xff800000313c7808 */ /* 0x000fe40002000000 */
        /* <DEDUP_REMOVED lines=10> */
[C---:B------:R-:W-:Y:S02]  /*14530*/  ISETP.GT.AND P4, PT, R3.reuse, 0x81, PT ;  /* 0x000000810300780c */ /* 0x040fe40003f84270 */
[----:B------:R-:W-:Y:S02]  /*14540*/  FSEL R156, R40, -INF , P5 ;  /* 0xff800000289c7808 */ /* 0x000fe40002800000 */
[----:B------:R-:W-:Y:S02]  /*14550*/  FMNMX.FTZ R7, R150, R7, !PT ;  /* 0x0000000796077209 */ /* 0x000fe40007810000 */
[----:B------:R-:W-:Y:S02]  /*14560*/  FSEL R54, R54, -INF , P3 ;  /* 0xff80000036367808 */ /* 0x000fe40001800000 */
[----:B------:R-:W-:Y:S02]  /*14570*/  ISETP.GT.AND P3, PT, R3, 0x88, PT ;  /* 0x000000880300780c */ /* 0x000fe40003f64270 */
[----:B------:R-:W-:-:S02]  /*14580*/  FSEL R158, R41, -INF , P4 ;  /* 0xff800000299e7808 */ /* 0x000fc40002000000 */
[----:B------:R-:W-:Y:S02]  /*14590*/  FMNMX.FTZ R7, R156, R7, !PT ;  /* 0x000000079c077209 */ /* 0x000fe40007810000 */
[----:B------:R-:W-:Y:S02]  /*145a0*/  FSEL R40, R55, -INF , P2 ;  /* 0xff80000037287808 */ /* 0x000fe40001000000 */
[C---:B------:R-:W-:Y:S02]  /*145b0*/  ISETP.GT.AND P2, PT, R3.reuse, 0x89, PT ;  /* 0x000000890300780c */ /* 0x040fe40003f44270 */
[----:B------:R-:W-:Y:S02]  /*145c0*/  FSEL R162, R44, -INF , P3 ;  /* 0xff8000002ca27808 */ /* 0x000fe40001800000 */
[----:B------:R-:W-:Y:S02]  /*145d0*/  FMNMX.FTZ R7, R158, R7, !PT ;  /* 0x000000079e077209 */ /* 0x000fe40007810000 */
[----:B------:R-:W-:-:S02]  /*145e0*/  ISETP.GT.AND P6, PT, R3, 0x90, PT ;  /* 0x000000900300780c */ /* 0x000fc40003fc4270 */
[----:B------:R-:W-:Y:S02]  /*145f0*/  FSEL R164, R45, -INF , P2 ;  /* 0xff8000002da47808 */ /* 0x000fe40001000000 */
[----:B------:R-:W-:Y:S02]  /*14600*/  FMNMX.FTZ R7, R162, R7, !PT ;  /* 0x00000007a2077209 */ /* 0x000fe40007810000 */
[C---:B------:R-:W-:Y:S02]  /*14610*/  ISETP.GT.AND P1, PT, R3.reuse, 0x91, PT ;  /* 0x000000910300780c */ /* 0x040fe40003f24270 */
[----:B------:R-:W-:Y:S02]  /*14620*/  FSEL R166, R32, -INF , P6 ;  /* 0xff80000020a67808 */ /* 0x000fe40003000000 */
[----:B------:R-:W-:Y:S02]  /*14630*/  FMNMX.FTZ R7, R164, R7, !PT ;  /* 0x00000007a4077209 */ /* 0x000fe40007810000 */
        /* <DEDUP_REMOVED lines=9> */
[----:B------:R-:W-:Y:S02]  /*146d0*/  FMNMX.FTZ R7, R174, R7, !PT ;  /* 0x00000007ae077209 */ /* 0x000fe40007810000 */
[----:B------:R-:W-:Y:S01]  /*146e0*/  ISETP.GT.AND P3, PT, R3, 0xa0, PT ;  /* 0x000000a00300780c */ /* 0x000fe20003f64270 */
[----:B------:R-:W-:Y:S02]  /*146f0*/  WARPGROUP.DEPBAR.LE gsb0, 0x0 ;  /* 0x00008000000079c5 */ /* 0x000fe40000010000 */
[----:B------:R-:W-:Y:S02]  /*14700*/  FSEL R44, R43, -INF , P4 ;  /* 0xff8000002b2c7808 */ /* 0x000fe40002000000 */
[----:B------:R-:W-:-:S02]  /*14710*/  FSEL R172, R24, -INF , P3 ;  /* 0xff80000018ac7808 */ /* 0x000fc40001800000 */
[----:B------:R-:W-:Y:S02]  /*14720*/  FMNMX.FTZ R7, R206, R7, !PT ;  /* 0x00000007ce077209 */ /* 0x000fe40007810000 */
[----:B------:R-:W-:Y:S02]  /*14730*/  ISETP.GT.AND P4, PT, R3, 0xa1, PT ;  /* 0x000000a10300780c */ /* 0x000fe40003f84270 */
[----:B------:R-:W-:Y:S02]  /*14740*/  FSEL R42, R42, -INF , P5 ;  /* 0xff8000002a2a7808 */ /* 0x000fe40002800000 */
[----:B------:R-:W-:Y:S02]  /*14750*/  FSEL R204, R25, -INF , P4 ;  /* 0xff80000019cc7808 */ /* 0x000fe40002000000 */
[----:B------:R-:W-:Y:S02]  /*14760*/  FMNMX.FTZ R7, R172, R7, !PT ;  /* 0x00000007ac077209 */ /* 0x000fe40007810000 */
[----:B------:R-:W-:-:S02]  /*14770*/  ISETP.GT.AND P5, PT, R3, 0xa8, PT ;  /* 0x000000a80300780c */ /* 0x000fc40003fa4270 */
[----:B------:R-:W-:Y:S02]  /*14780*/  FMNMX.FTZ R7, R204, R7, !PT ;  /* 0x00000007cc077209 */ /* 0x000fe40007810000 */
[----:B------:R-:W-:Y:S02]  /*14790*/  FSEL R170, R28, -INF , P5 ;  /* 0xff8000001caa7808 */ /* 0x000fe40002800000 */
[----:B------:R-:W-:Y:S02]  /*147a0*/  ISETP.GT.AND P6, PT, R3, 0xa9, PT ;  /* 0x000000a90300780c */ /* 0x000fe40003fc4270 */
[----:B------:R-:W-:Y:S02]  /*147b0*/  FMNMX.FTZ R7, R170, R7, !PT ;  /* 0x00000007aa077209 */ /* 0x000fe40007810000 */
[----:B------:R-:W-:-:S04]  /*147c0*/  FSEL R36, R29, -INF , P6 ;  /* 0xff8000001d247808 */ /* 0x000fc80003000000 */
[----:B------:R-:W-:-:S05]  /*147d0*/  FMNMX.FTZ R5, R36, R7, !PT ;  /* 0x0000000724057209 */ /* 0x000fca0007810000 */
[----:B------:R-:W0:Y:S02]  /*147e0*/  SHFL.BFLY PT, R24, R5, 0x2, 0x1f ;  /* 0x0c401f0005187f89 */ /* 0x000e2400000e0000 */
[----:B0-----:R-:W-:-:S05]  /*147f0*/  FMNMX.FTZ R15, R5, R24, !PT ;  /* 0x00000018050f7209 */ /* 0x001fca0007810000 */
[----:B------:R-:W0:Y:S01]  /*14800*/  SHFL.BFLY PT, R24, R15, 0x1, 0x1f ;  /* 0x0c201f000f187f89 */ /* 0x000e2200000e0000 */
[----:B------:R-:W-:Y:S01]  /*14810*/  IMAD.U32 R9, RZ, RZ, UR6 ;  /* 0x00000006ff097e24 */ /* 0x000fe2000f8e00ff */
[----:B------:R-:W-:Y:S02]  /*14820*/  P2R R21, PR, RZ, 0x1 ;  /* 0x00000001ff157803 */ /* 0x000fe40000000000 */
[----:B0-----:R-:W-:-:S04]  /*14830*/  FMNMX.FTZ R7, R15, R24, !PT ;  /* 0x000000180f077209 */ /* 0x001fc80007810000 */
[C---:B------:R-:W-:Y:S01]  /*14840*/  FSETP.NEU.FTZ.AND P0, PT, R7.reuse, -INF , PT ;  /* 0xff8000000700780b */ /* 0x040fe20003f1d000 */
[----:B------:R-:W-:-:S05]  /*14850*/  FMUL.FTZ R45, R7, R9 ;  /* 0x00000009072d7220 */ /* 0x000fca0000410000 */
[----:B------:R-:W-:Y:S02]  /*14860*/  FSEL R45, R45, RZ, P0 ;  /* 0x000000ff2d2d7208 */ /* 0x000fe40000000000 */
[----:B------:R-:W-:Y:S02]  /*14870*/  ISETP.NE.AND P0, PT, R21, RZ, PT ;  /* 0x000000ff1500720c */ /* 0x000fe40003f05270 */
        /* <DEDUP_REMOVED lines=9> */
[----:B------:R-:W-:Y:S02]  /*14910*/  FMNMX.FTZ R29, R102, R29, !PT ;  /* 0x0000001d661d7209 */ /* 0x000fe40007810000 */
[----:B------:R-:W-:Y:S02]  /*14920*/  P2R R33, PR, RZ, 0x2 ;  /* 0x00000002ff217803 */ /* 0x000fe40000000000 */
[----:B------:R-:W-:Y:S02]  /*14930*/  FMNMX.FTZ R29, R14, R29, !PT ;  /* 0x0000001d0e1d7209 */ /* 0x000fe40007810000 */
[----:B------:R-:W-:Y:S02]  /*14940*/  ISETP.GT.AND P1, PT, R3, 0x90, PT ;  /* 0x000000900300780c */ /* 0x000fe40003f24270 */
[----:B------:R-:W-:Y:S02]  /*14950*/  FMNMX.FTZ R29, R90, R29, !PT ;  /* 0x0000001d5a1d7209 */ /* 0x000fe40007810000 */
[----:B------:R-:W-:-:S02]  /*14960*/  FSEL R34, R34, -INF , P1 ;  /* 0xff80000022227808 */ /* 0x000fc40000800000 */
[----:B------:R-:W-:Y:S02]  /*14970*/  ISETP.NE.AND P1, PT, R33, RZ, PT ;  /* 0x000000ff2100720c */ /* 0x000fe40003f25270 */
[----:B------:R-:W-:-:S04]  /*14980*/  FMNMX.FTZ R33, R20, R29, !PT ;  /* 0x0000001d14217209 */ /* 0x000fc80007810000 */
[----:B------:R-:W-:-:S04]  /*14990*/  FMNMX.FTZ R33, R94, R33, !PT ;  /* 0x000000215e217209 */ /* 0x000fc80007810000 */
[----:B------:R-:W-:-:S04]  /*149a0*/  FMNMX.FTZ R33, R84, R33, !PT ;  /* 0x0000002154217209 */ /* 0x000fc80007810000 */
[----:B------:R-:W-:Y:S02]  /*149b0*/  FMNMX.FTZ R33, R74, R33, !PT ;  /* 0x000000214a217209 */ /* 0x000fe40007810000 */
[----:B------:R-:W-:Y:S02]  /*149c0*/  FSEL R24, R35, -INF , P1 ;  /* 0xff80000023187808 */ /* 0x000fe40000800000 */
        /* <DEDUP_REMOVED lines=22> */
[----:B------:R-:W-:Y:S01]  /*14b30*/  FMNMX.FTZ R47, R24, R43, !PT ;  /* 0x0000002b182f7209 */ /* 0x000fe20007810000 */
[----:B------:R-:W-:-:S03]  /*14b40*/  FFMA.FTZ R196, R80, R9, -R45 ;  /* 0x0000000950c47223 */ /* 0x000fc6000001082d */
[----:B------:R-:W-:Y:S02]  /*14b50*/  FMNMX.FTZ R47, R38, R47, !PT ;  /* 0x0000002f262f7209 */ /* 0x000fe40007810000 */
[----:B------:R-:W-:Y:S02]  /*14b60*/  FSEL R80, R26, -INF , P3 ;  /* 0xff8000001a507808 */ /* 0x000fe40001800000 */
[----:B------:R-:W-:Y:S01]  /*14b70*/  FMNMX.FTZ R47, R28, R47, !PT ;  /* 0x0000002f1c2f7209 */ /* 0x000fe20007810000 */
[--C-:B------:R-:W-:Y:S01]  /*14b80*/  FFMA.FTZ R5, R82, R9, -R45.reuse ;  /* 0x0000000952057223 */ /* 0x100fe2000001082d */
[----:B------:R-:W-:Y:S02]  /*14b90*/  FSEL R82, R27, -INF , P4 ;  /* 0xff8000001b527808 */ /* 0x000fe40002000000 */
[----:B------:R-:W-:Y:S02]  /*14ba0*/  FMNMX.FTZ R47, R80, R47, !PT ;  /* 0x0000002f502f7209 */ /* 0x000fe40007810000 */
[----:B------:R-:W-:Y:S01]  /*14bb0*/  ISETP.NE.AND P1, PT, R11, RZ, PT ;  /* 0x000000ff0b00720c */ /* 0x000fe20003f25270 */
[----:B------:R-:W-:Y:S01]  /*14bc0*/  FFMA.FTZ R11, R86, R9, -R45 ;  /* 0x00000009560b7223 */ /* 0x000fe2000001082d */
[----:B------:R-:W-:-:S02]  /*14bd0*/  FSEL R86, R30, -INF , P5 ;  /* 0xff8000001e567808 */ /* 0x000fc40002800000 */
[----:B------:R-:W-:Y:S01]  /*14be0*/  FMNMX.FTZ R47, R82, R47, !PT ;  /* 0x0000002f522f7209 */ /* 0x000fe20007810000 */
[----:B------:R-:W-:Y:S01]  /*14bf0*/  FFMA.FTZ R27, R60, R9, -R45 ;  /* 0x000000093c1b7223 */ /* 0x000fe2000001082d */
[----:B------:R-:W-:Y:S02]  /*14c00*/  FSEL R60, R31, -INF , P6 ;  /* 0xff8000001f3c7808 */ /* 0x000fe40003000000 */
[----:B------:R-:W-:-:S04]  /*14c10*/  FMNMX.FTZ R47, R86, R47, !PT ;  /* 0x0000002f562f7209 */ /* 0x000fc80007810000 */
[----:B------:R-:W-:Y:S01]  /*14c20*/  FMNMX.FTZ R51, R60, R47, !PT ;  /* 0x0000002f3c337209 */ /* 0x000fe20007810000 */
[----:B------:R-:W-:-:S04]  /*14c30*/  FFMA.FTZ R30, R56, R9, -R45 ;  /* 0x00000009381e7223 */ /* 0x000fc8000001082d */
[----:B------:R-:W0:Y:S01]  /*14c40*/  SHFL.BFLY PT, R56, R51, 0x2, 0x1f ;  /* 0x0c401f0033387f89 */ /* 0x000e2200000e0000 */
[-CC-:B------:R-:W-:Y:S01]  /*14c50*/  FFMA.FTZ R176, R112, R9.reuse, -R45.reuse ;  /* 0x0000000970b07223 */ /* 0x180fe2000001082d */
[----:B------:R-:W-:Y:S01]  /*14c60*/  FFMA.FTZ R3, R113, R9, -R45 ;  /* 0x0000000971037223 */ /* 0x000fe2000001082d */
[----:B0-----:R-:W-:-:S05]  /*14c70*/  FMNMX.FTZ R56, R51, R56, !PT ;  /* 0x0000003833387209 */ /* 0x001fca0007810000 */
[----:B------:R-:W0:Y:S01]  /*14c80*/  SHFL.BFLY PT, R55, R56, 0x1, 0x1f ;  /* 0x0c201f0038377f89 */ /* 0x000e2200000e0000 */
[-CC-:B------:R-:W-:Y:S01]  /*14c90*/  FFMA.FTZ R178, R116, R9.reuse, -R45.reuse ;  /* 0x0000000974b27223 */ /* 0x180fe2000001082d */
[----:B------:R-:W-:Y:S01]  /*14ca0*/  MUFU.EX2 R176, R176 ;  /* 0x000000b000b07308 */ /* 0x000fe20000000800 */
[-CC-:B------:R-:W-:Y:S01]  /*14cb0*/  FFMA.FTZ R190, R92, R9.reuse, -R45.reuse ;  /* 0x000000095cbe7223 */ /* 0x180fe2000001082d */
[----:B------:R-:W-:-:S06]  /*14cc0*/  FFMA.FTZ R180, R104, R9, -R45 ;  /* 0x0000000968b47223 */ /* 0x000fcc000001082d */
[----:B------:R-:W1:Y:S08]  /*14cd0*/  MUFU.EX2 R3, R3 ;  /* 0x0000000300037308 */ /* 0x000e700000000800 */
[----:B------:R-:W3:Y:S01]  /*14ce0*/  MUFU.EX2 R178, R178 ;  /* 0x000000b200b27308 */ /* 0x000ee20000000800 */
[----:B0-----:R-:W-:-:S07]  /*14cf0*/  FMNMX.FTZ R92, R56, R55, !PT ;  /* 0x00000037385c7209 */ /* 0x001fce0007810000 */
[----:B------:R-:W0:Y:S01]  /*14d00*/  MUFU.EX2 R5, R5 ;  /* 0x0000000500057308 */ /* 0x000e220000000800 */
[C---:B------:R-:W-:Y:S01]  /*14d10*/  FSETP.NEU.FTZ.AND P2, PT, R92.reuse, -INF , PT ;  /* 0xff8000005c00780b */ /* 0x040fe20003f5d000 */
[-C--:B------:R-:W-:Y:S01]  /*14d20*/  FMUL.FTZ R57, R92, R9.reuse ;  /* 0x000000095c397220 */ /* 0x080fe20000410000 */
[----:B------:R-:W-:-:S05]  /*14d30*/  FFMA.FTZ R182, R108, R9, -R45 ;  /* 0x000000096cb67223 */ /* 0x000fca000001082d */
[----:B------:R-:W4:Y:S01]  /*14d40*/  MUFU.EX2 R180, R180 ;  /* 0x000000b400b47308 */ /* 0x000f220000000800 */
[----:B------:R-:W-:Y:S01]  /*14d50*/  FSEL R57, R57, RZ, P2 ;  /* 0x000000ff39397208 */ /* 0x000fe20001000000 */
[----:B-1----:R-:W-:Y:S01]  /*14d60*/  FADD.FTZ R59, R176, R3 ;  /* 0x00000003b03b7221 */ /* 0x002fe20000010000 */
[----:B------:R-:W-:Y:S01]  /*14d70*/  ISETP.NE.AND P0, PT, R13, RZ, PT ;  /* 0x000000ff0d00720c */ /* 0x000fe20003f05270 */
[-CC-:B------:R-:W-:Y:S01]  /*14d80*/  FFMA.FTZ R13, R120, R9.reuse, -R45.reuse ;  /* 0x00000009780d7223 */ /* 0x180fe2000001082d */
[-CC-:B------:R-:W-:Y:S01]  /*14d90*/  FFMA.FTZ R184, R96, R9.reuse, -R45.reuse ;  /* 0x0000000960b87223 */ /* 0x180fe2000001082d */
[-CC-:B------:R-:W-:Y:S02]  /*14da0*/  FFMA.FTZ R15, R122, R9.reuse, -R45.reuse ;  /* 0x000000097a0f7223 */ /* 0x180fe4000001082d */
[----:B------:R-:W1:Y:S01]  /*14db0*/  MUFU.EX2 R11, R11 ;  /* 0x0000000b000b7308 */ /* 0x000e620000000800 */
[-CC-:B------:R-:W-:Y:S01]  /*14dc0*/  FFMA.FTZ R186, R100, R9.reuse, -R45.reuse ;  /* 0x0000000964ba7223 */ /* 0x180fe2000001082d */
        /* <DEDUP_REMOVED lines=28> */
[-C--:B------:R-:W-:Y:S01]  /*14f90*/  FFMA.FTZ R45, R36, R9.reuse, -R45 ;  /* 0x00000009242d7223 */ /* 0x080fe2000001082d */
[----:B------:R-:W2:Y:S01]  /*14fa0*/  MUFU.EX2 R182, R182 ;  /* 0x000000b600b67308 */ /* 0x000ea20000000800 */
[-CC-:B------:R-:W-:Y:S01]  /*14fb0*/  FFMA.FTZ R177, R114, R9.reuse, -R57.reuse ;  /* 0x0000000972b17223 */ /* 0x180fe20000010839 */
[-CC-:B------:R-:W-:Y:S01]  /*14fc0*/  FFMA.FTZ R36, R115, R9.reuse, -R57.reuse ;  /* 0x0000000973247223 */ /* 0x180fe20000010839 */
[-C--:B------:R-:W-:Y:S01]  /*14fd0*/  FFMA.FTZ R197, R66, R9.reuse, -R57 ;  /* 0x0000000942c57223 */ /* 0x080fe20000010839 */
[----:B---3--:R-:W-:Y:S01]  /*14fe0*/  FADD.FTZ R66, R178, R59 ;  /* 0x0000003bb2427221 */ /* 0x008fe20000010000 */
[----:B------:R-:W-:-:S03]  /*14ff0*/  FFMA.FTZ R179, R118, R9, -R57 ;  /* 0x0000000976b37223 */ /* 0x000fc60000010839 */
[----:B------:R-:W3:Y:S01]  /*15000*/  MUFU.EX2 R13, R13 ;  /* 0x0000000d000d7308 */ /* 0x000ee20000000800 */
[----:B0-----:R-:W-:Y:S01]  /*15010*/  FADD.FTZ R59, R5, R66 ;  /* 0x00000042053b7221 */ /* 0x001fe20000010000 */
[----:B------:R-:W-:-:S03]  /*15020*/  FFMA.FTZ R6, R6, R9, -R57 ;  /* 0x0000000906067223 */ /* 0x000fc60000010839 */
[----:B----4-:R-:W-:-:S03]  /*15030*/  FADD.FTZ R66, R180, R59 ;  /* 0x0000003bb4427221 */ /* 0x010fc60000010000 */
[----:B------:R-:W-:Y:S01]  /*15040*/  MUFU.EX2 R177, R177 ;  /* 0x000000b100b17308 */ /* 0x000fe20000000800 */
[----:B------:R-:W-:-:S07]  /*15050*/  FFMA.FTZ R181, R106, R9, -R57 ;  /* 0x000000096ab57223 */ /* 0x000fce0000010839 */
[----:B------:R-:W0:Y:S01]  /*15060*/  MUFU.EX2 R36, R36 ;  /* 0x0000002400247308 */ /* 0x000e220000000800 */
[----:B-1----:R-:W-:-:S07]  /*15070*/  FADD.FTZ R59, R11, R66 ;  /* 0x000000420b3b7221 */ /* 0x002fce0000010000 */
[----:B------:R-:W1:Y:S01]  /*15080*/  MUFU.EX2 R184, R184 ;  /* 0x000000b800b87308 */ /* 0x000e620000000800 */
[-CC-:B------:R-:W-:Y:S01]  /*15090*/  FFMA.FTZ R8, R8, R9.reuse, -R57.reuse ;  /* 0x0000000908087223 */ /* 0x180fe20000010839 */
[----:B------:R-:W-:-:S06]  /*150a0*/  FFMA.FTZ R66, R68, R9, -R57 ;  /* 0x0000000944427223 */ /* 0x000fcc0000010839 */
[----:B------:R-:W4:Y:S01]  /*150b0*/  MUFU.EX2 R179, R179 ;  /* 0x000000b300b37308 */ /* 0x000f220000000800 */
[----:B--2---:R-:W-:-:S07]  /*150c0*/  FADD.FTZ R68, R182, R59 ;  /* 0x0000003bb6447221 */ /* 0x004fce0000010000 */
[----:B------:R-:W2:Y:S01]  /*150d0*/  MUFU.EX2 R15, R15 ;  /* 0x0000000f000f7308 */ /* 0x000ea20000000800 */
[----:B------:R-:W-:-:S07]  /*150e0*/  FFMA.FTZ R183, R110, R9, -R57 ;  /* 0x000000096eb77223 */ /* 0x000fce0000010839 */
[----:B------:R-:W2:Y:S01]  /*150f0*/  MUFU.EX2 R6, R6 ;  /* 0x0000000600067308 */ /* 0x000ea20000000800 */
[----:B---3--:R-:W-:Y:S01]  /*15100*/  FADD.FTZ R59, R13, R68 ;  /* 0x000000440d3b7221 */ /* 0x008fe20000010000 */
[----:B------:R-:W-:-:S06]  /*15110*/  FFMA.FTZ R201, R58, R9, -R57 ;  /* 0x000000093ac97223 */ /* 0x000fcc0000010839 */
[----:B------:R-:W3:Y:S01]  /*15120*/  MUFU.EX2 R186, R186 ;  /* 0x000000ba00ba7308 */ /* 0x000ee20000000800 */
[----:B0-----:R-:W-:Y:S01]  /*15130*/  FADD.FTZ R58, R177, R36 ;  /* 0x00000024b13a7221 */ /* 0x001fe20000010000 */
[----:B------:R-:W-:-:S06]  /*15140*/  FFMA.FTZ R10, R10, R9, -R57 ;  /* 0x000000090a0a7223 */ /* 0x000fcc0000010839 */
[----:B------:R-:W0:Y:S01]  /*15150*/  MUFU.EX2 R181, R181 ;  /* 0x000000b500b57308 */ /* 0x000e220000000800 */
[----:B-1----:R-:W-:-:S07]  /*15160*/  FADD.FTZ R68, R184, R59 ;  /* 0x0000003bb8447221 */ /* 0x002fce0000010000 */
[----:B------:R-:W1:Y:S01]  /*15170*/  MUFU.EX2 R21, R124 ;  /* 0x0000007c00157308 */ /* 0x000e620000000800 */
[----:B----4-:R-:W-:Y:S01]  /*15180*/  FADD.FTZ R59, R179, R58 ;  /* 0x0000003ab33b7221 */ /* 0x010fe20000010000 */
[----:B------:R-:W-:-:S06]  /*15190*/  FFMA.FTZ R185, R98, R9, -R57 ;  /* 0x0000000962b97223 */ /* 0x000fcc0000010839 */
[----:B------:R-:W4:Y:S01]  /*151a0*/  MUFU.EX2 R8, R8 ;  /* 0x0000000800087308 */ /* 0x000f220000000800 */
[----:B--2---:R-:W-:-:S07]  /*151b0*/  FADD.FTZ R61, R15, R68 ;  /* 0x000000440f3d7221 */ /* 0x004fce0000010000 */
[----:B------:R-:W2:Y:S01]  /*151c0*/  MUFU.EX2 R188, R188 ;  /* 0x000000bc00bc7308 */ /* 0x000ea20000000800 */
[----:B------:R-:W-:Y:S01]  /*151d0*/  FADD.FTZ R58, R6, R59 ;  /* 0x0000003b063a7221 */ /* 0x000fe20000010000 */
[----:B------:R-:W-:-:S06]  /*151e0*/  FFMA.FTZ R12, R12, R9, -R57 ;  /* 0x000000090c0c7223 */ /* 0x000fcc0000010839 */
[----:B------:R-:W2:Y:S01]  /*151f0*/  MUFU.EX2 R183, R183 ;  /* 0x000000b700b77308 */ /* 0x000ea20000000800 */
[----:B---3--:R-:W-:-:S07]  /*15200*/  FADD.FTZ R68, R186, R61 ;  /* 0x0000003dba447221 */ /* 0x008fce0000010000 */
        /* <DEDUP_REMOVED lines=9> */
[----:B------:R-:W-:Y:S01]  /*152a0*/  FFMA.FTZ R203, R62, R9, -R57 ;  /* 0x000000093ecb7223 */ /* 0x000fe20000010839 */
[----:B--2---:R-:W-:-:S06]  /*152b0*/  FADD.FTZ R62, R188, R61 ;  /* 0x0000003dbc3e7221 */ /* 0x004fcc0000010000 */
        /* <DEDUP_REMOVED lines=14> */
[----:B--2---:R-:W-:Y:S01]  /*153a0*/  FADD.FTZ R61, R29, R62 ;  /* 0x0000003e1d3d7221 */ /* 0x004fe20000010000 */
[----:B------:R-:W-:-:S06]  /*153b0*/  FFMA.FTZ R205, R50, R9, -R57 ;  /* 0x0000000932cd7223 */ /* 0x000fcc0000010839 */
        /* <DEDUP_REMOVED lines=9> */
[----:B-1----:R-:W-:Y:S01]  /*15450*/  FADD.FTZ R61, R33, R58 ;  /* 0x0000003a213d7221 */ /* 0x002fe20000010000 */
[----:B------:R-:W-:-:S06]  /*15460*/  @!P1 VIADD R0, R0, 0x34840 ;  /* 0x0003484000009836 */ /* 0x000fcc0000000000 */
[----:B------:R-:W1:Y:S01]  /*15470*/  MUFU.EX2 R196, R196 ;  /* 0x000000c400c47308 */ /* 0x000e620000000800 */
[----:B----4-:R-:W-:Y:S01]  /*15480*/  FADD.FTZ R58, R14, R59 ;  /* 0x0000003b0e3a7221 */ /* 0x010fe20000010000 */
[----:B------:R-:W-:-:S06]  /*15490*/  FFMA.FTZ R72, R72, R9, -R57 ;  /* 0x0000000948487223 */ /* 0x000fcc0000010839 */
[----:B------:R-:W4:Y:S01]  /*154a0*/  MUFU.EX2 R191, R191 ;  /* 0x000000bf00bf7308 */ /* 0x000f220000000800 */
[----:B--2---:R-:W-:Y:S01]  /*154b0*/  FADD.FTZ R62, R194, R61 ;  /* 0x0000003dc23e7221 */ /* 0x004fe20000010000 */
[----:B------:R-:W-:-:S06]  /*154c0*/  @!P1 PRMT R50, RZ, 0x654, R0 ;  /* 0x00000654ff329816 */ /* 0x000fcc0000000000 */
[----:B------:R-:W2:Y:S01]  /*154d0*/  MUFU.EX2 R37, R138 ;  /* 0x0000008a00257308 */ /* 0x000ea20000000800 */
[----:B------:R-:W-:Y:S01]  /*154e0*/  FADD.FTZ R59, R189, R58 ;  /* 0x0000003abd3b7221 */ /* 0x000fe20000010000 */
[----:B------:R-:W-:-:S06]  /*154f0*/  FFMA.FTZ R195, R78, R9, -R57 ;  /* 0x000000094ec37223 */ /* 0x000fcc0000010839 */
[----:B------:R-:W2:Y:S01]  /*15500*/  MUFU.EX2 R56, R56 ;  /* 0x0000003800387308 */ /* 0x000ea20000000800 */
[----:B---3--:R-:W-:Y:S01]  /*15510*/  FADD.FTZ R61, R35, R62 ;  /* 0x0000003e233d7221 */ /* 0x008fe20000010000 */
[----:B------:R0:W-:Y:S06]  /*15520*/  @!P1 SYNCS.ARRIVE.TRANS64.RED.A1T0 RZ, [R50+URZ], RZ ;  /* 0x000000ff32ff99a7 */ /* 0x0001ec000810043f */
[----:B------:R-:W3:Y:S01]  /*15530*/  MUFU.EX2 R198, R198 ;  /* 0x000000c600c67308 */ /* 0x000ee20000000800 */
[----:B------:R-:W-:Y:S01]  /*15540*/  FFMA.FTZ R74, R76, R9, -R57 ;  /* 0x000000094c4a7223 */ /* 0x000fe20000010839 */
[----:B0-----:R-:W-:-:S06]  /*15550*/  FADD.FTZ R50, R20, R59 ;  /* 0x0000003b14327221 */ /* 0x001fcc0000010000 */
[----:B------:R-:W0:Y:S01]  /*15560*/  MUFU.EX2 R193, R193 ;  /* 0x000000c100c17308 */ /* 0x000e220000000800 */
[----:B------:R-:W-:Y:S01]  /*15570*/  FFMA.FTZ R207, R54, R9, -R57 ;  /* 0x0000000936cf7223 */ /* 0x000fe20000010839 */
[----:B-1----:R-:W-:-:S06]  /*15580*/  FADD.FTZ R54, R196, R61 ;  /* 0x0000003dc4367221 */ /* 0x002fcc0000010000 */
[----:B------:R-:W1:Y:S01]  /*15590*/  MUFU.EX2 R39, R142 ;  /* 0x0000008e00277308 */ /* 0x000e620000000800 */
[----:B----4-:R-:W-:-:S07]  /*155a0*/  FADD.FTZ R59, R191, R50 ;  /* 0x00000032bf3b7221 */ /* 0x010fce0000010000 */
        /* <DEDUP_REMOVED lines=13> */
[----:B------:R-:W-:Y:S01]  /*15680*/  FFMA.FTZ R42, R24, R9, -R57 ;  /* 0x00000009182a7223 */ /* 0x000fe20000010839 */
[----:B----4-:R-:W-:-:S05]  /*15690*/  FADD.FTZ R24, R72, R59 ;  /* 0x0000003b48187221 */ /* 0x010fca0000010000 */
[----:B------:R-:W1:Y:S01]  /*156a0*/  MUFU.EX2 R197, R197 ;  /* 0x000000c500c57308 */ /* 0x000e620000000800 */
[----:B------:R-:W-:Y:S01]  /*156b0*/  FFMA.FTZ R211, R46, R9, -R57 ;  /* 0x000000092ed37223 */ /* 0x000fe20000010839 */
[----:B--2---:R-:W-:Y:S01]  /*156c0*/  FADD.FTZ R46, R200, R61 ;  /* 0x0000003dc82e7221 */ /* 0x004fe20000010000 */
[----:B------:R-:W-:-:S05]  /*156d0*/  FADD.FTZ R59, R195, R24 ;  /* 0x00000018c33b7221 */ /* 0x000fca0000010000 */
[----:B------:R-:W2:Y:S01]  /*156e0*/  MUFU.EX2 R64, R64 ;  /* 0x0000004000407308 */ /* 0x000ea20000000800 */
[----:B---3--:R-:W-:Y:S01]  /*156f0*/  FADD.FTZ R61, R41, R46 ;  /* 0x0000002e293d7221 */ /* 0x008fe20000010000 */
[----:B------:R-:W-:Y:S01]  /*15700*/  FFMA.FTZ R46, R28, R9, -R57 ;  /* 0x000000091c2e7223 */ /* 0x000fe20000010839 */
[----:B0-----:R-:W-:-:S05]  /*15710*/  FADD.FTZ R28, R74, R59 ;  /* 0x0000003b4a1c7221 */ /* 0x001fca0000010000 */
[----:B------:R-:W0:Y:S01]  /*15720*/  MUFU.EX2 R199, R199 ;  /* 0x000000c700c77308 */ /* 0x000e220000000800 */
[----:B------:R-:W-:Y:S01]  /*15730*/  FFMA.FTZ R4, R4, R9, -R57 ;  /* 0x0000000904047223 */ /* 0x000fe20000010839 */
[----:B-1----:R-:W-:-:S06]  /*15740*/  FADD.FTZ R59, R197, R28 ;  /* 0x0000001cc53b7221 */ /* 0x002fcc0000010000 */
[----:B------:R-:W1:Y:S01]  /*15750*/  MUFU.EX2 R66, R66 ;  /* 0x0000004200427308 */ /* 0x000e620000000800 */
[----:B--2---:R-:W-:Y:S01]  /*15760*/  FADD.FTZ R28, R64, R59 ;  /* 0x0000003b401c7221 */ /* 0x004fe20000010000 */
[----:B------:R-:W-:-:S06]  /*15770*/  FFMA.FTZ R48, R48, R9, -R57 ;  /* 0x0000000930307223 */ /* 0x000fcc0000010839 */
[----:B------:R-:W2:Y:S01]  /*15780*/  MUFU.EX2 R201, R201 ;  /* 0x000000c900c97308 */ /* 0x000ea20000000800 */
[----:B------:R-:W-:Y:S01]  /*15790*/  FFMA.FTZ R44, R44, R9, -R57 ;  /* 0x000000092c2c7223 */ /* 0x000fe20000010839 */
[----:B------:R-:W-:Y:S01]  /*157a0*/  F2FP.F16.F32.PACK_AB R176, R3, R176 ;  /* 0x000000b003b0723e */ /* 0x000fe200000000ff */
[----:B0-----:R-:W-:-:S05]  /*157b0*/  FADD.FTZ R3, R199, R28 ;  /* 0x0000001cc7037221 */ /* 0x001fca0000010000 */
[----:B------:R-:W0:Y:S08]  /*157c0*/  MUFU.EX2 R4, R4 ;  /* 0x0000000400047308 */ /* 0x000e300000000800 */
[----:B------:R-:W3:Y:S01]  /*157d0*/  MUFU.EX2 R203, R203 ;  /* 0x000000cb00cb7308 */ /* 0x000ee20000000800 */
[----:B------:R-:W-:-:S07]  /*157e0*/  FFMA.FTZ R52, R52, R9, -R57 ;  /* 0x0000000934347223 */ /* 0x000fce0000010839 */
[----:B------:R-:W-:Y:S08]  /*157f0*/  MUFU.EX2 R48, R48 ;  /* 0x0000003000307308 */ /* 0x000ff00000000800 */
[----:B------:R1:W-:Y:S02]  /*15800*/  MUFU.EX2 R24, R44 ;  /* 0x0000002c00187308 */ /* 0x0003e40000000800 */
[----:B-1----:R-:W-:-:S06]  /*15810*/  FADD.FTZ R44, R66, R3 ;  /* 0x00000003422c7221 */ /* 0x002fcc0000010000 */
[----:B------:R-:W-:Y:S01]  /*15820*/  MUFU.EX2 R205, R205 ;  /* 0x000000cd00cd7308 */ /* 0x000fe20000000800 */
[----:B--2---:R-:W-:Y:S01]  /*15830*/  FADD.FTZ R3, R201, R44 ;  /* 0x0000002cc9037221 */ /* 0x004fe20000010000 */
[----:B------:R-:W-:-:S06]  /*15840*/  FFMA.FTZ R40, R40, R9, -R57 ;  /* 0x0000000928287223 */ /* 0x000fcc0000010839 */
[----:B------:R-:W1:Y:S01]  /*15850*/  MUFU.EX2 R202, R202 ;  /* 0x000000ca00ca7308 */ /* 0x000e620000000800 */
[----:B0-----:R-:W-:Y:S01]  /*15860*/  FADD.FTZ R44, R4, R3 ;  /* 0x00000003042c7221 */ /* 0x001fe20000010000 */
[----:B------:R-:W-:-:S06]  /*15870*/  FFMA.FTZ R32, R32, R9, -R57 ;  /* 0x0000000920207223 */ /* 0x000fcc0000010839 */
[----:B------:R-:W-:Y:S01]  /*15880*/  MUFU.EX2 R0, R52 ;  /* 0x0000003400007308 */ /* 0x000fe20000000800 */
[----:B---3--:R-:W-:-:S07]  /*15890*/  FADD.FTZ R3, R203, R44 ;  /* 0x0000002ccb037221 */ /* 0x008fce0000010000 */
[----:B------:R-:W0:Y:S08]  /*158a0*/  MUFU.EX2 R43, R154 ;  /* 0x0000009a002b7308 */ /* 0x000e300000000800 */
[----:B------:R-:W2:Y:S08]  /*158b0*/  MUFU.EX2 R207, R207 ;  /* 0x000000cf00cf7308 */ /* 0x000eb00000000800 */
[----:B------:R-:W3:Y:S08]  /*158c0*/  MUFU.EX2 R26, R26 ;  /* 0x0000001a001a7308 */ /* 0x000ef00000000800 */
[----:B------:R-:W4:Y:S08]  /*158d0*/  MUFU.EX2 R27, R27 ;  /* 0x0000001b001b7308 */ /* 0x000f300000000800 */
[----:B------:R-:W4:Y:S08]  /*158e0*/  MUFU.EX2 R40, R40 ;  /* 0x0000002800287308 */ /* 0x000f300000000800 */
[----:B------:R0:W-:Y:S01]  /*158f0*/  MUFU.EX2 R28, R32 ;  /* 0x00000020001c7308 */ /* 0x0001e20000000800 */
[----:B-1----:R-:W-:Y:S01]  /*15900*/  FADD.FTZ R50, R202, R61 ;  /* 0x0000003dca327221 */ /* 0x002fe20000010000 */
[----:B0-----:R-:W-:-:S06]  /*15910*/  FADD.FTZ R32, R48, R3 ;  /* 0x0000000330207221 */ /* 0x001fcc0000010000 */
[----:B------:R-:W0:Y:S01]  /*15920*/  MUFU.EX2 R209, R209 ;  /* 0x000000d100d17308 */ /* 0x000e220000000800 */
[----:B------:R-:W-:Y:S01]  /*15930*/  FADD.FTZ R3, R205, R32 ;  /* 0x00000020cd037221 */ /* 0x000fe20000010000 */
[----:B------:R-:W-:-:S03]  /*15940*/  FADD.FTZ R61, R43, R50 ;  /* 0x000000322b3d7221 */ /* 0x000fc60000010000 */
[----:B------:R-:W-:-:S03]  /*15950*/  FADD.FTZ R32, R0, R3 ;  /* 0x0000000300207221 */ /* 0x000fc60000010000 */
[----:B------:R-:W1:Y:S01]  /*15960*/  MUFU.EX2 R211, R211 ;  /* 0x000000d300d37308 */ /* 0x000e620000000800 */
[----:B------:R-:W-:Y:S01]  /*15970*/  FFMA.FTZ R34, R34, R9, -R57 ;  /* 0x0000000922227223 */ /* 0x000fe20000010839 */
[----:B--2---:R-:W-:Y:S01]  /*15980*/  FADD.FTZ R3, R207, R32 ;  /* 0x00000020cf037221 */ /* 0x004fe20000010000 */
[----:B---3--:R-:W-:-:S05]  /*15990*/  FADD.FTZ R50, R26, R61 ;  /* 0x0000003d1a327221 */ /* 0x008fca0000010000 */
[----:B------:R4:W-:Y:S01]  /*159a0*/  MUFU.EX2 R55, R204 ;  /* 0x000000cc00377308 */ /* 0x0009e20000000800 */
[----:B------:R-:W-:-:S07]  /*159b0*/  FFMA.FTZ R38, R38, R9, -R57 ;  /* 0x0000000926267223 */ /* 0x000fce0000010839 */
[----:B------:R-:W2:Y:S01]  /*159c0*/  MUFU.EX2 R30, R30 ;  /* 0x0000001e001e7308 */ /* 0x000ea20000000800 */
[----:B----4-:R-:W-:Y:S01]  /*159d0*/  F2FP.F16.F32.PACK_AB R204, R27, R26 ;  /* 0x0000001a1bcc723e */ /* 0x010fe200000000ff */
[----:B------:R-:W-:-:S04]  /*159e0*/  FADD.FTZ R26, R40, R3 ;  /* 0x00000003281a7221 */ /* 0x000fc80000010000 */
[----:B0-----:R-:W-:Y:S02]  /*159f0*/  FADD.FTZ R3, R209, R26 ;  /* 0x0000001ad1037221 */ /* 0x001fe40000010000 */
[----:B------:R-:W0:Y:S02]  /*15a00*/  MUFU.EX2 R31, R31 ;  /* 0x0000001f001f7308 */ /* 0x000e240000000800 */
[----:B------:R-:W-:-:S06]  /*15a10*/  FADD.FTZ R26, R24, R3 ;  /* 0x00000003181a7221 */ /* 0x000fcc0000010000 */
[----:B------:R-:W3:Y:S01]  /*15a20*/  MUFU.EX2 R34, R34 ;  /* 0x0000002200227308 */ /* 0x000ee20000000800 */
[----:B------:R-:W-:Y:S01]  /*15a30*/  FADD.FTZ R59, R27, R50 ;  /* 0x000000321b3b7221 */ /* 0x000fe20000010000 */
[----:B-1----:R-:W-:-:S06]  /*15a40*/  FADD.FTZ R3, R211, R26 ;  /* 0x0000001ad3037221 */ /* 0x002fcc0000010000 */
[----:B------:R-:W1:Y:S01]  /*15a50*/  MUFU.EX2 R208, R208 ;  /* 0x000000d000d07308 */ /* 0x000e620000000800 */
[----:B------:R-:W-:-:S07]  /*15a60*/  FFMA.FTZ R80, R80, R9, -R57 ;  /* 0x0000000950507223 */ /* 0x000fce0000010839 */
[----:B------:R-:W4:Y:S01]  /*15a70*/  MUFU.EX2 R213, R42 ;  /* 0x0000002a00d57308 */ /* 0x000f220000000800 */
[----:B--2---:R-:W-:Y:S01]  /*15a80*/  FADD.FTZ R50, R30, R59 ;  /* 0x0000003b1e327221 */ /* 0x004fe20000010000 */
[----:B------:R-:W-:-:S06]  /*15a90*/  FADD.FTZ R3, R28, R3 ;  /* 0x000000031c037221 */ /* 0x000fcc0000010000 */
[----:B------:R-:W2:Y:S08]  /*15aa0*/  MUFU.EX2 R47, R47 ;  /* 0x0000002f002f7308 */ /* 0x000eb00000000800 */
[----:B------:R-:W2:Y:S01]  /*15ab0*/  MUFU.EX2 R38, R38 ;  /* 0x0000002600267308 */ /* 0x000ea20000000800 */
[----:B------:R-:W-:Y:S01]  /*15ac0*/  FFMA.FTZ R82, R82, R9, -R57 ;  /* 0x0000000952527223 */ /* 0x000fe20000010839 */
[----:B------:R-:W-:Y:S01]  /*15ad0*/  F2FP.F16.F32.PACK_AB R178, R5, R178 ;  /* 0x000000b205b2723e */ /* 0x000fe200000000ff */
[----:B0-----:R-:W-:Y:S01]  /*15ae0*/  FADD.FTZ R5, R31, R50 ;  /* 0x000000321f057221 */ /* 0x001fe20000010000 */
[----:B------:R-:W-:-:S04]  /*15af0*/  F2FP.F16.F32.PACK_AB R179, R6, R179 ;  /* 0x000000b306b3723e */ /* 0x000fc800000000ff */
[----:B------:R-:W0:Y:S01]  /*15b00*/  MUFU.EX2 R210, R210 ;  /* 0x000000d200d27308 */ /* 0x000e220000000800 */
[----:B---3--:R-:W-:Y:S01]  /*15b10*/  FADD.FTZ R6, R34, R3 ;  /* 0x0000000322067221 */ /* 0x008fe20000010000 */
[----:B------:R-:W-:-:S06]  /*15b20*/  FFMA.FTZ R86, R86, R9, -R57 ;  /* 0x0000000956567223 */ /* 0x000fcc0000010839 */
[----:B------:R-:W3:Y:S01]  /*15b30*/  MUFU.EX2 R215, R46 ;  /* 0x0000002e00d77308 */ /* 0x000ee20000000800 */
[----:B-1----:R-:W-:Y:S01]  /*15b40*/  FADD.FTZ R50, R208, R5 ;  /* 0x00000005d0327221 */ /* 0x002fe20000010000 */
[----:B----4-:R-:W-:-:S06]  /*15b50*/  FADD.FTZ R3, R213, R6 ;  /* 0x00000006d5037221 */ /* 0x010fcc0000010000 */
[----:B------:R-:W1:Y:S01]  /*15b60*/  MUFU.EX2 R49, R49 ;  /* 0x0000003100317308 */ /* 0x000e620000000800 */
[----:B------:R-:W-:-:S07]  /*15b70*/  FFMA.FTZ R57, R60, R9, -R57 ;  /* 0x000000093c397223 */ /* 0x000fce0000010839 */
[----:B------:R-:W4:Y:S01]  /*15b80*/  MUFU.EX2 R80, R80 ;  /* 0x0000005000507308 */ /* 0x000f220000000800 */
[----:B--2---:R-:W-:Y:S01]  /*15b90*/  FADD.FTZ R5, R47, R50 ;  /* 0x000000322f057221 */ /* 0x004fe20000010000 */
[----:B------:R-:W-:-:S06]  /*15ba0*/  FADD.FTZ R6, R38, R3 ;  /* 0x0000000326067221 */ /* 0x000fcc0000010000 */
[----:B------:R-:W2:Y:S08]  /*15bb0*/  MUFU.EX2 R212, R212 ;  /* 0x000000d400d47308 */ /* 0x000eb00000000800 */
[----:B------:R-:W2:Y:S01]  /*15bc0*/  MUFU.EX2 R217, R82 ;  /* 0x0000005200d97308 */ /* 0x000ea20000000800 */
[----:B0-----:R-:W-:Y:S01]  /*15bd0*/  FADD.FTZ R44, R210, R5 ;  /* 0x00000005d22c7221 */ /* 0x001fe20000010000 */
[----:B---3--:R-:W-:-:S06]  /*15be0*/  FADD.FTZ R3, R215, R6 ;  /* 0x00000006d7037221 */ /* 0x008fcc0000010000 */
[----:B------:R-:W0:Y:S08]  /*15bf0*/  MUFU.EX2 R51, R51 ;  /* 0x0000003300337308 */ /* 0x000e300000000800 */
[----:B------:R-:W3:Y:S01]  /*15c00*/  MUFU.EX2 R86, R86 ;  /* 0x0000005600567308 */ /* 0x000ee20000000800 */
[----:B-1----:R-:W-:Y:S01]  /*15c10*/  FADD.FTZ R5, R49, R44 ;  /* 0x0000002c31057221 */ /* 0x002fe20000010000 */
[----:B----4-:R-:W-:-:S06]  /*15c20*/  FADD.FTZ R6, R80, R3 ;  /* 0x0000000350067221 */ /* 0x010fcc0000010000 */
[----:B------:R-:W1:Y:S08]  /*15c30*/  MUFU.EX2 R214, R214 ;  /* 0x000000d600d67308 */ /* 0x000e700000000800 */
[----:B------:R-:W4:Y:S01]  /*15c40*/  MUFU.EX2 R57, R57 ;  /* 0x0000003900397308 */ /* 0x000f220000000800 */
[----:B--2---:R-:W-:Y:S01]  /*15c50*/  FADD.FTZ R44, R212, R5 ;  /* 0x00000005d42c7221 */ /* 0x004fe20000010000 */
[----:B------:R-:W-:-:S06]  /*15c60*/  FADD.FTZ R3, R217, R6 ;  /* 0x00000006d9037221 */ /* 0x000fcc0000010000 */
[----:B------:R-:W2:Y:S01]  /*15c70*/  MUFU.EX2 R53, R53 ;  /* 0x0000003500357308 */ /* 0x000ea20000000800 */
[----:B------:R-:W-:Y:S01]  /*15c80*/  F2FP.F16.F32.PACK_AB R205, R0, R205 ;  /* 0x000000cd00cd723e */ /* 0x000fe200000000ff */
[----:B0-----:R-:W-:Y:S01]  /*15c90*/  FADD.FTZ R5, R51, R44 ;  /* 0x0000002c33057221 */ /* 0x001fe20000010000 */
[----:B---3--:R-:W-:-:S05]  /*15ca0*/  FADD.FTZ R0, R86, R3 ;  /* 0x0000000356007221 */ /* 0x008fca0000010000 */
[----:B------:R-:W0:Y:S01]  /*15cb0*/  MUFU.EX2 R216, R216 ;  /* 0x000000d800d87308 */ /* 0x000e220000000800 */
[----:B-1----:R-:W-:Y:S01]  /*15cc0*/  FADD.FTZ R32, R214, R5 ;  /* 0x00000005d6207221 */ /* 0x002fe20000010000 */
[----:B----4-:R-:W-:Y:S01]  /*15cd0*/  FADD.FTZ R225, R57, R0 ;  /* 0x0000000039e17221 */ /* 0x010fe20000010000 */
[----:B------:R-:W-:-:S05]  /*15ce0*/  VIADD R0, R160, 0xfffffffe ;  /* 0xfffffffea0007836 */ /* 0x000fca0000000000 */
[----:B------:R-:W1:Y:S01]  /*15cf0*/  MUFU.EX2 R218, R218 ;  /* 0x000000da00da7308 */ /* 0x000e620000000800 */
[----:B--2---:R-:W-:Y:S01]  /*15d00*/  FADD.FTZ R5, R53, R32 ;  /* 0x0000002035057221 */ /* 0x004fe20000010000 */
[----:B------:R-:W-:Y:S02]  /*15d10*/  ISETP.GE.AND P2, PT, R0, R121, PT ;  /* 0x000000790000720c */ /* 0x000fe40003f46270 */
[----:B------:R-:W-:-:S04]  /*15d20*/  F2FP.F16.F32.PACK_AB R206, R31, R30 ;  /* 0x0000001e1fce723e */ /* 0x000fc800000000ff */
[----:B------:R-:W2:Y:S01]  /*15d30*/  MUFU.EX2 R45, R45 ;  /* 0x0000002d002d7308 */ /* 0x000ea20000000800 */
[----:B0-----:R-:W-:-:S04]  /*15d40*/  FADD.FTZ R30, R216, R5 ;  /* 0x00000005d81e7221 */ /* 0x001fc80000010000 */
[----:B------:R-:W-:Y:S01]  /*15d50*/  FADD.FTZ R5, R55, R30 ;  /* 0x0000001e37057221 */ /* 0x000fe20000010000 */
[----:B------:R-:W-:Y:S01]  /*15d60*/  IMAD.U32 R236, RZ, RZ, UR44 ;  /* 0x0000002cffec7e24 */ /* 0x000fe2000f8e00ff */
[----:B------:R-:W-:Y:S02]  /*15d70*/  MOV R235, UR41 ;  /* 0x0000002900eb7c02 */ /* 0x000fe40008000f00 */
[----:B-1----:R-:W-:Y:S01]  /*15d80*/  FADD.FTZ R226, R218, R5 ;  /* 0x00000005dae27221 */ /* 0x002fe20000010000 */
[----:B------:R-:W-:Y:S02]  /*15d90*/  IMAD.U32 R237, RZ, RZ, UR45 ;  /* 0x0000002dffed7e24 */ /* 0x000fe4000f8e00ff */
[----:B------:R-:W-:Y:S01]  /*15da0*/  IMAD.U32 R234, RZ, RZ, UR40 ;  /* 0x00000028ffea7e24 */ /* 0x000fe2000f8e00ff */
[----:B------:R-:W-:Y:S01]  /*15db0*/  F2FP.F16.F32.PACK_AB R188, R25, R188 ;  /* 0x000000bc19bc723e */ /* 0x000fe200000000ff */
[--C-:B------:R-:W-:Y:S01]  /*15dc0*/  IMAD.MOV.U32 R85, RZ, RZ, R87.reuse ;  /* 0x000000ffff557224 */ /* 0x100fe200078e0057 */
[----:B------:R-:W-:Y:S01]  /*15dd0*/  F2FP.F16.F32.PACK_AB R190, R29, R190 ;  /* 0x000000be1dbe723e */ /* 0x000fe200000000ff */
[--C-:B------:R-:W-:Y:S01]  /*15de0*/  IMAD.MOV.U32 R84, RZ, RZ, R87.reuse ;  /* 0x000000ffff547224 */ /* 0x100fe200078e0057 */
[----:B------:R-:W-:Y:S01]  /*15df0*/  F2FP.F16.F32.PACK_AB R192, R33, R192 ;  /* 0x000000c021c0723e */ /* 0x000fe200000000ff */
[----:B--2---:R-:W-:Y:S01]  /*15e00*/  FADD.FTZ R226, R45, R226 ;  /* 0x000000e22de27221 */ /* 0x004fe20000010000 */
[----:B------:R-:W-:Y:S01]  /*15e10*/  F2FP.F16.F32.PACK_AB R194, R35, R194 ;  /* 0x000000c223c2723e */ /* 0x000fe200000000ff */
[--C-:B------:R-:W-:Y:S01]  /*15e20*/  IMAD.MOV.U32 R83, RZ, RZ, R87.reuse ;  /* 0x000000ffff537224 */ /* 0x100fe200078e0057 */
        /* <DEDUP_REMOVED lines=68> */
[-C--:B------:R-:W-:Y:S01]  /*16270*/  MOV R86, R87.reuse ;  /* 0x0000005700567202 */ /* 0x080fe20000000f00 */
        /* <DEDUP_REMOVED lines=19> */
[----:B------:R-:W-:Y:S01]  /*163b0*/  MOV R26, R87 ;  /* 0x00000057001a7202 */ /* 0x000fe20000000f00 */
[----:B------:R-:W-:-:S02]  /*163c0*/  IMAD.MOV.U32 R29, RZ, RZ, R87 ;  /* 0x000000ffff1d7224 */ /* 0x000fc400078e0057 */
[--C-:B------:R-:W-:Y:S02]  /*163d0*/  IMAD.MOV.U32 R28, RZ, RZ, R87.reuse ;  /* 0x000000ffff1c7224 */ /* 0x100fe400078e0057 */
[--C-:B------:R-:W-:Y:S02]  /*163e0*/  IMAD.MOV.U32 R27, RZ, RZ, R87.reuse ;  /* 0x000000ffff1b7224 */ /* 0x100fe400078e0057 */
[--C-:B------:R-:W-:Y:S02]  /*163f0*/  IMAD.MOV.U32 R25, RZ, RZ, R87.reuse ;  /* 0x000000ffff197224 */ /* 0x100fe400078e0057 */
[----:B------:R-:W-:Y:S01]  /*16400*/  IMAD.MOV.U32 R24, RZ, RZ, R87 ;  /* 0x000000ffff187224 */ /* 0x000fe200078e0057 */
[----:B------:R-:W-:Y:S06]  /*16410*/  @!P2 BRA `(.L_x_600) ;  /* 0x0000005c00d8a947 */ /* 0x000fec0003800000 */
[----:B------:R-:W-:Y:S01]  /*16420*/  IMAD.MOV.U32 R3, RZ, RZ, R92 ;  /* 0x000000ffff037224 */ /* 0x000fe200078e005c */
[----:B------:R-:W-:Y:S01]  /*16430*/  MOV R6, R222 ;  /* 0x000000de00067202 */ /* 0x000fe20000000f00 */
[----:B------:R-:W-:Y:S01]  /*16440*/  IMAD.MOV.U32 R4, RZ, RZ, R7 ;  /* 0x000000ffff047224 */ /* 0x000fe200078e0007 */
[----:B------:R-:W-:Y:S01]  /*16450*/  CS2R R86, SRZ ;  /* 0x0000000000567805 */ /* 0x000fe2000001ff00 */
[----:B------:R-:W-:Y:S01]  /*16460*/  IMAD.MOV.U32 R5, RZ, RZ, R233 ;  /* 0x000000ffff057224 */ /* 0x000fe200078e00e9 */
        /* <DEDUP_REMOVED lines=31> */
.L_x_610:
[----:B------:R-:W2:Y:S01]  /*16660*/  LDL R7, [R1+0x28] ;  /* 0x0000280001077983 */ /* 0x000ea20000100800 */
[----:B------:R-:W-:Y:S01]  /*16670*/  VIADD R222, R6, 0x1 ;  /* 0x0000000106de7836 */ /* 0x000fe20000000000 */
[----:B------:R-:W-:Y:S05]  /*16680*/  YIELD ;  /* 0x0000000000007946 */ /* 0x000fea0003800000 */
[----:B------:R-:W-:-:S04]  /*16690*/  ISETP.NE.AND P3, PT, R222, 0x2, PT ;  /* 0x00000002de00780c */ /* 0x000fc80003f65270 */
[----:B------:R-:W-:Y:S02]  /*166a0*/  SEL R8, RZ, 0x1, P3 ;  /* 0x00000001ff087807 */ /* 0x000fe40001800000 */
[----:B------:R-:W-:Y:S02]  /*166b0*/  SEL R222, R222, RZ, P3 ;  /* 0x000000ffdede7207 */ /* 0x000fe40001800000 */
[----:B------:R-:W-:Y:S02]  /*166c0*/  LOP3.LUT R233, R5, R8, RZ, 0x3c, !PT ;  /* 0x0000000805e97212 */ /* 0x000fe400078e3cff */
[----:B--2---:R-:W-:-:S13]  /*166d0*/  ISETP.NE.AND P2, PT, R7, RZ, PT ;  /* 0x000000ff0700720c */ /* 0x004fda0003f45270 */
[----:B------:R-:W-:Y:S05]  /*166e0*/  @P2 BRA `(.L_x_601) ;  /* 0x0000000000302947 */ /* 0x000fea0003800000 */
[----:B------:R-:W-:Y:S05]  /*166f0*/  @!P0 BRA `(.L_x_602) ;  /* 0x0000000000048947 */ /* 0x000fea0003800000 */
[----:B------:R-:W-:Y:S01]  /*16700*/  BPT.TRAP 0x1 ;  /* 0x000000040000795c */ /* 0x000fe20000300000 */
.L_x_602:
[----:B------:R-:W-:Y:S01]  /*16710*/  IMAD R7, R222, 0x8, R2 ;  /* 0x00000008de077824 */ /* 0x000fe200078e0202 */
[----:B------:R-:W-:-:S04]  /*16720*/  SHF.L.U32 R8, R233, 0x1f, RZ ;  /* 0x0000001fe9087819 */ /* 0x000fc800000006ff */
[----:B------:R0:W1:Y:S01]  /*16730*/  SYNCS.PHASECHK.TRANS64.TRYWAIT P3, [R7+URZ+0x34830], R8 ;  /* 0x03483008070075a7 */ /* 0x000062000806017f */
[----:B------:R-:W-:Y:S05]  /*16740*/  @!P0 BRA `(.L_x_603) ;  /* 0x0000000000048947 */ /* 0x000fea0003800000 */
[----:B------:R-:W-:Y:S01]  /*16750*/  BPT.TRAP 0x1 ;  /* 0x000000040000795c */ /* 0x000fe20000300000 */
.L_x_603:
[----:B------:R-:W-:Y:S04]  /*16760*/  BSSY B0, `(.L_x_601) ;  /* 0x0000004000007945 */ /* 0x000fe80003800000 */
[----:B-1----:R-:W-:Y:S05]  /*16770*/  @P3 BRA `(.L_x_604) ;  /* 0x0000000000083947 */ /* 0x002fea0003800000 */
[----:B------:R-:W1:Y:S02]  /*16780*/  SYNCS.PHASECHK.TRANS64.TRYWAIT P3, [R7+URZ+0x34830], R8 ;  /* 0x03483008070075a7 */ /* 0x000e64000806017f */
[----:B-1----:R-:W-:Y:S05]  /*16790*/  @!P3 BRA `(.L_x_605) ;  /* 0x0000011c0028b947 */ /* 0x002fea0003800000 */
.L_x_604:
[----:B------:R-:W-:Y:S05]  /*167a0*/  BSYNC B0 ;  /* 0x0000000000007941 */ /* 0x000fea0003800000 */
.L_x_601:
[----:B01----:R-:W2:Y:S04]  /*167b0*/  LDL R8, [R1+0x2c] ;  /* 0x00002c0001087983 */ /* 0x003ea80000100800 */
[----:B------:R-:W3:Y:S01]  /*167c0*/  LDL.64 R20, [R1+0x20] ;  /* 0x0000200001147983 */ /* 0x000ee20000100a00 */
[----:B------:R-:W0:Y:S01]  /*167d0*/  S2R R7, SR_TID.X ;  /* 0x0000000000077919 */ /* 0x000e220000002100 */
[----:B------:R-:W-:Y:S05]  /*167e0*/  WARPSYNC.ALL ;  /* 0x0000000000007948 */ /* 0x000fea0003800000 */
[----:B------:R-:W-:-:S02]  /*167f0*/  MOV R11, 0x40000040 ;  /* 0x40000040000b7802 */ /* 0x000fc40000000f00 */
[----:B0-----:R-:W-:-:S05]  /*16800*/  SHF.R.U32.HI R7, RZ, 0x7, R7 ;  /* 0x00000007ff077819 */ /* 0x001fca0000011607 */
[----:B------:R-:W-:-:S05]  /*16810*/  VIADD R7, R7, 0x8 ;  /* 0x0000000807077836 */ /* 0x000fca0000000000 */
[----:B------:R0:W-:Y:S01]  /*16820*/  BAR.SYNC.DEFER_BLOCKING R7, 0x100 ;  /* 0x000400070000751d */ /* 0x0001e20000010000 */
[----:B------:R-:W-:-:S05]  /*16830*/  R2UR UR35, R11 ;  /* 0x000000000b2372ca */ /* 0x000fca00000e0000 */
[----:B------:R-:W-:Y:S01]  /*16840*/  WARPGROUP.ARRIVE ;  /* 0x00000000000079c5 */ /* 0x000fe20000000000 */
[----:B------:R-:W-:-:S05]  /*16850*/  IMAD.MOV.U32 R13, RZ, RZ, 0x40000040 ;  /* 0x40000040ff0d7424 */ /* 0x000fca00078e00ff */
[----:B------:R-:W-:Y:S01]  /*16860*/  R2UR UR43, R13 ;  /* 0x000000000d2b72ca */ /* 0x000fe200000e0000 */
[----:B------:R-:W-:-:S05]  /*16870*/  IMAD.MOV.U32 R15, RZ, RZ, 0x40000040 ;  /* 0x40000040ff0f7424 */ /* 0x000fca00078e00ff */
[----:B------:R-:W-:Y:S01]  /*16880*/  R2UR UR47, R15 ;  /* 0x000000000f2f72ca */ /* 0x000fe200000e0000 */
[----:B------:R-:W-:-:S05]  /*16890*/  IMAD.MOV.U32 R9, RZ, RZ, 0x40000040 ;  /* 0x40000040ff097424 */ /* 0x000fca00078e00ff */
[----:B------:R-:W-:Y:S01]  /*168a0*/  R2UR UR51, R9 ;  /* 0x00000000093372ca */ /* 0x000fe200000e0000 */
[----:B--2---:R-:W-:Y:S01]  /*168b0*/  IMAD R10, R222, 0xb00, R8 ;  /* 0x00000b00de0a7824 */ /* 0x004fe200078e0208 */
[----:B---3--:R-:W-:Y:S02]  /*168c0*/  R2UR UR8, R20 ;  /* 0x00000000140872ca */ /* 0x008fe400000e0000 */
[----:B------:R-:W-:Y:S02]  /*168d0*/  R2UR UR9, R21 ;  /* 0x00000000150972ca */ /* 0x000fe400000e0000 */
[----:B------:R-:W-:-:S09]  /*168e0*/  R2UR UR34, R10 ;  /* 0x000000000a2272ca */ /* 0x000fd200000e0000 */
[----:B------:R-:W-:Y:S02]  /*168f0*/  UMOV UR32, UR8 ;  /* 0x0000000800207c82 */ /* 0x000fe40008000000 */
[----:B------:R-:W-:Y:S02]  /*16900*/  UMOV UR33, UR9 ;  /* 0x0000000900217c82 */ /* 0x000fe40008000000 */
[----:B------:R-:W-:Y:S01]  /*16910*/  HGMMA.64x16x16.F32 R168, gdesc[UR32], RZ, !UPT, gsb0 ;  /* 0x0020000020a879f0 */ /* 0x000fe2000c0008ff */
[----:B------:R-:W-:-:S05]  /*16920*/  VIADD R12, R10, 0x80 ;  /* 0x000000800a0c7836 */ /* 0x000fca0000000000 */
[----:B------:R-:W-:Y:S01]  /*16930*/  R2UR UR42, R12 ;  /* 0x000000000c2a72ca */ /* 0x000fe200000e0000 */
[----:B------:R-:W-:Y:S01]  /*16940*/  UMOV UR40, UR8 ;  /* 0x0000000800287c82 */ /* 0x000fe20008000000 */
[----:B------:R-:W-:Y:S01]  /*16950*/  UMOV UR41, UR9 ;  /* 0x0000000900297c82 */ /* 0x000fe20008000000 */
[----:B------:R-:W-:Y:S02]  /*16960*/  WARPGROUP.DEPBAR.LE gsb0, 0x0 ;  /* 0x00008000000079c5 */ /* 0x000fe40000010000 */
[----:B------:R-:W-:-:S08]  /*16970*/  WARPGROUP.ARRIVE ;  /* 0x00000000000079c5 */ /* 0x000fd00000000000 */
        /* <DEDUP_REMOVED lines=13> */
[----:B-----5:R-:W-:-:S08]  /*16a50*/  WARPGROUP.ARRIVE ;  /* 0x00000000000079c5 */ /* 0x020fd00000000000 */
[----:B------:R-:W-:Y:S01]  /*16a60*/  HGMMA.64x16x16.F32 R144, gdesc[UR48], RZ, !UPT, gsb0 ;  /* 0x00200000309079f0 */ /* 0x000fe2000c0008ff */
[----:B------:R-:W-:Y:S01]  /*16a70*/  VIADD R12, R10, 0x200 ;  /* 0x000002000a0c7836 */ /* 0x000fe20000000000 */
[----:B------:R-:W-:-:S04]  /*16a80*/  R2UR UR55, R13 ;  /* 0x000000000d3772ca */ /* 0x000fc800000e0000 */
[----:B------:R-:W-:Y:S01]  /*16a90*/  R2UR UR54, R12 ;  /* 0x000000000c3672ca */ /* 0x000fe200000e0000 */
[----:B------:R-:W-:Y:S01]  /*16aa0*/  UMOV UR52, UR8 ;  /* 0x0000000800347c82 */ /* 0x000fe20008000000 */
[----:B------:R-:W-:Y:S01]  /*16ab0*/  UMOV UR53, UR9 ;  /* 0x0000000900357c82 */ /* 0x000fe20008000000 */
[----:B------:R-:W-:Y:S02]  /*16ac0*/  WARPGROUP.DEPBAR.LE gsb0, 0x0 ;  /* 0x00008000000079c5 */ /* 0x000fe40000010000 */
[----:B------:R-:W-:-:S08]  /*16ad0*/  WARPGROUP.ARRIVE ;  /* 0x00000000000079c5 */ /* 0x000fd00000000000 */
[----:B------:R-:W-:Y:S01]  /*16ae0*/  HGMMA.64x16x16.F32 R136, gdesc[UR52], RZ, !UPT, gsb0 ;  /* 0x00200000348879f0 */ /* 0x000fe2000c0008ff */
[----:B------:R-:W-:Y:S02]  /*16af0*/  IADD3 R8, R10, 0x280, RZ ;  /* 0x000002800a087810 */ /* 0x000fe40007ffe0ff */
[----:B------:R-:W-:Y:S02]  /*16b00*/  R2UR UR23, R9 ;  /* 0x00000000091772ca */ /* 0x000fe400000e0000 */
[----:B------:R-:W-:Y:S02]  /*16b10*/  R2UR UR22, R8 ;  /* 0x00000000081672ca */ /* 0x000fe400000e0000 */
[----:B------:R-:W-:Y:S01]  /*16b20*/  MOV R21, UR21 ;  /* 0x0000001500157c02 */ /* 0x000fe20008000f00 */
[----:B------:R-:W-:Y:S01]  /*16b30*/  UMOV UR21, UR9 ;  /* 0x0000000900157c82 */ /* 0x000fe20008000000 */
[----:B------:R-:W-:Y:S01]  /*16b40*/  MOV R20, UR20 ;  /* 0x0000001400147c02 */ /* 0x000fe20008000f00 */
[----:B------:R-:W-:Y:S01]  /*16b50*/  UMOV UR20, UR8 ;  /* 0x0000000800147c82 */ /* 0x000fe20008000000 */
[----:B------:R-:W-:-:S02]  /*16b60*/  WARPGROUP.DEPBAR.LE gsb0, 0x0 ;  /* 0x00008000000079c5 */ /* 0x000fc40000010000 */
[----:B------:R-:W-:-:S06]  /*16b70*/  WARPGROUP.ARRIVE ;  /* 0x00000000000079c5 */ /* 0x000fcc0000000000 */
[----:B------:R-:W-:Y:S01]  /*16b80*/  HGMMA.64x16x16.F32 R128, gdesc[UR20], RZ, !UPT, gsb0 ;  /* 0x00200000148079f0 */ /* 0x000fe2000c0008ff */
[----:B------:R1:W-:Y:S01]  /*16b90*/  STL.64 [R1+0xa0], R2 ;  /* 0x0000a00201007387 */ /* 0x0003e20000100a00 */
[----:B------:R-:W-:Y:S01]  /*16ba0*/  VIADD R14, R10, 0x300 ;  /* 0x000003000a0e7836 */ /* 0x000fe20000000000 */
[----:B------:R-:W-:Y:S02]  /*16bb0*/  R2UR UR7, R15 ;  /* 0x000000000f0772ca */ /* 0x000fe400000e0000 */
[----:B-1----:R-:W2:Y:S02]  /*16bc0*/  LDL.64 R2, [R1+0x18] ;  /* 0x0000180001027983 */ /* 0x002ea40000100a00 */
        /* <DEDUP_REMOVED lines=8> */
[C---:B------:R-:W-:Y:S02]  /*16c50*/  VIADD R8, R10.reuse, 0x400 ;  /* 0x000004000a087836 */ /* 0x040fe40000000000 */
[----:B------:R-:W-:Y:S01]  /*16c60*/  VIADD R12, R10, 0x380 ;  /* 0x000003800a0c7836 */ /* 0x000fe20000000000 */
[----:B------:R-:W-:Y:S02]  /*16c70*/  R2UR UR59, R9 ;  /* 0x00000000093b72ca */ /* 0x000fe400000e0000 */
[----:B------:R-:W-:Y:S02]  /*16c80*/  R2UR UR58, R8 ;  /* 0x00000000083a72ca */ /* 0x000fe400000e0000 */
[----:B------:R-:W-:Y:S02]  /*16c90*/  R2UR UR10, R12 ;  /* 0x000000000c0a72ca */ /* 0x000fe400000e0000 */
[----:B------:R-:W-:Y:S01]  /*16ca0*/  R2UR UR11, R13 ;  /* 0x000000000d0b72ca */ /* 0x000fe200000e0000 */
[----:B------:R-:W-:Y:S01]  /*16cb0*/  UMOV UR56, UR8 ;  /* 0x0000000800387c82 */ /* 0x000fe20008000000 */
[----:B------:R-:W-:-:S05]  /*16cc0*/  UMOV UR57, UR9 ;  /* 0x0000000900397c82 */ /* 0x000fca0008000000 */
[----:B------:R-:W-:Y:S02]  /*16cd0*/  MOV R11, UR59 ;  /* 0x0000003b000b7c02 */ /* 0x000fe40008000f00 */
[----:B0-----:R-:W-:Y:S02]  /*16ce0*/  MOV R7, UR58 ;  /* 0x0000003a00077c02 */ /* 0x001fe40008000f00 */
[----:B------:R-:W-:Y:S02]  /*16cf0*/  UMOV UR58, UR10 ;  /* 0x0000000a003a7c82 */ /* 0x000fe40008000000 */
[----:B------:R-:W-:Y:S01]  /*16d00*/  UMOV UR59, UR11 ;  /* 0x0000000b003b7c82 */ /* 0x000fe20008000000 */
[----:B------:R-:W-:Y:S02]  /*16d10*/  WARPGROUP.DEPBAR.LE gsb0, 0x0 ;  /* 0x00008000000079c5 */ /* 0x000fe40000010000 */
[----:B------:R-:W-:-:S06]  /*16d20*/  WARPGROUP.ARRIVE ;  /* 0x00000000000079c5 */ /* 0x000fcc0000000000 */
[----:B------:R-:W-:Y:S01]  /*16d30*/  HGMMA.64x16x16.F32 R112, gdesc[UR56], RZ, !UPT, gsb0 ;  /* 0x00200000387079f0 */ /* 0x000fe2000c0008ff */
[----:B------:R-:W-:Y:S02]  /*16d40*/  R2UR UR59, R11 ;  /* 0x000000000b3b72ca */ /* 0x000fe400000e0000 */
[----:B------:R-:W-:Y:S01]  /*16d50*/  R2UR UR58, R7 ;  /* 0x00000000073a72ca */ /* 0x000fe200000e0000 */
[----:B------:R-:W-:Y:S01]  /*16d60*/  UMOV UR56, UR8 ;  /* 0x0000000800387c82 */ /* 0x000fe20008000000 */
[----:B------:R-:W-:Y:S01]  /*16d70*/  UMOV UR57, UR9 ;  /* 0x0000000900397c82 */ /* 0x000fe20008000000 */
[----:B------:R-:W-:-:S04]  /*16d80*/  IADD3 R8, R10, 0x2, RZ ;  /* 0x000000020a087810 */ /* 0x000fc80007ffe0ff */
[----:B------:R-:W-:Y:S01]  /*16d90*/  R2UR UR14, R8 ;  /* 0x00000000080e72ca */ /* 0x000fe200000e0000 */
[----:B------:R-:W-:Y:S01]  /*16da0*/  VIADD R8, R10, 0x102 ;  /* 0x000001020a087836 */ /* 0x000fe20000000000 */
[----:B------:R-:W-:-:S04]  /*16db0*/  MOV R231, UR38 ;  /* 0x0000002600e77c02 */ /* 0x000fc80008000f00 */
[----:B------:R-:W-:Y:S01]  /*16dc0*/  R2UR UR38, R8 ;  /* 0x00000000082672ca */ /* 0x000fe200000e0000 */
[----:B------:R-:W-:Y:S01]  /*16dd0*/  VIADD R8, R10, 0x282 ;  /* 0x000002820a087836 */ /* 0x000fe20000000000 */
[----:B------:R-:W-:Y:S02]  /*16de0*/  MOV R232, UR39 ;  /* 0x0000002700e87c02 */ /* 0x000fe40008000f00 */
[C---:B------:R-:W-:Y:S02]  /*16df0*/  R2UR UR15, R9.reuse ;  /* 0x00000000090f72ca */ /* 0x040fe400000e0000 */
[----:B------:R-:W-:Y:S01]  /*16e00*/  R2UR UR34, R8 ;  /* 0x00000000082272ca */ /* 0x000fe200000e0000 */
[----:B------:R-:W-:Y:S01]  /*16e10*/  VIADD R8, R10, 0x382 ;  /* 0x000003820a087836 */ /* 0x000fe20000000000 */
[----:B------:R-:W-:Y:S01]  /*16e20*/  R2UR UR39, R9 ;  /* 0x00000000092772ca */ /* 0x000fe200000e0000 */
[----:B------:R-:W-:Y:S02]  /*16e30*/  WARPGROUP.DEPBAR.LE gsb0, 0x0 ;  /* 0x00008000000079c5 */ /* 0x000fe40000010000 */
[----:B------:R-:W-:-:S06]  /*16e40*/  WARPGROUP.ARRIVE ;  /* 0x00000000000079c5 */ /* 0x000fcc0000000000 */
[----:B------:R-:W-:Y:S01]  /*16e50*/  HGMMA.64x16x16.F32 R104, gdesc[UR56], RZ, !UPT, gsb0 ;  /* 0x00200000386879f0 */ /* 0x000fe2000c0008ff */
[----:B------:R-:W-:Y:S01]  /*16e60*/  R2UR UR35, R9 ;  /* 0x00000000092372ca */ /* 0x000fe200000e0000 */
[----:B------:R-:W-:Y:S01]  /*16e70*/  IMAD.MOV.U32 R9, RZ, RZ, 0x40000040 ;  /* 0x40000040ff097424 */ /* 0x000fe200078e00ff */
[----:B------:R-:W-:Y:S01]  /*16e80*/  R2UR UR46, R8 ;  /* 0x00000000082e72ca */ /* 0x000fe200000e0000 */
[----:B------:R-:W-:-:S03]  /*16e90*/  VIADD R8, R10, 0x482 ;  /* 0x000004820a087836 */ /* 0x000fc60000000000 */
[----:B------:R-:W-:Y:S01]  /*16ea0*/  R2UR UR47, R9 ;  /* 0x00000000092f72ca */ /* 0x000fe200000e0000 */
[----:B------:R-:W-:Y:S01]  /*16eb0*/  IMAD.MOV.U32 R9, RZ, RZ, 0x40000040 ;  /* 0x40000040ff097424 */ /* 0x000fe200078e00ff */
[----:B------:R-:W-:Y:S01]  /*16ec0*/  R2UR UR54, R8 ;  /* 0x00000000083672ca */ /* 0x000fe200000e0000 */
[----:B------:R-:W-:-:S03]  /*16ed0*/  VIADD R8, R10, 0x4 ;  /* 0x000000040a087836 */ /* 0x000fc60000000000 */
[----:B------:R-:W-:Y:S02]  /*16ee0*/  R2UR UR55, R9 ;  /* 0x00000000093772ca */ /* 0x000fe400000e0000 */
[----:B------:R-:W-:Y:S02]  /*16ef0*/  MOV R9, 0x40000040 ;  /* 0x4000004000097802 */ /* 0x000fe40000000f00 */
[----:B------:R-:W-:Y:S01]  /*16f00*/  R2UR UR6, R8 ;  /* 0x00000000080672ca */ /* 0x000fe200000e0000 */
[C---:B------:R-:W-:Y:S01]  /*16f10*/  VIADD R8, R10.reuse, 0x104 ;  /* 0x000001040a087836 */ /* 0x040fe20000000000 */
[----:B------:R-:W-:Y:S01]  /*16f20*/  R2UR UR7, R9 ;  /* 0x00000000090772ca */ /* 0x000fe200000e0000 */
[----:B------:R-:W-:Y:S02]  /*16f30*/  IMAD.MOV.U32 R9, RZ, RZ, 0x40000040 ;  /* 0x40000040ff097424 */ /* 0x000fe400078e00ff */
[----:B------:R-:W-:Y:S01]  /*16f40*/  VIADD R12, R10, 0x480 ;  /* 0x000004800a0c7836 */ /* 0x000fe20000000000 */
[----:B------:R-:W-:-:S02]  /*16f50*/  R2UR UR58, R8 ;  /* 0x00000000083a72ca */ /* 0x000fc400000e0000 */
[----:B------:R-:W-:Y:S02]  /*16f60*/  R2UR UR59, R9 ;  /* 0x00000000093b72ca */ /* 0x000fe400000e0000 */
[----:B------:R-:W-:Y:S02]  /*16f70*/  R2UR UR12, R12 ;  /* 0x000000000c0c72ca */ /* 0x000fe400000e0000 */
[----:B------:R-:W-:Y:S01]  /*16f80*/  R2UR UR13, R13 ;  /* 0x000000000d0d72ca */ /* 0x000fe200000e0000 */
[----:B------:R-:W-:Y:S01]  /*16f90*/  UMOV UR56, UR8 ;  /* 0x0000000800387c82 */ /* 0x000fe20008000000 */
[----:B------:R-:W-:-:S05]  /*16fa0*/  UMOV UR57, UR9 ;  /* 0x0000000900397c82 */ /* 0x000fca0008000000 */
[----:B------:R-:W-:Y:S02]  /*16fb0*/  MOV R8, UR58 ;  /* 0x0000003a00087c02 */ /* 0x000fe40008000f00 */
[----:B------:R-:W-:Y:S02]  /*16fc0*/  MOV R7, UR59 ;  /* 0x0000003b00077c02 */ /* 0x000fe40008000f00 */
[----:B------:R-:W-:Y:S02]  /*16fd0*/  UMOV UR58, UR12 ;  /* 0x0000000c003a7c82 */ /* 0x000fe40008000000 */
[----:B------:R-:W-:Y:S01]  /*16fe0*/  UMOV UR59, UR13 ;  /* 0x0000000d003b7c82 */ /* 0x000fe20008000000 */
[----:B------:R-:W-:Y:S02]  /*16ff0*/  WARPGROUP.DEPBAR.LE gsb0, 0x0 ;  /* 0x00008000000079c5 */ /* 0x000fe40000010000 */
[----:B------:R-:W-:-:S06]  /*17000*/  WARPGROUP.ARRIVE ;  /* 0x00000000000079c5 */ /* 0x000fcc0000000000 */
[----:B------:R-:W-:Y:S01]  /*17010*/  HGMMA.64x16x16.F32 R96, gdesc[UR56], RZ, !UPT, gsb0 ;  /* 0x00200000386079f0 */ /* 0x000fe2000c0008ff */
[----:B------:R-:W-:Y:S01]  /*17020*/  VIADD R14, R10, 0x500 ;  /* 0x000005000a0e7836 */ /* 0x000fe20000000000 */
[----:B------:R-:W-:-:S04]  /*17030*/  R2UR UR11, R15 ;  /* 0x000000000f0b72ca */ /* 0x000fc800000e0000 */
[----:B------:R-:W-:Y:S01]  /*17040*/  R2UR UR10, R14 ;  /* 0x000000000e0a72ca */ /* 0x000fe200000e0000 */
[----:B------:R-:W-:Y:S02]  /*17050*/  WARPGROUP.DEPBAR.LE gsb0, 0x0 ;  /* 0x00008000000079c5 */ /* 0x000fe40000010000 */
[----:B------:R-:W-:-:S10]  /*17060*/  WARPGROUP.ARRIVE ;  /* 0x00000000000079c5 */ /* 0x000fd40000000000 */
[----:B------:R-:W-:Y:S01]  /*17070*/  HGMMA.64x16x16.F32 R88, gdesc[UR8], RZ, !UPT, gsb0 ;  /* 0x00200000085879f0 */ /* 0x000fe2000c0008ff */
[----:B--2---:R-:W-:Y:S02]  /*17080*/  R2UR UR4, R2 ;  /* 0x00000000020472ca */ /* 0x004fe400000e0000 */
[----:B------:R-:W-:Y:S01]  /*17090*/  R2UR UR5, R3 ;  /* 0x00000000030572ca */ /* 0x000fe200000e0000 */
[C---:B------:R-:W-:Y:S01]  /*170a0*/  VIADD R12, R10.reuse, 0x82 ;  /* 0x000000820a0c7836 */ /* 0x040fe20000000000 */
[C---:B------:R-:W-:Y:S02]  /*170b0*/  R2UR UR19, R13.reuse ;  /* 0x000000000d1372ca */ /* 0x040fe400000e0000 */
[----:B------:R-:W-:Y:S02]  /*170c0*/  MOV R230, UR37 ;  /* 0x0000002500e67c02 */ /* 0x000fe40008000f00 */
[----:B------:R-:W-:Y:S02]  /*170d0*/  MOV R229, UR36 ;  /* 0x0000002400e57c02 */ /* 0x000fe40008000f00 */
[----:B------:R-:W-:Y:S01]  /*170e0*/  R2UR UR31, R13 ;  /* 0x000000000d1f72ca */ /* 0x000fe200000e0000 */
[----:B------:R-:W-:Y:S01]  /*170f0*/  VIADD R14, R10, 0x182 ;  /* 0x000001820a0e7836 */ /* 0x000fe20000000000 */
[----:B------:R-:W-:Y:S01]  /*17100*/  R2UR UR27, R15 ;  /* 0x000000000f1b72ca */ /* 0x000fe200000e0000 */
[----:B------:R-:W-:Y:S01]  /*17110*/  UMOV UR12, UR4 ;  /* 0x00000004000c7c82 */ /* 0x000fe20008000000 */
[----:B------:R-:W-:-:S02]  /*17120*/  WARPGROUP.DEPBAR.LE gsb0, 0x0 ;  /* 0x00008000000079c5 */ /* 0x000fc40000010000 */
[----:B------:R-:W-:Y:S01]  /*17130*/  WARPGROUP.ARRIVE ;  /* 0x00000000000079c5 */ /* 0x000fe20000000000 */
[----:B------:R-:W-:Y:S01]  /*17140*/  UMOV UR13, UR5 ;  /* 0x00000005000d7c82 */ /* 0x000fe20008000000 */
[----:B------:R-:W-:Y:S01]  /*17150*/  UMOV UR16, UR4 ;  /* 0x0000000400107c82 */ /* 0x000fe20008000000 */
[----:B------:R-:W-:Y:S01]  /*17160*/  UMOV UR28, UR4 ;  /* 0x00000004001c7c82 */ /* 0x000fe20008000000 */
[----:B------:R-:W-:Y:S01]  /*17170*/  UMOV UR32, UR4 ;  /* 0x0000000400207c82 */ /* 0x000fe20008000000 */
[----:B------:R-:W2:Y:S01]  /*17180*/  LDL.64 R2, [R1+0x10] ;  /* 0x0000100001027983 */ /* 0x000ea20000100a00 */
[----:B------:R-:W-:Y:S01]  /*17190*/  HGMMA.64x16x16.F32 R168, gdesc[UR12], R168, gsb0 ;  /* 0x002000000ca879f0 */ /* 0x000fe200080008a8 */
[----:B------:R-:W-:Y:S01]  /*171a0*/  R2UR UR18, R12 ;  /* 0x000000000c1272ca */ /* 0x000fe200000e0000 */
[----:B------:R-:W-:Y:S01]  /*171b0*/  UMOV UR17, UR5 ;  /* 0x0000000500117c82 */ /* 0x000fe20008000000 */
[----:B------:R-:W-:Y:S02]  /*171c0*/  WARPGROUP.DEPBAR.LE gsb0, 0x0 ;  /* 0x00008000000079c5 */ /* 0x000fe40000010000 */
[----:B------:R-:W-:-:S09]  /*171d0*/  WARPGROUP.ARRIVE ;  /* 0x00000000000079c5 */ /* 0x000fd20000000000 */
[----:B------:R-:W-:Y:S01]  /*171e0*/  HGMMA.64x16x16.F32 R160, gdesc[UR16], R160, gsb0 ;  /* 0x0020000010a079f0 */ /* 0x000fe200080008a0 */
[----:B------:R-:W-:Y:S01]  /*171f0*/  UMOV UR36, UR4 ;  /* 0x0000000400247c82 */ /* 0x000fe20008000000 */
[----:B------:R-:W-:Y:S01]  /*17200*/  UMOV UR37, UR5 ;  /* 0x0000000500257c82 */ /* 0x000fe20008000000 */
[----:B------:R-:W-:Y:S02]  /*17210*/  VIADD R12, R10, 0x202 ;  /* 0x000002020a0c7836 */ /* 0x000fe40000000000 */
[----:B------:R-:W-:-:S03]  /*17220*/  IMAD.MOV.U32 R13, RZ, RZ, 0x40000040 ;  /* 0x40000040ff0d7424 */ /* 0x000fc600078e00ff */
[----:B------:R-:W-:Y:S02]  /*17230*/  R2UR UR30, R12 ;  /* 0x000000000c1e72ca */ /* 0x000fe400000e0000 */
[----:B------:R-:W-:Y:S02]  /*17240*/  IADD3 R12, R10, 0x302, RZ ;  /* 0x000003020a0c7810 */ /* 0x000fe40007ffe0ff */
[----:B------:R-:W-:Y:S02]  /*17250*/  R2UR UR43, R13 ;  /* 0x000000000d2b72ca */ /* 0x000fe400000e0000 */
[----:B------:R-:W-:Y:S01]  /*17260*/  R2UR UR42, R12 ;  /* 0x000000000c2a72ca */ /* 0x000fe200000e0000 */
[----:B------:R-:W-:Y:S01]  /*17270*/  VIADD R12, R10, 0x402 ;  /* 0x000004020a0c7836 */ /* 0x000fe20000000000 */
[----:B------:R-:W-:-:S04]  /*17280*/  MOV R13, 0x40000040 ;  /* 0x40000040000d7802 */ /* 0x000fc80000000f00 */
[----:B------:R-:W-:Y:S01]  /*17290*/  R2UR UR51, R13 ;  /* 0x000000000d3372ca */ /* 0x000fe200000e0000 */
[----:B------:R-:W-:Y:S01]  /*172a0*/  IMAD.MOV.U32 R13, RZ, RZ, 0x40000040 ;  /* 0x40000040ff0d7424 */ /* 0x000fe200078e00ff */
[----:B------:R-:W-:Y:S01]  /*172b0*/  R2UR UR50, R12 ;  /* 0x000000000c3272ca */ /* 0x000fe200000e0000 */
[----:B------:R-:W-:Y:S01]  /*172c0*/  VIADD R12, R10, 0x502 ;  /* 0x000005020a0c7836 */ /* 0x000fe20000000000 */
[----:B------:R-:W-:Y:S02]  /*172d0*/  WARPGROUP.DEPBAR.LE gsb0, 0x0 ;  /* 0x00008000000079c5 */ /* 0x000fe40000010000 */
[----:B------:R-:W-:-:S06]  /*172e0*/  WARPGROUP.ARRIVE ;  /* 0x00000000000079c5 */ /* 0x000fcc0000000000 */
[----:B------:R-:W-:Y:S01]  /*172f0*/  HGMMA.64x16x16.F32 R152, gdesc[UR36], R152, gsb0 ;  /* 0x00200000249879f0 */ /* 0x000fe20008000898 */
        /* <DEDUP_REMOVED lines=8> */
[----:B------:R-:W-:Y:S01]  /*17380*/  R2UR UR25, R13 ;  /* 0x000000000d1972ca */ /* 0x000fe200000e0000 */
[----:B------:R-:W-:Y:S01]  /*17390*/  IMAD.MOV.U32 R13, RZ, RZ, 0x40000040 ;  /* 0x40000040ff0d7424 */ /* 0x000fe200078e00ff */
[----:B------:R-:W-:Y:S02]  /*173a0*/  R2UR UR24, R12 ;  /* 0x000000000c1872ca */ /* 0x000fe400000e0000 */
[----:B------:R-:W-:Y:S02]  /*173b0*/  IADD3 R12, R10, 0x204, RZ ;  /* 0x000002040a0c7810 */ /* 0x000fe40007ffe0ff */
[----:B------:R-:W-:Y:S02]  /*173c0*/  R2UR UR11, R13 ;  /* 0x000000000d0b72ca */ /* 0x000fe400000e0000 */
[----:B------:R-:W-:Y:S02]  /*173d0*/  R2UR UR10, R12 ;  /* 0x000000000c0a72ca */ /* 0x000fe400000e0000 */
[----:B------:R-:W-:-:S09]  /*173e0*/  R2UR UR26, R14 ;  /* 0x000000000e1a72ca */ /* 0x000fd200000e0000 */
[----:B------:R-:W-:Y:S01]  /*173f0*/  MOV R15, UR11 ;  /* 0x0000000b000f7c02 */ /* 0x000fe20008000f00 */
[----:B------:R-:W-:Y:S01]  /*17400*/  UMOV UR11, UR25 ;  /* 0x00000019000b7c82 */ /* 0x000fe20008000000 */
[----:B------:R-:W-:Y:S01]  /*17410*/  MOV R14, UR10 ;  /* 0x0000000a000e7c02 */ /* 0x000fe20008000f00 */
[----:B------:R-:W-:Y:S01]  /*17420*/  UMOV UR10, UR24 ;  /* 0x00000018000a7c82 */ /* 0x000fe20008000000 */
[----:B------:R-:W-:Y:S01]  /*17430*/  UMOV UR24, UR4 ;  /* 0x0000000400187c82 */ /* 0x000fe20008000000 */
[----:B------:R-:W-:Y:S01]  /*17440*/  UMOV UR25, UR5 ;  /* 0x0000000500197c82 */ /* 0x000fe20008000000 */
[----:B------:R-:W-:Y:S02]  /*17450*/  WARPGROUP.DEPBAR.LE gsb0, 0x0 ;  /* 0x00008000000079c5 */ /* 0x000fe40000010000 */
[----:B------:R-:W-:-:S06]  /*17460*/  WARPGROUP.ARRIVE ;  /* 0x00000000000079c5 */ /* 0x000fcc0000000000 */
[----:B------:R-:W-:Y:S01]  /*17470*/  HGMMA.64x16x16.F32 R144, gdesc[UR24], R144, gsb0 ;  /* 0x00200000189079f0 */ /* 0x000fe20008000890 */
[----:B------:R-:W-:Y:S02]  /*17480*/  UMOV UR29, UR5 ;  /* 0x00000005001d7c82 */ /* 0x000fe40008000000 */
[----:B------:R-:W-:Y:S02]  /*17490*/  WARPGROUP.DEPBAR.LE gsb0, 0x0 ;  /* 0x00008000000079c5 */ /* 0x000fe40000010000 */
[----:B------:R-:W-:-:S06]  /*174a0*/  WARPGROUP.ARRIVE ;  /* 0x00000000000079c5 */ /* 0x000fcc0000000000 */
[----:B------:R-:W-:Y:S01]  /*174b0*/  HGMMA.64x16x16.F32 R136, gdesc[UR28], R136, gsb0 ;  /* 0x002000001c8879f0 */ /* 0x000fe20008000888 */
[----:B------:R-:W-:Y:S02]  /*174c0*/  UMOV UR33, UR5 ;  /* 0x0000000500217c82 */ /* 0x000fe40008000000 */
        /* <DEDUP_REMOVED lines=25> */
[----:B------:R-:W-:Y:S01]  /*17660*/  UMOV UR20, UR4 ;  /* 0x0000000400147c82 */ /* 0x000fe20008000000 */
[----:B------:R-:W-:Y:S01]  /*17670*/  UMOV UR21, UR5 ;  /* 0x0000000500157c82 */ /* 0x000fe20008000000 */
[----:B------:R-:W-:Y:S02]  /*17680*/  VIADD R12, R10, 0x284 ;  /* 0x000002840a0c7836 */ /* 0x000fe40000000000 */
[----:B------:R-:W-:Y:S01]  /*17690*/  IMAD.MOV.U32 R13, RZ, RZ, 0x40000040 ;  /* 0x40000040ff0d7424 */ /* 0x000fe200078e00ff */
[----:B------:R-:W-:Y:S02]  /*176a0*/  WARPGROUP.DEPBAR.LE gsb0, 0x0 ;  /* 0x00008000000079c5 */ /* 0x000fe40000010000 */
[----:B------:R-:W-:-:S06]  /*176b0*/  WARPGROUP.ARRIVE ;  /* 0x00000000000079c5 */ /* 0x000fcc0000000000 */
[----:B------:R-:W-:Y:S01]  /*176c0*/  HGMMA.64x16x16.F32 R88, gdesc[UR20], R88, gsb0 ;  /* 0x00200000145879f0 */ /* 0x000fe20008000858 */
[----:B------:R-:W-:Y:S02]  /*176d0*/  R2UR UR14, R12 ;  /* 0x000000000c0e72ca */ /* 0x000fe400000e0000 */
[----:B------:R-:W-:Y:S02]  /*176e0*/  R2UR UR15, R13 ;  /* 0x000000000d0f72ca */ /* 0x000fe400000e0000 */
[----:B--2---:R-:W-:Y:S02]  /*176f0*/  R2UR UR36, R2 ;  /* 0x00000000022472ca */ /* 0x004fe400000e0000 */
[----:B------:R-:W-:Y:S02]  /*17700*/  R2UR UR37, R3 ;  /* 0x00000000032572ca */ /* 0x000fe400000e0000 */
[----:B------:R0:W5:Y:S05]  /*17710*/  LDL.LU.64 R2, [R1+0xa0] ;  /* 0x0000a00001027983 */ /* 0x00016a0000300a00 */
[----:B------:R-:W-:Y:S01]  /*17720*/  MOV R9, UR14 ;  /* 0x0000000e00097c02 */ /* 0x000fe20008000f00 */
[----:B------:R-:W-:Y:S01]  /*17730*/  UMOV UR14, UR6 ;  /* 0x00000006000e7c82 */ /* 0x000fe20008000000 */
[----:B------:R-:W-:Y:S01]  /*17740*/  MOV R11, UR15 ;  /* 0x0000000f000b7c02 */ /* 0x000fe20008000f00 */
[----:B------:R-:W-:Y:S01]  /*17750*/  UMOV UR15, UR7 ;  /* 0x00000007000f7c82 */ /* 0x000fe20008000000 */
[----:B------:R-:W-:-:S02]  /*17760*/  UMOV UR12, UR36 ;  /* 0x00000024000c7c82 */ /* 0x000fc40008000000 */
        /* <DEDUP_REMOVED lines=25> */
[----:B------:R-:W-:Y:S01]  /*17900*/  R2UR UR15, R11 ;  /* 0x000000000b0f72ca */ /* 0x000fe200000e0000 */
[----:B------:R-:W-:Y:S01]  /*17910*/  UMOV UR12, UR36 ;  /* 0x00000024000c7c82 */ /* 0x000fe20008000000 */
[----:B------:R-:W-:Y:S01]  /*17920*/  R2UR UR14, R9 ;  /* 0x00000000090e72ca */ /* 0x000fe200000e0000 */
[----:B------:R-:W-:Y:S01]  /*17930*/  UMOV UR13, UR37 ;  /* 0x00000025000d7c82 */ /* 0x000fe20008000000 */
[----:B------:R-:W2:Y:S01]  /*17940*/  LDL.64 R14, [R1+0x8] ;  /* 0x00000800010e7983 */ /* 0x000ea20000100a00 */
[----:B------:R-:W-:-:S02]  /*17950*/  WARPGROUP.DEPBAR.LE gsb0, 0x0 ;  /* 0x00008000000079c5 */ /* 0x000fc40000010000 */
[----:B------:R-:W-:-:S06]  /*17960*/  WARPGROUP.ARRIVE ;  /* 0x00000000000079c5 */ /* 0x000fcc0000000000 */
[----:B------:R-:W-:Y:S01]  /*17970*/  HGMMA.64x16x16.F32 R136, gdesc[UR8], R136, gsb0 ;  /* 0x00200000088879f0 */ /* 0x000fe20008000888 */
[----:B------:R-:W-:Y:S02]  /*17980*/  VIADD R12, R10, 0x304 ;  /* 0x000003040a0c7836 */ /* 0x000fe40000000000 */
[----:B------:R-:W-:Y:S01]  /*17990*/  IMAD.MOV.U32 R13, RZ, RZ, 0x40000040 ;  /* 0x40000040ff0d7424 */ /* 0x000fe200078e00ff */
[----:B------:R-:W-:Y:S02]  /*179a0*/  WARPGROUP.DEPBAR.LE gsb0, 0x0 ;  /* 0x00008000000079c5 */ /* 0x000fe40000010000 */
[----:B------:R-:W-:-:S06]  /*179b0*/  WARPGROUP.ARRIVE ;  /* 0x00000000000079c5 */ /* 0x000fcc0000000000 */
[----:B------:R-:W-:Y:S01]  /*179c0*/  HGMMA.64x16x16.F32 R128, gdesc[UR12], R128, gsb0 ;  /* 0x002000000c8079f0 */ /* 0x000fe20008000880 */
[----:B------:R-:W-:Y:S02]  /*179d0*/  R2UR UR18, R12 ;  /* 0x000000000c1272ca */ /* 0x000fe400000e0000 */
[----:B------:R-:W-:Y:S01]  /*179e0*/  R2UR UR19, R13 ;  /* 0x000000000d1372ca */ /* 0x000fe200000e0000 */
[----:B------:R-:W-:Y:S01]  /*179f0*/  UMOV UR16, UR36 ;  /* 0x0000002400107c82 */ /* 0x000fe20008000000 */
[----:B------:R-:W-:Y:S01]  /*17a00*/  UMOV UR17, UR37 ;  /* 0x0000002500117c82 */ /* 0x000fe20008000000 */
[----:B------:R-:W-:Y:S01]  /*17a10*/  VIADD R8, R10, 0x386 ;  /* 0x000003860a087836 */ /* 0x000fe20000000000 */
[----:B------:R-:W-:Y:S02]  /*17a20*/  WARPGROUP.DEPBAR.LE gsb0, 0x0 ;  /* 0x00008000000079c5 */ /* 0x000fe40000010000 */
[----:B------:R-:W-:-:S07]  /*17a30*/  WARPGROUP.ARRIVE ;  /* 0x00000000000079c5 */ /* 0x000fce0000000000 */
[----:B------:R-:W-:Y:S01]  /*17a40*/  HGMMA.64x16x16.F32 R120, gdesc[UR16], R120, gsb0 ;  /* 0x00200000107879f0 */ /* 0x000fe20008000878 */
[----:B------:R-:W-:Y:S01]  /*17a50*/  IMAD.MOV.U32 R9, RZ, RZ, 0x40000040 ;  /* 0x40000040ff097424 */ /* 0x000fe200078e00ff */
[----:B------:R-:W-:Y:S01]  /*17a60*/  IADD3 R12, R10, 0x384, RZ ;  /* 0x000003840a0c7810 */ /* 0x000fe20007ffe0ff */
[----:B------:R-:W-:Y:S01]  /*17a70*/  IMAD.MOV.U32 R13, RZ, RZ, 0x40000040 ;  /* 0x40000040ff0d7424 */ /* 0x000fe200078e00ff */
[----:B------:R-:W-:Y:S02]  /*17a80*/  R2UR UR58, R8 ;  /* 0x00000000083a72ca */ /* 0x000fe400000e0000 */
        /* <DEDUP_REMOVED lines=40> */
[----:B------:R-:W-:Y:S01]  /*17d10*/  IMAD.MOV.U32 R13, RZ, RZ, 0x40000040 ;  /* 0x40000040ff0d7424 */ /* 0x000fe200078e00ff */
[----:B--2---:R-:W-:Y:S02]  /*17d20*/  R2UR UR12, R14 ;  /* 0x000000000e0c72ca */ /* 0x004fe400000e0000 */
[----:B------:R-:W-:Y:S02]  /*17d30*/  R2UR UR13, R15 ;  /* 0x000000000f0d72ca */ /* 0x000fe400000e0000 */
[----:B------:R-:W-:Y:S02]  /*17d40*/  R2UR UR42, R12 ;  /* 0x000000000c2a72ca */ /* 0x000fe400000e0000 */
[----:B------:R-:W-:-:S07]  /*17d50*/  R2UR UR43, R13 ;  /* 0x000000000d2b72ca */ /* 0x000fce00000e0000 */
        /* <DEDUP_REMOVED lines=29> */
[----:B------:R-:W-:Y:S02]  /*17f30*/  IMAD.MOV.U32 R13, RZ, RZ, 0x40000040 ;  /* 0x40000040ff0d7424 */ /* 0x000fe400078e00ff */
[----:B------:R-:W-:-:S03]  /*17f40*/  VIADD R12, R10, 0x206 ;  /* 0x000002060a0c7836 */ /* 0x000fc60000000000 */
[----:B------:R-:W-:Y:S01]  /*17f50*/  R2UR UR23, R13 ;  /* 0x000000000d1772ca */ /* 0x000fe200000e0000 */
[----:B------:R-:W-:Y:S01]  /*17f60*/  IMAD.MOV.U32 R13, RZ, RZ, 0x40000040 ;  /* 0x40000040ff0d7424 */ /* 0x000fe200078e00ff */
[----:B------:R-:W-:Y:S01]  /*17f70*/  R2UR UR22, R12 ;  /* 0x000000000c1672ca */ /* 0x000fe200000e0000 */
[----:B------:R-:W-:Y:S02]  /*17f80*/  WARPGROUP.DEPBAR.LE gsb0, 0x0 ;  /* 0x00008000000079c5 */ /* 0x000fe40000010000 */
[----:B------:R-:W-:-:S06]  /*17f90*/  WARPGROUP.ARRIVE ;  /* 0x00000000000079c5 */ /* 0x000fcc0000000000 */
[----:B------:R-:W-:Y:S01]  /*17fa0*/  HGMMA.64x16x16.F32 R144, gdesc[UR52], R144, gsb0 ;  /* 0x00200000349079f0 */ /* 0x000fe20008000890 */
[----:B------:R-:W-:Y:S02]  /*17fb0*/  IADD3 R12, R10, 0x286, RZ ;  /* 0x000002860a0c7810 */ /* 0x000fe40007ffe0ff */
        /* <DEDUP_REMOVED lines=9> */
[----:B------:R-:W-:-:S11]  /*18050*/  R2UR UR38, R12 ;  /* 0x000000000c2672ca */ /* 0x000fd600000e0000 */
        /* <DEDUP_REMOVED lines=51> */
[----:B------:R-:W-:Y:S01]  /*18390*/  IMAD.MOV.U32 R13, RZ, RZ, 0x40000040 ;  /* 0x40000040ff0d7424 */ /* 0x000fe200078e00ff */
[----:B------:R-:W-:Y:S02]  /*183a0*/  IADD3 R12, R10, 0x580, RZ ;  /* 0x000005800a0c7810 */ /* 0x000fe40007ffe0ff */
[----:B------:R-:W-:Y:S02]  /*183b0*/  R2UR UR38, R236 ;  /* 0x00000000ec2672ca */ /* 0x000fe400000e0000 */
        /* <DEDUP_REMOVED lines=8> */
[----:B------:R-:W-:Y:S01]  /*18440*/  IMAD.MOV.U32 R9, RZ, RZ, 0x40000040 ;  /* 0x40000040ff097424 */ /* 0x000fe200078e00ff */
[C---:B------:R-:W-:Y:S01]  /*18450*/  IADD3 R8, R10.reuse, 0x602, RZ ;  /* 0x000006020a087810 */ /* 0x040fe20007ffe0ff */
[----:B------:R-:W-:Y:S02]  /*18460*/  VIADD R12, R10, 0x600 ;  /* 0x000006000a0c7836 */ /* 0x000fe40000000000 */
[----:B------:R-:W-:Y:S01]  /*18470*/  IMAD.MOV.U32 R13, RZ, RZ, 0x40000040 ;  /* 0x40000040ff0d7424 */ /* 0x000fe200078e00ff */
[----:B------:R-:W-:Y:S02]  /*18480*/  R2UR UR58, R8 ;  /* 0x00000000083a72ca */ /* 0x000fe400000e0000 */
[----:B------:R-:W-:Y:S02]  /*18490*/  R2UR UR59, R9 ;  /* 0x00000000093b72ca */ /* 0x000fe400000e0000 */
[----:B------:R-:W-:-:S02]  /*184a0*/  R2UR UR6, R12 ;  /* 0x000000000c0672ca */ /* 0x000fc400000e0000 */
        /* <DEDUP_REMOVED lines=70> */
[----:B------:R-:W-:Y:S01]  /*18910*/  IMAD.MOV.U32 R13, RZ, RZ, 0x40000040 ;  /* 0x40000040ff0d7424 */ /* 0x000fe200078e00ff */
[----:B------:R-:W-:Y:S01]  /*18920*/  IADD3 R12, R10, 0xa00, RZ ;  /* 0x00000a000a0c7810 */ /* 0x000fe20007ffe0ff */
[----:B------:R-:W-:Y:S02]  /*18930*/  WARPGROUP.DEPBAR.LE gsb0, 0x0 ;  /* 0x00008000000079c5 */ /* 0x000fe40000010000 */
[----:B------:R-:W-:-:S06]  /*18940*/  WARPGROUP.ARRIVE ;  /* 0x00000000000079c5 */ /* 0x000fcc0000000000 */
[----:B------:R-:W-:Y:S01]  /*18950*/  HGMMA.64x16x16.F32 R104, gdesc[UR52], R104, gsb0 ;  /* 0x00200000346879f0 */ /* 0x000fe20008000868 */
[----:B------:R-:W-:Y:S01]  /*18960*/  R2UR UR22, R12 ;  /* 0x000000000c1672ca */ /* 0x000fe200000e0000 */
[----:B------:R-:W-:Y:S01]  /*18970*/  VIADD R12, R10, 0xa80 ;  /* 0x00000a800a0c7836 */ /* 0x000fe20000000000 */
[----:B------:R-:W-:Y:S01]  /*18980*/  R2UR UR23, R13 ;  /* 0x000000000d1772ca */ /* 0x000fe200000e0000 */
[----:B------:R-:W-:-:S03]  /*18990*/  IMAD.MOV.U32 R13, RZ, RZ, 0x40000040 ;  /* 0x40000040ff0d7424 */ /* 0x000fc600078e00ff */
[----:B------:R-:W-:Y:S01]  /*189a0*/  R2UR UR4, R12 ;  /* 0x000000000c0472ca */ /* 0x000fe200000e0000 */
[----:B------:R-:W-:Y:S01]  /*189b0*/  VIADD R12, R10, 0x582 ;  /* 0x000005820a0c7836 */ /* 0x000fe20000000000 */
[----:B------:R-:W-:Y:S01]  /*189c0*/  R2UR UR5, R13 ;  /* 0x000000000d0572ca */ /* 0x000fe200000e0000 */
[----:B------:R-:W-:-:S03]  /*189d0*/  IMAD.MOV.U32 R13, RZ, RZ, 0x40000040 ;  /* 0x40000040ff0d7424 */ /* 0x000fc600078e00ff */
[----:B------:R-:W-:Y:S02]  /*189e0*/  R2UR UR20, R12 ;  /* 0x000000000c1472ca */ /* 0x000fe400000e0000 */
[----:B------:R-:W-:-:S11]  /*189f0*/  R2UR UR21, R13 ;  /* 0x000000000d1572ca */ /* 0x000fd600000e0000 */
        /* <DEDUP_REMOVED lines=9> */
[----:B------:R-:W-:Y:S01]  /*18a90*/  R2UR UR6, R12 ;  /* 0x000000000c0672ca */ /* 0x000fe200000e0000 */
[----:B------:R-:W-:Y:S01]  /*18aa0*/  VIADD R12, R10, 0x702 ;  /* 0x000007020a0c7836 */ /* 0x000fe20000000000 */
[----:B------:R-:W-:Y:S01]  /*18ab0*/  R2UR UR7, R13 ;  /* 0x000000000d0772ca */ /* 0x000fe200000e0000 */
[----:B------:R-:W-:-:S03]  /*18ac0*/  IMAD.MOV.U32 R13, RZ, RZ, 0x40000040 ;  /* 0x40000040ff0d7424 */ /* 0x000fc600078e00ff */
[----:B------:R-:W-:Y:S02]  /*18ad0*/  R2UR UR10, R12 ;  /* 0x000000000c0a72ca */ /* 0x000fe400000e0000 */
[----:B------:R-:W-:Y:S01]  /*18ae0*/  R2UR UR11, R13 ;  /* 0x000000000d0b72ca */ /* 0x000fe200000e0000 */
[----:B------:R-:W-:Y:S01]  /*18af0*/  UMOV UR8, UR38 ;  /* 0x0000002600087c82 */ /* 0x000fe20008000000 */
[----:B------:R-:W-:-:S09]  /*18b00*/  UMOV UR9, UR39 ;  /* 0x0000002700097c82 */ /* 0x000fd20008000000 */
[----:B------:R-:W-:Y:S01]  /*18b10*/  MOV R9, UR10 ;  /* 0x0000000a00097c02 */ /* 0x000fe20008000f00 */
[----:B------:R-:W-:Y:S01]  /*18b20*/  UMOV UR10, UR4 ;  /* 0x00000004000a7c82 */ /* 0x000fe20008000000 */
[----:B------:R-:W-:Y:S01]  /*18b30*/  MOV R11, UR11 ;  /* 0x0000000b000b7c02 */ /* 0x000fe20008000f00 */
[----:B------:R-:W-:Y:S01]  /*18b40*/  UMOV UR11, UR5 ;  /* 0x00000005000b7c82 */ /* 0x000fe20008000000 */
[----:B------:R-:W-:Y:S02]  /*18b50*/  WARPGROUP.DEPBAR.LE gsb0, 0x0 ;  /* 0x00008000000079c5 */ /* 0x000fe40000010000 */
[----:B------:R-:W-:-:S06]  /*18b60*/  WARPGROUP.ARRIVE ;  /* 0x00000000000079c5 */ /* 0x000fcc0000000000 */
[----:B------:R-:W-:Y:S01]  /*18b70*/  HGMMA.64x16x16.F32 R88, gdesc[UR8], R88, gsb0 ;  /* 0x00200000085879f0 */ /* 0x000fe20008000858 */
[----:B------:R-:W-:Y:S02]  /*18b80*/  R2UR UR36, R234 ;  /* 0x00000000ea2472ca */ /* 0x000fe400000e0000 */
[----:B------:R-:W-:-:S11]  /*18b90*/  R2UR UR37, R235 ;  /* 0x00000000eb2572ca */ /* 0x000fd600000e0000 */
[----:B------:R-:W-:Y:S02]  /*18ba0*/  UMOV UR56, UR36 ;  /* 0x0000002400387c82 */ /* 0x000fe40008000000 */
[----:B------:R-:W-:Y:S01]  /*18bb0*/  UMOV UR57, UR37 ;  /* 0x0000002500397c82 */ /* 0x000fe20008000000 */
[----:B------:R-:W-:Y:S01]  /*18bc0*/  IMAD.MOV.U32 R13, RZ, RZ, 0x40000040 ;  /* 0x40000040ff0d7424 */ /* 0x000fe200078e00ff */
[----:B------:R-:W-:-:S04]  /*18bd0*/  IADD3 R12, R10, 0x782, RZ ;  /* 0x000007820a0c7810 */ /* 0x000fc80007ffe0ff */
[----:B------:R-:W-:Y:S01]  /*18be0*/  R2UR UR15, R13 ;  /* 0x000000000d0f72ca */ /* 0x000fe200000e0000 */
[----:B------:R-:W-:Y:S02]  /*18bf0*/  WARPGROUP.DEPBAR.LE gsb0, 0x0 ;  /* 0x00008000000079c5 */ /* 0x000fe40000010000 */
[----:B------:R-:W-:-:S06]  /*18c00*/  WARPGROUP.ARRIVE ;  /* 0x00000000000079c5 */ /* 0x000fcc0000000000 */
[----:B------:R-:W-:Y:S01]  /*18c10*/  HGMMA.64x16x16.F32 R168, gdesc[UR56], R168, gsb0 ;  /* 0x0020000038a879f0 */ /* 0x000fe200080008a8 */
        /* <DEDUP_REMOVED lines=11> */
[----:B------:R-:W-:Y:S01]  /*18cd0*/  R2UR UR27, R13 ;  /* 0x000000000d1b72ca */ /* 0x000fe200000e0000 */
[----:B------:R-:W-:Y:S01]  /*18ce0*/  IMAD.MOV.U32 R13, RZ, RZ, 0x40000040 ;  /* 0x40000040ff0d7424 */ /* 0x000fe200078e00ff */
[----:B------:R-:W-:Y:S01]  /*18cf0*/  R2UR UR26, R12 ;  /* 0x000000000c1a72ca */ /* 0x000fe200000e0000 */
[----:B------:R-:W-:Y:S01]  /*18d00*/  VIADD R12, R10, 0x982 ;  /* 0x000009820a0c7836 */ /* 0x000fe20000000000 */
[----:B------:R-:W-:-:S02]  /*18d10*/  R2UR UR59, R8 ;  /* 0x00000000083b72ca */ /* 0x000fc400000e0000 */
[----:B------:R-:W-:Y:S02]  /*18d20*/  R2UR UR58, R7 ;  /* 0x00000000073a72ca */ /* 0x000fe400000e0000 */
[----:B------:R-:W-:Y:S01]  /*18d30*/  R2UR UR31, R13 ;  /* 0x000000000d1f72ca */ /* 0x000fe200000e0000 */
[----:B------:R-:W-:Y:S01]  /*18d40*/  IMAD.MOV.U32 R13, RZ, RZ, 0x40000040 ;  /* 0x40000040ff0d7424 */ /* 0x000fe200078e00ff */
[----:B------:R-:W-:Y:S01]  /*18d50*/  R2UR UR30, R12 ;  /* 0x000000000c1e72ca */ /* 0x000fe200000e0000 */
[----:B------:R-:W-:-:S03]  /*18d60*/  VIADD R12, R10, 0xa02 ;  /* 0x00000a020a0c7836 */ /* 0x000fc60000000000 */
[----:B------:R-:W-:Y:S01]  /*18d70*/  R2UR UR35, R13 ;  /* 0x000000000d2372ca */ /* 0x000fe200000e0000 */
[----:B------:R-:W-:Y:S01]  /*18d80*/  IMAD.MOV.U32 R13, RZ, RZ, 0x40000040 ;  /* 0x40000040ff0d7424 */ /* 0x000fe200078e00ff */
[----:B------:R-:W-:Y:S01]  /*18d90*/  R2UR UR34, R12 ;  /* 0x000000000c2272ca */ /* 0x000fe200000e0000 */
[----:B------:R-:W-:Y:S01]  /*18da0*/  UMOV UR56, UR36 ;  /* 0x0000002400387c82 */ /* 0x000fe20008000000 */
[----:B------:R-:W-:Y:S01]  /*18db0*/  IADD3 R12, R10, 0xa82, RZ ;  /* 0x00000a820a0c7810 */ /* 0x000fe20007ffe0ff */
[----:B------:R-:W-:Y:S01]  /*18dc0*/  UMOV UR57, UR37 ;  /* 0x0000002500397c82 */ /* 0x000fe20008000000 */
[----:B------:R-:W-:Y:S01]  /*18dd0*/  R2UR UR43, R13 ;  /* 0x000000000d2b72ca */ /* 0x000fe200000e0000 */
[----:B------:R-:W-:Y:S01]  /*18de0*/  IMAD.MOV.U32 R13, RZ, RZ, 0x40000040 ;  /* 0x40000040ff0d7424 */ /* 0x000fe200078e00ff */
[----:B------:R-:W-:Y:S01]  /*18df0*/  R2UR UR42, R12 ;  /* 0x000000000c2a72ca */ /* 0x000fe200000e0000 */
[----:B------:R-:W-:Y:S01]  /*18e00*/  VIADD R12, R10, 0x584 ;  /* 0x000005840a0c7836 */ /* 0x000fe20000000000 */
[----:B------:R-:W-:-:S02]  /*18e10*/  WARPGROUP.DEPBAR.LE gsb0, 0x0 ;  /* 0x00008000000079c5 */ /* 0x000fc40000010000 */
        /* <DEDUP_REMOVED lines=26> */
[----:B------:R-:W-:Y:S02]  /*18fc0*/  R2UR UR59, R13 ;  /* 0x000000000d3b72ca */ /* 0x000fe400000e0000 */
[----:B------:R-:W-:Y:S02]  /*18fd0*/  R2UR UR58, R12 ;  /* 0x000000000c3a72ca */ /* 0x000fe400000e0000 */
[----:B------:R-:W-:Y:S02]  /*18fe0*/  R2UR UR11, R11 ;  /* 0x000000000b0b72ca */ /* 0x000fe400000e0000 */
[----:B------:R-:W-:Y:S01]  /*18ff0*/  R2UR UR10, R9 ;  /* 0x00000000090a72ca */ /* 0x000fe200000e0000 */
[----:B------:R-:W-:Y:S02]  /*19000*/  WARPGROUP.DEPBAR.LE gsb0, 0x0 ;  /* 0x00008000000079c5 */ /* 0x000fe40000010000 */
[----:B------:R-:W-:-:S04]  /*19010*/  WARPGROUP.ARRIVE ;  /* 0x00000000000079c5 */ /* 0x000fc80000000000 */
[----:B------:R-:W-:Y:S01]  /*19020*/  MOV R11, UR59 ;  /* 0x0000003b000b7c02 */ /* 0x000fe20008000f00 */
[----:B------:R-:W-:Y:S01]  /*19030*/  UMOV UR59, UR5 ;  /* 0x00000005003b7c82 */ /* 0x000fe20008000000 */
[----:B------:R-:W-:Y:S01]  /*19040*/  MOV R9, UR58 ;  /* 0x0000003a00097c02 */ /* 0x000fe20008000f00 */
[----:B------:R-:W-:Y:S01]  /*19050*/  UMOV UR58, UR4 ;  /* 0x00000004003a7c82 */ /* 0x000fe20008000000 */
[----:B------:R-:W-:Y:S01]  /*19060*/  UMOV UR4, UR36 ;  /* 0x0000002400047c82 */ /* 0x000fe20008000000 */
[----:B------:R-:W-:Y:S02]  /*19070*/  UMOV UR5, UR37 ;  /* 0x0000002500057c82 */ /* 0x000fe40008000000 */
[----:B------:R-:W-:Y:S01]  /*19080*/  HGMMA.64x16x16.F32 R152, gdesc[UR4], R152, gsb0 ;  /* 0x00200000049879f0 */ /* 0x000fe20008000898 */
[----:B------:R-:W-:Y:S01]  /*19090*/  UMOV UR8, UR36 ;  /* 0x0000002400087c82 */ /* 0x000fe20008000000 */
[----:B------:R-:W-:Y:S01]  /*190a0*/  UMOV UR9, UR37 ;  /* 0x0000002500097c82 */ /* 0x000fe20008000000 */
[----:B------:R-:W-:-:S02]  /*190b0*/  WARPGROUP.DEPBAR.LE gsb0, 0x0 ;  /* 0x00008000000079c5 */ /* 0x000fc40000010000 */
        /* <DEDUP_REMOVED lines=119> */
[----:B------:R-:W-:Y:S02]  /*19830*/  IADD3 R12, R10, 0x586, RZ ;  /* 0x000005860a0c7810 */ /* 0x000fe40007ffe0ff */
[----:B------:R-:W-:Y:S02]  /*19840*/  R2UR UR21, R21 ;  /* 0x00000000151572ca */ /* 0x000fe400000e0000 */
[----:B------:R-:W-:Y:S02]  /*19850*/  R2UR UR20, R20 ;  /* 0x00000000141472ca */ /* 0x000fe400000e0000 */
[----:B------:R-:W-:Y:S02]  /*19860*/  R2UR UR22, R12 ;  /* 0x000000000c1672ca */ /* 0x000fe400000e0000 */
[----:B------:R-:W-:Y:S01]  /*19870*/  R2UR UR23, R13 ;  /* 0x000000000d1772ca */ /* 0x000fe200000e0000 */
[----:B------:R-:W-:-:S02]  /*19880*/  WARPGROUP.DEPBAR.LE gsb0, 0x0 ;  /* 0x00008000000079c5 */ /* 0x000fc40000010000 */
[----:B------:R-:W-:-:S10]  /*19890*/  WARPGROUP.ARRIVE ;  /* 0x00000000000079c5 */ /* 0x000fd40000000000 */
        /* <DEDUP_REMOVED lines=92> */
[----:B------:R-:W-:Y:S02]  /*19e60*/  R2UR UR38, R231 ;  /* 0x00000000e72672ca */ /* 0x000fe400000e0000 */
[----:B------:R-:W-:Y:S02]  /*19e70*/  R2UR UR37, R230 ;  /* 0x00000000e62572ca */ /* 0x000fe400000e0000 */
[----:B------:R-:W-:Y:S01]  /*19e80*/  R2UR UR36, R229 ;  /* 0x00000000e52472ca */ /* 0x000fe200000e0000 */
[----:B------:R-:W-:Y:S02]  /*19e90*/  WARPGROUP.DEPBAR.LE gsb0, 0x0 ;  /* 0x00008000000079c5 */ /* 0x000fe40000010000 */
[----:B0-----:R-:W-:-:S12]  /*19ea0*/  @P2 BRA `(.L_x_606) ;  /* 0x0000000000282947 */ /* 0x001fd80003800000 */
[----:B------:R-:W-:Y:S05]  /*19eb0*/  @!P0 BRA `(.L_x_607) ;  /* 0x0000000000048947 */ /* 0x000fea0003800000 */
[----:B------:R-:W-:Y:S01]  /*19ec0*/  BPT.TRAP 0x1 ;  /* 0x000000040000795c */ /* 0x000fe20000300000 */
.L_x_607:
[----:B------:R-:W-:Y:S01]  /*19ed0*/  SHF.L.U32 R5, R5, 0x1f, RZ ;  /* 0x0000001f05057819 */ /* 0x000fe200000006ff */
[----:B-----5:R-:W-:-:S04]  /*19ee0*/  IMAD R7, R6, 0x8, R2 ;  /* 0x0000000806077824 */ /* 0x020fc800078e0202 */
[----:B------:R0:W1:Y:S01]  /*19ef0*/  SYNCS.PHASECHK.TRANS64.TRYWAIT P2, [R7+URZ+0x34850], R5 ;  /* 0x03485005070075a7 */ /* 0x000062000804017f */
[----:B------:R-:W-:Y:S05]  /*19f00*/  @!P0 BRA `(.L_x_608) ;  /* 0x0000000000048947 */ /* 0x000fea0003800000 */
[----:B------:R-:W-:Y:S01]  /*19f10*/  BPT.TRAP 0x1 ;  /* 0x000000040000795c */ /* 0x000fe20000300000 */
.L_x_608:
[----:B-1----:R-:W-:Y:S05]  /*19f20*/  @P2 BRA `(.L_x_606) ;  /* 0x0000000000082947 */ /* 0x002fea0003800000 */
[----:B------:R-:W1:Y:S02]  /*19f30*/  SYNCS.PHASECHK.TRANS64.TRYWAIT P2, [R7+URZ+0x34850], R5 ;  /* 0x03485005070075a7 */ /* 0x000e64000804017f */
[----:B-1----:R-:W-:Y:S05]  /*19f40*/  @!P2 BRA `(.L_x_609) ;  /* 0x000000e40050a947 */ /* 0x002fea0003800000 */
.L_x_606:
[----:B01---5:R-:W-:Y:S01]  /*19f50*/  VIADD R5, R2, 0x400 ;  /* 0x0000040002057836 */ /* 0x023fe20000000000 */
[----:B------:R-:W-:Y:S01]  /*19f60*/  MOV R9, 0x40000040 ;  /* 0x4000004000097802 */ /* 0x000fe20000000f00 */
[----:B------:R-:W-:Y:S05]  /*19f70*/  WARPSYNC.ALL ;  /* 0x0000000000007948 */ /* 0x000fea0003800000 */
[----:B------:R-:W-:Y:S01]  /*19f80*/  SHF.R.U32.HI R5, RZ, 0x4, R5 ;  /* 0x00000004ff057819 */ /* 0x000fe20000011605 */
[----:B------:R-:W-:Y:S01]  /*19f90*/  WARPGROUP.ARRIVE ;  /* 0x00000000000079c5 */ /* 0x000fe20000000000 */
[----:B------:R-:W-:Y:S01]  /*19fa0*/  R2UR UR7, R9 ;  /* 0x00000000090772ca */ /* 0x000fe200000e0000 */
[----:B------:R-:W-:Y:S01]  /*19fb0*/  IMAD.MOV.U32 R11, RZ, RZ, 0x40000040 ;  /* 0x40000040ff0b7424 */ /* 0x000fe200078e00ff */
[----:B------:R-:W-:Y:S01]  /*19fc0*/  LOP3.LUT R5, R5, 0x3fff, RZ, 0xc0, !PT ;  /* 0x00003fff05057812 */ /* 0x000fe200078ec0ff */
[----:B------:R-:W-:Y:S01]  /*19fd0*/  IMAD.MOV.U32 R15, RZ, RZ, 0x40000040 ;  /* 0x40000040ff0f7424 */ /* 0x000fe200078e00ff */
[----:B------:R-:W-:Y:S01]  /*19fe0*/  FMNMX.FTZ R13, R170, R3, !PT ;  /* 0x00000003aa0d7209 */ /* 0x000fe20007810000 */
[----:B------:R-:W-:Y:S01]  /*19ff0*/  IMAD.U32 R9, RZ, RZ, UR61 ;  /* 0x0000003dff097e24 */ /* 0x000fe2000f8e00ff */
[----:B------:R-:W-:Y:S01]  /*1a000*/  LOP3.LUT R5, R5, 0x5800000, RZ, 0xfc, !PT ;  /* 0x0580000005057812 */ /* 0x000fe200078efcff */
[----:B------:R-:W0:Y:S01]  /*1a010*/  S2R R227, SR_TID.X ;  /* 0x0000000000e37919 */ /* 0x000e220000002100 */
[----:B------:R-:W-:-:S03]  /*1a020*/  FMNMX.FTZ R13, R171, R13, !PT ;  /* 0x0000000dab0d7209 */ /* 0x000fc60007810000 */
[----:B------:R-:W-:Y:S01]  /*1a030*/  IMAD R8, R6, 0xb00, R5 ;  /* 0x00000b0006087824 */ /* 0x000fe200078e0205 */
[----:B------:R-:W-:Y:S02]  /*1a040*/  FMNMX.FTZ R5, R168, R4, !PT ;  /* 0x00000004a8057209 */ /* 0x000fe40007810000 */
[----:B------:R-:W-:Y:S01]  /*1a050*/  FMNMX.FTZ R13, R174, R13, !PT ;  /* 0x0000000dae0d7209 */ /* 0x000fe20007810000 */
[C---:B------:R-:W-:Y:S01]  /*1a060*/  VIADD R10, R8.reuse, 0x80 ;  /* 0x00000080080a7836 */ /* 0x040fe20000000000 */
[C---:B------:R-:W-:Y:S02]  /*1a070*/  R2UR UR6, R8.reuse ;  /* 0x00000000080672ca */ /* 0x040fe400000e0000 */
[----:B------:R-:W-:Y:S02]  /*1a080*/  FMNMX.FTZ R5, R169, R5, !PT ;  /* 0x00000005a9057209 */ /* 0x000fe40007810000 */
[----:B------:R-:W-:Y:S02]  /*1a090*/  IADD3 R14, R8, 0x300, RZ ;  /* 0x00000300080e7810 */ /* 0x000fe40007ffe0ff */
[----:B------:R-:W-:-:S04]  /*1a0a0*/  FMNMX.FTZ R5, R172, R5, !PT ;  /* 0x00000005ac057209 */ /* 0x000fc80007810000 */
[----:B------:R-:W-:-:S03]  /*1a0b0*/  FMNMX.FTZ R5, R173, R5, !PT ;  /* 0x00000005ad057209 */ /* 0x000fc60007810000 */
[----:B------:R-:W-:Y:S01]  /*1a0c0*/  HGMMA.64x128x16.F32 R24, R176, gdesc[UR4].tnspB, R24, gsb0 ;  /* 0x41e00004b0187df0 */ /* 0x000fe20008000818 */
[----:B------:R-:W-:Y:S01]  /*1a0d0*/  R2UR UR6, R10 ;  /* 0x000000000a0672ca */ /* 0x000fe200000e0000 */
[----:B------:R-:W-:Y:S01]  /*1a0e0*/  VIADD R10, R8, 0x100 ;  /* 0x00000100080a7836 */ /* 0x000fe20000000000 */
[----:B------:R-:W-:Y:S01]  /*1a0f0*/  R2UR UR7, R11 ;  /* 0x000000000b0772ca */ /* 0x000fe200000e0000 */
[----:B------:R-:W-:Y:S01]  /*1a100*/  IMAD.MOV.U32 R11, RZ, RZ, 0x40000040 ;  /* 0x40000040ff0b7424 */ /* 0x000fe200078e00ff */
[----:B------:R-:W-:-:S04]  /*1a110*/  FMNMX.FTZ R5, R160, R5, !PT ;  /* 0x00000005a0057209 */ /* 0x000fc80007810000 */
[----:B------:R-:W-:Y:S02]  /*1a120*/  FMNMX.FTZ R5, R161, R5, !PT ;  /* 0x00000005a1057209 */ /* 0x000fe40007810000 */
[----:B0-----:R-:W-:Y:S02]  /*1a130*/  SHF.R.U32.HI R227, RZ, 0x7, R227 ;  /* 0x00000007ffe37819 */ /* 0x001fe400000116e3 */
        /* <DEDUP_REMOVED lines=35> */
[----:B------:R-:W-:-:S04]  /*1a370*/  FMNMX.FTZ R5, R101, R5, !PT ;  /* 0x0000000565057209 */ /* 0x000fc80007810000 */
[----:B------:R-:W-:Y:S01]  /*1a380*/  FMNMX.FTZ R5, R88, R5, !PT ;  /* 0x0000000558057209 */ /* 0x000fe20007810000 */
[----:B------:R-:W-:Y:S01]  /*1a390*/  HGMMA.64x128x16.F32 R24, R180, gdesc[UR4].tnspB, R24, gsb0 ;  /* 0x41e00004b4187df0 */ /* 0x000fe20008000818 */
[----:B------:R-:W-:Y:S01]  /*1a3a0*/  R2UR UR6, R10 ;  /* 0x000000000a0672ca */ /* 0x000fe200000e0000 */
[----:B------:R-:W-:Y:S01]  /*1a3b0*/  VIADD R10, R8, 0x180 ;  /* 0x00000180080a7836 */ /* 0x000fe20000000000 */
[----:B------:R-:W-:Y:S02]  /*1a3c0*/  R2UR UR7, R11 ;  /* 0x000000000b0772ca */ /* 0x000fe400000e0000 */
[----:B------:R-:W-:Y:S02]  /*1a3d0*/  MOV R11, 0x40000040 ;  /* 0x40000040000b7802 */ /* 0x000fe40000000f00 */
[----:B------:R-:W-:-:S04]  /*1a3e0*/  FMNMX.FTZ R5, R89, R5, !PT ;  /* 0x0000000559057209 */ /* 0x000fc80007810000 */
[----:B------:R-:W-:-:S04]  /*1a3f0*/  FMNMX.FTZ R5, R92, R5, !PT ;  /* 0x000000055c057209 */ /* 0x000fc80007810000 */
[----:B------:R-:W-:-:S05]  /*1a400*/  FMNMX.FTZ R5, R93, R5, !PT ;  /* 0x000000055d057209 */ /* 0x000fca0007810000 */
[----:B------:R-:W0:Y:S02]  /*1a410*/  SHFL.BFLY PT, R7, R5, 0x2, 0x1f ;  /* 0x0c401f0005077f89 */ /* 0x000e2400000e0000 */
[----:B0-----:R-:W-:-:S05]  /*1a420*/  FMNMX.FTZ R7, R5, R7, !PT ;  /* 0x0000000705077209 */ /* 0x001fca0007810000 */
[----:B------:R-:W0:Y:S02]  /*1a430*/  SHFL.BFLY PT, R5, R7, 0x1, 0x1f ;  /* 0x0c201f0007057f89 */ /* 0x000e2400000e0000 */
[----:B0-----:R-:W-:-:S05]  /*1a440*/  FMNMX.FTZ R7, R7, R5, !PT ;  /* 0x0000000507077209 */ /* 0x001fca0007810000 */
[----:B------:R-:W-:-:S04]  /*1a450*/  FADD.FTZ R4, -R7, R4 ;  /* 0x0000000407047221 */ /* 0x000fc80000010100 */
[----:B------:R-:W-:-:S06]  /*1a460*/  FMUL.FTZ R4, R4, R9 ;  /* 0x0000000904047220 */ /* 0x000fcc0000410000 */
[----:B------:R-:W-:Y:S01]  /*1a470*/  MUFU.EX2 R4, R4 ;  /* 0x0000000400047308 */ /* 0x000fe20000000800 */
        /* <DEDUP_REMOVED lines=18> */
[----:B------:R-:W-:Y:S01]  /*1a5a0*/  FMUL.FTZ R10, R7, R9 ;  /* 0x00000009070a7220 */ /* 0x000fe20000410000 */
[----:B------:R-:W-:-:S03]  /*1a5b0*/  R2UR UR7, R11 ;  /* 0x000000000b0772ca */ /* 0x000fc600000e0000 */
        /* <DEDUP_REMOVED lines=24> */
[----:B------:R-:W-:Y:S01]  /*1a740*/  FFMA.FTZ R101, R101, R9, -R10 ;  /* 0x0000000965657223 */ /* 0x000fe2000001080a */
[----:B------:R-:W0:Y:S08]  /*1a750*/  MUFU.EX2 R176, R176 ;  /* 0x000000b000b07308 */ /* 0x000e300000000800 */
[----:B------:R-:W-:Y:S08]  /*1a760*/  MUFU.EX2 R5, R5 ;  /* 0x0000000500057308 */ /* 0x000ff00000000800 */
[----:B------:R-:W-:Y:S01]  /*1a770*/  MUFU.EX2 R178, R178 ;  /* 0x000000b200b27308 */ /* 0x000fe20000000800 */
[----:B------:R-:W-:-:S02]  /*1a780*/  WARPGROUP.DEPBAR.LE gsb0, 0x0 ;  /* 0x00008000000079c5 */ /* 0x000fc40000010000 */
[----:B------:R-:W-:Y:S01]  /*1a790*/  WARPGROUP.ARRIVE ;  /* 0x00000000000079c5 */ /* 0x000fe20000000000 */
[-CC-:B------:R-:W-:Y:S01]  /*1a7a0*/  FFMA.FTZ R192, R136, R9.reuse, -R10.reuse ;  /* 0x0000000988c07223 */ /* 0x180fe2000001080a */
[----:B------:R-:W-:-:S03]  /*1a7b0*/  FFMA.FTZ R194, R140, R9, -R10 ;  /* 0x000000098cc27223 */ /* 0x000fc6000001080a */
[----:B------:R-:W-:Y:S01]  /*1a7c0*/  MUFU.EX2 R12, R12 ;  /* 0x0000000c000c7308 */ /* 0x000fe20000000800 */
[----:B------:R-:W-:Y:S01]  /*1a7d0*/  HGMMA.64x128x16.F32 R24, R196, gdesc[UR4].tnspB, R24, gsb0 ;  /* 0x41e00004c4187df0 */ /* 0x000fe20008000818 */
[----:B------:R-:W-:Y:S02]  /*1a7e0*/  R2UR UR6, R14 ;  /* 0x000000000e0672ca */ /* 0x000fe400000e0000 */
[----:B------:R-:W-:Y:S02]  /*1a7f0*/  R2UR UR7, R15 ;  /* 0x000000000f0772ca */ /* 0x000fe400000e0000 */
[----:B------:R-:W-:Y:S02]  /*1a800*/  FMNMX.FTZ R14, R175, R13, !PT ;  /* 0x0000000daf0e7209 */ /* 0x000fe40007810000 */
[----:B------:R-:W-:Y:S02]  /*1a810*/  MUFU.EX2 R180, R180 ;  /* 0x000000b400b47308 */ /* 0x000fe40000000800 */
[----:B------:R-:W-:-:S04]  /*1a820*/  FMNMX.FTZ R14, R162, R14, !PT ;  /* 0x0000000ea20e7209 */ /* 0x000fc80007810000 */
[----:B------:R-:W-:Y:S01]  /*1a830*/  FMNMX.FTZ R14, R163, R14, !PT ;  /* 0x0000000ea30e7209 */ /* 0x000fe20007810000 */
[----:B0-----:R-:W-:Y:S01]  /*1a840*/  FFMA.FTZ R226, R4, R226, R176 ;  /* 0x000000e204e27223 */ /* 0x001fe200000100b0 */
        /* <DEDUP_REMOVED lines=12> */
[----:B------:R-:W-:Y:S01]  /*1a910*/  VIADD R14, R8, 0x380 ;  /* 0x00000380080e7836 */ /* 0x000fe20000000000 */
[----:B------:R-:W-:Y:S02]  /*1a920*/  MUFU.EX2 R21, R21 ;  /* 0x0000001500157308 */ /* 0x000fe40000000800 */
[----:B------:R-:W-:-:S04]  /*1a930*/  FMNMX.FTZ R15, R150, R15, !PT ;  /* 0x0000000f960f7209 */ /* 0x000fc80007810000 */
[----:B------:R-:W-:Y:S01]  /*1a940*/  FMNMX.FTZ R136, R151, R15, !PT ;  /* 0x0000000f97887209 */ /* 0x000fe20007810000 */
[----:B------:R-:W-:Y:S01]  /*1a950*/  IMAD.MOV.U32 R15, RZ, RZ, 0x40000040 ;  /* 0x40000040ff0f7424 */ /* 0x000fe200078e00ff */
[----:B------:R-:W-:Y:S02]  /*1a960*/  MUFU.EX2 R186, R186 ;  /* 0x000000ba00ba7308 */ /* 0x000fe40000000800 */
[----:B------:R-:W-:-:S04]  /*1a970*/  FMNMX.FTZ R136, R138, R136, !PT ;  /* 0x000000888a887209 */ /* 0x000fc80007810000 */
[----:B------:R-:W-:Y:S02]  /*1a980*/  FMNMX.FTZ R136, R139, R136, !PT ;  /* 0x000000888b887209 */ /* 0x000fe40007810000 */
[----:B------:R-:W-:Y:S02]  /*1a990*/  MUFU.EX2 R13, R157 ;  /* 0x0000009d000d7308 */ /* 0x000fe40000000800 */
[----:B------:R-:W-:-:S06]  /*1a9a0*/  FMNMX.FTZ R136, R142, R136, !PT ;  /* 0x000000888e887209 */ /* 0x000fcc0007810000 */
        /* <DEDUP_REMOVED lines=12> */
[-CC-:B------:R-:W-:Y:S01]  /*1aa70*/  FFMA.FTZ R128, R129, R9.reuse, -R10.reuse ;  /* 0x0000000981807223 */ /* 0x180fe2000001080a */
[----:B------:R-:W-:Y:S02]  /*1aa80*/  FFMA.FTZ R198, R132, R9, -R10 ;  /* 0x0000000984c67223 */ /* 0x000fe4000001080a */
[----:B------:R-:W-:Y:S01]  /*1aa90*/  MUFU.EX2 R100, R100 ;  /* 0x0000006400647308 */ /* 0x000fe20000000800 */
[----:B------:R-:W-:Y:S01]  /*1aaa0*/  HGMMA.64x128x16.F32 R24, R200, gdesc[UR4].tnspB, R24, gsb0 ;  /* 0x41e00004c8187df0 */ /* 0x000fe20008000818 */
[----:B------:R-:W-:Y:S02]  /*1aab0*/  R2UR UR6, R14 ;  /* 0x000000000e0672ca */ /* 0x000fe400000e0000 */
[----:B------:R-:W-:Y:S02]  /*1aac0*/  R2UR UR7, R15 ;  /* 0x000000000f0772ca */ /* 0x000fe400000e0000 */
[----:B------:R-:W-:-:S02]  /*1aad0*/  FMNMX.FTZ R15, R143, R136, !PT ;  /* 0x000000888f0f7209 */ /* 0x000fc40007810000 */
        /* <DEDUP_REMOVED lines=23> */
[----:B------:R-:W-:Y:S01]  /*1ac50*/  FMNMX.FTZ R129, R98, R129, !PT ;  /* 0x0000008162817209 */ /* 0x000fe20007810000 */
[----:B------:R-:W-:Y:S02]  /*1ac60*/  WARPGROUP.DEPBAR.LE gsb0, 0x0 ;  /* 0x00008000000079c5 */ /* 0x000fe40000010000 */
[----:B------:R-:W-:Y:S01]  /*1ac70*/  WARPGROUP.ARRIVE ;  /* 0x00000000000079c5 */ /* 0x000fe20000000000 */
[--C-:B------:R-:W-:Y:S01]  /*1ac80*/  FFMA.FTZ R200, R120, R9, -R10.reuse ;  /* 0x0000000978c87223 */ /* 0x100fe2000001080a */
[----:B------:R-:W-:Y:S01]  /*1ac90*/  FMNMX.FTZ R120, R99, R129, !PT ;  /* 0x0000008163787209 */ /* 0x000fe20007810000 */
[-CC-:B------:R-:W-:Y:S01]  /*1aca0*/  FFMA.FTZ R202, R124, R9.reuse, -R10.reuse ;  /* 0x000000097cca7223 */ /* 0x180fe2000001080a */
[----:B------:R-:W-:Y:S02]  /*1acb0*/  FFMA.FTZ R124, R125, R9, -R10 ;  /* 0x000000097d7c7223 */ /* 0x000fe4000001080a */
[----:B------:R-:W-:Y:S01]  /*1acc0*/  HGMMA.64x128x16.F32 R24, R204, gdesc[UR4].tnspB, R24, gsb0 ;  /* 0x41e00004cc187df0 */ /* 0x000fe20008000818 */
[----:B------:R-:W-:Y:S01]  /*1acd0*/  FMNMX.FTZ R120, R102, R120, !PT ;  /* 0x0000007866787209 */ /* 0x000fe20007810000 */
[----:B------:R-:W-:Y:S03]  /*1ace0*/  MUFU.EX2 R200, R200 ;  /* 0x000000c800c87308 */ /* 0x000fe60000000800 */
[----:B------:R-:W-:-:S04]  /*1acf0*/  FMNMX.FTZ R125, R103, R120, !PT ;  /* 0x00000078677d7209 */ /* 0x000fc80007810000 */
[----:B------:R-:W-:Y:S01]  /*1ad00*/  FMNMX.FTZ R125, R90, R125, !PT ;  /* 0x0000007d5a7d7209 */ /* 0x000fe20007810000 */
[----:B------:R0:W-:Y:S03]  /*1ad10*/  MUFU.EX2 R120, R113 ;  /* 0x0000007100787308 */ /* 0x0001e60000000800 */
[----:B------:R-:W-:-:S05]  /*1ad20*/  FMNMX.FTZ R125, R91, R125, !PT ;  /* 0x0000007d5b7d7209 */ /* 0x000fca0007810000 */
[----:B------:R-:W-:Y:S01]  /*1ad30*/  MUFU.EX2 R202, R202 ;  /* 0x000000ca00ca7308 */ /* 0x000fe20000000800 */
[----:B0-----:R-:W-:-:S05]  /*1ad40*/  IMAD.MOV.U32 R113, RZ, RZ, 0x40000040 ;  /* 0x40000040ff717424 */ /* 0x001fca00078e00ff */
[----:B------:R-:W-:Y:S02]  /*1ad50*/  R2UR UR7, R113 ;  /* 0x00000000710772ca */ /* 0x000fe400000e0000 */
[----:B------:R-:W-:Y:S01]  /*1ad60*/  FMNMX.FTZ R113, R94, R125, !PT ;  /* 0x0000007d5e717209 */ /* 0x000fe20007810000 */
[----:B------:R-:W-:Y:S03]  /*1ad70*/  MUFU.EX2 R124, R124 ;  /* 0x0000007c007c7308 */ /* 0x000fe60000000800 */
[----:B------:R-:W-:Y:S01]  /*1ad80*/  FMNMX.FTZ R113, R95, R113, !PT ;  /* 0x000000715f717209 */ /* 0x000fe20007810000 */
[----:B------:R-:W-:Y:S02]  /*1ad90*/  WARPGROUP.DEPBAR.LE gsb0, 0x0 ;  /* 0x00008000000079c5 */ /* 0x000fe40000010000 */
[-CC-:B------:R-:W-:Y:S01]  /*1ada0*/  FFMA.FTZ R204, R112, R9.reuse, -R10.reuse ;  /* 0x0000000970cc7223 */ /* 0x180fe2000001080a */
[----:B------:R-:W-:Y:S01]  /*1adb0*/  VIADD R112, R8, 0x400 ;  /* 0x0000040008707836 */ /* 0x000fe20000000000 */
[----:B------:R-:W-:Y:S01]  /*1adc0*/  WARPGROUP.ARRIVE ;  /* 0x00000000000079c5 */ /* 0x000fe20000000000 */
[----:B------:R-:W-:-:S02]  /*1add0*/  FFMA.FTZ R206, R116, R9, -R10 ;  /* 0x0000000974ce7223 */ /* 0x000fc4000001080a */
[----:B------:R-:W0:Y:S01]  /*1ade0*/  SHFL.BFLY PT, R116, R113, 0x2, 0x1f ;  /* 0x0c401f0071747f89 */ /* 0x000e2200000e0000 */
[----:B------:R-:W-:Y:S01]  /*1adf0*/  R2UR UR6, R112 ;  /* 0x00000000700672ca */ /* 0x000fe200000e0000 */
[----:B------:R-:W-:Y:S01]  /*1ae00*/  FFMA.FTZ R112, R117, R9, -R10 ;  /* 0x0000000975707223 */ /* 0x000fe2000001080a */
[----:B------:R-:W-:Y:S08]  /*1ae10*/  MUFU.EX2 R204, R204 ;  /* 0x000000cc00cc7308 */ /* 0x000ff00000000800 */
[----:B------:R-:W-:Y:S03]  /*1ae20*/  MUFU.EX2 R206, R206 ;  /* 0x000000ce00ce7308 */ /* 0x000fe60000000800 */
[----:B------:R-:W-:Y:S05]  /*1ae30*/  HGMMA.64x128x16.F32 R24, R208, gdesc[UR4].tnspB, R24, gsb0 ;  /* 0x41e00004d0187df0 */ /* 0x000fea0008000818 */
[----:B------:R-:W-:Y:S01]  /*1ae40*/  MUFU.EX2 R112, R112 ;  /* 0x0000007000707308 */ /* 0x000fe20000000800 */
[----:B0-----:R-:W-:-:S05]  /*1ae50*/  FMNMX.FTZ R113, R113, R116, !PT ;  /* 0x0000007471717209 */ /* 0x001fca0007810000 */
[----:B------:R-:W0:Y:S01]  /*1ae60*/  SHFL.BFLY PT, R116, R113, 0x1, 0x1f ;  /* 0x0c201f0071747f89 */ /* 0x000e2200000e0000 */
[----:B------:R-:W-:Y:S02]  /*1ae70*/  WARPGROUP.DEPBAR.LE gsb0, 0x0 ;  /* 0x00008000000079c5 */ /* 0x000fe40000010000 */
[-CC-:B------:R-:W-:Y:S01]  /*1ae80*/  FFMA.FTZ R210, R108, R9.reuse, -R10.reuse ;  /* 0x000000096cd27223 */ /* 0x180fe2000001080a */
[-CC-:B------:R-:W-:Y:S01]  /*1ae90*/  FFMA.FTZ R108, R88, R9.reuse, -R10.reuse ;  /* 0x00000009586c7223 */ /* 0x180fe2000001080a */
[-CC-:B------:R-:W-:Y:S01]  /*1aea0*/  FFMA.FTZ R88, R92, R9.reuse, -R10.reuse ;  /* 0x000000095c587223 */ /* 0x180fe2000001080a */
[-CC-:B------:R-:W-:Y:S01]  /*1aeb0*/  FFMA.FTZ R208, R104, R9.reuse, -R10.reuse ;  /* 0x0000000968d07223 */ /* 0x180fe2000001080a */
[----:B0-----:R-:W-:Y:S01]  /*1aec0*/  FMNMX.FTZ R92, R113, R116, !PT ;  /* 0x00000074715c7209 */ /* 0x001fe20007810000 */
[-CC-:B------:R-:W-:Y:S01]  /*1aed0*/  FFMA.FTZ R104, R105, R9.reuse, -R10.reuse ;  /* 0x0000000969687223 */ /* 0x180fe2000001080a */
[-CC-:B------:R-:W-:Y:S01]  /*1aee0*/  FFMA.FTZ R105, R109, R9.reuse, -R10.reuse ;  /* 0x000000096d697223 */ /* 0x180fe2000001080a */
[-CC-:B------:R-:W-:Y:S01]  /*1aef0*/  FFMA.FTZ R109, R89, R9.reuse, -R10.reuse ;  /* 0x00000009596d7223 */ /* 0x180fe2000001080a */
[----:B------:R0:W-:Y:S01]  /*1af00*/  MUFU.EX2 R113, R88 ;  /* 0x0000005800717308 */ /* 0x0001e20000000800 */
[-C--:B------:R-:W-:Y:S01]  /*1af10*/  FFMA.FTZ R10, R93, R9.reuse, -R10 ;  /* 0x000000095d0a7223 */ /* 0x080fe2000001080a */
[----:B------:R-:W-:Y:S01]  /*1af20*/  IMAD.MOV.U32 R89, RZ, RZ, 0x40000040 ;  /* 0x40000040ff597424 */ /* 0x000fe200078e00ff */
[----:B------:R-:W-:Y:S01]  /*1af30*/  WARPGROUP.ARRIVE ;  /* 0x00000000000079c5 */ /* 0x000fe20000000000 */
[----:B------:R-:W-:-:S03]  /*1af40*/  FMUL.FTZ R116, R92, R9 ;  /* 0x000000095c747220 */ /* 0x000fc60000410000 */
[----:B------:R-:W-:Y:S01]  /*1af50*/  R2UR UR7, R89 ;  /* 0x00000000590772ca */ /* 0x000fe200000e0000 */
[-CC-:B------:R-:W-:Y:S01]  /*1af60*/  FFMA.FTZ R199, R134, R9.reuse, -R116.reuse ;  /* 0x0000000986c77223 */ /* 0x180fe20000010874 */
[----:B0-----:R-:W-:Y:S01]  /*1af70*/  FADD.FTZ R88, -R92, R3 ;  /* 0x000000035c587221 */ /* 0x001fe20000010100 */
[----:B------:R-:W2:Y:S01]  /*1af80*/  LDL R134, [R1+0x4] ;  /* 0x0000040001867983 */ /* 0x000ea20000100800 */
[----:B------:R0:W-:Y:S01]  /*1af90*/  MUFU.EX2 R3, R10 ;  /* 0x0000000a00037308 */ /* 0x0001e20000000800 */
[----:B------:R-:W-:Y:S02]  /*1afa0*/  IMAD.MOV.U32 R89, RZ, RZ, 0x40000040 ;  /* 0x40000040ff597424 */ /* 0x000fe400078e00ff */
[-CC-:B------:R-:W-:Y:S01]  /*1afb0*/  FFMA.FTZ R177, R170, R9.reuse, -R116.reuse ;  /* 0x00000009aab17223 */ /* 0x180fe20000010874 */
[-CC-:B------:R-:W-:Y:S01]  /*1afc0*/  FFMA.FTZ R93, R171, R9.reuse, -R116.reuse ;  /* 0x00000009ab5d7223 */ /* 0x180fe20000010874 */
[-CC-:B------:R-:W-:Y:S01]  /*1afd0*/  FFMA.FTZ R179, R174, R9.reuse, -R116.reuse ;  /* 0x00000009aeb37223 */ /* 0x180fe20000010874 */
[-CC-:B------:R-:W-:Y:S01]  /*1afe0*/  FFMA.FTZ R117, R175, R9.reuse, -R116.reuse ;  /* 0x00000009af757223 */ /* 0x180fe20000010874 */
[-CC-:B------:R-:W-:Y:S01]  /*1aff0*/  FFMA.FTZ R181, R162, R9.reuse, -R116.reuse ;  /* 0x00000009a2b57223 */ /* 0x180fe20000010874 */
[-CC-:B------:R-:W-:Y:S01]  /*1b000*/  FFMA.FTZ R197, R130, R9.reuse, -R116.reuse ;  /* 0x0000000982c57223 */ /* 0x180fe20000010874 */
[----:B------:R-:W-:Y:S01]  /*1b010*/  MUFU.EX2 R177, R177 ;  /* 0x000000b100b17308 */ /* 0x000fe20000000800 */
[-C--:B0-----:R-:W-:Y:S01]  /*1b020*/  FMUL.FTZ R10, R88, R9.reuse ;  /* 0x00000009580a7220 */ /* 0x081fe20000410000 */
[----:B------:R-:W-:Y:S01]  /*1b030*/  IADD3 R88, R8, 0x480, RZ ;  /* 0x0000048008587810 */ /* 0x000fe20007ffe0ff */
[-CC-:B------:R-:W-:Y:S01]  /*1b040*/  FFMA.FTZ R125, R163, R9.reuse, -R116.reuse ;  /* 0x00000009a37d7223 */ /* 0x180fe20000010874 */
[-CC-:B------:R-:W-:Y:S01]  /*1b050*/  FFMA.FTZ R201, R122, R9.reuse, -R116.reuse ;  /* 0x000000097ac97223 */ /* 0x180fe20000010874 */
[-CC-:B------:R-:W-:Y:S01]  /*1b060*/  FFMA.FTZ R183, R166, R9.reuse, -R116.reuse ;  /* 0x00000009a6b77223 */ /* 0x180fe20000010874 */
[----:B------:R-:W-:Y:S01]  /*1b070*/  R2UR UR6, R88 ;  /* 0x00000000580672ca */ /* 0x000fe200000e0000 */
[----:B------:R-:W-:Y:S01]  /*1b080*/  VIADD R88, R8, 0x500 ;  /* 0x0000050008587836 */ /* 0x000fe20000000000 */
        /* <DEDUP_REMOVED lines=10> */
[-C--:B------:R-:W-:Y:S01]  /*1b130*/  FFMA.FTZ R207, R118, R9.reuse, -R116 ;  /* 0x0000000976cf7223 */ /* 0x080fe20000010874 */
[----:B------:R-:W-:Y:S01]  /*1b140*/  HGMMA.64x128x16.F32 R24, R212, gdesc[UR4].tnspB, R24, gsb0 ;  /* 0x41e00004d4187df0 */ /* 0x000fe20008000818 */
[----:B------:R-:W-:Y:S01]  /*1b150*/  R2UR UR6, R88 ;  /* 0x00000000580672ca */ /* 0x000fe200000e0000 */
[----:B------:R-:W-:Y:S01]  /*1b160*/  @!P1 IMAD R88, R222, 0x8, R2 ;  /* 0x00000008de589824 */ /* 0x000fe200078e0202 */
[----:B------:R-:W-:Y:S01]  /*1b170*/  R2UR UR7, R89 ;  /* 0x00000000590772ca */ /* 0x000fe200000e0000 */
[-CC-:B------:R-:W-:Y:S01]  /*1b180*/  FFMA.FTZ R191, R150, R9.reuse, -R116.reuse ;  /* 0x0000000996bf7223 */ /* 0x180fe20000010874 */
[----:B------:R-:W3:Y:S01]  /*1b190*/  MUFU.EX2 R179, R179 ;  /* 0x000000b300b37308 */ /* 0x000ee20000000800 */
[----:B------:R-:W-:Y:S01]  /*1b1a0*/  @!P1 VIADD R88, R88, 0x34840 ;  /* 0x0003484058589836 */ /* 0x000fe20000000000 */
[----:B------:R-:W-:Y:S01]  /*1b1b0*/  IADD3 R89, -R227, 0xb, RZ ;  /* 0x0000000be3597810 */ /* 0x000fe20007ffe1ff */
[-CC-:B------:R-:W-:Y:S01]  /*1b1c0*/  FFMA.FTZ R205, R114, R9.reuse, -R116.reuse ;  /* 0x0000000972cd7223 */ /* 0x180fe20000010874 */
[-CC-:B------:R-:W-:Y:S01]  /*1b1d0*/  FFMA.FTZ R133, R151, R9.reuse, -R116.reuse ;  /* 0x0000000997857223 */ /* 0x180fe20000010874 */
[-C--:B------:R-:W-:Y:S01]  /*1b1e0*/  FFMA.FTZ R209, R106, R9.reuse, -R116 ;  /* 0x000000096ad17223 */ /* 0x080fe20000010874 */
[----:B------:R-:W-:Y:S01]  /*1b1f0*/  @!P1 PRMT R130, RZ, 0x654, R88 ;  /* 0x00000654ff829816 */ /* 0x000fe20000000058 */
[----:B------:R-:W-:Y:S01]  /*1b200*/  FFMA.FTZ R193, R138, R9, -R116 ;  /* 0x000000098ac17223 */ /* 0x000fe20000010874 */
[----:B------:R-:W4:Y:S01]  /*1b210*/  MUFU.EX2 R117, R117 ;  /* 0x0000007500757308 */ /* 0x000f220000000800 */
[----:B0-----:R-:W-:Y:S01]  /*1b220*/  FFMA.FTZ R122, R10, R225, R177 ;  /* 0x000000e10a7a7223 */ /* 0x001fe200000100b1 */
[----:B------:R-:W-:Y:S01]  /*1b230*/  FADD.FTZ R131, R5, R226 ;  /* 0x000000e205837221 */ /* 0x000fe20000010000 */
[-CC-:B------:R-:W-:Y:S01]  /*1b240*/  FFMA.FTZ R211, R110, R9.reuse, -R116.reuse ;  /* 0x000000096ed37223 */ /* 0x180fe20000010874 */
[-CC-:B------:R-:W-:Y:S01]  /*1b250*/  FFMA.FTZ R137, R139, R9.reuse, -R116.reuse ;  /* 0x000000098b897223 */ /* 0x180fe20000010874 */
[-CC-:B------:R-:W-:Y:S01]  /*1b260*/  FFMA.FTZ R195, R142, R9.reuse, -R116.reuse ;  /* 0x000000098ec37223 */ /* 0x180fe20000010874 */
[-CC-:B------:R-:W-:Y:S01]  /*1b270*/  FFMA.FTZ R115, R115, R9.reuse, -R116.reuse ;  /* 0x0000000973737223 */ /* 0x180fe20000010874 */
[----:B------:R-:W-:Y:S01]  /*1b280*/  FFMA.FTZ R135, R135, R9, -R116 ;  /* 0x0000000987877223 */ /* 0x000fe20000010874 */
[----:B------:R-:W0:Y:S01]  /*1b290*/  MUFU.EX2 R181, R181 ;  /* 0x000000b500b57308 */ /* 0x000e220000000800 */
[----:B-1----:R-:W-:Y:S01]  /*1b2a0*/  FADD.FTZ R122, R93, R122 ;  /* 0x0000007a5d7a7221 */ /* 0x002fe20000010000 */
[----:B------:R-:W-:-:S06]  /*1b2b0*/  FADD.FTZ R131, R178, R131 ;  /* 0x00000083b2837221 */ /* 0x000fcc0000010000 */
[----:B------:R-:W1:Y:S08]  /*1b2c0*/  MUFU.EX2 R125, R125 ;  /* 0x0000007d007d7308 */ /* 0x000e700000000800 */
        /* <DEDUP_REMOVED lines=8> */
[----:B------:R-:W-:Y:S08]  /*1b350*/  MUFU.EX2 R197, R197 ;  /* 0x000000c500c57308 */ /* 0x000ff00000000800 */
[----:B------:R-:W-:Y:S08]  /*1b360*/  MUFU.EX2 R8, R8 ;  /* 0x0000000800087308 */ /* 0x000ff00000000800 */
[----:B------:R-:W-:Y:S01]  /*1b370*/  MUFU.EX2 R199, R199 ;  /* 0x000000c700c77308 */ /* 0x000fe20000000800 */
[----:B------:R-:W-:-:S07]  /*1b380*/  F2FP.F16.F32.PACK_AB R176, R5, R176 ;  /* 0x000000b005b0723e */ /* 0x000fce00000000ff */
[----:B------:R-:W-:Y:S08]  /*1b390*/  MUFU.EX2 R208, R208 ;  /* 0x000000d000d07308 */ /* 0x000ff00000000800 */
[----:B------:R-:W-:Y:S08]  /*1b3a0*/  MUFU.EX2 R104, R104 ;  /* 0x0000006800687308 */ /* 0x000ff00000000800 */
[----:B------:R-:W-:Y:S01]  /*1b3b0*/  MUFU.EX2 R210, R210 ;  /* 0x000000d200d27308 */ /* 0x000fe20000000800 */
[----:B------:R-:W-:-:S02]  /*1b3c0*/  WARPGROUP.DEPBAR.LE gsb0, 0x0 ;  /* 0x00008000000079c5 */ /* 0x000fc40000010000 */
[----:B------:R-:W-:Y:S01]  /*1b3d0*/  WARPGROUP.ARRIVE ;  /* 0x00000000000079c5 */ /* 0x000fe20000000000 */
[-CC-:B------:R-:W-:Y:S01]  /*1b3e0*/  FFMA.FTZ R114, R107, R9.reuse, -R116.reuse ;  /* 0x000000096b727223 */ /* 0x180fe20000010874 */
[----:B------:R-:W-:-:S03]  /*1b3f0*/  FFMA.FTZ R138, R143, R9, -R116 ;  /* 0x000000098f8a7223 */ /* 0x000fc60000010874 */
[----:B------:R-:W2:Y:S01]  /*1b400*/  MUFU.EX2 R191, R191 ;  /* 0x000000bf00bf7308 */ /* 0x000ea20000000800 */
[----:B------:R-:W-:Y:S01]  /*1b410*/  HGMMA.64x128x16.F32 R24, R216, gdesc[UR4].tnspB, R24, gsb0 ;  /* 0x41e00004d8187df0 */ /* 0x000fe20008000818 */
[----:B---3--:R-:W-:Y:S01]  /*1b420*/  FADD.FTZ R122, R179, R122 ;  /* 0x0000007ab37a7221 */ /* 0x008fe20000010000 */
[----:B------:R-:W-:-:S03]  /*1b430*/  FADD.FTZ R131, R12, R131 ;  /* 0x000000830c837221 */ /* 0x000fc60000010000 */
[----:B----4-:R-:W-:Y:S02]  /*1b440*/  FADD.FTZ R122, R117, R122 ;  /* 0x0000007a757a7221 */ /* 0x010fe40000010000 */
[----:B------:R-:W3:Y:S02]  /*1b450*/  MUFU.EX2 R133, R133 ;  /* 0x0000008500857308 */ /* 0x000ee40000000800 */
[----:B0-----:R-:W-:-:S04]  /*1b460*/  FADD.FTZ R122, R181, R122 ;  /* 0x0000007ab57a7221 */ /* 0x001fc80000010000 */
[----:B-1----:R-:W-:Y:S02]  /*1b470*/  FADD.FTZ R122, R125, R122 ;  /* 0x0000007a7d7a7221 */ /* 0x002fe40000010000 */
[----:B------:R-:W0:Y:S02]  /*1b480*/  MUFU.EX2 R193, R193 ;  /* 0x000000c100c17308 */ /* 0x000e240000000800 */
[----:B------:R-:W-:-:S04]  /*1b490*/  FADD.FTZ R122, R183, R122 ;  /* 0x0000007ab77a7221 */ /* 0x000fc80000010000 */
[----:B------:R-:W-:Y:S02]  /*1b4a0*/  FADD.FTZ R122, R141, R122 ;  /* 0x0000007a8d7a7221 */ /* 0x000fe40000010000 */
[----:B------:R-:W1:Y:S02]  /*1b4b0*/  MUFU.EX2 R137, R137 ;  /* 0x0000008900897308 */ /* 0x000e640000000800 */
[----:B------:R-:W-:-:S04]  /*1b4c0*/  FADD.FTZ R122, R185, R122 ;  /* 0x0000007ab97a7221 */ /* 0x000fc80000010000 */
[----:B------:R-:W-:Y:S02]  /*1b4d0*/  FADD.FTZ R122, R129, R122 ;  /* 0x0000007a817a7221 */ /* 0x000fe40000010000 */
[----:B------:R-:W4:Y:S08]  /*1b4e0*/  MUFU.EX2 R195, R195 ;  /* 0x000000c300c37308 */ /* 0x000f300000000800 */
[----:B------:R-:W4:Y:S01]  /*1b4f0*/  MUFU.EX2 R138, R138 ;  /* 0x0000008a008a7308 */ /* 0x000f220000000800 */
[----:B------:R-:W-:-:S02]  /*1b500*/  F2FP.F16.F32.PACK_AB R177, R93, R177 ;  /* 0x000000b15db1723e */ /* 0x000fc400000000ff */
[----:B------:R-:W-:-:S05]  /*1b510*/  F2FP.F16.F32.PACK_AB R178, R12, R178 ;  /* 0x000000b20cb2723e */ /* 0x000fca00000000ff */
[----:B------:R-:W4:Y:S01]  /*1b520*/  MUFU.EX2 R88, R135 ;  /* 0x0000008700587308 */ /* 0x000f220000000800 */
[----:B------:R-:W-:-:S07]  /*1b530*/  FFMA.FTZ R203, R126, R9, -R116 ;  /* 0x000000097ecb7223 */ /* 0x000fce0000010874 */
[----:B------:R-:W4:Y:S08]  /*1b540*/  MUFU.EX2 R201, R201 ;  /* 0x000000c900c97308 */ /* 0x000f300000000800 */
[----:B------:R-:W-:Y:S08]  /*1b550*/  MUFU.EX2 R105, R105 ;  /* 0x0000006900697308 */ /* 0x000ff00000000800 */
[----:B------:R-:W-:Y:S08]  /*1b560*/  MUFU.EX2 R108, R108 ;  /* 0x0000006c006c7308 */ /* 0x000ff00000000800 */
[----:B------:R-:W-:Y:S01]  /*1b570*/  MUFU.EX2 R109, R109 ;  /* 0x0000006d006d7308 */ /* 0x000fe20000000800 */
[----:B------:R-:W-:-:S02]  /*1b580*/  WARPGROUP.DEPBAR.LE gsb0, 0x0 ;  /* 0x00008000000079c5 */ /* 0x000fc40000010000 */
[----:B------:R3:W-:Y:S06]  /*1b590*/  BAR.ARV R89, 0x100 ;  /* 0x000400590000751d */ /* 0x0007ec0000002000 */
[----:B------:R0:W-:Y:S02]  /*1b5a0*/  @!P1 SYNCS.ARRIVE.TRANS64.RED.A1T0 RZ, [R130+URZ], RZ ;  /* 0x000000ff82ff99a7 */ /* 0x0001e4000810043f */
[----:B0-----:R-:W-:-:S05]  /*1b5b0*/  @!P1 LEA R130, R6, R2, 0x3 ;  /* 0x0000000206829211 */ /* 0x001fca00078e18ff */
[----:B------:R-:W-:-:S05]  /*1b5c0*/  @!P1 VIADD R130, R130, 0x34860 ;  /* 0x0003486082829836 */ /* 0x000fca0000000000 */
[----:B------:R-:W-:-:S04]  /*1b5d0*/  @!P1 PRMT R130, RZ, 0x654, R130 ;  /* 0x00000654ff829816 */ /* 0x000fc80000000082 */
[----:B------:R0:W-:Y:S01]  /*1b5e0*/  @!P1 SYNCS.ARRIVE.TRANS64.RED.A1T0 RZ, [R130+URZ], RZ ;  /* 0x000000ff82ff99a7 */ /* 0x0001e2000810043f */
[----:B------:R-:W-:Y:S01]  /*1b5f0*/  FFMA.FTZ R6, R123, R9, -R116 ;  /* 0x000000097b067223 */ /* 0x000fe20000010874 */
[----:B0-----:R-:W-:-:S04]  /*1b600*/  FADD.FTZ R130, R180, R131 ;  /* 0x00000083b4827221 */ /* 0x001fc80000010000 */
[----:B------:R-:W-:-:S04]  /*1b610*/  FADD.FTZ R123, R11, R130 ;  /* 0x000000820b7b7221 */ /* 0x000fc80000010000 */
[----:B------:R-:W-:-:S04]  /*1b620*/  FADD.FTZ R123, R182, R123 ;  /* 0x0000007bb67b7221 */ /* 0x000fc80000010000 */
[----:B------:R-:W-:-:S04]  /*1b630*/  FADD.FTZ R123, R20, R123 ;  /* 0x0000007b147b7221 */ /* 0x000fc80000010000 */
[----:B------:R-:W-:-:S04]  /*1b640*/  FADD.FTZ R118, R184, R123 ;  /* 0x0000007bb8767221 */ /* 0x000fc80000010000 */
[----:B------:R-:W-:Y:S01]  /*1b650*/  FADD.FTZ R107, R21, R118 ;  /* 0x00000076156b7221 */ /* 0x000fe20000010000 */
[----:B------:R-:W-:-:S03]  /*1b660*/  FADD.FTZ R123, R187, R122 ;  /* 0x0000007abb7b7221 */ /* 0x000fc60000010000 */
[----:B------:R-:W-:Y:S01]  /*1b670*/  FADD.FTZ R106, R186, R107 ;  /* 0x0000006bba6a7221 */ /* 0x000fe20000010000 */
[-C--:B---3--:R-:W-:Y:S01]  /*1b680*/  FFMA.FTZ R89, R127, R9.reuse, -R116 ;  /* 0x000000097f597223 */ /* 0x088fe20000010874 */
[----:B------:R-:W-:Y:S02]  /*1b690*/  FADD.FTZ R110, R132, R123 ;  /* 0x0000007b846e7221 */ /* 0x000fe40000010000 */
[----:B------:R-:W-:Y:S01]  /*1b6a0*/  FADD.FTZ R127, R13, R106 ;  /* 0x0000006a0d7f7221 */ /* 0x000fe20000010000 */
[----:B------:R-:W-:Y:S01]  /*1b6b0*/  FFMA.FTZ R106, R99, R9, -R116 ;  /* 0x00000009636a7223 */ /* 0x000fe20000010874 */
[----:B------:R-:W-:Y:S02]  /*1b6c0*/  FADD.FTZ R99, R189, R110 ;  /* 0x0000006ebd637221 */ /* 0x000fe40000010000 */
[----:B------:R-:W-:Y:S02]  /*1b6d0*/  FADD.FTZ R127, R188, R127 ;  /* 0x0000007fbc7f7221 */ /* 0x000fe40000010000 */
[----:B------:R-:W-:-:S02]  /*1b6e0*/  FADD.FTZ R110, R140, R99 ;  /* 0x000000638c6e7221 */ /* 0x000fc40000010000 */
[----:B------:R-:W-:Y:S01]  /*1b6f0*/  FADD.FTZ R127, R144, R127 ;  /* 0x0000007f907f7221 */ /* 0x000fe20000010000 */
[-C--:B------:R-:W-:Y:S01]  /*1b700*/  FFMA.FTZ R99, R90, R9.reuse, -R116 ;  /* 0x000000095a637223 */ /* 0x080fe20000010874 */
[----:B--2---:R-:W-:Y:S02]  /*1b710*/  FADD.FTZ R110, R191, R110 ;  /* 0x0000006ebf6e7221 */ /* 0x004fe40000010000 */
[----:B------:R-:W-:Y:S01]  /*1b720*/  FADD.FTZ R90, R190, R127 ;  /* 0x0000007fbe5a7221 */ /* 0x000fe20000010000 */
[----:B------:R-:W-:Y:S02]  /*1b730*/  FFMA.FTZ R107, R98, R9, -R116 ;  /* 0x00000009626b7223 */ /* 0x000fe40000010874 */
[----:B------:R0:W-:Y:S01]  /*1b740*/  MUFU.EX2 R98, R115 ;  /* 0x0000007300627308 */ /* 0x0001e20000000800 */
[----:B------:R-:W-:Y:S01]  /*1b750*/  FADD.FTZ R110, R133, R110 ;  /* 0x0000006e856e7221 */ /* 0x000fe20000010000 */
[----:B0-----:R-:W-:-:S03]  /*1b760*/  FADD.FTZ R115, R145, R90 ;  /* 0x0000005a91737221 */ /* 0x001fc60000010000 */
[----:B------:R-:W-:Y:S01]  /*1b770*/  FADD.FTZ R110, R193, R110 ;  /* 0x0000006ec16e7221 */ /* 0x000fe20000010000 */
[----:B------:R-:W-:-:S03]  /*1b780*/  FADD.FTZ R115, R192, R115 ;  /* 0x00000073c0737221 */ /* 0x000fc60000010000 */
[----:B-1----:R-:W-:Y:S01]  /*1b790*/  FADD.FTZ R110, R137, R110 ;  /* 0x0000006e896e7221 */ /* 0x002fe20000010000 */
[----:B------:R-:W-:-:S03]  /*1b7a0*/  FADD.FTZ R115, R14, R115 ;  /* 0x000000730e737221 */ /* 0x000fc60000010000 */
[----:B----4-:R-:W-:Y:S01]  /*1b7b0*/  FADD.FTZ R93, R195, R110 ;  /* 0x0000006ec35d7221 */ /* 0x010fe20000010000 */
[----:B------:R-:W-:-:S03]  /*1b7c0*/  FADD.FTZ R115, R194, R115 ;  /* 0x00000073c2737221 */ /* 0x000fc60000010000 */
[----:B------:R-:W-:Y:S01]  /*1b7d0*/  FADD.FTZ R12, R138, R93 ;  /* 0x0000005d8a0c7221 */ /* 0x000fe20000010000 */
[----:B------:R-:W-:Y:S01]  /*1b7e0*/  FADD.FTZ R115, R136, R115 ;  /* 0x0000007388737221 */ /* 0x000fe20000010000 */
[----:B------:R-:W-:Y:S02]  /*1b7f0*/  F2FP.F16.F32.PACK_AB R180, R11, R180 ;  /* 0x000000b40bb4723e */ /* 0x000fe400000000ff */
[----:B------:R-:W-:Y:S01]  /*1b800*/  FADD.FTZ R11, R197, R12 ;  /* 0x0000000cc50b7221 */ /* 0x000fe20000010000 */
[----:B------:R-:W-:Y:S01]  /*1b810*/  FADD.FTZ R115, R196, R115 ;  /* 0x00000073c4737221 */ /* 0x000fe20000010000 */
[----:B------:R-:W0:Y:S02]  /*1b820*/  MUFU.EX2 R6, R6 ;  /* 0x0000000600067308 */ /* 0x000e240000000800 */
[----:B------:R-:W-:Y:S01]  /*1b830*/  FADD.FTZ R12, R8, R11 ;  /* 0x0000000b080c7221 */ /* 0x000fe20000010000 */
[----:B------:R-:W-:Y:S01]  /*1b840*/  FADD.FTZ R115, R128, R115 ;  /* 0x0000007380737221 */ /* 0x000fe20000010000 */
[----:B------:R-:W-:-:S02]  /*1b850*/  F2FP.F16.F32.PACK_AB R182, R20, R182 ;  /* 0x000000b614b6723e */ /* 0x000fc400000000ff */
[----:B------:R-:W-:Y:S01]  /*1b860*/  FADD.FTZ R11, R199, R12 ;  /* 0x0000000cc70b7221 */ /* 0x000fe20000010000 */
[----:B------:R-:W-:Y:S01]  /*1b870*/  FADD.FTZ R20, R198, R115 ;  /* 0x00000073c6147221 */ /* 0x000fe20000010000 */
[----:B------:R-:W1:Y:S01]  /*1b880*/  MUFU.EX2 R203, R203 ;  /* 0x000000cb00cb7308 */ /* 0x000e620000000800 */
[----:B------:R-:W-:Y:S01]  /*1b890*/  F2FP.F16.F32.PACK_AB R186, R13, R186 ;  /* 0x000000ba0dba723e */ /* 0x000fe200000000ff */
[----:B------:R-:W-:Y:S01]  /*1b8a0*/  FADD.FTZ R12, R88, R11 ;  /* 0x0000000b580c7221 */ /* 0x000fe20000010000 */
[----:B------:R-:W-:-:S05]  /*1b8b0*/  FADD.FTZ R13, R15, R20 ;  /* 0x000000140f0d7221 */ /* 0x000fca0000010000 */
[----:B------:R-:W2:Y:S01]  /*1b8c0*/  MUFU.EX2 R89, R89 ;  /* 0x0000005900597308 */ /* 0x000ea20000000800 */
[----:B------:R-:W-:Y:S01]  /*1b8d0*/  FADD.FTZ R20, R200, R13 ;  /* 0x0000000dc8147221 */ /* 0x000fe20000010000 */
[----:B------:R-:W-:-:S06]  /*1b8e0*/  FADD.FTZ R11, R201, R12 ;  /* 0x0000000cc90b7221 */ /* 0x000fcc0000010000 */
[----:B------:R-:W3:Y:S01]  /*1b8f0*/  MUFU.EX2 R205, R205 ;  /* 0x000000cd00cd7308 */ /* 0x000ee20000000800 */
[----:B------:R-:W-:Y:S01]  /*1b900*/  FADD.FTZ R13, R121, R20 ;  /* 0x00000014790d7221 */ /* 0x000fe20000010000 */
[----:B0-----:R-:W-:Y:S01]  /*1b910*/  FADD.FTZ R12, R6, R11 ;  /* 0x0000000b060c7221 */ /* 0x001fe20000010000 */
[----:B------:R-:W-:Y:S02]  /*1b920*/  FFMA.FTZ R119, R119, R9, -R116 ;  /* 0x0000000977777223 */ /* 0x000fe40000010874 */
[----:B------:R-:W-:Y:S01]  /*1b930*/  FADD.FTZ R13, R202, R13 ;  /* 0x0000000dca0d7221 */ /* 0x000fe20000010000 */
[----:B-1----:R-:W-:Y:S02]  /*1b940*/  FADD.FTZ R12, R203, R12 ;  /* 0x0000000ccb0c7221 */ /* 0x002fe40000010000 */
[----:B------:R-:W0:Y:S01]  /*1b950*/  MUFU.EX2 R207, R207 ;  /* 0x000000cf00cf7308 */ /* 0x000e220000000800 */
[----:B------:R-:W-:Y:S01]  /*1b960*/  FADD.FTZ R13, R124, R13 ;  /* 0x0000000d7c0d7221 */ /* 0x000fe20000010000 */
[----:B--2---:R-:W-:-:S06]  /*1b970*/  FADD.FTZ R12, R89, R12 ;  /* 0x0000000c590c7221 */ /* 0x004fcc0000010000 */
[----:B------:R-:W1:Y:S01]  /*1b980*/  MUFU.EX2 R90, R119 ;  /* 0x00000077005a7308 */ /* 0x000e620000000800 */
[----:B------:R-:W-:Y:S01]  /*1b990*/  FADD.FTZ R13, R204, R13 ;  /* 0x0000000dcc0d7221 */ /* 0x000fe20000010000 */
[----:B---3--:R-:W-:-:S06]  /*1b9a0*/  FADD.FTZ R11, R205, R12 ;  /* 0x0000000ccd0b7221 */ /* 0x008fcc0000010000 */
[----:B------:R-:W2:Y:S01]  /*1b9b0*/  MUFU.EX2 R209, R209 ;  /* 0x000000d100d17308 */ /* 0x000ea20000000800 */
[----:B------:R-:W-:Y:S01]  /*1b9c0*/  FADD.FTZ R13, R120, R13 ;  /* 0x0000000d780d7221 */ /* 0x000fe20000010000 */
[----:B------:R-:W-:Y:S01]  /*1b9d0*/  FADD.FTZ R12, R98, R11 ;  /* 0x0000000b620c7221 */ /* 0x000fe20000010000 */
[----:B------:R-:W-:-:S05]  /*1b9e0*/  FFMA.FTZ R111, R111, R9, -R116 ;  /* 0x000000096f6f7223 */ /* 0x000fca0000010874 */
[----:B------:R-:W3:Y:S01]  /*1b9f0*/  MUFU.EX2 R5, R114 ;  /* 0x0000007200057308 */ /* 0x000ee20000000800 */
[----:B------:R-:W-:Y:S01]  /*1ba00*/  FADD.FTZ R13, R206, R13 ;  /* 0x0000000dce0d7221 */ /* 0x000fe20000010000 */
[----:B0-----:R-:W-:Y:S01]  /*1ba10*/  FADD.FTZ R11, R207, R12 ;  /* 0x0000000ccf0b7221 */ /* 0x001fe20000010000 */
[----:B------:R-:W-:-:S05]  /*1ba20*/  F2FP.F16.F32.PACK_AB R197, R8, R197 ;  /* 0x000000c508c5723e */ /* 0x000fca00000000ff */
[----:B------:R-:W0:Y:S01]  /*1ba30*/  MUFU.EX2 R211, R211 ;  /* 0x000000d300d37308 */ /* 0x000e220000000800 */
[----:B------:R-:W-:Y:S01]  /*1ba40*/  FADD.FTZ R13, R112, R13 ;  /* 0x0000000d700d7221 */ /* 0x000fe20000010000 */
[----:B-1----:R-:W-:-:S06]  /*1ba50*/  FADD.FTZ R8, R90, R11 ;  /* 0x0000000b5a087221 */ /* 0x002fcc0000010000 */
[----:B------:R-:W1:Y:S01]  /*1ba60*/  MUFU.EX2 R111, R111 ;  /* 0x0000006f006f7308 */ /* 0x000e620000000800 */
[----:B------:R-:W-:Y:S01]  /*1ba70*/  FADD.FTZ R13, R208, R13 ;  /* 0x0000000dd00d7221 */ /* 0x000fe20000010000 */
[----:B--2---:R-:W-:Y:S01]  /*1ba80*/  FADD.FTZ R8, R209, R8 ;  /* 0x00000008d1087221 */ /* 0x004fe20000010000 */
[----:B------:R-:W-:-:S05]  /*1ba90*/  FFMA.FTZ R102, R102, R9, -R116 ;  /* 0x0000000966667223 */ /* 0x000fca0000010874 */
[----:B------:R-:W2:Y:S01]  /*1baa0*/  MUFU.EX2 R107, R107 ;  /* 0x0000006b006b7308 */ /* 0x000ea20000000800 */
[----:B------:R-:W-:Y:S01]  /*1bab0*/  FADD.FTZ R13, R104, R13 ;  /* 0x0000000d680d7221 */ /* 0x000fe20000010000 */
[----:B---3--:R-:W-:Y:S01]  /*1bac0*/  FADD.FTZ R8, R5, R8 ;  /* 0x0000000805087221 */ /* 0x008fe20000010000 */
[----:B------:R-:W-:Y:S01]  /*1bad0*/  FFMA.FTZ R103, R103, R9, -R116 ;  /* 0x0000000967677223 */ /* 0x000fe20000010874 */
[----:B------:R-:W-:-:S04]  /*1bae0*/  F2FP.F16.F32.PACK_AB R201, R6, R201 ;  /* 0x000000c906c9723e */ /* 0x000fc800000000ff */
[----:B------:R-:W3:Y:S01]  /*1baf0*/  MUFU.EX2 R106, R106 ;  /* 0x0000006a006a7308 */ /* 0x000ee20000000800 */
[----:B------:R-:W-:Y:S01]  /*1bb00*/  FADD.FTZ R6, R210, R13 ;  /* 0x0000000dd2067221 */ /* 0x000fe20000010000 */
[----:B0-----:R-:W-:-:S06]  /*1bb10*/  FADD.FTZ R8, R211, R8 ;  /* 0x00000008d3087221 */ /* 0x001fcc0000010000 */
[----:B------:R-:W0:Y:S01]  /*1bb20*/  MUFU.EX2 R102, R102 ;  /* 0x0000006600667308 */ /* 0x000e220000000800 */
[----:B------:R-:W-:Y:S01]  /*1bb30*/  FADD.FTZ R11, R105, R6 ;  /* 0x00000006690b7221 */ /* 0x000fe20000010000 */
[----:B-1----:R-:W-:Y:S01]  /*1bb40*/  FADD.FTZ R8, R111, R8 ;  /* 0x000000086f087221 */ /* 0x002fe20000010000 */
[----:B------:R-:W-:-:S05]  /*1bb50*/  FFMA.FTZ R91, R91, R9, -R116 ;  /* 0x000000095b5b7223 */ /* 0x000fca0000010874 */
[----:B------:R-:W1:Y:S01]  /*1bb60*/  MUFU.EX2 R103, R103 ;  /* 0x0000006700677308 */ /* 0x000e620000000800 */
[----:B------:R-:W-:Y:S01]  /*1bb70*/  FADD.FTZ R6, R96, R11 ;  /* 0x0000000b60067221 */ /* 0x000fe20000010000 */
[----:B--2---:R-:W-:Y:S01]  /*1bb80*/  FADD.FTZ R11, R107, R8 ;  /* 0x000000086b0b7221 */ /* 0x004fe20000010000 */
[----:B------:R-:W-:-:S05]  /*1bb90*/  FFMA.FTZ R94, R94, R9, -R116 ;  /* 0x000000095e5e7223 */ /* 0x000fca0000010874 */
[----:B------:R-:W2:Y:S01]  /*1bba0*/  MUFU.EX2 R99, R99 ;  /* 0x0000006300637308 */ /* 0x000ea20000000800 */
[----:B------:R-:W-:Y:S01]  /*1bbb0*/  FADD.FTZ R13, R97, R6 ;  /* 0x00000006610d7221 */ /* 0x000fe20000010000 */
[----:B---3--:R-:W-:Y:S01]  /*1bbc0*/  FADD.FTZ R11, R106, R11 ;  /* 0x0000000b6a0b7221 */ /* 0x008fe20000010000 */
[----:B------:R-:W-:-:S05]  /*1bbd0*/  FFMA.FTZ R95, R95, R9, -R116 ;  /* 0x000000095f5f7223 */ /* 0x000fca0000010874 */
[----:B------:R-:W3:Y:S01]  /*1bbe0*/  MUFU.EX2 R91, R91 ;  /* 0x0000005b005b7308 */ /* 0x000ee20000000800 */
[----:B------:R-:W-:Y:S01]  /*1bbf0*/  FADD.FTZ R6, R100, R13 ;  /* 0x0000000d64067221 */ /* 0x000fe20000010000 */
[----:B0-----:R-:W-:Y:S01]  /*1bc00*/  FADD.FTZ R8, R102, R11 ;  /* 0x0000000b66087221 */ /* 0x001fe20000010000 */
[----:B------:R-:W-:-:S05]  /*1bc10*/  F2FP.F16.F32.PACK_AB R209, R5, R209 ;  /* 0x000000d105d1723e */ /* 0x000fca00000000ff */
[----:B------:R-:W0:Y:S01]  /*1bc20*/  MUFU.EX2 R219, R94 ;  /* 0x0000005e00db7308 */ /* 0x000e220000000800 */
[----:B------:R-:W-:Y:S01]  /*1bc30*/  FADD.FTZ R5, R101, R6 ;  /* 0x0000000665057221 */ /* 0x000fe20000010000 */
[----:B-1----:R-:W-:Y:S01]  /*1bc40*/  FADD.FTZ R8, R103, R8 ;  /* 0x0000000867087221 */ /* 0x002fe20000010000 */
[----:B------:R-:W-:-:S05]  /*1bc50*/  ISETP.GT.AND P2, PT, R0, R134, PT ;  /* 0x000000860000720c */ /* 0x000fca0003f44270 */
[----:B------:R-:W1:Y:S01]  /*1bc60*/  MUFU.EX2 R95, R95 ;  /* 0x0000005f005f7308 */ /* 0x000e620000000800 */
[----:B------:R-:W-:Y:S01]  /*1bc70*/  FADD.FTZ R6, R108, R5 ;  /* 0x000000056c067221 */ /* 0x000fe20000010000 */
[----:B--2---:R-:W-:-:S03]  /*1bc80*/  FADD.FTZ R8, R99, R8 ;  /* 0x0000000863087221 */ /* 0x004fc60000010000 */
[----:B------:R-:W-:Y:S01]  /*1bc90*/  FADD.FTZ R6, R109, R6 ;  /* 0x000000066d067221 */ /* 0x000fe20000010000 */
[----:B---3--:R-:W-:-:S03]  /*1bca0*/  FADD.FTZ R8, R91, R8 ;  /* 0x000000085b087221 */ /* 0x008fc60000010000 */
[----:B------:R-:W-:Y:S01]  /*1bcb0*/  FADD.FTZ R6, R113, R6 ;  /* 0x0000000671067221 */ /* 0x000fe20000010000 */
[----:B0-----:R-:W-:Y:S01]  /*1bcc0*/  FADD.FTZ R8, R219, R8 ;  /* 0x00000008db087221 */ /* 0x001fe20000010000 */
[C---:B------:R-:W-:Y:S01]  /*1bcd0*/  F2FP.F16.F32.PACK_AB R218, R3.reuse, R113 ;  /* 0x0000007103da723e */ /* 0x040fe200000000ff */
[-C--:B------:R-:W-:Y:S01]  /*1bce0*/  FMUL.FTZ R24, R24, R4.reuse ;  /* 0x0000000418187220 */ /* 0x080fe20000410000 */
        /* <DEDUP_REMOVED lines=32> */
[----:B------:R-:W-:Y:S01]  /*1bef0*/  F2FP.F16.F32.PACK_AB R179, R117, R179 ;  /* 0x000000b375b3723e */ /* 0x000fe200000000ff */
[----:B-1----:R-:W-:Y:S01]  /*1bf00*/  FADD.FTZ R225, R95, R8 ;  /* 0x000000085fe17221 */ /* 0x002fe20000010000 */
[----:B------:R-:W-:Y:S01]  /*1bf10*/  F2FP.F16.F32.PACK_AB R181, R125, R181 ;  /* 0x000000b57db5723e */ /* 0x000fe200000000ff */
[----:B------:R-:W-:Y:S01]  /*1bf20*/  VIADD R0, R0, 0xffffffff ;  /* 0xffffffff00007836 */ /* 0x000fe20000000000 */
[----:B------:R-:W-:Y:S01]  /*1bf30*/  F2FP.F16.F32.PACK_AB R183, R141, R183 ;  /* 0x000000b78db7723e */ /* 0x000fe200000000ff */
[----:B------:R-:W-:Y:S01]  /*1bf40*/  FMUL.FTZ R26, R26, R10 ;  /* 0x0000000a1a1a7220 */ /* 0x000fe20000410000 */
[----:B------:R-:W-:Y:S01]  /*1bf50*/  F2FP.F16.F32.PACK_AB R184, R21, R184 ;  /* 0x000000b815b8723e */ /* 0x000fe200000000ff */
[-C--:B------:R-:W-:Y:S01]  /*1bf60*/  FMUL.FTZ R27, R27, R10.reuse ;  /* 0x0000000a1b1b7220 */ /* 0x080fe20000410000 */
[----:B------:R-:W-:Y:S01]  /*1bf70*/  F2FP.F16.F32.PACK_AB R185, R129, R185 ;  /* 0x000000b981b9723e */ /* 0x000fe200000000ff */
[-C--:B------:R-:W-:Y:S01]  /*1bf80*/  FMUL.FTZ R30, R30, R10.reuse ;  /* 0x0000000a1e1e7220 */ /* 0x080fe20000410000 */
[----:B------:R-:W-:Y:S01]  /*1bf90*/  F2FP.F16.F32.PACK_AB R187, R132, R187 ;  /* 0x000000bb84bb723e */ /* 0x000fe200000000ff */
[----:B------:R-:W-:Y:S01]  /*1bfa0*/  FMUL.FTZ R31, R31, R10 ;  /* 0x0000000a1f1f7220 */ /* 0x000fe20000410000 */
        /* <DEDUP_REMOVED lines=56> */
[----:B------:R-:W-:Y:S01]  /*1c330*/  IMAD.MOV.U32 R5, RZ, RZ, R233 ;  /* 0x000000ffff057224 */ /* 0x000fe200078e00e9 */
[----:B------:R-:W-:Y:S01]  /*1c340*/  MOV R4, R7 ;  /* 0x0000000700047202 */ /* 0x000fe20000000f00 */
[----:B------:R-:W-:-:S02]  /*1c350*/  IMAD.MOV.U32 R6, RZ, RZ, R222 ;  /* 0x000000ffff067224 */ /* 0x000fc400078e00de */
[----:B------:R-:W-:Y:S01]  /*1c360*/  IMAD.MOV.U32 R3, RZ, RZ, R92 ;  /* 0x000000ffff037224 */ /* 0x000fe200078e005c */
[----:B------:R-:W-:Y:S06]  /*1c370*/  @P2 BRA `(.L_x_610) ;  /* 0xffffffa000b82947 */ /* 0x000fec000383ffff */
.L_x_600:
[----:B------:R-:W-:Y:S05]  /*1c380*/  WARPSYNC.ALL ;  /* 0x0000000000007948 */ /* 0x000fea0003800000 */
[----:B------:R-:W-:Y:S06]  /*1c390*/  BAR.ARV 0x8, 0x180 ;  /* 0x0206000000007b1d */ /* 0x000fec0000002000 */
[----:B------:R-:W-:Y:S05]  /*1c3a0*/  @!P0 BRA `(.L_x_611) ;  /* 0x0000000000048947 */ /* 0x000fea0003800000 */
[----:B------:R-:W-:Y:S01]  /*1c3b0*/  BPT.TRAP 0x1 ;  /* 0x000000040000795c */ /* 0x000fe20000300000 */
.L_x_611:
[----:B------:R-:W-:Y:S01]  /*1c3c0*/  IMAD R11, R222, 0x8, R2 ;  /* 0x00000008de0b7824 */ /* 0x000fe200078e0202 */
[----:B------:R-:W-:-:S04]  /*1c3d0*/  SHF.L.U32 R0, R233, 0x1f, RZ ;  /* 0x0000001fe9007819 */ /* 0x000fc800000006ff */
[----:B------:R0:W1:Y:S01]  /*1c3e0*/  SYNCS.PHASECHK.TRANS64.TRYWAIT P2, [R11+URZ+0x34850], R0 ;  /* 0x034850000b0075a7 */ /* 0x000062000804017f */
[----:B------:R-:W-:Y:S05]  /*1c3f0*/  @!P0 BRA `(.L_x_612) ;  /* 0x0000000000048947 */ /* 0x000fea0003800000 */
[----:B------:R-:W-:Y:S01]  /*1c400*/  BPT.TRAP 0x1 ;  /* 0x000000040000795c */ /* 0x000fe20000300000 */
.L_x_612:
[----:B------:R-:W-:-:S05]  /*1c410*/  VIADD R2, R2, 0x400 ;  /* 0x0000040002027836 */ /* 0x000fca0000000000 */
[----:B------:R-:W-:-:S04]  /*1c420*/  SHF.R.U32.HI R2, RZ, 0x4, R2 ;  /* 0x00000004ff027819 */ /* 0x000fc80000011602 */
[----:B------:R-:W-:-:S04]  /*1c430*/  LOP3.LUT R2, R2, 0x3fff, RZ, 0xc0, !PT ;  /* 0x00003fff02027812 */ /* 0x000fc800078ec0ff */
[----:B------:R-:W-:Y:S01]  /*1c440*/  LOP3.LUT R3, R2, 0x5800000, RZ, 0xfc, !PT ;  /* 0x0580000002037812 */ /* 0x000fe200078efcff */
[----:B-1----:R-:W-:Y:S06]  /*1c450*/  @P2 BRA `(.L_x_613) ;  /* 0x0000000000082947 */ /* 0x002fec0003800000 */
[----:B------:R-:W1:Y:S02]  /*1c460*/  SYNCS.PHASECHK.TRANS64.TRYWAIT P0, [R11+URZ+0x34850], R0 ;  /* 0x034850000b0075a7 */ /* 0x000e64000800017f */
[----:B-1----:R-:W-:Y:S05]  /*1c470*/  @!P0 BRA `(.L_x_614) ;  /* 0x000000c000188947 */ /* 0x002fea0003800000 */
.L_x_613:
[----:B------:R-:W-:Y:S01]  /*1c480*/  IMAD R2, R222, 0xb00, R3 ;  /* 0x00000b00de027824 */ /* 0x000fe200078e0203 */
[----:B------:R-:W2:Y:S01]  /*1c490*/  LDL.LU R15, [R1+0x78] ;  /* 0x00007800010f7983 */ /* 0x000ea20000300800 */
[----:B------:R-:W-:Y:S01]  /*1c4a0*/  IMAD.MOV.U32 R3, RZ, RZ, 0x40000040 ;  /* 0x40000040ff037424 */ /* 0x000fe200078e00ff */
[----:B------:R-:W-:Y:S05]  /*1c4b0*/  WARPSYNC.ALL ;  /* 0x0000000000007948 */ /* 0x000fea0003800000 */
[C---:B------:R-:W-:Y:S01]  /*1c4c0*/  R2UR UR6, R2.reuse ;  /* 0x00000000020672ca */ /* 0x040fe200000e0000 */
[----:B------:R-:W-:Y:S01]  /*1c4d0*/  WARPGROUP.ARRIVE ;  /* 0x00000000000079c5 */ /* 0x000fe20000000000 */
[----:B------:R-:W-:Y:S01]  /*1c4e0*/  R2UR UR7, R3 ;  /* 0x00000000030772ca */ /* 0x000fe200000e0000 */
[----:B------:R-:W-:Y:S01]  /*1c4f0*/  VIADD R4, R2, 0x80 ;  /* 0x0000008002047836 */ /* 0x000fe20000000000 */
[----:B01----:R-:W0:Y:S01]  /*1c500*/  SHFL.BFLY PT, R0, R225, 0x2, 0x1f ;  /* 0x0c401f00e1007f89 */ /* 0x003e2200000e0000 */
[----:B------:R-:W-:Y:S01]  /*1c510*/  IMAD.MOV.U32 R5, RZ, RZ, 0x40000040 ;  /* 0x40000040ff057424 */ /* 0x000fe200078e00ff */
[----:B------:R-:W-:Y:S01]  /*1c520*/  IADD3 R222, R222, 0x1, RZ ;  /* 0x00000001dede7810 */ /* 0x000fe20007ffe0ff */
[----:B------:R-:W-:-:S02]  /*1c530*/  IMAD.MOV.U32 R3, RZ, RZ, 0x40000040 ;  /* 0x40000040ff037424 */ /* 0x000fc400078e00ff */
[----:B------:R-:W-:Y:S01]  /*1c540*/  @!P1 VIADD R10, R11, 0x34860 ;  /* 0x000348600b0a9836 */ /* 0x000fe20000000000 */
[----:B------:R-:W-:Y:S01]  /*1c550*/  ISETP.NE.AND P2, PT, R222, 0x2, PT ;  /* 0x00000002de00780c */ /* 0x000fe20003f45270 */
[----:B------:R-:W-:Y:S02]  /*1c560*/  IMAD.MOV.U32 R93, RZ, RZ, RZ ;  /* 0x000000ffff5d7224 */ /* 0x000fe400078e00ff */
[----:B------:R-:W-:Y:S01]  /*1c570*/  IMAD.MOV.U32 R6, RZ, RZ, RZ ;  /* 0x000000ffff067224 */ /* 0x000fe200078e00ff */
[----:B------:R-:W-:Y:S01]  /*1c580*/  @!P1 PRMT R10, RZ, 0x654, R10 ;  /* 0x00000654ff0a9816 */ /* 0x000fe2000000000a */
[----:B------:R-:W-:Y:S01]  /*1c590*/  HGMMA.64x128x16.F32 R24, R176, gdesc[UR4].tnspB, R24, gsb0 ;  /* 0x41e00004b0187df0 */ /* 0x000fe20008000818 */
[----:B------:R-:W-:Y:S02]  /*1c5a0*/  R2UR UR6, R4 ;  /* 0x00000000040672ca */ /* 0x000fe400000e0000 */
[----:B------:R-:W-:Y:S01]  /*1c5b0*/  R2UR UR7, R5 ;  /* 0x00000000050772ca */ /* 0x000fe200000e0000 */
[----:B------:R-:W-:Y:S01]  /*1c5c0*/  IMAD.MOV.U32 R5, RZ, RZ, 0x40000040 ;  /* 0x40000040ff057424 */ /* 0x000fe200078e00ff */
[----:B------:R-:W-:-:S02]  /*1c5d0*/  IADD3 R4, R2, 0x100, RZ ;  /* 0x0000010002047810 */ /* 0x000fc40007ffe0ff */
[----:B------:R-:W-:Y:S01]  /*1c5e0*/  SEL R222, R222, RZ, P2 ;  /* 0x000000ffdede7207 */ /* 0x000fe20001000000 */
[----:B------:R-:W-:Y:S02]  /*1c5f0*/  WARPGROUP.DEPBAR.LE gsb0, 0x0 ;  /* 0x00008000000079c5 */ /* 0x000fe40000010000 */
[----:B------:R-:W-:-:S06]  /*1c600*/  WARPGROUP.ARRIVE ;  /* 0x00000000000079c5 */ /* 0x000fcc0000000000 */
[----:B------:R-:W-:Y:S01]  /*1c610*/  HGMMA.64x128x16.F32 R24, R180, gdesc[UR4].tnspB, R24, gsb0 ;  /* 0x41e00004b4187df0 */ /* 0x000fe20008000818 */
[----:B------:R-:W-:Y:S01]  /*1c620*/  R2UR UR6, R4 ;  /* 0x00000000040672ca */ /* 0x000fe200000e0000 */
[----:B------:R-:W-:Y:S01]  /*1c630*/  VIADD R4, R2, 0x180 ;  /* 0x0000018002047836 */ /* 0x000fe20000000000 */
[----:B------:R-:W-:Y:S01]  /*1c640*/  R2UR UR7, R5 ;  /* 0x00000000050772ca */ /* 0x000fe200000e0000 */
[----:B------:R-:W-:Y:S01]  /*1c650*/  IMAD.MOV.U32 R5, RZ, RZ, 0x40000040 ;  /* 0x40000040ff057424 */ /* 0x000fe200078e00ff */
[----:B--2---:R-:W-:-:S05]  /*1c660*/  IADD3 R15, R15, 0x1, RZ ;  /* 0x000000010f0f7810 */ /* 0x004fca0007ffe0ff */
        /* <DEDUP_REMOVED lines=11> */
[----:B------:R-:W-:Y:S02]  /*1c720*/  R2UR UR6, R4 ;  /* 0x00000000040672ca */ /* 0x000fe400000e0000 */
[----:B------:R-:W-:Y:S01]  /*1c730*/  R2UR UR7, R5 ;  /* 0x00000000050772ca */ /* 0x000fe200000e0000 */
[----:B------:R-:W-:Y:S01]  /*1c740*/  IMAD.MOV.U32 R5, RZ, RZ, 0x40000040 ;  /* 0x40000040ff057424 */ /* 0x000fe200078e00ff */
[----:B------:R-:W-:Y:S01]  /*1c750*/  IADD3 R4, R2, 0x280, RZ ;  /* 0x0000028002047810 */ /* 0x000fe20007ffe0ff */
[----:B------:R-:W-:Y:S02]  /*1c760*/  WARPGROUP.DEPBAR.LE gsb0, 0x0 ;  /* 0x00008000000079c5 */ /* 0x000fe40000010000 */
[----:B------:R-:W-:-:S08]  /*1c770*/  WARPGROUP.ARRIVE ;  /* 0x00000000000079c5 */ /* 0x000fd00000000000 */
        /* <DEDUP_REMOVED lines=36> */
[----:B0-----:R-:W-:Y:S01]  /*1c9c0*/  FADD.FTZ R2, R0, R225 ;  /* 0x000000e100027221 */ /* 0x001fe20000010000 */
[----:B------:R-:W-:Y:S02]  /*1c9d0*/  R2UR UR7, R3 ;  /* 0x00000000030772ca */ /* 0x000fe400000e0000 */
[----:B------:R-:W0:Y:S04]  /*1c9e0*/  SHFL.BFLY PT, R3, R226, 0x2, 0x1f ;  /* 0x0c401f00e2037f89 */ /* 0x000e2800000e0000 */
[----:B------:R-:W1:Y:S01]  /*1c9f0*/  SHFL.BFLY PT, R5, R2, 0x1, 0x1f ;  /* 0x0c201f0002057f89 */ /* 0x000e6200000e0000 */
[----:B0-----:R-:W-:Y:S01]  /*1ca00*/  FADD.FTZ R3, R3, R226 ;  /* 0x000000e203037221 */ /* 0x001fe20000010000 */
[----:B-1----:R-:W-:-:S04]  /*1ca10*/  FADD.FTZ R13, R2, R5 ;  /* 0x00000005020d7221 */ /* 0x002fc80000010000 */
[----:B------:R-:W0:Y:S01]  /*1ca20*/  SHFL.BFLY PT, R0, R3, 0x1, 0x1f ;  /* 0x0c201f0003007f89 */ /* 0x000e2200000e0000 */
[----:B------:R-:W-:-:S13]  /*1ca30*/  FSETP.NE.FTZ.AND P3, PT, R13, RZ, PT ;  /* 0x000000ff0d00720b */ /* 0x000fda0003f75000 */
[----:B------:R-:W1:Y:S01]  /*1ca40*/  @P3 MUFU.LG2 R8, R13 ;  /* 0x0000000d00083308 */ /* 0x000e620000000c00 */
[----:B------:R-:W-:Y:S01]  /*1ca50*/  @P3 FMUL.FTZ R14, R9, 0.69314718246459960938 ;  /* 0x3f317218090e3820 */ /* 0x000fe20000410000 */
[----:B0-----:R-:W-:-:S06]  /*1ca60*/  FADD.FTZ R12, R3, R0 ;  /* 0x00000000030c7221 */ /* 0x001fcc0000010000 */
[----:B------:R-:W-:Y:S01]  /*1ca70*/  @P3 MUFU.RCP R6, R13 ;  /* 0x0000000d00063308 */ /* 0x000fe20000001000 */
[----:B------:R-:W-:Y:S01]  /*1ca80*/  SEL R0, RZ, 0x1, P2 ;  /* 0x00000001ff007807 */ /* 0x000fe20001000000 */
[----:B------:R-:W-:Y:S01]  /*1ca90*/  IMAD.MOV.U32 R3, RZ, RZ, -0x800000 ;  /* 0xff800000ff037424 */ /* 0x000fe200078e00ff */
[----:B------:R-:W-:Y:S02]  /*1caa0*/  FSETP.NE.FTZ.AND P0, PT, R12, RZ, PT ;  /* 0x000000ff0c00720b */ /* 0x000fe40003f15000 */
[----:B------:R-:W-:Y:S01]  /*1cab0*/  LOP3.LUT R233, R233, R0, RZ, 0x3c, !PT ;  /* 0x00000000e9e97212 */ /* 0x000fe200078e3cff */
[----:B------:R-:W-:-:S10]  /*1cac0*/  IMAD.MOV.U32 R0, RZ, RZ, -0x800000 ;  /* 0xff800000ff007424 */ /* 0x000fd400078e00ff */
[----:B------:R-:W0:Y:S01]  /*1cad0*/  @P0 MUFU.LG2 R4, R12 ;  /* 0x0000000c00040308 */ /* 0x000e220000000c00 */
[----:B------:R-:W-:Y:S01]  /*1cae0*/  @P0 FMUL.FTZ R2, R9, 0.69314718246459960938 ;  /* 0x3f31721809020820 */ /* 0x000fe20000410000 */
[----:B-1----:R-:W-:-:S04]  /*1caf0*/  @P3 FMUL.FTZ R9, R8, 0.69314718246459960938 ;  /* 0x3f31721808093820 */ /* 0x002fc80000410000 */
[----:B------:R-:W-:Y:S02]  /*1cb00*/  @P3 FFMA.FTZ R0, R14, R92, R9 ;  /* 0x0000005c0e003223 */ /* 0x000fe40000010009 */
[----:B------:R-:W1:Y:S01]  /*1cb10*/  @P0 MUFU.RCP R93, R12 ;  /* 0x0000000c005d0308 */ /* 0x000e620000001000 */
[----:B0-----:R-:W-:-:S04]  /*1cb20*/  @P0 FMUL.FTZ R5, R4, 0.69314718246459960938 ;  /* 0x3f31721804050820 */ /* 0x001fc80000410000 */
[----:B------:R-:W-:Y:S01]  /*1cb30*/  @P0 FFMA.FTZ R3, R2, R7, R5 ;  /* 0x0000000702030223 */ /* 0x000fe20000010005 */
[----:B------:R-:W-:Y:S01]  /*1cb40*/  PLOP3.LUT P0, PT, PT, PT, PT, 0x8, 0x0 ;  /* 0x000000000000781c */ /* 0x000fe20003f0e170 */
[----:B------:R-:W-:Y:S02]  /*1cb50*/  WARPGROUP.DEPBAR.LE gsb0, 0x0 ;  /* 0x00008000000079c5 */ /* 0x000fe40000010000 */
[----:B------:R-:W-:-:S06]  /*1cb60*/  WARPGROUP.ARRIVE ;  /* 0x00000000000079c5 */ /* 0x000fcc0000000000 */
[----:B------:R-:W-:Y:S03]  /*1cb70*/  HGMMA.64x128x16.F32 R24, R216, gdesc[UR4].tnspB, R24, gsb0 ;  /* 0x41e00004d8187df0 */ /* 0x000fe60008000818 */
[----:B------:R-:W-:Y:S02]  /*1cb80*/  WARPGROUP.DEPBAR.LE gsb0, 0x0 ;  /* 0x00008000000079c5 */ /* 0x000fe40000010000 */
[----:B------:R0:W-:Y:S01]  /*1cb90*/  @!P1 SYNCS.ARRIVE.TRANS64.RED.A1T0 RZ, [R10+URZ], RZ ;  /* 0x000000ff0aff99a7 */ /* 0x0001e2000810043f */
[-C--:B-1----:R-:W-:Y:S01]  /*1cba0*/  FMUL.FTZ R20, R24, R93.reuse ;  /* 0x0000005d18147220 */ /* 0x082fe20000410000 */
        /* <DEDUP_REMOVED lines=62> */
[----:B0-----:R-:W-:-:S07]  /*1cf90*/  FMUL.FTZ R87, R87, R6 ;  /* 0x0000000657577220 */ /* 0x001fce0000410000 */
.L_x_554:
[----:B------:R-:W-:Y:S05]  /*1cfa0*/  WARPSYNC.ALL ;  /* 0x0000000000007948 */ /* 0x000fea0003800000 */
[----:B------:R-:W0:Y:S08]  /*1cfb0*/  S2UR UR5, SR_CgaCtaId ;  /* 0x00000000000579c3 */ /* 0x000e300000008800 */
[----:B------:R-:W-:Y:S06]  /*1cfc0*/  BAR.SYNC.DEFER_BLOCKING 0x5, 0x180 ;  /* 0x0146000000007b1d */ /* 0x000fec0000010000 */
[----:B------:R-:W-:Y:S01]  /*1cfd0*/  UMOV UR4, 0x400 ;  /* 0x0000040000047882 */ /* 0x000fe20000000000 */
[----:B------:R-:W-:Y:S01]  /*1cfe0*/  BSSY B0, `(.L_x_615) ;  /* 0x0000336000007945 */ /* 0x000fe20003800000 */
[----:B0-----:R-:W-:-:S06]  /*1cff0*/  ULEA UR4, UR5, UR4, 0x18 ;  /* 0x0000000405047291 */ /* 0x001fcc000f8ec03f */
[----:B------:R-:W-:-:S05]  /*1d000*/  IMAD.U32 R2, RZ, RZ, UR4 ;  /* 0x00000004ff027e24 */ /* 0x000fca000f8e00ff */
[----:B------:R0:W1:Y:S01]  /*1d010*/  LDS.128 R148, [R2+0x348d0] ;  /* 0x0348d00002947984 */ /* 0x0000620000000c00 */
[----:B------:R-:W-:Y:S06]  /*1d020*/  BAR.ARV 0x4, 0x180 ;  /* 0x0106000000007b1d */ /* 0x000fec0000002000 */
[----:B------:R-:W-:Y:S05]  /*1d030*/  @P0 BRA `(.L_x_616) ;  /* 0x0000002400600947 */ /* 0x000fea0003800000 */
[----:B------:R-:W2:Y:S01]  /*1d040*/  LDL R4, [R1+0x98] ;  /* 0x0000980001047983 */ /* 0x000ea20000100800 */
[----:B------:R-:W-:-:S03]  /*1d050*/  ULDC UR4, c[0x0][0xad4] ;  /* 0x0002b50000047ab9 */ /* 0x000fc60000000800 */
[----:B------:R-:W3:Y:S04]  /*1d060*/  LDL.LU R32, [R1+0x70] ;  /* 0x0000700001207983 */ /* 0x000ee80000300800 */
[----:B------:R-:W4:Y:S01]  /*1d070*/  LDL R108, [R1+0x60] ;  /* 0x00006000016c7983 */ /* 0x000f220000100800 */
[----:B------:R-:W0:Y:S01]  /*1d080*/  S2R R5, SR_SWINHI ;  /* 0x0000000000057919 */ /* 0x000e220000002f00 */
[----:B------:R-:W-:Y:S02]  /*1d090*/  MOV R98, R2 ;  /* 0x0000000200627202 */ /* 0x000fe40000000f00 */
[----:B0-----:R-:W-:-:S03]  /*1d0a0*/  MOV R99, R5 ;  /* 0x0000000500637202 */ /* 0x001fc60000000f00 */
[----:B--2---:R-:W-:-:S03]  /*1d0b0*/  IMAD.WIDE R8, R4, 0x2, R98 ;  /* 0x0000000204087825 */ /* 0x004fc600078e0262 */
[C---:B------:R-:W-:Y:S02]  /*1d0c0*/  IADD3 R105, P5, R8.reuse, 0x4060, RZ ;  /* 0x0000406008697810 */ /* 0x040fe40007fbe0ff */
[----:B------:R-:W-:Y:S02]  /*1d0d0*/  IADD3 R33, P0, R8, 0x60, RZ ;  /* 0x0000006008217810 */ /* 0x000fe40007f1e0ff */
[----:B------:R-:W-:-:S03]  /*1d0e0*/  LOP3.LUT R10, R105, 0x380, RZ, 0xc0, !PT ;  /* 0x00000380690a7812 */ /* 0x000fc600078ec0ff */
[----:B------:R-:W-:Y:S01]  /*1d0f0*/  IMAD.X R5, RZ, RZ, R9, P0 ;  /* 0x000000ffff057224 */ /* 0x000fe200000e0609 */
[----:B------:R-:W-:Y:S02]  /*1d100*/  SHF.R.U64 R10, R10, 0x3, RZ ;  /* 0x000000030a0a7819 */ /* 0x000fe400000012ff */
[----:B---3--:R-:W-:Y:S02]  /*1d110*/  ISETP.NE.AND P0, PT, R32, RZ, PT ;  /* 0x000000ff2000720c */ /* 0x008fe40003f05270 */
[----:B------:R-:W-:Y:S02]  /*1d120*/  IADD3 R101, P3, R8, 0x4020, RZ ;  /* 0x0000402008657810 */ /* 0x000fe40007f7e0ff */
[----:B------:R-:W-:Y:S02]  /*1d130*/  LOP3.LUT R24, R10, R105, RZ, 0x3c, !PT ;  /* 0x000000690a187212 */ /* 0x000fe400078e3cff */
[----:B------:R-:W-:Y:S02]  /*1d140*/  IADD3 R103, P4, R8, 0x4040, RZ ;  /* 0x0000404008677810 */ /* 0x000fe40007f9e0ff */
[----:B------:R-:W-:Y:S01]  /*1d150*/  SEL R105, R32, UR4, P0 ;  /* 0x0000000420697c07 */ /* 0x000fe20008000000 */
[----:B------:R-:W-:Y:S05]  /*1d160*/  WARPSYNC.ALL ;  /* 0x0000000000007948 */ /* 0x000fea0003800000 */
[----:B------:R-:W-:-:S02]  /*1d170*/  LOP3.LUT R4, R101, 0x380, RZ, 0xc0, !PT ;  /* 0x0000038065047812 */ /* 0x000fc400078ec0ff */
[----:B------:R-:W-:Y:S02]  /*1d180*/  LOP3.LUT R6, R103, 0x380, RZ, 0xc0, !PT ;  /* 0x0000038067067812 */ /* 0x000fe400078ec0ff */
[----:B------:R-:W-:Y:S01]  /*1d190*/  IADD3 R35, P2, R8, 0x4000, RZ ;  /* 0x0000400008237810 */ /* 0x000fe20007f5e0ff */
[--C-:B------:R-:W-:Y:S01]  /*1d1a0*/  IMAD.X R25, RZ, RZ, R9.reuse, P5 ;  /* 0x000000ffff197224 */ /* 0x100fe200028e0609 */
[----:B------:R-:W-:Y:S02]  /*1d1b0*/  SHF.R.U64 R4, R4, 0x3, RZ ;  /* 0x0000000304047819 */ /* 0x000fe400000012ff */
[C---:B------:R-:W-:Y:S02]  /*1d1c0*/  IADD3 R11, P1, R8.reuse, 0x20, RZ ;  /* 0x00000020080b7810 */ /* 0x040fe40007f3e0ff */
[----:B------:R-:W-:Y:S02]  /*1d1d0*/  LOP3.LUT R7, R8, 0x380, RZ, 0xc0, !PT ;  /* 0x0000038008077812 */ /* 0x000fe400078ec0ff */
[----:B------:R-:W-:Y:S01]  /*1d1e0*/  LOP3.LUT R10, R33, 0x380, RZ, 0xc0, !PT ;  /* 0x00000380210a7812 */ /* 0x000fe200078ec0ff */
[--C-:B------:R-:W-:Y:S01]  /*1d1f0*/  IMAD.X R27, RZ, RZ, R9.reuse, P4 ;  /* 0x000000ffff1b7224 */ /* 0x100fe200020e0609 */
[----:B------:R-:W-:Y:S01]  /*1d200*/  SHF.R.U64 R6, R6, 0x3, RZ ;  /* 0x0000000306067819 */ /* 0x000fe200000012ff */
[----:B------:R-:W-:Y:S01]  /*1d210*/  IMAD.X R29, RZ, RZ, R9, P3 ;  /* 0x000000ffff1d7224 */ /* 0x000fe200018e0609 */
[----:B------:R-:W-:Y:S01]  /*1d220*/  IADD3 R31, P5, R8, 0x40, RZ ;  /* 0x00000040081f7810 */ /* 0x000fe20007fbe0ff */
[----:B------:R-:W-:Y:S01]  /*1d230*/  ULDC.64 UR6, c[0x0][0xc08] ;  /* 0x0003020000067ab9 */ /* 0x000fe20000000a00 */
[----:B------:R-:W-:Y:S01]  /*1d240*/  LOP3.LUT R28, R4, R101, RZ, 0x3c, !PT ;  /* 0x00000065041c7212 */ /* 0x000fe200078e3cff */
[----:B----4-:R-:W-:Y:S01]  /*1d250*/  IMAD.SHL.U32 R107, R108, 0x4, RZ ;  /* 0x000000046c6b7824 */ /* 0x010fe200078e00ff */
[----:B------:R-:W-:Y:S01]  /*1d260*/  LOP3.LUT R12, R35, 0x380, RZ, 0xc0, !PT ;  /* 0x00000380230c7812 */ /* 0x000fe200078ec0ff */
[----:B------:R-:W-:Y:S01]  /*1d270*/  ULDC.64 UR4, c[0x0][0xc00] ;  /* 0x0003000000047ab9 */ /* 0x000fe20000000a00 */
[----:B------:R-:W-:-:S02]  /*1d280*/  LOP3.LUT R4, R11, 0x380, RZ, 0xc0, !PT ;  /* 0x000003800b047812 */ /* 0x000fc400078ec0ff */
[----:B------:R-:W-:Y:S02]  /*1d290*/  SHF.R.U64 R7, R7, 0x3, RZ ;  /* 0x0000000307077819 */ /* 0x000fe400000012ff */
[----:B------:R-:W-:Y:S02]  /*1d2a0*/  LOP3.LUT R26, R6, R103, RZ, 0x3c, !PT ;  /* 0x00000067061a7212 */ /* 0x000fe400078e3cff */
[----:B------:R-:W-:Y:S02]  /*1d2b0*/  LOP3.LUT R6, R31, 0x380, RZ, 0xc0, !PT ;  /* 0x000003801f067812 */ /* 0x000fe400078ec0ff */
[----:B------:R-:W-:Y:S02]  /*1d2c0*/  SHF.R.U64 R12, R12, 0x3, RZ ;  /* 0x000000030c0c7819 */ /* 0x000fe400000012ff */
[----:B------:R-:W-:Y:S02]  /*1d2d0*/  SHF.R.U64 R4, R4, 0x3, RZ ;  /* 0x0000000304047819 */ /* 0x000fe400000012ff */
[----:B------:R-:W-:-:S02]  /*1d2e0*/  LOP3.LUT R8, R7, R8, RZ, 0x3c, !PT ;  /* 0x0000000807087212 */ /* 0x000fc400078e3cff */
[----:B------:R-:W-:Y:S02]  /*1d2f0*/  SHF.R.U64 R10, R10, 0x3, RZ ;  /* 0x000000030a0a7819 */ /* 0x000fe400000012ff */
[----:B------:R-:W-:Y:S02]  /*1d300*/  SHF.R.U64 R6, R6, 0x3, RZ ;  /* 0x0000000306067819 */ /* 0x000fe400000012ff */
[----:B------:R-:W-:Y:S01]  /*1d310*/  LOP3.LUT R14, R12, R35, RZ, 0x3c, !PT ;  /* 0x000000230c0e7212 */ /* 0x000fe200078e3cff */
[--C-:B------:R-:W-:Y:S01]  /*1d320*/  IMAD.X R15, RZ, RZ, R9.reuse, P2 ;  /* 0x000000ffff0f7224 */ /* 0x100fe200010e0609 */
[----:B------:R-:W-:Y:S01]  /*1d330*/  LOP3.LUT R12, R4, R11, RZ, 0x3c, !PT ;  /* 0x0000000b040c7212 */ /* 0x000fe200078e3cff */
[----:B------:R-:W-:Y:S01]  /*1d340*/  IMAD.X R7, RZ, RZ, R9, P5 ;  /* 0x000000ffff077224 */ /* 0x000fe200028e0609 */
[----:B------:R-:W-:Y:S02]  /*1d350*/  IADD3.X R13, RZ, R9, RZ, P1, !PT ;  /* 0x00000009ff0d7210 */ /* 0x000fe40000ffe4ff */
[----:B------:R-:W-:-:S02]  /*1d360*/  LOP3.LUT R4, R10, R33, RZ, 0x3c, !PT ;  /* 0x000000210a047212 */ /* 0x000fc400078e3cff */
[----:B------:R-:W-:Y:S02]  /*1d370*/  MOV R30, R8 ;  /* 0x00000008001e7202 */ /* 0x000fe40000000f00 */
[----:B------:R-:W-:Y:S02]  /*1d380*/  LOP3.LUT R6, R6, R31, RZ, 0x3c, !PT ;  /* 0x0000001f06067212 */ /* 0x000fe400078e3cff */
[----:B------:R-:W-:Y:S02]  /*1d390*/  F2FP.F16.F32.PACK_AB R8, R21, R20 ;  /* 0x000000141508723e */ /* 0x000fe400000000ff */
[----:B------:R-:W-:Y:S02]  /*1d3a0*/  F2FP.F16.F32.PACK_AB R9, R85, R84 ;  /* 0x000000545509723e */ /* 0x000fe400000000ff */
[----:B------:R-:W-:Y:S02]  /*1d3b0*/  F2FP.F16.F32.PACK_AB R10, R89, R88 ;  /* 0x00000058590a723e */ /* 0x000fe400000000ff */
[----:B------:R-:W-:Y:S01]  /*1d3c0*/  F2FP.F16.F32.PACK_AB R11, R95, R94 ;  /* 0x0000005e5f0b723e */ /* 0x000fe200000000ff */
[----:B------:R-:W-:Y:S01]  /*1d3d0*/  BAR.SYNC.DEFER_BLOCKING 0x1, 0x100 ;  /* 0x0044000000007b1d */ /* 0x000fe20000010000 */
[----:B------:R-:W-:-:S02]  /*1d3e0*/  MOV R35, R4 ;  /* 0x0000000400237202 */ /* 0x000fc40000000f00 */
[----:B------:R-:W-:Y:S02]  /*1d3f0*/  MOV R33, R6 ;  /* 0x0000000600217202 */ /* 0x000fe40000000f00 */
[----:B------:R-:W-:Y:S02]  /*1d400*/  MOV R100, R12 ;  /* 0x0000000c00647202 */ /* 0x000fe40000000f00 */
[----:B------:R-:W-:Y:S02]  /*1d410*/  F2FP.F16.F32.PACK_AB R4, R91, R90 ;  /* 0x0000005a5b04723e */ /* 0x000fe400000000ff */
[----:B------:R-:W-:Y:S02]  /*1d420*/  F2FP.F16.F32.PACK_AB R5, R97, R96 ;  /* 0x000000606105723e */ /* 0x000fe400000000ff */
[----:B------:R-:W-:Y:S02]  /*1d430*/  F2FP.F16.F32.PACK_AB R6, R37, R36 ;  /* 0x000000242506723e */ /* 0x000fe400000000ff */
[----:B------:R-:W-:-:S02]  /*1d440*/  F2FP.F16.F32.PACK_AB R7, R39, R38 ;  /* 0x000000262707723e */ /* 0x000fc400000000ff */
[----:B------:R-:W-:Y:S02]  /*1d450*/  MOV R34, R14 ;  /* 0x0000000e00227202 */ /* 0x000fe40000000f00 */
[----:B------:R-:W-:Y:S02]  /*1d460*/  MOV R102, R24 ;  /* 0x0000001800667202 */ /* 0x000fe40000000f00 */
[----:B------:R-:W-:Y:S02]  /*1d470*/  MOV R103, R26 ;  /* 0x0000001a00677202 */ /* 0x000fe40000000f00 */
[----:B------:R-:W-:Y:S01]  /*1d480*/  F2FP.F16.F32.PACK_AB R12, R49, R48 ;  /* 0x00000030310c723e */ /* 0x000fe200000000ff */
[----:B------:R0:W-:Y:S01]  /*1d490*/  STSM.16.M88.4 [R30], R8 ;  /* 0x000000081e007844 */ /* 0x0001e20000000200 */
[----:B------:R-:W-:Y:S02]  /*1d4a0*/  F2FP.F16.F32.PACK_AB R13, R51, R50 ;  /* 0x00000032330d723e */ /* 0x000fe400000000ff */
[----:B------:R-:W-:-:S02]  /*1d4b0*/  F2FP.F16.F32.PACK_AB R14, R53, R52 ;  /* 0x00000034350e723e */ /* 0x000fc400000000ff */
[----:B------:R-:W-:Y:S02]  /*1d4c0*/  F2FP.F16.F32.PACK_AB R15, R55, R54 ;  /* 0x00000036370f723e */ /* 0x000fe400000000ff */
[----:B------:R-:W-:Y:S02]  /*1d4d0*/  F2FP.F16.F32.PACK_AB R24, R57, R56 ;  /* 0x000000383918723e */ /* 0x000fe400000000ff */
[----:B------:R-:W-:Y:S02]  /*1d4e0*/  F2FP.F16.F32.PACK_AB R25, R59, R58 ;  /* 0x0000003a3b19723e */ /* 0x000fe400000000ff */
[----:B------:R-:W-:Y:S02]  /*1d4f0*/  F2FP.F16.F32.PACK_AB R26, R61, R60 ;  /* 0x0000003c3d1a723e */ /* 0x000fe400000000ff */
[----:B------:R-:W-:Y:S02]  /*1d500*/  F2FP.F16.F32.PACK_AB R27, R63, R62 ;  /* 0x0000003e3f1b723e */ /* 0x000fe400000000ff */
[----:B0-----:R-:W-:-:S02]  /*1d510*/  F2FP.F16.F32.PACK_AB R8, R41, R40 ;  /* 0x000000282908723e */ /* 0x001fc400000000ff */
[----:B------:R-:W-:Y:S02]  /*1d520*/  F2FP.F16.F32.PACK_AB R9, R43, R42 ;  /* 0x0000002a2b09723e */ /* 0x000fe400000000ff */
[----:B------:R-:W-:Y:S02]  /*1d530*/  F2FP.F16.F32.PACK_AB R10, R45, R44 ;  /* 0x0000002c2d0a723e */ /* 0x000fe400000000ff */
[----:B------:R-:W-:Y:S01]  /*1d540*/  F2FP.F16.F32.PACK_AB R11, R47, R46 ;  /* 0x0000002e2f0b723e */ /* 0x000fe200000000ff */
[----:B------:R0:W-:Y:S01]  /*1d550*/  STSM.16.M88.4 [R100], R4 ;  /* 0x0000000464007844 */ /* 0x0001e20000000200 */
[----:B------:R-:W-:-:S03]  /*1d560*/  MOV R104, R28 ;  /* 0x0000001c00687202 */ /* 0x000fc60000000f00 */
[----:B------:R2:W-:Y:S01]  /*1d570*/  STSM.16.M88.4 [R33], R8 ;  /* 0x0000000821007844 */ /* 0x0005e20000000200 */
[----:B------:R-:W-:Y:S02]  /*1d580*/  F2FP.F16.F32.PACK_AB R28, R65, R64 ;  /* 0x00000040411c723e */ /* 0x000fe400000000ff */
[----:B------:R-:W-:Y:S01]  /*1d590*/  F2FP.F16.F32.PACK_AB R29, R67, R66 ;  /* 0x00000042431d723e */ /* 0x000fe200000000ff */
[----:B------:R3:W-:Y:S01]  /*1d5a0*/  STSM.16.M88.4 [R35], R12 ;  /* 0x0000000c23007844 */ /* 0x0007e20000000200 */
[----:B------:R-:W-:Y:S02]  /*1d5b0*/  F2FP.F16.F32.PACK_AB R30, R69, R68 ;  /* 0x00000044451e723e */ /* 0x000fe400000000ff */
[----:B------:R-:W-:Y:S01]  /*1d5c0*/  F2FP.F16.F32.PACK_AB R31, R71, R70 ;  /* 0x00000046471f723e */ /* 0x000fe200000000ff */
[----:B------:R4:W-:Y:S01]  /*1d5d0*/  STSM.16.M88.4 [R34], R24 ;  /* 0x0000001822007844 */ /* 0x0009e20000000200 */
[----:B------:R-:W-:Y:S02]  /*1d5e0*/  F2FP.F16.F32.PACK_AB R32, R73, R72 ;  /* 0x000000484920723e */ /* 0x000fe400000000ff */
[----:B0-----:R-:W-:-:S02]  /*1d5f0*/  F2FP.F16.F32.PACK_AB R4, R81, R80 ;  /* 0x000000505104723e */ /* 0x001fc400000000ff */
[----:B------:R-:W-:Y:S02]  /*1d600*/  F2FP.F16.F32.PACK_AB R5, R83, R82 ;  /* 0x000000525305723e */ /* 0x000fe400000000ff */
[----:B--2---:R-:W-:Y:S02]  /*1d610*/  F2FP.F16.F32.PACK_AB R33, R75, R74 ;  /* 0x0000004a4b21723e */ /* 0x004fe400000000ff */
[----:B------:R-:W-:Y:S02]  /*1d620*/  F2FP.F16.F32.PACK_AB R6, R93, R92 ;  /* 0x0000005c5d06723e */ /* 0x000fe400000000ff */
[----:B---3--:R-:W-:Y:S02]  /*1d630*/  F2FP.F16.F32.PACK_AB R35, R79, R78 ;  /* 0x0000004e4f23723e */ /* 0x008fe400000000ff */
[----:B------:R-:W-:Y:S02]  /*1d640*/  F2FP.F16.F32.PACK_AB R7, R87, R86 ;  /* 0x000000565707723e */ /* 0x000fe400000000ff */
[----:B----4-:R-:W-:Y:S01]  /*1d650*/  F2FP.F16.F32.PACK_AB R34, R77, R76 ;  /* 0x0000004c4d22723e */ /* 0x010fe200000000ff */
[----:B------:R-:W-:Y:S01]  /*1d660*/  STSM.16.M88.4 [R104], R28 ;  /* 0x0000001c68007844 */ /* 0x000fe20000000200 */
[----:B------:R-:W-:-:S03]  /*1d670*/  ISETP.GT.AND P2, PT, R105, 0x1, PT ;  /* 0x000000016900780c */ /* 0x000fc60003f44270 */
[----:B------:R-:W-:Y:S04]  /*1d680*/  STSM.16.M88.4 [R103], R32 ;  /* 0x0000002067007844 */ /* 0x000fe80000000200 */
[----:B------:R0:W-:Y:S01]  /*1d690*/  STSM.16.M88.4 [R102], R4 ;  /* 0x0000000466007844 */ /* 0x0001e20000000200 */
[----:B------:R-:W-:Y:S01]  /*1d6a0*/  BAR.SYNC.DEFER_BLOCKING 0x1, 0x100 ;  /* 0x0044000000007b1d */ /* 0x000fe20000010000 */
[----:B------:R-:W-:Y:S02]  /*1d6b0*/  ISETP.NE.U32.AND P3, PT, RZ, UR6, PT ;  /* 0x00000006ff007c0c */ /* 0x000fe4000bf65070 */
[----:B0-----:R-:W-:-:S04]  /*1d6c0*/  MOV R6, 0x9b8 ;  /* 0x000009b800067802 */ /* 0x001fc80000000f00 */
[----:B------:R-:W-:Y:S02]  /*1d6d0*/  SEL R6, R6, 0x978, P2 ;  /* 0x0000097806067807 */ /* 0x000fe40001000000 */
[----:B------:R-:W-:Y:S02]  /*1d6e0*/  ISETP.NE.AND.EX P3, PT, RZ, UR7, PT, P3 ;  /* 0x00000007ff007c0c */ /* 0x000fe4000bf65330 */
[----:B------:R0:W2:Y:S01]  /*1d6f0*/  LDC.64 R24, c[0x0][R6+0x220] ;  /* 0x0000880006187b82 */ /* 0x0000a20000000a00 */
[----:B------:R-:W-:-:S07]  /*1d700*/  SHF.R.S32.HI R106, RZ, 0x1f, R108 ;  /* 0x0000001fff6a7819 */ /* 0x000fce000001146c */
[----:B------:R0:W3:Y:S08]  /*1d710*/  LDC.64 R12, c[0x0][R6+0x218] ;  /* 0x00008600060c7b82 */ /* 0x0000f00000000a00 */
[----:B------:R0:W4:Y:S01]  /*1d720*/  LDC.64 R14, c[0x0][R6+0x228] ;  /* 0x00008a00060e7b82 */ /* 0x0001220000000a00 */
[----:B------:R-:W-:Y:S02]  /*1d730*/  SHF.L.U64.HI R8, R108, 0x2, R106 ;  /* 0x000000026c087819 */ /* 0x000fe4000001026a */
[----:B------:R-:W-:-:S04]  /*1d740*/  IADD3 R100, P1, R107, UR4, RZ ;  /* 0x000000046b647c10 */ /* 0x000fc8000ff3e0ff */
[----:B------:R-:W-:Y:S02]  /*1d750*/  IADD3.X R101, R8, UR5, RZ, P1, !PT ;  /* 0x0000000508657c10 */ /* 0x000fe40008ffe4ff */
[----:B------:R-:W-:-:S04]  /*1d760*/  @P3 IADD3 R26, P1, R107, UR6, RZ ;  /* 0x000000066b1a3c10 */ /* 0x000fc8000ff3e0ff */
[----:B------:R-:W-:Y:S02]  /*1d770*/  @P3 IADD3.X R27, R8, UR7, RZ, P1, !PT ;  /* 0x00000007081b3c10 */ /* 0x000fe40008ffe4ff */
[----:B------:R-:W1:Y:S01]  /*1d780*/  LDC R8, c[0x0][0xbe8] ;  /* 0x0002fa00ff087b82 */ /* 0x000e620000000800 */
[----:B------:R-:W-:-:S04]  /*1d790*/  ISETP.NE.U32.AND P0, PT, RZ, UR4, PT ;  /* 0x00000004ff007c0c */ /* 0x000fc8000bf05070 */
[----:B------:R-:W-:Y:S01]  /*1d7a0*/  ISETP.NE.AND.EX P0, PT, RZ, UR5, PT, P0 ;  /* 0x00000005ff007c0c */ /* 0x000fe2000bf05300 */
[----:B------:R-:W-:Y:S01]  /*1d7b0*/  ULDC UR6, c[0x0][0xa88] ;  /* 0x0002a20000067ab9 */ /* 0x000fe20000000800 */
[----:B------:R-:W-:Y:S02]  /*1d7c0*/  IMAD.MOV.U32 R11, RZ, RZ, RZ ;  /* 0x000000ffff0b7224 */ /* 0x000fe400078e00ff */
[----:B------:R-:W-:Y:S01]  /*1d7d0*/  IMAD.U32 R9, RZ, RZ, UR6 ;  /* 0x00000006ff097e24 */ /* 0x000fe2000f8e00ff */
[----:B------:R-:W-:-:S05]  /*1d7e0*/  ULDC.64 UR8, c[0x0][0x208] ;  /* 0x0000820000087ab9 */ /* 0x000fca0000000a00 */
[----:B------:R0:W5:Y:S04]  /*1d7f0*/  @P3 LDG.E R9, desc[UR8][R26.64] ;  /* 0x000000081a093981 */ /* 0x000168000c1e1900 */
[----:B------:R0:W5:Y:S01]  /*1d800*/  @P0 LDG.E R11, desc[UR8][R100.64] ;  /* 0x00000008640b0981 */ /* 0x000162000c1e1900 */
[----:B-1----:R-:W-:Y:S01]  /*1d810*/  ISETP.NE.AND P1, PT, R8, 0x1, PT ;  /* 0x000000010800780c */ /* 0x002fe20003f25270 */
[----:B0-234-:R-:W-:-:S12]  /*1d820*/  @P3 BRA `(.L_x_617) ;  /* 0x0000000000143947 */ /* 0x01dfd80003800000 */
[----:B------:R-:W-:Y:S05]  /*1d830*/  @!P0 BRA `(.L_x_617) ;  /* 0x0000000000108947 */ /* 0x000fea0003800000 */
[----:B------:R-:W-:Y:S02]  /*1d840*/  ULDC.64 UR6, c[0x0][0x208] ;  /* 0x0000820000067ab9 */ /* 0x000fe40000000a00 */
[----:B------:R-:W2:Y:S04]  /*1d850*/  LDG.E R4, desc[UR6][R100.64] ;  /* 0x0000000664047981 */ /* 0x000ea8000c1e1900 */
[----:B-----5:R-:W2:Y:S02]  /*1d860*/  LDG.E R9, desc[UR6][R100.64+0x4] ;  /* 0x0000040664097981 */ /* 0x020ea4000c1e1900 */
[----:B--2---:R-:W-:-:S07]  /*1d870*/  IMAD.IADD R9, R9, 0x1, -R4 ;  /* 0x0000000109097824 */ /* 0x004fce00078e0a04 */
.L_x_617:
[----:B------:R-:W2:Y:S04]  /*1d880*/  LDL R102, [R1+0x6c] ;  /* 0x00006c0001667983 */ /* 0x000ea80000100800 */
[----:B------:R-:W3:Y:S04]  /*1d890*/  LDL R28, [R1+0x94] ;  /* 0x00009400011c7983 */ /* 0x000ee80000100800 */
[----:B------:R-:W3:Y:S04]  /*1d8a0*/  LDL R103, [R1+0x7c] ;  /* 0x00007c0001677983 */ /* 0x000ee80000100800 */
[----:B------:R-:W4:Y:S01]  /*1d8b0*/  LDL R100, [R1+0x80] ;  /* 0x0000800001647983 */ /* 0x000f220000100800 */
[----:B------:R-:W0:Y:S03]  /*1d8c0*/  LDC.64 R6, c[0x0][R6+0x210] ;  /* 0x0000840006067b82 */ /* 0x000e260000000a00 */
[----:B------:R-:W4:Y:S01]  /*1d8d0*/  LDL R30, [R1+0x90] ;  /* 0x00009000011e7983 */ /* 0x000f220000100800 */
[----:B------:R-:W-:-:S04]  /*1d8e0*/  ISETP.NE.U32.AND P0, PT, RZ, UR4, PT ;  /* 0x00000004ff007c0c */ /* 0x000fc8000bf05070 */
[----:B------:R-:W1:Y:S01]  /*1d8f0*/  @P1 LDC R26, c[0x0][0xbec] ;  /* 0x0002fb00ff1a1b82 */ /* 0x000e620000000800 */
[----:B------:R-:W-:-:S04]  /*1d900*/  ISETP.NE.AND.EX P0, PT, RZ, UR5, PT, P0 ;  /* 0x00000005ff007c0c */ /* 0x000fc8000bf05300 */
[----:B------:R-:W-:-:S03]  /*1d910*/  SEL R10, R108, RZ, !P0 ;  /* 0x000000ff6c0a7207 */ /* 0x000fc60004000000 */
[----:B------:R-:W0:Y:S01]  /*1d920*/  @P1 LDC R33, c[0x0][0xbf0] ;  /* 0x0002fc00ff211b82 */ /* 0x000e220000000800 */
[----:B------:R-:W-:-:S07]  /*1d930*/  SEL R27, R106, RZ, !P0 ;  /* 0x000000ff6a1b7207 */ /* 0x000fce0004000000 */
[----:B------:R-:W1:Y:S01]  /*1d940*/  LDC.64 R4, c[0x0][0xba8] ;  /* 0x0002ea00ff047b82 */ /* 0x000e620000000a00 */
[-C--:B------:R-:W-:Y:S01]  /*1d950*/  IMAD R25, R25, R10.reuse, RZ ;  /* 0x0000000a19197224 */ /* 0x080fe200078e02ff */
[----:B------:R-:W0:Y:S03]  /*1d960*/  S2R R32, SR_TID.X ;  /* 0x0000000000207919 */ /* 0x000e260000002100 */
[C---:B------:R-:W-:Y:S02]  /*1d970*/  IMAD R31, R24.reuse, R27, R25 ;  /* 0x0000001b181f7224 */ /* 0x040fe400078e0219 */
[----:B------:R-:W-:-:S04]  /*1d980*/  IMAD.WIDE.U32 R24, R24, R10, RZ ;  /* 0x0000000a18187225 */ /* 0x000fc800078e00ff */
[----:B------:R-:W-:Y:S01]  /*1d990*/  IMAD.IADD R31, R25, 0x1, R31 ;  /* 0x00000001191f7824 */ /* 0x000fe200078e021f */
[----:B-1----:R-:W1:Y:S08]  /*1d9a0*/  @!P2 LDC R4, c[0x0][0xb50] ;  /* 0x0002d400ff04ab82 */ /* 0x002e700000000800 */
[----:B------:R-:W1:Y:S01]  /*1d9b0*/  @!P2 LDC R5, c[0x0][0xb54] ;  /* 0x0002d500ff05ab82 */ /* 0x000e620000000800 */
[----:B0-----:R-:W-:-:S02]  /*1d9c0*/  VIADD R32, R32, 0xffffff80 ;  /* 0xffffff8020207836 */ /* 0x001fc40000000000 */
[----:B-----5:R-:W-:Y:S01]  /*1d9d0*/  IMAD R9, R9, R8, RZ ;  /* 0x0000000809097224 */ /* 0x020fe200078e02ff */
[----:B------:R-:W-:Y:S01]  /*1d9e0*/  ULDC.64 UR6, c[0x0][0x208] ;  /* 0x0000820000067ab9 */ /* 0x000fe20000000a00 */
[-C--:B--2---:R-:W-:Y:S02]  /*1d9f0*/  IMAD R29, R13, R102.reuse, RZ ;  /* 0x000000660d1d7224 */ /* 0x084fe400078e02ff */
[----:B------:R-:W-:-:S04]  /*1da00*/  IMAD.WIDE.U32 R12, R12, R102, RZ ;  /* 0x000000660c0c7225 */ /* 0x000fc800078e00ff */
[----:B---3--:R-:W-:Y:S01]  /*1da10*/  IMAD R101, R103, 0x80, R28 ;  /* 0x0000008067657824 */ /* 0x008fe200078e021c */
[----:B------:R-:W-:-:S03]  /*1da20*/  IADD3 R25, P0, P3, R24, R12, R11 ;  /* 0x0000000c18197210 */ /* 0x000fc60007b1e00b */
[----:B------:R-:W-:Y:S01]  /*1da30*/  @P1 IMAD.HI.U32 R24, R101, R26, RZ ;  /* 0x0000001a65181227 */ /* 0x000fe200078e00ff */
[----:B----4-:R-:W-:-:S03]  /*1da40*/  SEL R27, R100, RZ, P2 ;  /* 0x000000ff641b7207 */ /* 0x010fc60001000000 */
[----:B------:R-:W-:Y:S02]  /*1da50*/  IMAD.IADD R35, R13, 0x1, R29 ;  /* 0x000000010d237824 */ /* 0x000fe400078e021d */
[----:B------:R-:W-:Y:S01]  /*1da60*/  IMAD.MOV.U32 R13, RZ, RZ, R101 ;  /* 0x000000ffff0d7224 */ /* 0x000fe200078e0065 */
[----:B------:R-:W-:Y:S01]  /*1da70*/  @P1 SHF.R.U32.HI R13, RZ, R33, R24 ;  /* 0x00000021ff0d1219 */ /* 0x000fe20000011618 */
[-C--:B------:R-:W-:Y:S01]  /*1da80*/  IMAD R29, R15, R27.reuse, RZ ;  /* 0x0000001b0f1d7224 */ /* 0x080fe200078e02ff */
[----:B------:R-:W-:Y:S01]  /*1da90*/  SHF.R.S32.HI R12, RZ, 0x1f, R11 ;  /* 0x0000001fff0c7819 */ /* 0x000fe2000001140b */
[----:B------:R-:W-:Y:S01]  /*1daa0*/  IMAD.WIDE.U32 R14, R14, R27, RZ ;  /* 0x0000001b0e0e7225 */ /* 0x000fe200078e00ff */
[----:B------:R-:W-:Y:S02]  /*1dab0*/  IADD3 R27, -R13, RZ, RZ ;  /* 0x000000ff0d1b7210 */ /* 0x000fe40007ffe1ff */
[----:B------:R-:W-:Y:S01]  /*1dac0*/  IADD3.X R24, R31, R35, R12, P0, P3 ;  /* 0x000000231f187210 */ /* 0x000fe200007e640c */
[----:B------:R-:W-:Y:S01]  /*1dad0*/  IMAD.IADD R29, R15, 0x1, R29 ;  /* 0x000000010f1d7824 */ /* 0x000fe200078e021d */
[----:B------:R-:W-:-:S02]  /*1dae0*/  IADD3 R14, P0, P3, R13, R25, R14 ;  /* 0x000000190d0e7210 */ /* 0x000fc40007b1e00e */
[----:B------:R-:W-:Y:S01]  /*1daf0*/  SHF.R.S32.HI R15, RZ, 0x1f, R13 ;  /* 0x0000001fff0f7819 */ /* 0x000fe2000001140d */
[----:B------:R-:W-:-:S03]  /*1db00*/  IMAD R13, R8, R27, R101 ;  /* 0x0000001b080d7224 */ /* 0x000fc600078e0265 */
[----:B------:R-:W-:Y:S01]  /*1db10*/  IADD3.X R15, R15, R24, R29, P0, P3 ;  /* 0x000000180f0f7210 */ /* 0x000fe200007e641d */
[----:B------:R-:W-:Y:S01]  /*1db20*/  IMAD R7, R7, R13, RZ ;  /* 0x0000000d07077224 */ /* 0x000fe200078e02ff */
[----:B------:R-:W-:-:S05]  /*1db30*/  SHF.R.S32.HI R25, RZ, 0x1f, R13 ;  /* 0x0000001fff197819 */ /* 0x000fca000001140d */
[C---:B------:R-:W-:Y:S02]  /*1db40*/  IMAD R25, R6.reuse, R25, R7 ;  /* 0x0000001906197224 */ /* 0x040fe400078e0207 */
[----:B------:R-:W-:Y:S01]  /*1db50*/  IMAD.WIDE.U32 R6, R6, R13, R14 ;  /* 0x0000000d06067225 */ /* 0x000fe200078e000e */
[----:B------:R-:W-:-:S03]  /*1db60*/  SHF.R.S32.HI R28, RZ, 0x1f, R32 ;  /* 0x0000001fff1c7819 */ /* 0x000fc60000011420 */
[----:B------:R-:W-:Y:S01]  /*1db70*/  IMAD.IADD R7, R7, 0x1, R25 ;  /* 0x0000000107077824 */ /* 0x000fe200078e0219 */
[----:B-1----:R-:W-:Y:S02]  /*1db80*/  LEA R13, P0, R6, R4, 0x2 ;  /* 0x00000004060d7211 */ /* 0x002fe400078010ff */
[----:B------:R-:W-:Y:S02]  /*1db90*/  LEA.HI R28, R28, R32, RZ, 0x7 ;  /* 0x000000201c1c7211 */ /* 0x000fe400078f38ff */
[----:B------:R-:W-:Y:S02]  /*1dba0*/  LEA.HI.X R7, R6, R5, R7, 0x2, P0 ;  /* 0x0000000506077211 */ /* 0x000fe400000f1407 */
[----:B------:R-:W-:Y:S01]  /*1dbb0*/  LOP3.LUT R28, R28, 0xffffff80, RZ, 0xc0, !PT ;  /* 0xffffff801c1c7812 */ /* 0x000fe200078ec0ff */
[----:B------:R-:W-:Y:S01]  /*1dbc0*/  SHFL.IDX PT, R4, R13, RZ, 0x1c1f ;  /* 0x001c1fff0d047589 */ /* 0x000fe200000e0000 */
[----:B------:R-:W-:-:S03]  /*1dbd0*/  IMAD R24, R103, 0x80, R30 ;  /* 0x0000008067187824 */ /* 0x000fc600078e021e */
[----:B------:R-:W0:Y:S01]  /*1dbe0*/  SHFL.IDX PT, R5, R7, RZ, 0x1c1f ;  /* 0x001c1fff07057589 */ /* 0x000e2200000e0000 */
[----:B------:R-:W-:-:S03]  /*1dbf0*/  IMAD.IADD R28, R32, 0x1, -R28 ;  /* 0x00000001201c7824 */ /* 0x000fc600078e0a1c */
[----:B------:R-:W-:Y:S04]  /*1dc00*/  SHFL.IDX PT, R14, R13, 0x1, 0x1c1f ;  /* 0x003c1f000d0e7f89 */ /* 0x000fe800000e0000 */
[----:B------:R-:W1:Y:S01]  /*1dc10*/  SHFL.IDX PT, R15, R7, 0x1, 0x1c1f ;  /* 0x003c1f00070f7f89 */ /* 0x000e6200000e0000 */
[----:B------:R-:W-:Y:S02]  /*1dc20*/  LOP3.LUT P0, RZ, R28, 0x3, RZ, 0xc0, !PT ;  /* 0x000000031cff7812 */ /* 0x000fe4000780c0ff */
[C---:B------:R-:W-:Y:S02]  /*1dc30*/  IADD3 R6, R24.reuse, 0x8, RZ ;  /* 0x0000000818067810 */ /* 0x040fe40007ffe0ff */
[-C--:B------:R-:W-:Y:S02]  /*1dc40*/  ISETP.GE.OR P3, PT, R24, R9.reuse, P0 ;  /* 0x000000091800720c */ /* 0x080fe40000766670 */
[----:B------:R-:W-:-:S11]  /*1dc50*/  ISETP.GE.OR P0, PT, R6, R9, P0 ;  /* 0x000000090600720c */ /* 0x000fd60000706670 */
[----:B0-----:R0:W-:Y:S04]  /*1dc60*/  @!P3 ST.E desc[UR6][R4.64], R3 ;  /* 0x000000030400b985 */ /* 0x0011e8000c101906 */
[----:B-1----:R0:W-:Y:S01]  /*1dc70*/  @!P0 ST.E desc[UR6][R14.64], R0 ;  /* 0x000000000e008985 */ /* 0x0021e2000c101906 */
[----:B------:R-:W-:Y:S05]  /*1dc80*/  @P2 BRA `(.L_x_618) ;  /* 0x0000000800d42947 */ /* 0x000fea0003800000 */
[----:B------:R-:W-:Y:S01]  /*1dc90*/  IMAD.SHL.U32 R28, R22, 0x40, RZ ;  /* 0x00000040161c7824 */ /* 0x000fe200078e00ff */
[----:B------:R-:W1:Y:S01]  /*1dca0*/  S2R R104, SR_TID.X ;  /* 0x0000000000687919 */ /* 0x000e620000002100 */
[----:B0-----:R-:W0:Y:S01]  /*1dcb0*/  @P1 LDC R15, c[0x0][0xbec] ;  /* 0x0002fb00ff0f1b82 */ /* 0x001e220000000800 */
[----:B------:R-:W-:Y:S01]  /*1dcc0*/  ULDC.64 UR4, c[0x0][0x208] ;  /* 0x0000820000047ab9 */ /* 0x000fe20000000a00 */
[----:B------:R-:W-:-:S04]  /*1dcd0*/  IMAD.IADD R3, R16, 0x1, R28 ;  /* 0x0000000110037824 */ /* 0x000fc800078e021c */
[----:B------:R-:W-:Y:S02]  /*1dce0*/  IMAD.WIDE R98, R3, 0x2, R98 ;  /* 0x0000000203627825 */ /* 0x000fe400078e0262 */
[----:B------:R-:W2:Y:S01]  /*1dcf0*/  @P1 LDC R21, c[0x0][0xbf0] ;  /* 0x0002fc00ff151b82 */ /* 0x000ea20000000800 */
[C---:B------:R-:W-:Y:S02]  /*1dd00*/  IADD3 R25, P5, R98.reuse, 0x1000, RZ ;  /* 0x0000100062197810 */ /* 0x040fe40007fbe0ff */
[----:B------:R-:W-:Y:S02]  /*1dd10*/  IADD3 R29, P0, R98, 0x2000, RZ ;  /* 0x00002000621d7810 */ /* 0x000fe40007f1e0ff */
[----:B------:R-:W-:Y:S02]  /*1dd20*/  LOP3.LUT R24, R25, 0x380, RZ, 0xc0, !PT ;  /* 0x0000038019187812 */ /* 0x000fe400078ec0ff */
[----:B------:R-:W-:Y:S02]  /*1dd30*/  LOP3.LUT R28, R29, 0x380, RZ, 0xc0, !PT ;  /* 0x000003801d1c7812 */ /* 0x000fe400078ec0ff */
[----:B------:R-:W-:-:S02]  /*1dd40*/  SHF.R.U64 R24, R24, 0x3, RZ ;  /* 0x0000000318187819 */ /* 0x000fc400000012ff */
[----:B------:R-:W-:Y:S02]  /*1dd50*/  SHF.R.U64 R28, R28, 0x3, RZ ;  /* 0x000000031c1c7819 */ /* 0x000fe400000012ff */
[----:B------:R-:W-:Y:S01]  /*1dd60*/  LOP3.LUT R24, R24, R25, RZ, 0x3c, !PT ;  /* 0x0000001918187212 */ /* 0x000fe200078e3cff */
[--C-:B------:R-:W-:Y:S01]  /*1dd70*/  IMAD.X R25, RZ, RZ, R99.reuse, P5 ;  /* 0x000000ffff197224 */ /* 0x100fe200028e0663 */
[----:B------:R-:W-:Y:S01]  /*1dd80*/  LOP3.LUT R28, R28, R29, RZ, 0x3c, !PT ;  /* 0x0000001d1c1c7212 */ /* 0x000fe200078e3cff */
[----:B------:R-:W-:Y:S01]  /*1dd90*/  IMAD.X R29, RZ, RZ, R99, P0 ;  /* 0x000000ffff1d7224 */ /* 0x000fe200000e0663 */
[C---:B------:R-:W-:Y:S02]  /*1dda0*/  IADD3 R33, P2, R98.reuse, 0x3000, RZ ;  /* 0x0000300062217810 */ /* 0x040fe40007f5e0ff */
[C---:B------:R-:W-:Y:S01]  /*1ddb0*/  IADD3 R37, P3, R98.reuse, 0x4000, RZ ;  /* 0x0000400062257810 */ /* 0x040fe20007f7e0ff */
[----:B------:R-:W5:Y:S01]  /*1ddc0*/  LD.E.128 R24, desc[UR4][R24.64] ;  /* 0x0000000418187980 */ /* 0x000f62000c101d00 */
[----:B------:R-:W-:-:S02]  /*1ddd0*/  IADD3 R41, P4, R98, 0x5000, RZ ;  /* 0x0000500062297810 */ /* 0x000fc40007f9e0ff */
[----:B------:R-:W-:Y:S01]  /*1dde0*/  IADD3 R45, P5, R98, 0x6000, RZ ;  /* 0x00006000622d7810 */ /* 0x000fe20007fbe0ff */
[----:B-1----:R-:W-:Y:S01]  /*1ddf0*/  VIADD R104, R104, 0xffffff80 ;  /* 0xffffff8068687836 */ /* 0x002fe20000000000 */
[----:B------:R-:W-:Y:S01]  /*1de00*/  IADD3 R3, P0, R98, 0x7000, RZ ;  /* 0x0000700062037810 */ /* 0x000fe20007f1e0ff */
[----:B------:R-:W5:Y:S01]  /*1de10*/  LD.E.128 R28, desc[UR4][R28.64] ;  /* 0x000000041c1c7980 */ /* 0x000f62000c101d00 */
[----:B------:R-:W-:Y:S02]  /*1de20*/  LOP3.LUT R32, R33, 0x380, RZ, 0xc0, !PT ;  /* 0x0000038021207812 */ /* 0x000fe400078ec0ff */
[----:B------:R-:W-:Y:S01]  /*1de30*/  LOP3.LUT R36, R37, 0x380, RZ, 0xc0, !PT ;  /* 0x0000038025247812 */ /* 0x000fe200078ec0ff */
[----:B------:R-:W-:Y:S01]  /*1de40*/  IMAD.X R49, RZ, RZ, R99, P0 ;  /* 0x000000ffff317224 */ /* 0x000fe200000e0663 */
[----:B------:R-:W-:Y:S02]  /*1de50*/  LOP3.LUT R40, R41, 0x380, RZ, 0xc0, !PT ;  /* 0x0000038029287812 */ /* 0x000fe400078ec0ff */
[----:B------:R-:W-:-:S02]  /*1de60*/  LOP3.LUT R44, R45, 0x380, RZ, 0xc0, !PT ;  /* 0x000003802d2c7812 */ /* 0x000fc400078ec0ff */
[----:B------:R-:W-:Y:S02]  /*1de70*/  LOP3.LUT R0, R3, 0x380, RZ, 0xc0, !PT ;  /* 0x0000038003007812 */ /* 0x000fe400078ec0ff */
[----:B------:R-:W-:Y:S02]  /*1de80*/  LOP3.LUT R5, R98, 0x380, RZ, 0xc0, !PT ;  /* 0x0000038062057812 */ /* 0x000fe400078ec0ff */
[----:B------:R-:W-:Y:S02]  /*1de90*/  SHF.R.U64 R32, R32, 0x3, RZ ;  /* 0x0000000320207819 */ /* 0x000fe400000012ff */
[----:B------:R-:W-:Y:S02]  /*1dea0*/  SHF.R.U64 R36, R36, 0x3, RZ ;  /* 0x0000000324247819 */ /* 0x000fe400000012ff */
[----:B------:R-:W-:Y:S02]  /*1deb0*/  SHF.R.U64 R40, R40, 0x3, RZ ;  /* 0x0000000328287819 */ /* 0x000fe400000012ff */
[----:B------:R-:W-:-:S02]  /*1dec0*/  SHF.R.U64 R44, R44, 0x3, RZ ;  /* 0x000000032c2c7819 */ /* 0x000fc400000012ff */
[----:B------:R-:W-:Y:S02]  /*1ded0*/  SHF.R.U64 R0, R0, 0x3, RZ ;  /* 0x0000000300007819 */ /* 0x000fe400000012ff */
[----:B------:R-:W-:Y:S02]  /*1dee0*/  SHF.R.U64 R5, R5, 0x3, RZ ;  /* 0x0000000305057819 */ /* 0x000fe400000012ff */
[----:B------:R-:W-:Y:S01]  /*1def0*/  LOP3.LUT R32, R32, R33, RZ, 0x3c, !PT ;  /* 0x0000002120207212 */ /* 0x000fe200078e3cff */
[--C-:B------:R-:W-:Y:S01]  /*1df00*/  IMAD.X R33, RZ, RZ, R99.reuse, P2 ;  /* 0x000000ffff217224 */ /* 0x100fe200010e0663 */
[----:B------:R-:W-:Y:S02]  /*1df10*/  LOP3.LUT R36, R36, R37, RZ, 0x3c, !PT ;  /* 0x0000002524247212 */ /* 0x000fe400078e3cff */
[----:B------:R-:W-:Y:S01]  /*1df20*/  LOP3.LUT R40, R40, R41, RZ, 0x3c, !PT ;  /* 0x0000002928287212 */ /* 0x000fe200078e3cff */
[--C-:B------:R-:W-:Y:S01]  /*1df30*/  IMAD.X R41, RZ, RZ, R99.reuse, P4 ;  /* 0x000000ffff297224 */ /* 0x100fe200020e0663 */
[----:B------:R-:W-:Y:S01]  /*1df40*/  LOP3.LUT R44, R44, R45, RZ, 0x3c, !PT ;  /* 0x0000002d2c2c7212 */ /* 0x000fe200078e3cff */
[----:B------:R-:W-:Y:S01]  /*1df50*/  IMAD.X R45, RZ, RZ, R99, P5 ;  /* 0x000000ffff2d7224 */ /* 0x000fe200028e0663 */
[----:B------:R-:W-:Y:S01]  /*1df60*/  IADD3.X R37, RZ, R99, RZ, P3, !PT ;  /* 0x00000063ff257210 */ /* 0x000fe20001ffe4ff */
[----:B------:R-:W5:Y:S01]  /*1df70*/  LD.E.128 R32, desc[UR4][R32.64] ;  /* 0x0000000420207980 */ /* 0x000f62000c101d00 */
[----:B------:R-:W-:-:S02]  /*1df80*/  LOP3.LUT R48, R0, R3, RZ, 0x3c, !PT ;  /* 0x0000000300307212 */ /* 0x000fc400078e3cff */
[----:B------:R-:W-:Y:S01]  /*1df90*/  LOP3.LUT R98, R5, R98, RZ, 0x3c, !PT ;  /* 0x0000006205627212 */ /* 0x000fe200078e3cff */
[----:B------:R-:W5:Y:S01]  /*1dfa0*/  LD.E.128 R40, desc[UR4][R40.64] ;  /* 0x0000000428287980 */ /* 0x000f62000c101d00 */
[----:B------:R-:W-:-:S03]  /*1dfb0*/  SHF.R.S32.HI R14, RZ, 0x1f, R104 ;  /* 0x0000001fff0e7819 */ /* 0x000fc60000011468 */
[----:B------:R1:W5:Y:S01]  /*1dfc0*/  LD.E.128 R4, desc[UR4][R98.64] ;  /* 0x0000000462047980 */ /* 0x000362000c101d00 */
[----:B------:R-:W-:-:S03]  /*1dfd0*/  LEA.HI R14, R14, R104, RZ, 0x3 ;  /* 0x000000680e0e7211 */ /* 0x000fc600078f18ff */
[----:B------:R-:W5:Y:S04]  /*1dfe0*/  LD.E.128 R36, desc[UR4][R36.64] ;  /* 0x0000000424247980 */ /* 0x000f68000c101d00 */
[----:B------:R-:W5:Y:S04]  /*1dff0*/  LD.E.128 R44, desc[UR4][R44.64] ;  /* 0x000000042c2c7980 */ /* 0x000f68000c101d00 */
[----:B------:R-:W5:Y:S01]  /*1e000*/  LD.E.128 R48, desc[UR4][R48.64] ;  /* 0x0000000430307980 */ /* 0x000f62000c101d00 */
[----:B------:R-:W-:Y:S01]  /*1e010*/  ULDC.64 UR4, c[0x0][0xaa0] ;  /* 0x0002a80000047ab9 */ /* 0x000fe20000000a00 */
[----:B------:R-:W-:Y:S01]  /*1e020*/  LOP3.LUT R14, R14, 0xfffffff8, RZ, 0xc0, !PT ;  /* 0xfffffff80e0e7812 */ /* 0x000fe200078ec0ff */
[----:B------:R-:W-:Y:S01]  /*1e030*/  IMAD R12, R12, UR4, RZ ;  /* 0x000000040c0c7c24 */ /* 0x000fe2000f8e02ff */
[----:B------:R-:W-:Y:S01]  /*1e040*/  @!PT LDS RZ, [RZ] ;  /* 0x00000000fffff984 */ /* 0x000fe20000000800 */
[----:B------:R-:W-:Y:S01]  /*1e050*/  @!PT LDS RZ, [RZ] ;  /* 0x00000000fffff984 */ /* 0x000fe20000000800 */
[----:B------:R-:W-:Y:S01]  /*1e060*/  @!PT LDS RZ, [RZ] ;  /* 0x00000000fffff984 */ /* 0x000fe20000000800 */
[----:B------:R-:W-:Y:S01]  /*1e070*/  @!PT LDS RZ, [RZ] ;  /* 0x00000000fffff984 */ /* 0x000fe20000000800 */
[----:B------:R3:W-:Y:S06]  /*1e080*/  MEMBAR.ALL.CTA ;  /* 0x0000000000007992 */ /* 0x0007ec0000008000 */
[----:B---3--:R-:W3:Y:S01]  /*1e090*/  FENCE.VIEW.ASYNC.S ;  /* 0x00000000000073c6 */ /* 0x008ee20000000000 */
[----:B------:R-:W-:-:S02]  /*1e0a0*/  IMAD R3, R11, UR5, R12 ;  /* 0x000000050b037c24 */ /* 0x000fc4000f8e020c */
[----:B------:R-:W-:Y:S01]  /*1e0b0*/  IMAD.WIDE.U32 R12, R11, UR4, RZ ;  /* 0x000000040b0c7c25 */ /* 0x000fe2000f8e00ff */
[----:B------:R-:W-:-:S03]  /*1e0c0*/  ULDC.64 UR4, c[0x0][0xae8] ;  /* 0x0002ba0000047ab9 */ /* 0x000fc60000000a00 */
[----:B------:R-:W-:Y:S01]  /*1e0d0*/  IMAD.IADD R14, R104, 0x1, -R14 ;  /* 0x00000001680e7824 */ /* 0x000fe200078e0a0e */
[----:B------:R-:W-:-:S03]  /*1e0e0*/  IADD3 R13, R13, R3, RZ ;  /* 0x000000030d0d7210 */ /* 0x000fc60007ffe0ff */
[----:B------:R-:W-:Y:S02]  /*1e0f0*/  IMAD R0, R14, 0x20, R22 ;  /* 0x000000200e007824 */ /* 0x000fe400078e0216 */
[----:B------:R-:W-:Y:S01]  /*1e100*/  IMAD.WIDE.U32 R12, R102, UR4, R12 ;  /* 0x00000004660c7c25 */ /* 0x000fe2000f8e000c */
[----:B------:R-:W-:-:S03]  /*1e110*/  SHF.R.S32.HI R11, RZ, 0x1f, R10 ;  /* 0x0000001fff0b7819 */ /* 0x000fc6000001140a */
[----:B------:R-:W-:Y:S02]  /*1e120*/  IMAD R14, R103, 0x80, R0 ;  /* 0x00000080670e7824 */ /* 0x000fe400078e0200 */
[----:B------:R-:W-:Y:S01]  /*1e130*/  IMAD R13, R102, UR5, R13 ;  /* 0x00000005660d7c24 */ /* 0x000fe2000f8e020d */
[----:B------:R-:W-:Y:S01]  /*1e140*/  ULDC.64 UR4, c[0x0][0xaf0] ;  /* 0x0002bc0000047ab9 */ /* 0x000fe20000000a00 */
[----:B0-----:R-:W-:-:S04]  /*1e150*/  @P1 IMAD.HI.U32 R0, R14, R15, RZ ;  /* 0x0000000f0e001227 */ /* 0x001fc800078e00ff */
[----:B------:R-:W-:Y:S02]  /*1e160*/  IMAD R11, R11, UR4, RZ ;  /* 0x000000040b0b7c24 */ /* 0x000fe4000f8e02ff */
[----:B------:R-:W-:Y:S01]  /*1e170*/  IMAD.MOV.U32 R3, RZ, RZ, R14 ;  /* 0x000000ffff037224 */ /* 0x000fe200078e000e */
[----:B--2---:R-:W-:Y:S01]  /*1e180*/  @P1 SHF.R.U32.HI R3, RZ, R21, R0 ;  /* 0x00000015ff031219 */ /* 0x004fe20000011600 */
[C---:B------:R-:W-:Y:S02]  /*1e190*/  IMAD R15, R10.reuse, UR5, R11 ;  /* 0x000000050a0f7c24 */ /* 0x040fe4000f8e020b */
[----:B------:R-:W-:Y:S01]  /*1e1a0*/  IMAD.WIDE.U32 R10, R10, UR4, R12 ;  /* 0x000000040a0a7c25 */ /* 0x000fe2000f8e000c */
[--C-:B------:R-:W-:Y:S01]  /*1e1b0*/  SHF.R.S32.HI R0, RZ, 0x1f, R3.reuse ;  /* 0x0000001fff007819 */ /* 0x100fe20000011403 */
[----:B------:R-:W-:Y:S02]  /*1e1c0*/  ULDC.64 UR4, c[0x0][0xae0] ;  /* 0x0002b80000047ab9 */ /* 0x000fe40000000a00 */
[----:B------:R-:W-:-:S02]  /*1e1d0*/  IMAD.MOV R13, RZ, RZ, -R3 ;  /* 0x000000ffff0d7224 */ /* 0x000fc400078e0a03 */
[----:B------:R-:W-:Y:S02]  /*1e1e0*/  IMAD.IADD R11, R11, 0x1, R15 ;  /* 0x000000010b0b7824 */ /* 0x000fe400078e020f */
[----:B------:R-:W-:Y:S01]  /*1e1f0*/  IMAD R12, R0, UR4, RZ ;  /* 0x00000004000c7c24 */ /* 0x000fe2000f8e02ff */
[----:B------:R-:W-:Y:S01]  /*1e200*/  IADD3 R0, R2, 0x34820, RZ ;  /* 0x0003482002007810 */ /* 0x000fe20007ffe0ff */
[----:B------:R-:W-:Y:S02]  /*1e210*/  IMAD R13, R8, R13, R14 ;  /* 0x0000000d080d7224 */ /* 0x000fe400078e020e */
[C---:B------:R-:W-:Y:S01]  /*1e220*/  IMAD R15, R3.reuse, UR5, R12 ;  /* 0x00000005030f7c24 */ /* 0x040fe2000f8e020c */
[----:B------:R-:W-:Y:S01]  /*1e230*/  PRMT R0, RZ, 0x654, R0 ;  /* 0x00000654ff007816 */ /* 0x000fe20000000000 */
[----:B------:R-:W-:Y:S01]  /*1e240*/  IMAD.WIDE.U32 R10, R3, UR4, R10 ;  /* 0x00000004030a7c25 */ /* 0x000fe2000f8e000a */
[----:B------:R-:W-:Y:S01]  /*1e250*/  SHF.R.S32.HI R3, RZ, 0x1f, R13 ;  /* 0x0000001fff037819 */ /* 0x000fe2000001140d */
[----:B------:R-:W-:Y:S01]  /*1e260*/  ULDC.64 UR4, c[0x0][0xad8] ;  /* 0x0002b60000047ab9 */ /* 0x000fe20000000a00 */
[----:B---3--:R0:W-:Y:S01]  /*1e270*/  SYNCS.ARRIVE.TRANS64.RED.A1T0 RZ, [R0+URZ], RZ ;  /* 0x000000ff00ff79a7 */ /* 0x0081e2000810043f */
[----:B------:R-:W-:-:S02]  /*1e280*/  IMAD.IADD R11, R11, 0x1, R15 ;  /* 0x000000010b0b7824 */ /* 0x000fc400078e020f */
[----:B------:R-:W-:-:S04]  /*1e290*/  IMAD.WIDE.U32 R10, R13, UR4, R10 ;  /* 0x000000040d0a7c25 */ /* 0x000fc8000f8e000a */
[----:B0-----:R-:W-:-:S04]  /*1e2a0*/  IMAD R0, R3, UR4, RZ ;  /* 0x0000000403007c24 */ /* 0x001fc8000f8e02ff */
[----:B------:R-:W-:Y:S01]  /*1e2b0*/  IMAD R13, R13, UR5, R0 ;  /* 0x000000050d0d7c24 */ /* 0x000fe2000f8e0200 */
[----:B------:R-:W-:Y:S02]  /*1e2c0*/  ULDC.64 UR4, c[0x0][0xa80] ;  /* 0x0002a00000047ab9 */ /* 0x000fe40000000a00 */
[----:B------:R-:W-:Y:S01]  /*1e2d0*/  LEA R3, P0, R10, UR4, 0x1 ;  /* 0x000000040a037c11 */ /* 0x000fe2000f8008ff */
[----:B------:R-:W-:Y:S01]  /*1e2e0*/  IMAD.IADD R11, R11, 0x1, R13 ;  /* 0x000000010b0b7824 */ /* 0x000fe200078e020d */
[----:B------:R-:W-:Y:S01]  /*1e2f0*/  UMOV UR4, 0xffffffff ;  /* 0xffffffff00047882 */ /* 0x000fe20000000000 */
[----:B------:R-:W-:-:S03]  /*1e300*/  IMAD R20, R103, 0x80, R22 ;  /* 0x0000008067147824 */ /* 0x000fc600078e0216 */
[----:B------:R-:W-:Y:S02]  /*1e310*/  LEA.HI.X R8, R10, UR5, R11, 0x1, P0 ;  /* 0x000000050a087c11 */ /* 0x000fe400080f0c0b */
[----:B------:R-:W-:Y:S01]  /*1e320*/  SHF.R.S32.HI R21, RZ, 0x1f, R221 ;  /* 0x0000001fff157819 */ /* 0x000fe200000114dd */
[----:B-1----:R-:W-:Y:S06]  /*1e330*/  BRA.DIV UR4, `(.L_x_619) ;  /* 0x000000a2047c7947 */ /* 0x002fec000b800000 */
[----:B------:R0:W1:Y:S04]  /*1e340*/  SHFL.IDX PT, R0, R8, RZ, 0x181f ;  /* 0x00181fff08007589 */ /* 0x00006800000e0000 */
[----:B------:R0:W2:Y:S02]  /*1e350*/  SHFL.IDX PT, R14, R3, RZ, 0x181f ;  /* 0x00181fff030e7589 */ /* 0x0000a400000e0000 */
.L_x_826:
[----:B------:R-:W-:Y:S01]  /*1e360*/  ISETP.GE.AND P0, PT, R20, R9, PT ;  /* 0x000000091400720c */ /* 0x000fe20003f06270 */
[----:B------:R-:W-:-:S12]  /*1e370*/  BSSY B1, `(.L_x_620) ;  /* 0x000000c000017945 */ /* 0x000fd80003800000 */
[----:B------:R-:W-:Y:S05]  /*1e380*/  @P0 BRA `(.L_x_621) ;  /* 0x0000000000280947 */ /* 0x000fea0003800000 */
[----:B------:R-:W-:Y:S01]  /*1e390*/  ULDC UR4, c[0x0][0xac8] ;  /* 0x0002b20000047ab9 */ /* 0x000fe20000000800 */
[----:B------:R-:W-:Y:S01]  /*1e3a0*/  ULDC.64 UR6, c[0x0][0x208] ;  /* 0x0000820000067ab9 */ /* 0x000fe20000000a00 */
[----:B------:R-:W-:Y:S02]  /*1e3b0*/  ISETP.GE.AND P0, PT, R16, UR4, PT ;  /* 0x0000000410007c0c */ /* 0x000fe4000bf06270 */
[----:B------:R-:W-:-:S11]  /*1e3c0*/  ISETP.GE.AND P1, PT, R221, UR4, PT ;  /* 0x00000004dd007c0c */ /* 0x000fd6000bf26270 */
[CC--:B--2---:R-:W-:Y:S02]  /*1e3d0*/  @!P0 LEA R10, P2, R16.reuse, R14.reuse, 0x1 ;  /* 0x0000000e100a8211 */ /* 0x0c4fe400078408ff */
[C---:B------:R-:W-:Y:S02]  /*1e3e0*/  @!P1 LEA R14, P3, R221.reuse, R14, 0x1 ;  /* 0x0000000edd0e9211 */ /* 0x040fe400078608ff */
[-C--:B-1----:R-:W-:Y:S02]  /*1e3f0*/  @!P0 LEA.HI.X R11, R16, R0.reuse, R17, 0x1, P2 ;  /* 0x00000000100b8211 */ /* 0x082fe400010f0c11 */
[----:B------:R-:W-:-:S03]  /*1e400*/  @!P1 LEA.HI.X R15, R221, R0, R21, 0x1, P3 ;  /* 0x00000000dd0f9211 */ /* 0x000fc600018f0c15 */
[----:B-----5:R3:W-:Y:S04]  /*1e410*/  @!P0 ST.E.128 desc[UR6][R10.64], R4 ;  /* 0x000000040a008985 */ /* 0x0207e8000c101d06 */
[----:B------:R3:W-:Y:S02]  /*1e420*/  @!P1 ST.E.128 desc[UR6][R14.64], R36 ;  /* 0x000000240e009985 */ /* 0x0007e4000c101d06 */
.L_x_621:
[----:B------:R-:W-:Y:S05]  /*1e430*/  BSYNC B1 ;  /* 0x0000000000017941 */ /* 0x000fea0003800000 */
.L_x_620:
[----:B------:R-:W-:-:S03]  /*1e440*/  UMOV UR4, 0xffffffff ;  /* 0xffffffff00047882 */ /* 0x000fc60000000000 */
[----:B------:R-:W-:Y:S05]  /*1e450*/  BRA.DIV UR4, `(.L_x_622) ;  /* 0x000000a204687947 */ /* 0x000fea000b800000 */
[----:B-1----:R1:W4:Y:S04]  /*1e460*/  SHFL.IDX PT, R0, R8, 0x1, 0x181f ;  /* 0x00381f0008007f89 */ /* 0x00232800000e0000 */
[----:B--23--:R1:W2:Y:S02]  /*1e470*/  SHFL.IDX PT, R14, R3, 0x1, 0x181f ;  /* 0x00381f00030e7f89 */ /* 0x00c2a400000e0000 */
.L_x_830:
[----:B-----5:R-:W-:Y:S01]  /*1e480*/  VIADD R4, R20, 0x20 ;  /* 0x0000002014047836 */ /* 0x020fe20000000000 */
[----:B------:R-:W-:Y:S04]  /*1e490*/  BSSY B1, `(.L_x_623) ;  /* 0x000000d000017945 */ /* 0x000fe80003800000 */
[----:B------:R-:W-:-:S13]  /*1e4a0*/  ISETP.GE.AND P0, PT, R4, R9, PT ;  /* 0x000000090400720c */ /* 0x000fda0003f06270 */
[----:B------:R-:W-:Y:S05]  /*1e4b0*/  @P0 BRA `(.L_x_624) ;  /* 0x0000000000280947 */ /* 0x000fea0003800000 */
[----:B------:R-:W-:Y:S01]  /*1e4c0*/  ULDC UR4, c[0x0][0xac8] ;  /* 0x0002b20000047ab9 */ /* 0x000fe20000000800 */
[----:B------:R-:W-:Y:S01]  /*1e4d0*/  ULDC.64 UR6, c[0x0][0x208] ;  /* 0x0000820000067ab9 */ /* 0x000fe20000000a00 */
[----:B------:R-:W-:Y:S02]  /*1e4e0*/  ISETP.GE.AND P2, PT, R16, UR4, PT ;  /* 0x0000000410007c0c */ /* 0x000fe4000bf46270 */
[----:B------:R-:W-:-:S11]  /*1e4f0*/  ISETP.GE.AND P3, PT, R221, UR4, PT ;  /* 0x00000004dd007c0c */ /* 0x000fd6000bf66270 */
[CC--:B--2---:R-:W-:Y:S02]  /*1e500*/  @!P2 LEA R4, P0, R16.reuse, R14.reuse, 0x1 ;  /* 0x0000000e1004a211 */ /* 0x0c4fe400078008ff */
[C---:B------:R-:W-:Y:S02]  /*1e510*/  @!P3 LEA R14, P1, R221.reuse, R14, 0x1 ;  /* 0x0000000edd0eb211 */ /* 0x040fe400078208ff */
[-C--:B----4-:R-:W-:Y:S02]  /*1e520*/  @!P2 LEA.HI.X R5, R16, R0.reuse, R17, 0x1, P0 ;  /* 0x000000001005a211 */ /* 0x090fe400000f0c11 */
[----:B------:R-:W-:-:S03]  /*1e530*/  @!P3 LEA.HI.X R15, R221, R0, R21, 0x1, P1 ;  /* 0x00000000dd0fb211 */ /* 0x000fc600008f0c15 */
[----:B------:R3:W-:Y:S04]  /*1e540*/  @!P2 ST.E.128 desc[UR6][R4.64], R24 ;  /* 0x000000180400a985 */ /* 0x0007e8000c101d06 */
[----:B------:R3:W-:Y:S02]  /*1e550*/  @!P3 ST.E.128 desc[UR6][R14.64], R40 ;  /* 0x000000280e00b985 */ /* 0x0007e4000c101d06 */
.L_x_624:
[----:B------:R-:W-:Y:S05]  /*1e560*/  BSYNC B1 ;  /* 0x0000000000017941 */ /* 0x000fea0003800000 */
.L_x_623:
[----:B------:R-:W-:-:S03]  /*1e570*/  UMOV UR4, 0xffffffff ;  /* 0xffffffff00047882 */ /* 0x000fc60000000000 */
[----:B------:R-:W-:Y:S05]  /*1e580*/  BRA.DIV UR4, `(.L_x_625) ;  /* 0x000000a204647947 */ /* 0x000fea000b800000 */
[----:B----4-:R4:W0:Y:S04]  /*1e590*/  SHFL.IDX PT, R0, R8, 0x2, 0x181f ;  /* 0x00581f0008007f89 */ /* 0x01082800000e0000 */
[----:B--23--:R4:W2:Y:S02]  /*1e5a0*/  SHFL.IDX PT, R14, R3, 0x2, 0x181f ;  /* 0x00581f00030e7f89 */ /* 0x00c8a400000e0000 */
.L_x_834:
[----:B------:R-:W-:Y:S01]  /*1e5b0*/  VIADD R4, R20, 0x40 ;  /* 0x0000004014047836 */ /* 0x000fe20000000000 */
        /* <DEDUP_REMOVED lines=9> */
[-C--:B0-----:R-:W-:Y:S02]  /*1e650*/  @!P2 LEA.HI.X R5, R16, R0.reuse, R17, 0x1, P0 ;  /* 0x000000001005a211 */ /* 0x081fe400000f0c11 */
[----:B------:R-:W-:-:S03]  /*1e660*/  @!P3 LEA.HI.X R15, R221, R0, R21, 0x1, P1 ;  /* 0x00000000dd0fb211 */ /* 0x000fc600008f0c15 */
[----:B------:R3:W-:Y:S04]  /*1e670*/  @!P2 ST.E.128 desc[UR6][R4.64], R28 ;  /* 0x0000001c0400a985 */ /* 0x0007e8000c101d06 */
[----:B------:R3:W-:Y:S02]  /*1e680*/  @!P3 ST.E.128 desc[UR6][R14.64], R44 ;  /* 0x0000002c0e00b985 */ /* 0x0007e4000c101d06 */
.L_x_627:
[----:B------:R-:W-:Y:S05]  /*1e690*/  BSYNC B1 ;  /* 0x0000000000017941 */ /* 0x000fea0003800000 */
.L_x_626:
[----:B------:R-:W-:-:S03]  /*1e6a0*/  UMOV UR4, 0xffffffff ;  /* 0xffffffff00047882 */ /* 0x000fc60000000000 */
[----:B------:R-:W-:Y:S05]  /*1e6b0*/  BRA.DIV UR4, `(.L_x_628) ;  /* 0x000000a204607947 */ /* 0x000fea000b800000 */
[----:B0-----:R0:W0:Y:S04]  /*1e6c0*/  SHFL.IDX PT, R0, R8, 0x3, 0x181f ;  /* 0x00781f0008007f89 */ /* 0x00102800000e0000 */
[----:B--23--:R2:W3:Y:S02]  /*1e6d0*/  SHFL.IDX PT, R14, R3, 0x3, 0x181f ;  /* 0x00781f00030e7f89 */ /* 0x00c4e400000e0000 */
.L_x_838:
[----:B------:R-:W-:-:S04]  /*1e6e0*/  IADD3 R4, R20, 0x60, RZ ;  /* 0x0000006014047810 */ /* 0x000fc80007ffe0ff */
[----:B------:R-:W-:-:S13]  /*1e6f0*/  ISETP.GE.AND P0, PT, R4, R9, PT ;  /* 0x000000090400720c */ /* 0x000fda0003f06270 */
[----:B------:R-:W-:Y:S05]  /*1e700*/  @P0 BRA `(.L_x_629) ;  /* 0x0000001c000c0947 */ /* 0x000fea0003800000 */
[----:B------:R-:W-:Y:S01]  /*1e710*/  ULDC UR4, c[0x0][0xac8] ;  /* 0x0002b20000047ab9 */ /* 0x000fe20000000800 */
[----:B------:R-:W-:Y:S01]  /*1e720*/  ULDC.64 UR6, c[0x0][0x208] ;  /* 0x0000820000067ab9 */ /* 0x000fe20000000a00 */
[----:B------:R-:W-:-:S13]  /*1e730*/  ISETP.GE.AND P1, PT, R16, UR4, PT ;  /* 0x0000000410007c0c */ /* 0x000fda000bf26270 */
[----:B---3--:R-:W-:-:S04]  /*1e740*/  @!P1 LEA R4, P0, R16, R14, 0x1 ;  /* 0x0000000e10049211 */ /* 0x008fc800078008ff */
[----:B0-----:R-:W-:Y:S02]  /*1e750*/  @!P1 LEA.HI.X R5, R16, R0, R17, 0x1, P0 ;  /* 0x0000000010059211 */ /* 0x001fe400000f0c11 */
[----:B------:R-:W-:-:S03]  /*1e760*/  ISETP.GE.AND P0, PT, R221, UR4, PT ;  /* 0x00000004dd007c0c */ /* 0x000fc6000bf06270 */
[----:B------:R0:W-:Y:S10]  /*1e770*/  @!P1 ST.E.128 desc[UR6][R4.64], R32 ;  /* 0x0000002004009985 */ /* 0x0001f4000c101d06 */
[----:B------:R-:W-:Y:S05]  /*1e780*/  @P0 BRA `(.L_x_629) ;  /* 0x0000001800ec0947 */ /* 0x000fea0003800000 */
[----:B------:R-:W-:Y:S01]  /*1e790*/  LEA R14, P0, R221, R14, 0x1 ;  /* 0x0000000edd0e7211 */ /* 0x000fe200078008ff */
[----:B------:R-:W-:-:S03]  /*1e7a0*/  ULDC.64 UR4, c[0x0][0x208] ;  /* 0x0000820000047ab9 */ /* 0x000fc60000000a00 */
[----:B------:R-:W-:-:S05]  /*1e7b0*/  LEA.HI.X R15, R221, R0, R21, 0x1, P0 ;  /* 0x00000000dd0f7211 */ /* 0x000fca00000f0c15 */
[----:B------:R3:W-:Y:S01]  /*1e7c0*/  ST.E.128 desc[UR4][R14.64], R48 ;  /* 0x000000300e007985 */ /* 0x0007e2000c101d04 */
[----:B------:R-:W-:Y:S05]  /*1e7d0*/  BRA `(.L_x_629) ;  /* 0x0000001800d87947 */ /* 0x000fea0003800000 */
.L_x_618:
[----:B------:R-:W2:Y:S01]  /*1e7e0*/  LDL R119, [R1+0x40] ;  /* 0x0000400001777983 */ /* 0x000ea20000100800 */
[----:B0-----:R-:W0:Y:S01]  /*1e7f0*/  @P1 LDC R0, c[0x0][0xbec] ;  /* 0x0002fb00ff001b82 */ /* 0x001e220000000800 */
[----:B------:R-:W-:Y:S01]  /*1e800*/  ULDC.64 UR4, c[0x0][0xb08] ;  /* 0x0002c20000047ab9 */ /* 0x000fe20000000a00 */
[----:B------:R-:W-:Y:S01]  /*1e810*/  SHF.R.S32.HI R3, RZ, 0x1f, R10 ;  /* 0x0000001fff037819 */ /* 0x000fe2000001140a */
[----:B------:R-:W-:Y:S01]  /*1e820*/  IMAD R12, R12, UR4, RZ ;  /* 0x000000040c0c7c24 */ /* 0x000fe2000f8e02ff */
[----:B------:R-:W-:Y:S01]  /*1e830*/  ULDC.64 UR6, c[0x0][0xb30] ;  /* 0x0002cc0000067ab9 */ /* 0x000fe20000000a00 */
[----:B------:R-:W-:-:S03]  /*1e840*/  IMAD.WIDE.U32 R4, R11, UR4, RZ ;  /* 0x000000040b047c25 */ /* 0x000fc6000f8e00ff */
[----:B------:R-:W1:Y:S01]  /*1e850*/  @P1 LDC R13, c[0x0][0xbf0] ;  /* 0x0002fc00ff0d1b82 */ /* 0x000e620000000800 */
[----:B------:R-:W-:Y:S01]  /*1e860*/  IMAD R11, R11, UR5, R12 ;  /* 0x000000050b0b7c24 */ /* 0x000fe2000f8e020c */
[----:B------:R-:W-:-:S03]  /*1e870*/  ULDC.64 UR4, c[0x0][0xb38] ;  /* 0x0002ce0000047ab9 */ /* 0x000fc60000000a00 */
[----:B------:R-:W-:Y:S02]  /*1e880*/  IMAD.IADD R5, R5, 0x1, R11 ;  /* 0x0000000105057824 */ /* 0x000fe400078e020b */
[----:B------:R-:W-:-:S04]  /*1e890*/  IMAD.WIDE.U32 R4, R102, UR4, R4 ;  /* 0x0000000466047c25 */ /* 0x000fc8000f8e0004 */
[----:B------:R-:W-:Y:S01]  /*1e8a0*/  IMAD R5, R102, UR5, R5 ;  /* 0x0000000566057c24 */ /* 0x000fe2000f8e0205 */
[----:B------:R-:W-:Y:S02]  /*1e8b0*/  ULDC.64 UR4, c[0x0][0xb40] ;  /* 0x0002d00000047ab9 */ /* 0x000fe40000000a00 */
[----:B------:R-:W-:Y:S02]  /*1e8c0*/  IMAD R3, R3, UR4, RZ ;  /* 0x0000000403037c24 */ /* 0x000fe4000f8e02ff */
[----:B0-----:R-:W-:-:S04]  /*1e8d0*/  @P1 IMAD.HI.U32 R0, R101, R0, RZ ;  /* 0x0000000065001227 */ /* 0x001fc800078e00ff */
[C---:B------:R-:W-:Y:S02]  /*1e8e0*/  IMAD R7, R10.reuse, UR5, R3 ;  /* 0x000000050a077c24 */ /* 0x040fe4000f8e0203 */
[----:B------:R-:W-:Y:S01]  /*1e8f0*/  IMAD.WIDE.U32 R10, R10, UR4, R4 ;  /* 0x000000040a0a7c25 */ /* 0x000fe2000f8e0004 */
[----:B------:R-:W-:-:S03]  /*1e900*/  ULDC.64 UR4, c[0x0][0xb48] ;  /* 0x0002d20000047ab9 */ /* 0x000fc60000000a00 */
[----:B------:R-:W-:Y:S01]  /*1e910*/  IMAD.MOV.U32 R3, RZ, RZ, R101 ;  /* 0x000000ffff037224 */ /* 0x000fe200078e0065 */
[----:B-1----:R-:W-:Y:S01]  /*1e920*/  @P1 SHF.R.U32.HI R3, RZ, R13, R0 ;  /* 0x0000000dff031219 */ /* 0x002fe20000011600 */
[----:B------:R-:W-:-:S03]  /*1e930*/  IMAD.IADD R11, R11, 0x1, R7 ;  /* 0x000000010b0b7824 */ /* 0x000fc600078e0207 */
[--C-:B------:R-:W-:Y:S01]  /*1e940*/  SHF.R.S32.HI R0, RZ, 0x1f, R3.reuse ;  /* 0x0000001fff007819 */ /* 0x100fe20000011403 */
[----:B------:R-:W-:Y:S02]  /*1e950*/  IMAD.MOV R7, RZ, RZ, -R3 ;  /* 0x000000ffff077224 */ /* 0x000fe400078e0a03 */
[----:B------:R-:W-:-:S04]  /*1e960*/  IMAD.WIDE.U32 R4, R100, UR4, R10 ;  /* 0x0000000464047c25 */ /* 0x000fc8000f8e000a */
[----:B------:R-:W-:Y:S02]  /*1e970*/  IMAD R7, R8, R7, R101 ;  /* 0x0000000708077224 */ /* 0x000fe400078e0265 */
[----:B------:R-:W-:Y:S02]  /*1e980*/  IMAD R0, R0, UR6, RZ ;  /* 0x0000000600007c24 */ /* 0x000fe4000f8e02ff */
[----:B------:R-:W-:Y:S01]  /*1e990*/  IMAD R5, R100, UR5, R5 ;  /* 0x0000000564057c24 */ /* 0x000fe2000f8e0205 */
[----:B------:R-:W-:Y:S01]  /*1e9a0*/  ULDC.64 UR4, c[0x0][0xb28] ;  /* 0x0002ca0000047ab9 */ /* 0x000fe20000000a00 */
[C---:B------:R-:W-:Y:S01]  /*1e9b0*/  IMAD R11, R3.reuse, UR7, R0 ;  /* 0x00000007030b7c24 */ /* 0x040fe2000f8e0200 */
[----:B------:R-:W-:Y:S01]  /*1e9c0*/  SHF.R.S32.HI R0, RZ, 0x1f, R7 ;  /* 0x0000001fff007819 */ /* 0x000fe20000011407 */
[----:B------:R-:W-:-:S04]  /*1e9d0*/  IMAD.WIDE.U32 R4, R3, UR6, R4 ;  /* 0x0000000603047c25 */ /* 0x000fc8000f8e0004 */
[----:B------:R-:W-:Y:S02]  /*1e9e0*/  IMAD R0, R0, UR4, RZ ;  /* 0x0000000400007c24 */ /* 0x000fe4000f8e02ff */
[----:B------:R-:W-:Y:S01]  /*1e9f0*/  IMAD.IADD R5, R5, 0x1, R11 ;  /* 0x0000000105057824 */ /* 0x000fe200078e020b */
[----:B------:R-:W-:Y:S01]  /*1ea00*/  IADD3 R8, R2, 0x34820, RZ ;  /* 0x0003482002087810 */ /* 0x000fe20007ffe0ff */
[C---:B------:R-:W-:Y:S02]  /*1ea10*/  IMAD R3, R7.reuse, UR5, R0 ;  /* 0x0000000507037c24 */ /* 0x040fe4000f8e0200 */
[----:B------:R-:W-:Y:S01]  /*1ea20*/  IMAD.WIDE.U32 R4, R7, UR4, R4 ;  /* 0x0000000407047c25 */ /* 0x000fe2000f8e0004 */
[----:B------:R-:W-:Y:S01]  /*1ea30*/  ULDC.64 UR4, c[0x0][0xb00] ;  /* 0x0002c00000047ab9 */ /* 0x000fe20000000a00 */
[----:B------:R-:W-:Y:S02]  /*1ea40*/  PRMT R8, RZ, 0x654, R8 ;  /* 0x00000654ff087816 */ /* 0x000fe40000000008 */
[----:B------:R-:W-:Y:S01]  /*1ea50*/  IMAD.IADD R3, R5, 0x1, R3 ;  /* 0x0000000105037824 */ /* 0x000fe200078e0203 */
[C---:B------:R-:W-:Y:S01]  /*1ea60*/  LEA R0, P0, R4.reuse, UR4, 0x2 ;  /* 0x0000000404007c11 */ /* 0x040fe2000f8010ff */
[----:B------:R-:W-:Y:S01]  /*1ea70*/  UMOV UR4, 0xffffffff ;  /* 0xffffffff00047882 */ /* 0x000fe20000000000 */
[----:B------:R0:W-:Y:S02]  /*1ea80*/  SYNCS.ARRIVE.TRANS64.RED.A1T0 RZ, [R8+URZ], RZ ;  /* 0x000000ff08ff79a7 */ /* 0x0001e4000810043f */
[----:B------:R-:W-:Y:S01]  /*1ea90*/  LEA.HI.X R4, R4, UR5, R3, 0x2, P0 ;  /* 0x0000000504047c11 */ /* 0x000fe200080f1403 */
[C---:B--2---:R-:W-:Y:S01]  /*1eaa0*/  VIADD R30, R119.reuse, 0x30 ;  /* 0x00000030771e7836 */ /* 0x044fe20000000000 */
[C---:B------:R-:W-:Y:S01]  /*1eab0*/  IADD3 R100, R119.reuse, 0x50, RZ ;  /* 0x0000005077647810 */ /* 0x040fe20007ffe0ff */
[C---:B------:R-:W-:Y:S01]  /*1eac0*/  VIADD R32, R119.reuse, 0x38 ;  /* 0x0000003877207836 */ /* 0x040fe20000000000 */
[C---:B------:R-:W-:Y:S01]  /*1ead0*/  IADD3 R7, R119.reuse, 0x8, RZ ;  /* 0x0000000877077810 */ /* 0x040fe20007ffe0ff */
[----:B------:R-:W-:-:S02]  /*1eae0*/  VIADD R34, R119, 0x40 ;  /* 0x0000004077227836 */ /* 0x000fc40000000000 */
[C---:B------:R-:W-:Y:S02]  /*1eaf0*/  VIADD R98, R119.reuse, 0x48 ;  /* 0x0000004877627836 */ /* 0x040fe40000000000 */
[C---:B------:R-:W-:Y:S02]  /*1eb00*/  VIADD R102, R119.reuse, 0x58 ;  /* 0x0000005877667836 */ /* 0x040fe40000000000 */
[C---:B------:R-:W-:Y:S02]  /*1eb10*/  VIADD R104, R119.reuse, 0x60 ;  /* 0x0000006077687836 */ /* 0x040fe40000000000 */
[C---:B------:R-:W-:Y:S02]  /*1eb20*/  VIADD R106, R119.reuse, 0x68 ;  /* 0x00000068776a7836 */ /* 0x040fe40000000000 */
[C---:B------:R-:W-:Y:S02]  /*1eb30*/  VIADD R108, R119.reuse, 0x70 ;  /* 0x00000070776c7836 */ /* 0x040fe40000000000 */
[----:B------:R-:W-:-:S02]  /*1eb40*/  VIADD R110, R119, 0x78 ;  /* 0x00000078776e7836 */ /* 0x000fc40000000000 */
[C---:B------:R-:W-:Y:S02]  /*1eb50*/  VIADD R112, R119.reuse, 0x10 ;  /* 0x0000001077707836 */ /* 0x040fe40000000000 */
[C---:B------:R-:W-:Y:S02]  /*1eb60*/  VIADD R114, R119.reuse, 0x28 ;  /* 0x0000002877727836 */ /* 0x040fe40000000000 */
[C---:B------:R-:W-:Y:S02]  /*1eb70*/  VIADD R115, R119.reuse, 0x20 ;  /* 0x0000002077737836 */ /* 0x040fe40000000000 */
[----:B------:R-:W-:Y:S01]  /*1eb80*/  VIADD R117, R119, 0x18 ;  /* 0x0000001877757836 */ /* 0x000fe20000000000 */
[----:B------:R-:W-:Y:S02]  /*1eb90*/  SHF.R.S32.HI R31, RZ, 0x1f, R30 ;  /* 0x0000001fff1f7819 */ /* 0x000fe4000001141e */
[----:B------:R-:W-:Y:S02]  /*1eba0*/  SHF.R.S32.HI R33, RZ, 0x1f, R32 ;  /* 0x0000001fff217819 */ /* 0x000fe40000011420 */
[----:B------:R-:W-:-:S02]  /*1ebb0*/  SHF.R.S32.HI R35, RZ, 0x1f, R34 ;  /* 0x0000001fff237819 */ /* 0x000fc40000011422 */
[----:B------:R-:W-:Y:S02]  /*1ebc0*/  SHF.R.S32.HI R99, RZ, 0x1f, R98 ;  /* 0x0000001fff637819 */ /* 0x000fe40000011462 */
[----:B------:R-:W-:Y:S02]  /*1ebd0*/  SHF.R.S32.HI R101, RZ, 0x1f, R100 ;  /* 0x0000001fff657819 */ /* 0x000fe40000011464 */
[----:B------:R-:W-:Y:S02]  /*1ebe0*/  SHF.R.S32.HI R103, RZ, 0x1f, R102 ;  /* 0x0000001fff677819 */ /* 0x000fe40000011466 */
[----:B------:R-:W-:Y:S02]  /*1ebf0*/  SHF.R.S32.HI R105, RZ, 0x1f, R104 ;  /* 0x0000001fff697819 */ /* 0x000fe40000011468 */
[----:B------:R-:W-:Y:S02]  /*1ec00*/  SHF.R.S32.HI R107, RZ, 0x1f, R106 ;  /* 0x0000001fff6b7819 */ /* 0x000fe4000001146a */
[----:B------:R-:W-:-:S02]  /*1ec10*/  SHF.R.S32.HI R109, RZ, 0x1f, R108 ;  /* 0x0000001fff6d7819 */ /* 0x000fc4000001146c */
[----:B------:R-:W-:Y:S02]  /*1ec20*/  SHF.R.S32.HI R111, RZ, 0x1f, R110 ;  /* 0x0000001fff6f7819 */ /* 0x000fe4000001146e */
[----:B0-----:R-:W-:Y:S02]  /*1ec30*/  SHF.R.S32.HI R8, RZ, 0x1f, R7 ;  /* 0x0000001fff087819 */ /* 0x001fe40000011407 */
[----:B------:R-:W-:Y:S02]  /*1ec40*/  SHF.R.S32.HI R113, RZ, 0x1f, R112 ;  /* 0x0000001fff717819 */ /* 0x000fe40000011470 */
[----:B------:R-:W-:Y:S02]  /*1ec50*/  SHF.R.S32.HI R116, RZ, 0x1f, R114 ;  /* 0x0000001fff747819 */ /* 0x000fe40000011472 */
[----:B------:R-:W-:Y:S02]  /*1ec60*/  SHF.R.S32.HI R118, RZ, 0x1f, R115 ;  /* 0x0000001fff767819 */ /* 0x000fe40000011473 */
[----:B------:R-:W-:Y:S01]  /*1ec70*/  SHF.R.S32.HI R120, RZ, 0x1f, R117 ;  /* 0x0000001fff787819 */ /* 0x000fe20000011475 */
[----:B------:R-:W-:Y:S06]  /*1ec80*/  BRA.DIV UR4, `(.L_x_630) ;  /* 0x0000009e04347947 */ /* 0x000fec000b800000 */
[----:B------:R0:W1:Y:S04]  /*1ec90*/  SHFL.IDX PT, R3, R4, RZ, 0x1c1f ;  /* 0x001c1fff04037589 */ /* 0x00006800000e0000 */
[----:B------:R0:W2:Y:S02]  /*1eca0*/  SHFL.IDX PT, R14, R0, RZ, 0x1c1f ;  /* 0x001c1fff000e7589 */ /* 0x0000a400000e0000 */
.L_x_841:
[----:B------:R-:W-:Y:S01]  /*1ecb0*/  ISETP.GE.AND P0, PT, R24, R9, PT ;  /* 0x000000091800720c */ /* 0x000fe20003f06270 */
[----:B------:R-:W-:-:S12]  /*1ecc0*/  BSSY B1, `(.L_x_631) ;  /* 0x0000044000017945 */ /* 0x000fd80003800000 */
[----:B------:R-:W-:Y:S05]  /*1ecd0*/  @P0 BRA `(.L_x_632) ;  /* 0x0000000400080947 */ /* 0x000fea0003800000 */
[----:B------:R-:W-:Y:S01]  /*1ece0*/  ULDC UR4, c[0x0][0xac8] ;  /* 0x0002b20000047ab9 */ /* 0x000fe20000000800 */
[----:B------:R-:W-:Y:S01]  /*1ecf0*/  ULDC.64 UR6, c[0x0][0x208] ;  /* 0x0000820000067ab9 */ /* 0x000fe20000000a00 */
[----:B------:R-:W-:Y:S02]  /*1ed00*/  ISETP.GE.AND P0, PT, R119, UR4, PT ;  /* 0x0000000477007c0c */ /* 0x000fe4000bf06270 */
[----:B------:R-:W-:Y:S02]  /*1ed10*/  ISETP.GE.AND P2, PT, R7, UR4, PT ;  /* 0x0000000407007c0c */ /* 0x000fe4000bf46270 */
[----:B------:R-:W-:Y:S02]  /*1ed20*/  ISETP.GE.AND P3, PT, R112, UR4, PT ;  /* 0x0000000470007c0c */ /* 0x000fe4000bf66270 */
[----:B------:R-:W-:-:S07]  /*1ed30*/  ISETP.GE.AND P1, PT, R117, UR4, PT ;  /* 0x0000000475007c0c */ /* 0x000fce000bf26270 */
[----:B-1----:R-:W-:Y:S02]  /*1ed40*/  @!P0 IMAD.MOV.U32 R15, RZ, RZ, R3 ;  /* 0x000000ffff0f8224 */ /* 0x002fe400078e0003 */
[----:B--2---:R-:W-:Y:S01]  /*1ed50*/  @!P2 LEA R10, P4, R7, R14, 0x2 ;  /* 0x0000000e070aa211 */ /* 0x004fe200078810ff */
[----:B------:R-:W-:-:S03]  /*1ed60*/  @!P0 IMAD.WIDE R12, R119, 0x4, R14 ;  /* 0x00000004770c8825 */ /* 0x000fc600078e020e */
[-C--:B------:R-:W-:Y:S02]  /*1ed70*/  @!P2 LEA.HI.X R11, R7, R3.reuse, R8, 0x2, P4 ;  /* 0x00000003070ba211 */ /* 0x080fe400020f1408 */
[-C--:B------:R-:W-:Y:S01]  /*1ed80*/  @!P3 LEA R24, P4, R112, R14.reuse, 0x2 ;  /* 0x0000000e7018b211 */ /* 0x080fe200078810ff */
[----:B------:R1:W-:Y:S01]  /*1ed90*/  @!P0 ST.E.64 desc[UR6][R12.64], R20 ;  /* 0x000000140c008985 */ /* 0x0003e2000c101b06 */
[----:B------:R-:W-:Y:S02]  /*1eda0*/  ISETP.GE.AND P0, PT, R115, UR4, PT ;  /* 0x0000000473007c0c */ /* 0x000fe4000bf06270 */
[----:B------:R-:W-:Y:S01]  /*1edb0*/  @!P1 LEA R26, P5, R117, R14, 0x2 ;  /* 0x0000000e751a9211 */ /* 0x000fe200078a10ff */
[----:B------:R2:W-:Y:S01]  /*1edc0*/  @!P2 ST.E.64 desc[UR6][R10.64], R88 ;  /* 0x000000580a00a985 */ /* 0x0005e2000c101b06 */
[----:B------:R-:W-:Y:S02]  /*1edd0*/  ISETP.GE.AND P2, PT, R114, UR4, PT ;  /* 0x0000000472007c0c */ /* 0x000fe4000bf46270 */
[----:B------:R-:W-:-:S02]  /*1ede0*/  @!P3 LEA.HI.X R25, R112, R3, R113, 0x2, P4 ;  /* 0x000000037019b211 */ /* 0x000fc400020f1471 */
[----:B------:R-:W-:Y:S02]  /*1edf0*/  @!P1 LEA.HI.X R27, R117, R3, R120, 0x2, P5 ;  /* 0x00000003751b9211 */ /* 0x000fe400028f1478 */
[----:B------:R-:W-:Y:S01]  /*1ee00*/  ISETP.GE.AND P4, PT, R30, UR4, PT ;  /* 0x000000041e007c0c */ /* 0x000fe2000bf86270 */
[----:B------:R3:W-:Y:S02]  /*1ee10*/  @!P3 ST.E.64 desc[UR6][R24.64], R90 ;  /* 0x0000005a1800b985 */ /* 0x0007e4000c101b06 */
[-C--:B------:R-:W-:Y:S02]  /*1ee20*/  @!P0 LEA R28, P3, R115, R14.reuse, 0x2 ;  /* 0x0000000e731c8211 */ /* 0x080fe400078610ff */
[----:B------:R4:W-:Y:S01]  /*1ee30*/  @!P1 ST.E.64 desc[UR6][R26.64], R36 ;  /* 0x000000241a009985 */ /* 0x0009e2000c101b06 */
[----:B------:R-:W-:Y:S02]  /*1ee40*/  ISETP.GE.AND P1, PT, R32, UR4, PT ;  /* 0x0000000420007c0c */ /* 0x000fe4000bf26270 */
[----:B-1----:R-:W-:-:S02]  /*1ee50*/  @!P2 LEA R12, P5, R114, R14, 0x2 ;  /* 0x0000000e720ca211 */ /* 0x002fc400078a10ff */
[-C--:B------:R-:W-:Y:S02]  /*1ee60*/  @!P0 LEA.HI.X R29, R115, R3.reuse, R118, 0x2, P3 ;  /* 0x00000003731d8211 */ /* 0x080fe400018f1476 */
[----:B------:R-:W-:Y:S02]  /*1ee70*/  @!P2 LEA.HI.X R13, R114, R3, R116, 0x2, P5 ;  /* 0x00000003720da211 */ /* 0x000fe400028f1474 */
[----:B------:R-:W-:Y:S01]  /*1ee80*/  ISETP.GE.AND P3, PT, R34, UR4, PT ;  /* 0x0000000422007c0c */ /* 0x000fe2000bf66270 */
[----:B------:R-:W-:Y:S01]  /*1ee90*/  @!P0 ST.E.64 desc[UR6][R28.64], R40 ;  /* 0x000000281c008985 */ /* 0x000fe2000c101b06 */
[----:B--2---:R-:W-:-:S03]  /*1eea0*/  @!P4 LEA R10, P0, R30, R14, 0x2 ;  /* 0x0000000e1e0ac211 */ /* 0x004fc600078010ff */
[----:B------:R1:W-:Y:S01]  /*1eeb0*/  @!P2 ST.E.64 desc[UR6][R12.64], R44 ;  /* 0x0000002c0c00a985 */ /* 0x0003e2000c101b06 */
[-C--:B------:R-:W-:Y:S02]  /*1eec0*/  @!P1 LEA R20, P5, R32, R14.reuse, 0x2 ;  /* 0x0000000e20149211 */ /* 0x080fe400078a10ff */
[----:B------:R-:W-:Y:S02]  /*1eed0*/  ISETP.GE.AND P2, PT, R98, UR4, PT ;  /* 0x0000000462007c0c */ /* 0x000fe4000bf46270 */
[-C--:B------:R-:W-:Y:S02]  /*1eee0*/  @!P4 LEA.HI.X R11, R30, R3.reuse, R31, 0x2, P0 ;  /* 0x000000031e0bc211 */ /* 0x080fe400000f141f */
[----:B------:R-:W-:Y:S02]  /*1eef0*/  ISETP.GE.AND P0, PT, R100, UR4, PT ;  /* 0x0000000464007c0c */ /* 0x000fe4000bf06270 */
[----:B------:R-:W-:Y:S01]  /*1ef00*/  @!P1 LEA.HI.X R21, R32, R3, R33, 0x2, P5 ;  /* 0x0000000320159211 */ /* 0x000fe200028f1421 */
[----:B------:R2:W-:Y:S01]  /*1ef10*/  @!P4 ST.E.64 desc[UR6][R10.64], R48 ;  /* 0x000000300a00c985 */ /* 0x0005e2000c101b06 */
[----:B---3--:R-:W-:-:S03]  /*1ef20*/  @!P3 LEA R24, P5, R34, R14, 0x2 ;  /* 0x0000000e2218b211 */ /* 0x008fc600078a10ff */
[----:B------:R3:W-:Y:S01]  /*1ef30*/  @!P1 ST.E.64 desc[UR6][R20.64], R52 ;  /* 0x0000003414009985 */ /* 0x0007e2000c101b06 */
[----:B------:R-:W-:Y:S02]  /*1ef40*/  ISETP.GE.AND P1, PT, R102, UR4, PT ;  /* 0x0000000466007c0c */ /* 0x000fe4000bf26270 */
[-C--:B------:R-:W-:Y:S02]  /*1ef50*/  @!P3 LEA.HI.X R25, R34, R3.reuse, R35, 0x2, P5 ;  /* 0x000000032219b211 */ /* 0x080fe400028f1423 */
[-C--:B----4-:R-:W-:Y:S02]  /*1ef60*/  @!P2 LEA R26, P4, R98, R14.reuse, 0x2 ;  /* 0x0000000e621aa211 */ /* 0x090fe400078810ff */
[----:B-1----:R-:W-:Y:S01]  /*1ef70*/  @!P0 LEA R12, P5, R100, R14, 0x2 ;  /* 0x0000000e640c8211 */ /* 0x002fe200078a10ff */
[----:B------:R1:W-:Y:S01]  /*1ef80*/  @!P3 ST.E.64 desc[UR6][R24.64], R56 ;  /* 0x000000381800b985 */ /* 0x0003e2000c101b06 */
[----:B------:R-:W-:Y:S02]  /*1ef90*/  @!P2 LEA.HI.X R27, R98, R3, R99, 0x2, P4 ;  /* 0x00000003621ba211 */ /* 0x000fe400020f1463 */
[----:B------:R-:W-:-:S02]  /*1efa0*/  ISETP.GE.AND P3, PT, R104, UR4, PT ;  /* 0x0000000468007c0c */ /* 0x000fc4000bf66270 */
[-C--:B------:R-:W-:Y:S01]  /*1efb0*/  @!P0 LEA.HI.X R13, R100, R3.reuse, R101, 0x2, P5 ;  /* 0x00000003640d8211 */ /* 0x080fe200028f1465 */
[----:B------:R4:W-:Y:S01]  /*1efc0*/  @!P2 ST.E.64 desc[UR6][R26.64], R60 ;  /* 0x0000003c1a00a985 */ /* 0x0009e2000c101b06 */
[----:B------:R-:W-:Y:S02]  /*1efd0*/  ISETP.GE.AND P4, PT, R106, UR4, PT ;  /* 0x000000046a007c0c */ /* 0x000fe4000bf86270 */
[----:B--2---:R-:W-:Y:S01]  /*1efe0*/  @!P1 LEA R10, P5, R102, R14, 0x2 ;  /* 0x0000000e660a9211 */ /* 0x004fe200078a10ff */
[----:B------:R2:W-:Y:S01]  /*1eff0*/  @!P0 ST.E.64 desc[UR6][R12.64], R64 ;  /* 0x000000400c008985 */ /* 0x0005e2000c101b06 */
[----:B------:R-:W-:Y:S02]  /*1f000*/  ISETP.GE.AND P2, PT, R108, UR4, PT ;  /* 0x000000046c007c0c */ /* 0x000fe4000bf46270 */
[----:B------:R-:W-:Y:S02]  /*1f010*/  ISETP.GE.AND P0, PT, R110, UR4, PT ;  /* 0x000000046e007c0c */ /* 0x000fe4000bf06270 */
[----:B------:R-:W-:-:S02]  /*1f020*/  @!P1 LEA.HI.X R11, R102, R3, R103, 0x2, P5 ;  /* 0x00000003660b9211 */ /* 0x000fc400028f1467 */
[----:B---3--:R-:W-:-:S03]  /*1f030*/  @!P3 LEA R20, P5, R104, R14, 0x2 ;  /* 0x0000000e6814b211 */ /* 0x008fc600078a10ff */
[----:B------:R2:W-:Y:S01]  /*1f040*/  @!P1 ST.E.64 desc[UR6][R10.64], R68 ;  /* 0x000000440a009985 */ /* 0x0005e2000c101b06 */
[-C--:B-1----:R-:W-:Y:S02]  /*1f050*/  @!P4 LEA R24, P1, R106, R14.reuse, 0x2 ;  /* 0x0000000e6a18c211 */ /* 0x082fe400078210ff */
[-C--:B------:R-:W-:Y:S02]  /*1f060*/  @!P3 LEA.HI.X R21, R104, R3.reuse, R105, 0x2, P5 ;  /* 0x000000036815b211 */ /* 0x080fe400028f1469 */
[-C--:B----4-:R-:W-:Y:S02]  /*1f070*/  @!P2 LEA R26, P5, R108, R14.reuse, 0x2 ;  /* 0x0000000e6c1aa211 */ /* 0x090fe400078a10ff */
[-C--:B------:R-:W-:Y:S01]  /*1f080*/  @!P4 LEA.HI.X R25, R106, R3.reuse, R107, 0x2, P1 ;  /* 0x000000036a19c211 */ /* 0x080fe200008f146b */
[----:B------:R2:W-:Y:S01]  /*1f090*/  @!P3 ST.E.64 desc[UR6][R20.64], R72 ;  /* 0x000000481400b985 */ /* 0x0005e2000c101b06 */
[----:B------:R-:W-:Y:S02]  /*1f0a0*/  @!P0 LEA R14, P1, R110, R14, 0x2 ;  /* 0x0000000e6e0e8211 */ /* 0x000fe400078210ff */
[-C--:B------:R-:W-:Y:S01]  /*1f0b0*/  @!P2 LEA.HI.X R27, R108, R3.reuse, R109, 0x2, P5 ;  /* 0x000000036c1ba211 */ /* 0x080fe200028f146d */
[----:B------:R2:W-:Y:S01]  /*1f0c0*/  @!P4 ST.E.64 desc[UR6][R24.64], R76 ;  /* 0x0000004c1800c985 */ /* 0x0005e2000c101b06 */
[----:B------:R-:W-:-:S03]  /*1f0d0*/  @!P0 LEA.HI.X R15, R110, R3, R111, 0x2, P1 ;  /* 0x000000036e0f8211 */ /* 0x000fc600008f146f */
[----:B------:R2:W-:Y:S04]  /*1f0e0*/  @!P2 ST.E.64 desc[UR6][R26.64], R80 ;  /* 0x000000501a00a985 */ /* 0x0005e8000c101b06 */
[----:B------:R2:W-:Y:S02]  /*1f0f0*/  @!P0 ST.E.64 desc[UR6][R14.64], R92 ;  /* 0x0000005c0e008985 */ /* 0x0005e4000c101b06 */
.L_x_632:
[----:B------:R-:W-:Y:S05]  /*1f100*/  BSYNC B1 ;  /* 0x0000000000017941 */ /* 0x000fea0003800000 */
.L_x_631:
[----:B------:R-:W-:-:S03]  /*1f110*/  UMOV UR4, 0xffffffff ;  /* 0xffffffff00047882 */ /* 0x000fc60000000000 */
[----:B------:R-:W-:Y:S05]  /*1f120*/  BRA.DIV UR4, `(.L_x_633) ;  /* 0x0000009a04407947 */ /* 0x000fea000b800000 */
[----:B-1----:R1:W3:Y:S04]  /*1f130*/  SHFL.IDX PT, R3, R4, 0x1, 0x1c1f ;  /* 0x003c1f0004037f89 */ /* 0x0022e800000e0000 */
[----:B--2---:R1:W2:Y:S02]  /*1f140*/  SHFL.IDX PT, R14, R0, 0x1, 0x1c1f ;  /* 0x003c1f00000e7f89 */ /* 0x0042a400000e0000 */
.L_x_845:
[----:B------:R-:W-:-:S13]  /*1f150*/  ISETP.GE.AND P0, PT, R6, R9, PT ;  /* 0x000000090600720c */ /* 0x000fda0003f06270 */
[----:B------:R-:W-:Y:S05]  /*1f160*/  @P0 BRA `(.L_x_629) ;  /* 0x0000001000740947 */ /* 0x000fea0003800000 */
[----:B------:R-:W-:Y:S01]  /*1f170*/  ULDC UR4, c[0x0][0xac8] ;  /* 0x0002b20000047ab9 */ /* 0x000fe20000000800 */
[----:B------:R-:W-:Y:S01]  /*1f180*/  ULDC.64 UR6, c[0x0][0x208] ;  /* 0x0000820000067ab9 */ /* 0x000fe20000000a00 */
[----:B------:R-:W-:Y:S02]  /*1f190*/  ISETP.GE.AND P5, PT, R119, UR4, PT ;  /* 0x0000000477007c0c */ /* 0x000fe4000bfa6270 */
[----:B------:R-:W-:Y:S02]  /*1f1a0*/  ISETP.GE.AND P0, PT, R7, UR4, PT ;  /* 0x0000000407007c0c */ /* 0x000fe4000bf06270 */
[----:B------:R-:W-:Y:S02]  /*1f1b0*/  ISETP.GE.AND P1, PT, R112, UR4, PT ;  /* 0x0000000470007c0c */ /* 0x000fe4000bf26270 */
[----:B------:R-:W-:Y:S02]  /*1f1c0*/  ISETP.GE.AND P3, PT, R117, UR4, PT ;  /* 0x0000000475007c0c */ /* 0x000fe4000bf66270 */
[----:B------:R-:W-:-:S05]  /*1f1d0*/  ISETP.GE.AND P4, PT, R115, UR4, PT ;  /* 0x0000000473007c0c */ /* 0x000fca000bf86270 */
[----:B---3--:R-:W-:Y:S02]  /*1f1e0*/  @!P5 MOV R15, R3 ;  /* 0x00000003000fd202 */ /* 0x008fe40000000f00 */
[----:B--2---:R-:W-:Y:S01]  /*1f1f0*/  @!P0 LEA R6, P2, R7, R14, 0x2 ;  /* 0x0000000e07068211 */ /* 0x004fe200078410ff */
[----:B01----:R-:W-:-:S03]  /*1f200*/  @!P5 IMAD.WIDE R4, R119, 0x4, R14 ;  /* 0x000000047704d825 */ /* 0x003fc600078e020e */
[----:B------:R-:W-:Y:S02]  /*1f210*/  @!P0 LEA.HI.X R7, R7, R3, R8, 0x2, P2 ;  /* 0x0000000307078211 */ /* 0x000fe400010f1408 */
[----:B------:R-:W-:Y:S01]  /*1f220*/  ISETP.GE.AND P2, PT, R114, UR4, PT ;  /* 0x0000000472007c0c */ /* 0x000fe2000bf46270 */
[----:B------:R0:W-:Y:S01]  /*1f230*/  @!P5 ST.E.64 desc[UR6][R4.64], R84 ;  /* 0x000000540400d985 */ /* 0x0001e2000c101b06 */
[----:B------:R-:W-:-:S03]  /*1f240*/  @!P1 LEA R8, P5, R112, R14, 0x2 ;  /* 0x0000000e70089211 */ /* 0x000fc600078a10ff */
[----:B------:R1:W-:Y:S01]  /*1f250*/  @!P0 ST.E.64 desc[UR6][R6.64], R94 ;  /* 0x0000005e06008985 */ /* 0x0003e2000c101b06 */
[CC--:B------:R-:W-:Y:S02]  /*1f260*/  @!P3 LEA R10, P0, R117.reuse, R14.reuse, 0x2 ;  /* 0x0000000e750ab211 */ /* 0x0c0fe400078010ff */
[-C--:B------:R-:W-:Y:S02]  /*1f270*/  @!P1 LEA.HI.X R9, R112, R3.reuse, R113, 0x2, P5 ;  /* 0x0000000370099211 */ /* 0x080fe400028f1471 */
[-C--:B------:R-:W-:Y:S02]  /*1f280*/  @!P3 LEA.HI.X R11, R117, R3.reuse, R120, 0x2, P0 ;  /* 0x00000003750bb211 */ /* 0x080fe400000f1478 */
[----:B------:R-:W-:Y:S01]  /*1f290*/  ISETP.GE.AND P0, PT, R30, UR4, PT ;  /* 0x000000041e007c0c */ /* 0x000fe2000bf06270 */
[----:B------:R2:W-:Y:S01]  /*1f2a0*/  @!P1 ST.E.64 desc[UR6][R8.64], R96 ;  /* 0x0000006008009985 */ /* 0x0005e2000c101b06 */
[C---:B------:R-:W-:Y:S02]  /*1f2b0*/  @!P4 LEA R12, P5, R115.reuse, R14, 0x2 ;  /* 0x0000000e730cc211 */ /* 0x040fe400078a10ff */
[----:B------:R-:W-:Y:S01]  /*1f2c0*/  ISETP.GE.AND P1, PT, R32, UR4, PT ;  /* 0x0000000420007c0c */ /* 0x000fe2000bf26270 */
[----:B------:R3:W-:Y:S01]  /*1f2d0*/  @!P3 ST.E.64 desc[UR6][R10.64], R38 ;  /* 0x000000260a00b985 */ /* 0x0007e2000c101b06 */
[----:B------:R-:W-:-:S02]  /*1f2e0*/  @!P4 LEA.HI.X R13, R115, R3, R118, 0x2, P5 ;  /* 0x00000003730dc211 */ /* 0x000fc400028f1476 */
[-C--:B0-----:R-:W-:Y:S02]  /*1f2f0*/  @!P2 LEA R4, P5, R114, R14.reuse, 0x2 ;  /* 0x0000000e7204a211 */ /* 0x081fe400078a10ff */
[----:B------:R-:W-:Y:S01]  /*1f300*/  ISETP.GE.AND P3, PT, R34, UR4, PT ;  /* 0x0000000422007c0c */ /* 0x000fe2000bf66270 */
[----:B------:R0:W-:Y:S01]  /*1f310*/  @!P4 ST.E.64 desc[UR6][R12.64], R42 ;  /* 0x0000002a0c00c985 */ /* 0x0001e2000c101b06 */
[-C--:B------:R-:W-:Y:S02]  /*1f320*/  @!P2 LEA.HI.X R5, R114, R3.reuse, R116, 0x2, P5 ;  /* 0x000000037205a211 */ /* 0x080fe400028f1474 */
[----:B-1----:R-:W-:Y:S02]  /*1f330*/  @!P0 LEA R6, P5, R30, R14, 0x2 ;  /* 0x0000000e1e068211 */ /* 0x002fe400078a10ff */
[----:B------:R-:W-:Y:S01]  /*1f340*/  ISETP.GE.AND P4, PT, R98, UR4, PT ;  /* 0x0000000462007c0c */ /* 0x000fe2000bf86270 */
[----:B------:R1:W-:Y:S01]  /*1f350*/  @!P2 ST.E.64 desc[UR6][R4.64], R46 ;  /* 0x0000002e0400a985 */ /* 0x0003e2000c101b06 */
[----:B------:R-:W-:-:S02]  /*1f360*/  @!P0 LEA.HI.X R7, R30, R3, R31, 0x2, P5 ;  /* 0x000000031e078211 */ /* 0x000fc400028f141f */
[-C--:B------:R-:W-:Y:S02]  /*1f370*/  @!P1 LEA R20, P5, R32, R14.reuse, 0x2 ;  /* 0x0000000e20149211 */ /* 0x080fe400078a10ff */
[----:B------:R-:W-:Y:S01]  /*1f380*/  ISETP.GE.AND P2, PT, R100, UR4, PT ;  /* 0x0000000464007c0c */ /* 0x000fe2000bf46270 */
[----:B------:R4:W-:Y:S01]  /*1f390*/  @!P0 ST.E.64 desc[UR6][R6.64], R50 ;  /* 0x0000003206008985 */ /* 0x0009e2000c101b06 */
[-C--:B------:R-:W-:Y:S02]  /*1f3a0*/  @!P1 LEA.HI.X R21, R32, R3.reuse, R33, 0x2, P5 ;  /* 0x0000000320159211 */ /* 0x080fe400028f1421 */
[----:B--2---:R-:W-:Y:S02]  /*1f3b0*/  @!P3 LEA R8, P5, R34, R14, 0x2 ;  /* 0x0000000e2208b211 */ /* 0x004fe400078a10ff */
[----:B------:R-:W-:Y:S01]  /*1f3c0*/  ISETP.GE.AND P0, PT, R102, UR4, PT ;  /* 0x0000000466007c0c */ /* 0x000fe2000bf06270 */
[----:B------:R2:W-:Y:S01]  /*1f3d0*/  @!P1 ST.E.64 desc[UR6][R20.64], R54 ;  /* 0x0000003614009985 */ /* 0x0005e2000c101b06 */
[----:B------:R-:W-:-:S02]  /*1f3e0*/  @!P3 LEA.HI.X R9, R34, R3, R35, 0x2, P5 ;  /* 0x000000032209b211 */ /* 0x000fc400028f1423 */
[-C--:B---3--:R-:W-:Y:S02]  /*1f3f0*/  @!P4 LEA R10, P5, R98, R14.reuse, 0x2 ;  /* 0x0000000e620ac211 */ /* 0x088fe400078a10ff */
[----:B------:R-:W-:Y:S01]  /*1f400*/  ISETP.GE.AND P1, PT, R104, UR4, PT ;  /* 0x0000000468007c0c */ /* 0x000fe2000bf26270 */
[----:B------:R3:W-:Y:S01]  /*1f410*/  @!P3 ST.E.64 desc[UR6][R8.64], R58 ;  /* 0x0000003a0800b985 */ /* 0x0007e2000c101b06 */
[----:B------:R-:W-:Y:S02]  /*1f420*/  @!P4 LEA.HI.X R11, R98, R3, R99, 0x2, P5 ;  /* 0x00000003620bc211 */ /* 0x000fe400028f1463 */
[----:B------:R-:W-:Y:S02]  /*1f430*/  ISETP.GE.AND P3, PT, R106, UR4, PT ;  /* 0x000000046a007c0c */ /* 0x000fe4000bf66270 */
[-C--:B0-----:R-:W-:Y:S01]  /*1f440*/  @!P2 LEA R12, P5, R100, R14.reuse, 0x2 ;  /* 0x0000000e640ca211 */ /* 0x081fe200078a10ff */
[----:B------:R0:W-:Y:S01]  /*1f450*/  @!P4 ST.E.64 desc[UR6][R10.64], R62 ;  /* 0x0000003e0a00c985 */ /* 0x0001e2000c101b06 */
[----:B-1----:R-:W-:-:S02]  /*1f460*/  @!P0 LEA R4, P4, R102, R14, 0x2 ;  /* 0x0000000e66048211 */ /* 0x002fc400078810ff */
[-C--:B------:R-:W-:Y:S02]  /*1f470*/  @!P2 LEA.HI.X R13, R100, R3.reuse, R101, 0x2, P5 ;  /* 0x00000003640da211 */ /* 0x080fe400028f1465 */
[----:B------:R-:W-:Y:S02]  /*1f480*/  ISETP.GE.AND P5, PT, R108, UR4, PT ;  /* 0x000000046c007c0c */ /* 0x000fe4000bfa6270 */
[----:B------:R-:W-:Y:S01]  /*1f490*/  @!P0 LEA.HI.X R5, R102, R3, R103, 0x2, P4 ;  /* 0x0000000366058211 */ /* 0x000fe200020f1467 */
[----:B------:R0:W-:Y:S01]  /*1f4a0*/  @!P2 ST.E.64 desc[UR6][R12.64], R66 ;  /* 0x000000420c00a985 */ /* 0x0001e2000c101b06 */
[----:B----4-:R-:W-:-:S03]  /*1f4b0*/  @!P1 LEA R6, P4, R104, R14, 0x2 ;  /* 0x0000000e68069211 */ /* 0x010fc600078810ff */
[----:B------:R0:W-:Y:S01]  /*1f4c0*/  @!P0 ST.E.64 desc[UR6][R4.64], R70 ;  /* 0x0000004604008985 */ /* 0x0001e2000c101b06 */
[-C--:B------:R-:W-:Y:S02]  /*1f4d0*/  @!P1 LEA.HI.X R7, R104, R3.reuse, R105, 0x2, P4 ;  /* 0x0000000368079211 */ /* 0x080fe400020f1469 */
[-C--:B--2---:R-:W-:Y:S02]  /*1f4e0*/  @!P3 LEA R20, P4, R106, R14.reuse, 0x2 ;  /* 0x0000000e6a14b211 */ /* 0x084fe400078810ff */
[----:B------:R-:W-:Y:S01]  /*1f4f0*/  ISETP.GE.AND P0, PT, R110, UR4, PT ;  /* 0x000000046e007c0c */ /* 0x000fe2000bf06270 */
[----:B------:R0:W-:Y:S01]  /*1f500*/  @!P1 ST.E.64 desc[UR6][R6.64], R74 ;  /* 0x0000004a06009985 */ /* 0x0001e2000c101b06 */
[----:B------:R-:W-:Y:S02]  /*1f510*/  @!P3 LEA.HI.X R21, R106, R3, R107, 0x2, P4 ;  /* 0x000000036a15b211 */ /* 0x000fe400020f146b */
[----:B---3--:R-:W-:-:S03]  /*1f520*/  @!P5 LEA R8, P4, R108, R14, 0x2 ;  /* 0x0000000e6c08d211 */ /* 0x008fc600078810ff */
[----:B------:R0:W-:Y:S01]  /*1f530*/  @!P3 ST.E.64 desc[UR6][R20.64], R78 ;  /* 0x0000004e1400b985 */ /* 0x0001e2000c101b06 */
[----:B------:R-:W-:-:S05]  /*1f540*/  @!P5 LEA.HI.X R9, R108, R3, R109, 0x2, P4 ;  /* 0x000000036c09d211 */ /* 0x000fca00020f146d */
[----:B------:R0:W-:Y:S01]  /*1f550*/  @!P5 ST.E.64 desc[UR6][R8.64], R82 ;  /* 0x000000520800d985 */ /* 0x0001e2000c101b06 */
[----:B------:R-:W-:Y:S05]  /*1f560*/  @P0 BRA `(.L_x_629) ;  /* 0x0000000c00740947 */ /* 0x000fea0003800000 */
[----:B------:R-:W-:Y:S01]  /*1f570*/  LEA R14, P0, R110, R14, 0x2 ;  /* 0x0000000e6e0e7211 */ /* 0x000fe200078010ff */
[----:B------:R-:W-:-:S03]  /*1f580*/  ULDC.64 UR4, c[0x0][0x208] ;  /* 0x0000820000047ab9 */ /* 0x000fc60000000a00 */
[----:B------:R-:W-:-:S05]  /*1f590*/  LEA.HI.X R15, R110, R3, R111, 0x2, P0 ;  /* 0x000000036e0f7211 */ /* 0x000fca00000f146f */
[----:B------:R1:W-:Y:S01]  /*1f5a0*/  ST.E.64 desc[UR4][R14.64], R86 ;  /* 0x000000560e007985 */ /* 0x0003e2000c101b04 */
[----:B------:R-:W-:Y:S05]  /*1f5b0*/  BRA `(.L_x_629) ;  /* 0x0000000c00607947 */ /* 0x000fea0003800000 */
.L_x_616:
[----:B------:R-:W2:Y:S01]  /*1f5c0*/  LDL R9, [R1+0x60] ;  /* 0x0000600001097983 */ /* 0x000ea20000100800 */
[----:B------:R-:W-:Y:S01]  /*1f5d0*/  ULDC.64 UR6, c[0x0][0xc08] ;  /* 0x0003020000067ab9 */ /* 0x000fe20000000a00 */
[----:B------:R-:W-:Y:S02]  /*1f5e0*/  ULDC.64 UR4, c[0x0][0xc00] ;  /* 0x0003000000047ab9 */ /* 0x000fe40000000a00 */
[----:B------:R-:W3:Y:S01]  /*1f5f0*/  LDL R8, [R1+0x70] ;  /* 0x0000700001087983 */ /* 0x000ee20000100800 */
[----:B------:R-:W-:Y:S01]  /*1f600*/  ISETP.NE.U32.AND P1, PT, RZ, UR6, PT ;  /* 0x00000006ff007c0c */ /* 0x000fe2000bf25070 */
[----:B------:R-:W-:Y:S01]  /*1f610*/  IMAD.MOV.U32 R3, RZ, RZ, RZ ;  /* 0x000000ffff037224 */ /* 0x000fe200078e00ff */
[----:B------:R-:W-:Y:S01]  /*1f620*/  ISETP.NE.U32.AND P0, PT, RZ, UR4, PT ;  /* 0x00000004ff007c0c */ /* 0x000fe2000bf05070 */
[----:B------:R-:W-:Y:S01]  /*1f630*/  ULDC.64 UR8, c[0x0][0x208] ;  /* 0x0000820000087ab9 */ /* 0x000fe20000000a00 */
[----:B------:R-:W-:Y:S01]  /*1f640*/  ISETP.NE.AND.EX P1, PT, RZ, UR7, PT, P1 ;  /* 0x00000007ff007c0c */ /* 0x000fe2000bf25310 */
[----:B------:R-:W4:Y:S01]  /*1f650*/  S2R R28, SR_TID.X ;  /* 0x00000000001c7919 */ /* 0x000f220000002100 */
[----:B------:R-:W-:Y:S01]  /*1f660*/  ISETP.NE.AND.EX P0, PT, RZ, UR5, PT, P0 ;  /* 0x00000005ff007c0c */ /* 0x000fe2000bf05300 */
[----:B----4-:R-:W-:-:S05]  /*1f670*/  VIADD R28, R28, 0xffffff80 ;  /* 0xffffff801c1c7836 */ /* 0x010fca0000000000 */
[----:B------:R-:W-:Y:S01]  /*1f680*/  ISETP.GT.AND P3, PT, R28, 0x7f, PT ;  /* 0x0000007f1c00780c */ /* 0x000fe20003f64270 */
[----:B--2---:R-:W-:Y:S01]  /*1f690*/  IMAD.SHL.U32 R6, R9, 0x4, RZ ;  /* 0x0000000409067824 */ /* 0x004fe200078e00ff */
[----:B------:R-:W-:-:S04]  /*1f6a0*/  SHF.R.S32.HI R26, RZ, 0x1f, R9 ;  /* 0x0000001fff1a7819 */ /* 0x000fc80000011409 */
[----:B------:R-:W-:Y:S02]  /*1f6b0*/  IADD3 R4, P2, R6, UR4, RZ ;  /* 0x0000000406047c10 */ /* 0x000fe4000ff5e0ff */
[----:B------:R-:W-:-:S04]  /*1f6c0*/  SHF.L.U64.HI R0, R9, 0x2, R26 ;  /* 0x0000000209007819 */ /* 0x000fc8000001021a */
[----:B------:R-:W-:Y:S02]  /*1f6d0*/  IADD3.X R5, R0, UR5, RZ, P2, !PT ;  /* 0x0000000500057c10 */ /* 0x000fe400097fe4ff */
[----:B------:R-:W-:Y:S01]  /*1f6e0*/  @P1 IADD3 R6, P2, R6, UR6, RZ ;  /* 0x0000000606061c10 */ /* 0x000fe2000ff5e0ff */
[----:B------:R-:W-:Y:S02]  /*1f6f0*/  ULDC UR4, c[0x0][0xa88] ;  /* 0x0002a20000047ab9 */ /* 0x000fe40000000800 */
[----:B------:R2:W5:Y:S01]  /*1f700*/  @P0 LDG.E R3, desc[UR8][R4.64] ;  /* 0x0000000804030981 */ /* 0x000562000c1e1900 */
[----:B------:R-:W-:Y:S01]  /*1f710*/  @P1 IADD3.X R7, R0, UR7, RZ, P2, !PT ;  /* 0x0000000700071c10 */ /* 0x000fe200097fe4ff */
[----:B------:R-:W-:Y:S01]  /*1f720*/  IMAD.U32 R20, RZ, RZ, UR4 ;  /* 0x00000004ff147e24 */ /* 0x000fe2000f8e00ff */
[----:B---3--:R-:W-:-:S05]  /*1f730*/  ISETP.NE.AND P2, PT, R8, RZ, PT ;  /* 0x000000ff0800720c */ /* 0x008fca0003f45270 */
[----:B------:R2:W5:Y:S08]  /*1f740*/  @P1 LDG.E R20, desc[UR8][R6.64] ;  /* 0x0000000806141981 */ /* 0x000570000c1e1900 */
[----:B------:R-:W3:Y:S02]  /*1f750*/  @!P2 LDC R8, c[0x0][0xad4] ;  /* 0x0002b500ff08ab82 */ /* 0x000ee40000000800 */
[----:B---3--:R2:W-:Y:S01]  /*1f760*/  @!P2 STL [R1+0x70], R8 ;  /* 0x000070080100a387 */ /* 0x0085e20000100800 */
[----:B------:R-:W-:Y:S01]  /*1f770*/  ISETP.GT.AND P2, PT, R8, 0x1, PT ;  /* 0x000000010800780c */ /* 0x000fe20003f44270 */
[----:B------:R-:W-:-:S12]  /*1f780*/  @P1 BRA `(.L_x_634) ;  /* 0x0000000000141947 */ /* 0x000fd80003800000 */
[----:B------:R-:W-:Y:S05]  /*1f790*/  @!P0 BRA `(.L_x_634) ;  /* 0x0000000000108947 */ /* 0x000fea0003800000 */
[----:B------:R-:W-:Y:S02]  /*1f7a0*/  ULDC.64 UR4, c[0x0][0x208] ;  /* 0x0000820000047ab9 */ /* 0x000fe40000000a00 */
[----:B--2---:R-:W2:Y:S04]  /*1f7b0*/  LDG.E R7, desc[UR4][R4.64] ;  /* 0x0000000404077981 */ /* 0x004ea8000c1e1900 */
[----:B-----5:R-:W2:Y:S02]  /*1f7c0*/  LDG.E R20, desc[UR4][R4.64+0x4] ;  /* 0x0000040404147981 */ /* 0x020ea4000c1e1900 */
[----:B--2---:R-:W-:-:S07]  /*1f7d0*/  IMAD.IADD R20, R20, 0x1, -R7 ;  /* 0x0000000114147824 */ /* 0x004fce00078e0a07 */
.L_x_634:
[----:B------:R-:W-:Y:S01]  /*1f7e0*/  BSSY B1, `(.L_x_635) ;  /* 0x000003b000017945 */ /* 0x000fe20003800000 */
[----:B------:R-:W-:Y:S02]  /*1f7f0*/  SEL R27, R9, RZ, !P0 ;  /* 0x000000ff091b7207 */ /* 0x000fe40004000000 */
[----:B------:R-:W-:Y:S02]  /*1f800*/  SEL R26, R26, RZ, !P0 ;  /* 0x000000ff1a1a7207 */ /* 0x000fe40004000000 */
[----:B-----5:R-:W-:Y:S01]  /*1f810*/  SHF.R.S32.HI R24, RZ, 0x1f, R3 ;  /* 0x0000001fff187819 */ /* 0x020fe20000011403 */
[----:B------:R-:W-:Y:S06]  /*1f820*/  @P3 BRA `(.L_x_636) ;  /* 0x0000000000d83947 */ /* 0x000fec0003800000 */
[----:B--2---:R-:W2:Y:S01]  /*1f830*/  LDL R4, [R1+0x7c] ;  /* 0x00007c0001047983 */ /* 0x004ea20000100800 */
[----:B------:R-:W3:Y:S01]  /*1f840*/  LDC R33, c[0x0][0xbe8] ;  /* 0x0002fa00ff217b82 */ /* 0x000ee20000000800 */
[----:B------:R-:W2:Y:S02]  /*1f850*/  S2R R0, SR_TID.X ;  /* 0x0000000000007919 */ /* 0x000ea40000002100 */
[----:B--2---:R-:W-:Y:S01]  /*1f860*/  LEA R0, R4, R0, 0x7 ;  /* 0x0000000004007211 */ /* 0x004fe200078e38ff */
[----:B---3--:R-:W-:-:S04]  /*1f870*/  IMAD R4, R20, R33, RZ ;  /* 0x0000002114047224 */ /* 0x008fc800078e02ff */
[----:B------:R-:W-:-:S05]  /*1f880*/  VIADD R29, R0, 0xffffff80 ;  /* 0xffffff80001d7836 */ /* 0x000fca0000000000 */
[----:B------:R-:W-:-:S13]  /*1f890*/  ISETP.GE.AND P0, PT, R29, R4, PT ;  /* 0x000000041d00720c */ /* 0x000fda0003f06270 */
[----:B------:R-:W-:Y:S05]  /*1f8a0*/  @P0 BRA `(.L_x_636) ;  /* 0x0000000000b80947 */ /* 0x000fea0003800000 */
[----:B------:R-:W2:Y:S01]  /*1f8b0*/  LDL R12, [R1+0x6c] ;  /* 0x00006c00010c7983 */ /* 0x000ea20000100800 */
[----:B------:R-:W-:Y:S01]  /*1f8c0*/  IMAD.MOV.U32 R14, RZ, RZ, 0x9b8 ;  /* 0x000009b8ff0e7424 */ /* 0x000fe200078e00ff */
[----:B------:R-:W-:Y:S01]  /*1f8d0*/  ISETP.GT.AND P0, PT, R8, 0x1, PT ;  /* 0x000000010800780c */ /* 0x000fe20003f04270 */
[----:B------:R-:W3:Y:S01]  /*1f8e0*/  LDC.64 R30, c[0x0][0xba8] ;  /* 0x0002ea00ff1e7b82 */ /* 0x000ee20000000a00 */
[----:B------:R-:W4:Y:S01]  /*1f8f0*/  LDL.LU R32, [R1+0x80] ;  /* 0x0000800001207983 */ /* 0x000f220000300800 */
[----:B------:R-:W-:Y:S01]  /*1f900*/  ISETP.NE.AND P1, PT, R33, 0x1, PT ;  /* 0x000000012100780c */ /* 0x000fe20003f25270 */
[----:B------:R-:W-:Y:S01]  /*1f910*/  IMAD.MOV.U32 R15, RZ, RZ, R29 ;  /* 0x000000ffff0f7224 */ /* 0x000fe200078e001d */
[----:B------:R-:W-:Y:S01]  /*1f920*/  SEL R14, R14, 0x978, P0 ;  /* 0x000009780e0e7807 */ /* 0x000fe20000000000 */
[----:B------:R-:W-:-:S03]  /*1f930*/  ULDC.64 UR4, c[0x0][0x208] ;  /* 0x0000820000047ab9 */ /* 0x000fc60000000a00 */
[----:B------:R-:W5:Y:S08]  /*1f940*/  LDC.64 R6, c[0x0][R14+0x220] ;  /* 0x000088000e067b82 */ /* 0x000f700000000a00 */
[----:B------:R-:W2:Y:S08]  /*1f950*/  LDC.64 R4, c[0x0][R14+0x218] ;  /* 0x000086000e047b82 */ /* 0x000eb00000000a00 */
[----:B------:R-:W0:Y:S08]  /*1f960*/  LDC.64 R8, c[0x0][R14+0x228] ;  /* 0x00008a000e087b82 */ /* 0x000e300000000a00 */
[----:B------:R-:W1:Y:S08]  /*1f970*/  @P1 LDC R0, c[0x0][0xbec] ;  /* 0x0002fb00ff001b82 */ /* 0x000e700000000800 */
[----:B------:R-:W0:Y:S08]  /*1f980*/  LDC.64 R10, c[0x0][R14+0x210] ;  /* 0x000084000e0a7b82 */ /* 0x000e300000000a00 */
[----:B------:R-:W0:Y:S01]  /*1f990*/  @P1 LDC R25, c[0x0][0xbf0] ;  /* 0x0002fc00ff191b82 */ /* 0x000e220000000800 */
[----:B-1----:R-:W-:-:S07]  /*1f9a0*/  @P1 IMAD.HI.U32 R0, R29, R0, RZ ;  /* 0x000000001d001227 */ /* 0x002fce00078e00ff */
[----:B---3--:R-:W1:Y:S01]  /*1f9b0*/  @!P0 LDC R30, c[0x0][0xb50] ;  /* 0x0002d400ff1e8b82 */ /* 0x008e620000000800 */
[----:B-----5:R-:W-:-:S07]  /*1f9c0*/  IMAD R7, R7, R27, RZ ;  /* 0x0000001b07077224 */ /* 0x020fce00078e02ff */
[----:B------:R-:W3:Y:S01]  /*1f9d0*/  @!P0 LDC R31, c[0x0][0xb54] ;  /* 0x0002d500ff1f8b82 */ /* 0x000ee20000000800 */
[----:B0-----:R-:W-:Y:S01]  /*1f9e0*/  @P1 SHF.R.U32.HI R15, RZ, R25, R0 ;  /* 0x00000019ff0f1219 */ /* 0x001fe20000011600 */
[----:B------:R-:W-:Y:S02]  /*1f9f0*/  IMAD R25, R6, R26, R7 ;  /* 0x0000001a06197224 */ /* 0x000fe400078e0207 */
[-C--:B--2---:R-:W-:Y:S02]  /*1fa00*/  IMAD R21, R5, R12.reuse, RZ ;  /* 0x0000000c05157224 */ /* 0x084fe400078e02ff */
[----:B------:R-:W-:Y:S01]  /*1fa10*/  IMAD.WIDE.U32 R4, R4, R12, RZ ;  /* 0x0000000c04047225 */ /* 0x000fe200078e00ff */
[----:B----4-:R-:W-:-:S03]  /*1fa20*/  SEL R7, R32, RZ, P0 ;  /* 0x000000ff20077207 */ /* 0x010fc60000000000 */
[----:B------:R-:W-:-:S04]  /*1fa30*/  IMAD.WIDE.U32 R12, R6, R27, RZ ;  /* 0x0000001b060c7225 */ /* 0x000fc800078e00ff */
[----:B------:R-:W-:Y:S01]  /*1fa40*/  IMAD.IADD R21, R5, 0x1, R21 ;  /* 0x0000000105157824 */ /* 0x000fe200078e0215 */
[----:B------:R-:W-:Y:S01]  /*1fa50*/  IADD3 R0, P1, P3, R12, R4, R3 ;  /* 0x000000040c007210 */ /* 0x000fe20007b3e003 */
[----:B------:R-:W-:Y:S01]  /*1fa60*/  IMAD.MOV R6, RZ, RZ, -R15 ;  /* 0x000000ffff067224 */ /* 0x000fe200078e0a0f */
[----:B------:R-:W-:Y:S01]  /*1fa70*/  IADD3 R25, R13, R25, RZ ;  /* 0x000000190d197210 */ /* 0x000fe20007ffe0ff */
[----:B------:R-:W-:-:S04]  /*1fa80*/  IMAD.WIDE.U32 R4, R8, R7, RZ ;  /* 0x0000000708047225 */ /* 0x000fc800078e00ff */
[----:B------:R-:W-:Y:S02]  /*1fa90*/  IMAD R9, R9, R7, RZ ;  /* 0x0000000709097224 */ /* 0x000fe400078e02ff */
[----:B------:R-:W-:Y:S01]  /*1faa0*/  IMAD R7, R33, R6, R29 ;  /* 0x0000000621077224 */ /* 0x000fe200078e021d */
[----:B------:R-:W-:Y:S01]  /*1fab0*/  IADD3.X R6, R25, R21, R24, P1, P3 ;  /* 0x0000001519067210 */ /* 0x000fe20000fe6418 */
[----:B------:R-:W-:Y:S01]  /*1fac0*/  IMAD.IADD R9, R5, 0x1, R9 ;  /* 0x0000000105097824 */ /* 0x000fe200078e0209 */
[----:B------:R-:W-:Y:S01]  /*1fad0*/  IADD3 R4, P0, P1, R15, R0, R4 ;  /* 0x000000000f047210 */ /* 0x000fe2000791e004 */
[----:B------:R-:W-:Y:S01]  /*1fae0*/  IMAD R0, R11, R7, RZ ;  /* 0x000000070b007224 */ /* 0x000fe200078e02ff */
[----:B------:R-:W-:-:S04]  /*1faf0*/  SHF.R.S32.HI R15, RZ, 0x1f, R15 ;  /* 0x0000001fff0f7819 */ /* 0x000fc8000001140f */
[----:B------:R-:W-:Y:S02]  /*1fb00*/  IADD3.X R5, R15, R6, R9, P0, P1 ;  /* 0x000000060f057210 */ /* 0x000fe400007e2409 */
[----:B------:R-:W-:Y:S01]  /*1fb10*/  SHF.R.S32.HI R9, RZ, 0x1f, R7 ;  /* 0x0000001fff097819 */ /* 0x000fe20000011407 */
[----:B------:R-:W-:-:S04]  /*1fb20*/  IMAD.WIDE.U32 R4, R10, R7, R4 ;  /* 0x000000070a047225 */ /* 0x000fc800078e0004 */
[----:B------:R-:W-:Y:S01]  /*1fb30*/  IMAD R9, R10, R9, R0 ;  /* 0x000000090a097224 */ /* 0x000fe200078e0200 */
[----:B-1----:R-:W-:-:S03]  /*1fb40*/  LEA R6, P0, R4, R30, 0x2 ;  /* 0x0000001e04067211 */ /* 0x002fc600078010ff */
[----:B------:R-:W-:Y:S02]  /*1fb50*/  IMAD.IADD R0, R5, 0x1, R9 ;  /* 0x0000000105007824 */ /* 0x000fe400078e0209 */
[----:B------:R-:W-:-:S03]  /*1fb60*/  IMAD.MOV.U32 R5, RZ, RZ, -0x800000 ;  /* 0xff800000ff057424 */ /* 0x000fc600078e00ff */
[----:B---3--:R-:W-:-:S05]  /*1fb70*/  LEA.HI.X R7, R4, R31, R0, 0x2, P0 ;  /* 0x0000001f04077211 */ /* 0x008fca00000f1400 */
[----:B------:R3:W-:Y:S02]  /*1fb80*/  STG.E desc[UR4][R6.64], R5 ;  /* 0x0000000506007986 */ /* 0x0007e4000c101904 */
.L_x_636:
[----:B------:R-:W-:Y:S05]  /*1fb90*/  BSYNC B1 ;  /* 0x0000000000017941 */ /* 0x000fea0003800000 */
.L_x_635:
[----:B------:R-:W-:Y:S05]  /*1fba0*/  @P2 BRA `(.L_x_629) ;  /* 0x0000000400e42947 */ /* 0x000fea0003800000 */
[----:B------:R-:W4:Y:S01]  /*1fbb0*/  LDL.LU R12, [R1+0x6c] ;  /* 0x00006c00010c7983 */ /* 0x000f220000300800 */
[----:B------:R-:W5:Y:S01]  /*1fbc0*/  LDC R21, c[0x0][0xbe8] ;  /* 0x0002fa00ff157b82 */ /* 0x000f620000000800 */
[----:B--23--:R-:W-:Y:S01]  /*1fbd0*/  SHF.R.S32.HI R6, RZ, 0x1f, R28 ;  /* 0x0000001fff067819 */ /* 0x00cfe2000001141c */
[----:B------:R-:W-:Y:S01]  /*1fbe0*/  ULDC.64 UR4, c[0x0][0xaa0] ;  /* 0x0002a80000047ab9 */ /* 0x000fe20000000a00 */
[----:B------:R-:W2:Y:S01]  /*1fbf0*/  LDL.LU R10, [R1+0x7c] ;  /* 0x00007c00010a7983 */ /* 0x000ea20000300800 */
[----:B------:R-:W-:Y:S01]  /*1fc00*/  IMAD R0, R24, UR4, RZ ;  /* 0x0000000418007c24 */ /* 0x000fe2000f8e02ff */
[----:B------:R-:W-:Y:S01]  /*1fc10*/  LEA.HI R6, R6, R28, RZ, 0x3 ;  /* 0x0000001c06067211 */ /* 0x000fe200078f18ff */
[C---:B------:R-:W-:Y:S01]  /*1fc20*/  IMAD.WIDE.U32 R4, R3.reuse, UR4, RZ ;  /* 0x0000000403047c25 */ /* 0x040fe2000f8e00ff */
[----:B------:R-:W-:Y:S02]  /*1fc30*/  ULDC.64 UR6, c[0x0][0xaf0] ;  /* 0x0002bc0000067ab9 */ /* 0x000fe40000000a00 */
[----:B------:R-:W-:Y:S01]  /*1fc40*/  LOP3.LUT R6, R6, 0xfffffff8, RZ, 0xc0, !PT ;  /* 0xfffffff806067812 */ /* 0x000fe200078ec0ff */
[----:B------:R-:W-:Y:S01]  /*1fc50*/  IMAD R7, R3, UR5, R0 ;  /* 0x0000000503077c24 */ /* 0x000fe2000f8e0200 */
[----:B------:R-:W-:-:S03]  /*1fc60*/  ULDC.64 UR4, c[0x0][0xae8] ;  /* 0x0002ba0000047ab9 */ /* 0x000fc60000000a00 */
[----:B------:R-:W-:Y:S01]  /*1fc70*/  IMAD.IADD R6, R28, 0x1, -R6 ;  /* 0x000000011c067824 */ /* 0x000fe200078e0a06 */
[----:B------:R-:W-:-:S03]  /*1fc80*/  IADD3 R5, R5, R7, RZ ;  /* 0x0000000705057210 */ /* 0x000fc60007ffe0ff */
[----:B------:R-:W-:Y:S02]  /*1fc90*/  IMAD R0, R6, 0x20, R22 ;  /* 0x0000002006007824 */ /* 0x000fe400078e0216 */
[----:B------:R-:W-:Y:S01]  /*1fca0*/  IMAD R6, R26, UR6, RZ ;  /* 0x000000061a067c24 */ /* 0x000fe2000f8e02ff */
[----:B-----5:R-:W-:-:S13]  /*1fcb0*/  ISETP.NE.AND P0, PT, R21, 0x1, PT ;  /* 0x000000011500780c */ /* 0x020fda0003f05270 */
[----:B------:R-:W3:Y:S08]  /*1fcc0*/  @P0 LDC R9, c[0x0][0xbec] ;  /* 0x0002fb00ff090b82 */ /* 0x000ef00000000800 */
[----:B------:R-:W5:Y:S01]  /*1fcd0*/  @P0 LDC R11, c[0x0][0xbf0] ;  /* 0x0002fc00ff0b0b82 */ /* 0x000f620000000800 */
[----:B----4-:R-:W-:-:S04]  /*1fce0*/  IMAD.WIDE.U32 R4, R12, UR4, R4 ;  /* 0x000000040c047c25 */ /* 0x010fc8000f8e0004 */
[----:B--2---:R-:W-:Y:S02]  /*1fcf0*/  IMAD R8, R10, 0x80, R0 ;  /* 0x000000800a087824 */ /* 0x004fe400078e0200 */
[----:B------:R-:W-:Y:S01]  /*1fd00*/  IMAD R5, R12, UR5, R5 ;  /* 0x000000050c057c24 */ /* 0x000fe2000f8e0205 */
[----:B------:R-:W-:Y:S01]  /*1fd10*/  ULDC.64 UR4, c[0x0][0xae0] ;  /* 0x0002b80000047ab9 */ /* 0x000fe20000000a00 */
[----:B---3--:R-:W-:-:S04]  /*1fd20*/  @P0 IMAD.HI.U32 R0, R8, R9, RZ ;  /* 0x0000000908000227 */ /* 0x008fc800078e00ff */
[----:B------:R-:W-:Y:S01]  /*1fd30*/  IMAD.MOV.U32 R3, RZ, RZ, R8 ;  /* 0x000000ffff037224 */ /* 0x000fe200078e0008 */
[----:B-----5:R-:W-:Y:S01]  /*1fd40*/  @P0 SHF.R.U32.HI R3, RZ, R11, R0 ;  /* 0x0000000bff030219 */ /* 0x020fe20000011600 */
[C---:B------:R-:W-:Y:S02]  /*1fd50*/  IMAD R9, R27.reuse, UR7, R6 ;  /* 0x000000071b097c24 */ /* 0x040fe4000f8e0206 */
[----:B------:R-:W-:Y:S01]  /*1fd60*/  IMAD.WIDE.U32 R4, R27, UR6, R4 ;  /* 0x000000061b047c25 */ /* 0x000fe2000f8e0004 */
[----:B------:R-:W-:-:S03]  /*1fd70*/  SHF.R.S32.HI R0, RZ, 0x1f, R3 ;  /* 0x0000001fff007819 */ /* 0x000fc60000011403 */
[----:B------:R-:W-:Y:S02]  /*1fd80*/  IMAD.MOV R7, RZ, RZ, -R3 ;  /* 0x000000ffff077224 */ /* 0x000fe400078e0a03 */
[----:B------:R-:W-:Y:S02]  /*1fd90*/  IMAD R0, R0, UR4, RZ ;  /* 0x0000000400007c24 */ /* 0x000fe4000f8e02ff */
[----:B------:R-:W-:Y:S02]  /*1fda0*/  IMAD R7, R21, R7, R8 ;  /* 0x0000000715077224 */ /* 0x000fe400078e0208 */
[----:B------:R-:W-:Y:S02]  /*1fdb0*/  IMAD.IADD R5, R5, 0x1, R9 ;  /* 0x0000000105057824 */ /* 0x000fe400078e0209 */
[C---:B------:R-:W-:Y:S01]  /*1fdc0*/  IMAD R9, R3.reuse, UR5, R0 ;  /* 0x0000000503097c24 */ /* 0x040fe2000f8e0200 */
[----:B------:R-:W-:Y:S01]  /*1fdd0*/  SHF.R.S32.HI R0, RZ, 0x1f, R7 ;  /* 0x0000001fff007819 */ /* 0x000fe20000011407 */
[----:B------:R-:W-:Y:S01]  /*1fde0*/  IMAD.WIDE.U32 R4, R3, UR4, R4 ;  /* 0x0000000403047c25 */ /* 0x000fe2000f8e0004 */
[----:B------:R-:W-:-:S03]  /*1fdf0*/  ULDC.64 UR4, c[0x0][0xad8] ;  /* 0x0002b60000047ab9 */ /* 0x000fc60000000a00 */
[----:B------:R-:W-:Y:S02]  /*1fe00*/  IMAD R0, R0, UR4, RZ ;  /* 0x0000000400007c24 */ /* 0x000fe4000f8e02ff */
[----:B------:R-:W-:Y:S02]  /*1fe10*/  IMAD.IADD R5, R5, 0x1, R9 ;  /* 0x0000000105057824 */ /* 0x000fe400078e0209 */
[C---:B------:R-:W-:Y:S02]  /*1fe20*/  IMAD R3, R7.reuse, UR5, R0 ;  /* 0x0000000507037c24 */ /* 0x040fe4000f8e0200 */
[----:B------:R-:W-:Y:S01]  /*1fe30*/  IMAD.WIDE.U32 R4, R7, UR4, R4 ;  /* 0x0000000407047c25 */ /* 0x000fe2000f8e0004 */
[----:B------:R-:W-:Y:S01]  /*1fe40*/  ULDC.64 UR4, c[0x0][0xa80] ;  /* 0x0002a00000047ab9 */ /* 0x000fe20000000a00 */
[----:B------:R-:W-:Y:S02]  /*1fe50*/  SHF.R.S32.HI R7, RZ, 0x1f, R221 ;  /* 0x0000001fff077819 */ /* 0x000fe400000114dd */
[----:B------:R-:W-:Y:S01]  /*1fe60*/  IMAD R6, R10, 0x80, R22 ;  /* 0x000000800a067824 */ /* 0x000fe200078e0216 */
[----:B------:R-:W-:-:S02]  /*1fe70*/  IADD3 R5, R5, R3, RZ ;  /* 0x0000000305057210 */ /* 0x000fc40007ffe0ff */
[----:B------:R-:W-:Y:S01]  /*1fe80*/  LEA R3, P0, R4, UR4, 0x1 ;  /* 0x0000000404037c11 */ /* 0x000fe2000f8008ff */
[----:B------:R-:W-:-:S03]  /*1fe90*/  UMOV UR4, 0xffffffff ;  /* 0xffffffff00047882 */ /* 0x000fc60000000000 */
[----:B------:R-:W-:Y:S01]  /*1fea0*/  LEA.HI.X R4, R4, UR5, R5, 0x1, P0 ;  /* 0x0000000504047c11 */ /* 0x000fe200080f0c05 */
[----:B------:R-:W-:Y:S08]  /*1feb0*/  BRA.DIV UR4, `(.L_x_637) ;  /* 0x0000008e04247947 */ /* 0x000ff0000b800000 */
[----:B------:R2:W3:Y:S04]  /*1fec0*/  SHFL.IDX PT, R0, R4, RZ, 0x181f ;  /* 0x00181fff04007589 */ /* 0x0004e800000e0000 */
[----:B------:R2:W4:Y:S02]  /*1fed0*/  SHFL.IDX PT, R14, R3, RZ, 0x181f ;  /* 0x00181fff030e7589 */ /* 0x00052400000e0000 */
.L_x_848:
[----:B------:R-:W-:Y:S01]  /*1fee0*/  IMAD R20, R20, R21, RZ ;  /* 0x0000001514147224 */ /* 0x000fe200078e02ff */
[----:B------:R-:W-:Y:S04]  /*1fef0*/  BSSY B1, `(.L_x_638) ;  /* 0x000000d000017945 */ /* 0x000fe80003800000 */
[----:B------:R-:W-:-:S13]  /*1ff00*/  ISETP.GE.AND P0, PT, R6, R20, PT ;  /* 0x000000140600720c */ /* 0x000fda0003f06270 */
[----:B------:R-:W-:Y:S05]  /*1ff10*/  @P0 BRA `(.L_x_639) ;  /* 0x0000000000280947 */ /* 0x000fea0003800000 */
[----:B------:R-:W-:Y:S01]  /*1ff20*/  ULDC UR4, c[0x0][0xac8] ;  /* 0x0002b20000047ab9 */ /* 0x000fe20000000800 */
[----:B------:R-:W-:Y:S01]  /*1ff30*/  ULDC.64 UR6, c[0x0][0x208] ;  /* 0x0000820000067ab9 */ /* 0x000fe20000000a00 */
[----:B------:R-:W-:Y:S02]  /*1ff40*/  ISETP.GE.AND P2, PT, R16, UR4, PT ;  /* 0x0000000410007c0c */ /* 0x000fe4000bf46270 */
[----:B------:R-:W-:-:S11]  /*1ff50*/  ISETP.GE.AND P3, PT, R221, UR4, PT ;  /* 0x00000004dd007c0c */ /* 0x000fd6000bf66270 */
[CC--:B----4-:R-:W-:Y:S02]  /*1ff60*/  @!P2 LEA R8, P0, R16.reuse, R14.reuse, 0x1 ;  /* 0x0000000e1008a211 */ /* 0x0d0fe400078008ff */
[C---:B------:R-:W-:Y:S02]  /*1ff70*/  @!P3 LEA R14, P1, R221.reuse, R14, 0x1 ;  /* 0x0000000edd0eb211 */ /* 0x040fe400078208ff */
[-C--:B---3--:R-:W-:Y:S02]  /*1ff80*/  @!P2 LEA.HI.X R9, R16, R0.reuse, R17, 0x1, P0 ;  /* 0x000000001009a211 */ /* 0x088fe400000f0c11 */
[----:B------:R-:W-:-:S03]  /*1ff90*/  @!P3 LEA.HI.X R15, R221, R0, R7, 0x1, P1 ;  /* 0x00000000dd0fb211 */ /* 0x000fc600008f0c07 */
[----:B------:R3:W-:Y:S04]  /*1ffa0*/  @!P2 ST.E.128 desc[UR6][R8.64], RZ ;  /* 0x000000ff0800a985 */ /* 0x0007e8000c101d06 */
[----:B------:R3:W-:Y:S02]  /*1ffb0*/  @!P3 ST.E.128 desc[UR6][R14.64], RZ ;  /* 0x000000ff0e00b985 */ /* 0x0007e4000c101d06 */
.L_x_639:
[----:B------:R-:W-:Y:S05]  /*1ffc0*/  BSYNC B1 ;  /* 0x0000000000017941 */ /* 0x000fea0003800000 */
.L_x_638:
[----:B------:R-:W-:-:S03]  /*1ffd0*/  UMOV UR4, 0xffffffff ;  /* 0xffffffff00047882 */ /* 0x000fc60000000000 */
[----:B------:R-:W-:Y:S05]  /*1ffe0*/  BRA.DIV UR4, `(.L_x_640) ;  /* 0x0000008e040c7947 */ /* 0x000fea000b800000 */
[----:B---3--:R3:W0:Y:S04]  /*1fff0*/  SHFL.IDX PT, R0, R4, 0x1, 0x181f ;  /* 0x00381f0004007f89 */ /* 0x00862800000e0000 */
[----:B----4-:R3:W4:Y:S02]  /*20000*/  SHFL.IDX PT, R14, R3, 0x1, 0x181f ;  /* 0x00381f00030e7f89 */ /* 0x01072400000e0000 */
.L_x_852:
        /* <DEDUP_REMOVED lines=10> */
[-C--:B0-----:R-:W-:Y:S02]  /*200b0*/  @!P2 LEA.HI.X R9, R16, R0.reuse, R17, 0x1, P0 ;  /* 0x000000001009a211 */ /* 0x081fe400000f0c11 */
[----:B------:R-:W-:-:S03]  /*200c0*/  @!P3 LEA.HI.X R15, R221, R0, R7, 0x1, P1 ;  /* 0x00000000dd0fb211 */ /* 0x000fc600008f0c07 */
[----:B------:R0:W-:Y:S04]  /*200d0*/  @!P2 ST.E.128 desc[UR6][R8.64], RZ ;  /* 0x000000ff0800a985 */ /* 0x0001e8000c101d06 */
[----:B------:R0:W-:Y:S02]  /*200e0*/  @!P3 ST.E.128 desc[UR6][R14.64], RZ ;  /* 0x000000ff0e00b985 */ /* 0x0001e4000c101d06 */
.L_x_642:
[----:B------:R-:W-:Y:S05]  /*200f0*/  BSYNC B1 ;  /* 0x0000000000017941 */ /* 0x000fea0003800000 */
.L_x_641:
[----:B------:R-:W-:-:S03]  /*20100*/  UMOV UR4, 0xffffffff ;  /* 0xffffffff00047882 */ /* 0x000fc60000000000 */
[----:B------:R-:W-:Y:S05]  /*20110*/  BRA.DIV UR4, `(.L_x_643) ;  /* 0x0000008e04087947 */ /* 0x000fea000b800000 */
[----:B0-----:R0:W0:Y:S04]  /*20120*/  SHFL.IDX PT, R0, R4, 0x2, 0x181f ;  /* 0x00581f0004007f89 */ /* 0x00102800000e0000 */
[----:B----4-:R4:W0:Y:S02]  /*20130*/  SHFL.IDX PT, R14, R3, 0x2, 0x181f ;  /* 0x00581f00030e7f89 */ /* 0x01082400000e0000 */
.L_x_856:
        /* <DEDUP_REMOVED lines=8> */
[CC--:B0-----:R-:W-:Y:S02]  /*201c0*/  @!P2 LEA R8, P0, R16.reuse, R14.reuse, 0x1 ;  /* 0x0000000e1008a211 */ /* 0x0c1fe400078008ff */
[C---:B------:R-:W-:Y:S02]  /*201d0*/  @!P3 LEA R14, P1, R221.reuse, R14, 0x1 ;  /* 0x0000000edd0eb211 */ /* 0x040fe400078208ff */
[-C--:B------:R-:W-:Y:S02]  /*201e0*/  @!P2 LEA.HI.X R9, R16, R0.reuse, R17, 0x1, P0 ;  /* 0x000000001009a211 */ /* 0x080fe400000f0c11 */
[----:B------:R-:W-:-:S03]  /*201f0*/  @!P3 LEA.HI.X R15, R221, R0, R7, 0x1, P1 ;  /* 0x00000000dd0fb211 */ /* 0x000fc600008f0c07 */
[----:B------:R0:W-:Y:S04]  /*20200*/  @!P2 ST.E.128 desc[UR6][R8.64], RZ ;  /* 0x000000ff0800a985 */ /* 0x0001e8000c101d06 */
[----:B------:R0:W-:Y:S02]  /*20210*/  @!P3 ST.E.128 desc[UR6][R14.64], RZ ;  /* 0x000000ff0e00b985 */ /* 0x0001e4000c101d06 */
.L_x_645:
[----:B------:R-:W-:Y:S05]  /*20220*/  BSYNC B1 ;  /* 0x0000000000017941 */ /* 0x000fea0003800000 */
.L_x_644:
[----:B------:R-:W-:-:S03]  /*20230*/  UMOV UR4, 0xffffffff ;  /* 0xffffffff00047882 */ /* 0x000fc60000000000 */
[----:B------:R-:W-:Y:S05]  /*20240*/  BRA.DIV UR4, `(.L_x_646) ;  /* 0x0000008e04047947 */ /* 0x000fea000b800000 */
[----:B0-----:R0:W0:Y:S04]  /*20250*/  SHFL.IDX PT, R0, R4, 0x3, 0x181f ;  /* 0x00781f0004007f89 */ /* 0x00102800000e0000 */
[----:B------:R0:W0:Y:S02]  /*20260*/  SHFL.IDX PT, R14, R3, 0x3, 0x181f ;  /* 0x00781f00030e7f89 */ /* 0x00002400000e0000 */
.L_x_860:
[----:B0-234-:R-:W-:-:S05]  /*20270*/  VIADD R3, R6, 0x60 ;  /* 0x0000006006037836 */ /* 0x01dfca0000000000 */
[----:B------:R-:W-:-:S13]  /*20280*/  ISETP.GE.AND P0, PT, R3, R20, PT ;  /* 0x000000140300720c */ /* 0x000fda0003f06270 */
[----:B------:R-:W-:Y:S05]  /*20290*/  @P0 BRA `(.L_x_629) ;  /* 0x0000000000280947 */ /* 0x000fea0003800000 */
[----:B------:R-:W-:Y:S01]  /*202a0*/  ULDC UR4, c[0x0][0xac8] ;  /* 0x0002b20000047ab9 */ /* 0x000fe20000000800 */
[----:B------:R-:W-:Y:S01]  /*202b0*/  ULDC.64 UR6, c[0x0][0x208] ;  /* 0x0000820000067ab9 */ /* 0x000fe20000000a00 */
[----:B------:R-:W-:Y:S02]  /*202c0*/  ISETP.GE.AND P2, PT, R16, UR4, PT ;  /* 0x0000000410007c0c */ /* 0x000fe4000bf46270 */
[----:B------:R-:W-:-:S11]  /*202d0*/  ISETP.GE.AND P3, PT, R221, UR4, PT ;  /* 0x00000004dd007c0c */ /* 0x000fd6000bf66270 */
[CC--:B------:R-:W-:Y:S02]  /*202e0*/  @!P2 LEA R4, P0, R16.reuse, R14.reuse, 0x1 ;  /* 0x0000000e1004a211 */ /* 0x0c0fe400078008ff */
[C---:B------:R-:W-:Y:S02]  /*202f0*/  @!P3 LEA R14, P1, R221.reuse, R14, 0x1 ;  /* 0x0000000edd0eb211 */ /* 0x040fe400078208ff */
[-C--:B------:R-:W-:Y:S02]  /*20300*/  @!P2 LEA.HI.X R5, R16, R0.reuse, R17, 0x1, P0 ;  /* 0x000000001005a211 */ /* 0x080fe400000f0c11 */
[----:B------:R-:W-:-:S03]  /*20310*/  @!P3 LEA.HI.X R15, R221, R0, R7, 0x1, P1 ;  /* 0x00000000dd0fb211 */ /* 0x000fc600008f0c07 */
[----:B------:R4:W-:Y:S04]  /*20320*/  @!P2 ST.E.128 desc[UR6][R4.64], RZ ;  /* 0x000000ff0400a985 */ /* 0x0009e8000c101d06 */
[----:B------:R4:W-:Y:S02]  /*20330*/  @!P3 ST.E.128 desc[UR6][R14.64], RZ ;  /* 0x000000ff0e00b985 */ /* 0x0009e4000c101d06 */
.L_x_629:
[----:B------:R-:W-:Y:S05]  /*20340*/  BSYNC B0 ;  /* 0x0000000000007941 */ /* 0x000fea0003800000 */
.L_x_615:
[----:B------:R-:W-:Y:S02]  /*20350*/  ULDC UR4, c[0x0][0xc3c] ;  /* 0x00030f0000047ab9 */ /* 0x000fe40000000800 */
[----:B-1----:R-:W-:-:S13]  /*20360*/  ISETP.GE.AND P0, PT, R151, UR4, PT ;  /* 0x0000000497007c0c */ /* 0x002fda000bf06270 */
[----:B------:R-:W-:Y:S05]  /*20370*/  @!P0 BRA `(.L_x_647) ;  /* 0xfffffe0c00d88947 */ /* 0x000fea000383ffff */
[----:B------:R-:W-:Y:S05]  /*20380*/  BRA `(.L_x_416) ;  /* 0x0000007800907947 */ /* 0x000fea0003800000 */
.L_x_414:
[----:B------:R-:W-:-:S08]  /*20390*/  NOP ;  /* 0x0000000000007918 */ /* 0x000fd00000000000 */
[----:B--2---:R-:W0:-:S00]  /*203a0*/  USETMAXREG.DEALLOC.CTAPOOL 0x18 ;  /* 0x00000018000079c8 */ /* 0x004e0000080e0500 */
[----:B0-----:R-:W2:Y:S01]  /*203b0*/  LDL.LU R2, [R1] ;  /* 0x0000000001027983 */ /* 0x001ea20000300800 */
[----:B------:R-:W-:Y:S01]  /*203c0*/  LOP3.LUT R0, R0, 0x3, RZ, 0xc0, !PT ;  /* 0x0000000300007812 */ /* 0x000fe200078ec0ff */
[----:B------:R-:W-:-:S05]  /*203d0*/  IMAD.MOV.U32 R7, RZ, RZ, RZ ;  /* 0x000000ffff077224 */ /* 0x000fca00078e00ff */
[----:B------:R-:W0:Y:S02]  /*203e0*/  SHFL.IDX PT, R0, R0, RZ, 0x1f ;  /* 0x00001fff00007589 */ /* 0x000e2400000e0000 */
[----:B0-----:R-:W-:Y:S02]  /*203f0*/  ISETP.NE.AND P0, PT, R0, RZ, PT ;  /* 0x000000ff0000720c */ /* 0x001fe40003f05270 */
[----:B--2---:R-:W-:-:S11]  /*20400*/  LOP3.LUT R2, R2, 0xfffffffd, RZ, 0xc0, !PT ;  /* 0xfffffffd02027812 */ /* 0x004fd600078ec0ff */
[----:B------:R-:W-:-:S05]  /*20410*/  @P0 LOP3.LUT R2, R2, 0x2, RZ, 0xfc, !PT ;  /* 0x0000000202020812 */ /* 0x000fca00078efcff */
[----:B------:R0:W-:Y:S01]  /*20420*/  STL [R1], R2 ;  /* 0x0000000201007387 */ /* 0x0001e20000100800 */
[----:B------:R-:W-:Y:S05]  /*20430*/  @!P0 BRA `(.L_x_648) ;  /* 0x0000000000248947 */ /* 0x000fea0003800000 */
[----:B------:R-:W1:Y:S08]  /*20440*/  S2UR UR5, SR_CgaCtaId ;  /* 0x00000000000579c3 */ /* 0x000e700000008800 */
[----:B------:R-:W-:Y:S06]  /*20450*/  BAR.SYNC.DEFER_BLOCKING 0x5, 0x180 ;  /* 0x0146000000007b1d */ /* 0x000fec0000010000 */
[----:B------:R-:W-:-:S02]  /*20460*/  UMOV UR4, 0x400 ;  /* 0x0000040000047882 */ /* 0x000fc40000000000 */
[----:B-1----:R-:W-:-:S09]  /*20470*/  ULEA UR4, UR5, UR4, 0x18 ;  /* 0x0000000405047291 */ /* 0x002fd2000f8ec03f */
[----:B------:R-:W1:Y:S04]  /*20480*/  LDS.128 R8, [UR4+0x348d0] ;  /* 0x0348d004ff087984 */ /* 0x000e680008000c00 */
[----:B-1----:R1:W-:Y:S04]  /*20490*/  STL.64 [R1+0x10], R8 ;  /* 0x0000100801007387 */ /* 0x0023e80000100a00 */
[----:B------:R1:W-:Y:S01]  /*204a0*/  STL.64 [R1+0x18], R10 ;  /* 0x0000180a01007387 */ /* 0x0003e20000100a00 */
[----:B------:R-:W-:Y:S06]  /*204b0*/  BAR.ARV 0x4, 0x180 ;  /* 0x0106000000007b1d */ /* 0x000fec0000002000 */
[----:B------:R-:W-:Y:S05]  /*204c0*/  BRA `(.L_x_649) ;  /* 0x0000000800ac7947 */ /* 0x000fea0003800000 */
.L_x_648:
[----:B------:R-:W-:Y:S01]  /*204d0*/  LOP3.LUT R0, R6, 0x1f, RZ, 0xc0, !PT ;  /* 0x0000001f06007812 */ /* 0x000fe200078ec0ff */
[----:B------:R-:W-:Y:S01]  /*204e0*/  ULDC UR4, c[0x0][0xc3c] ;  /* 0x00030f0000047ab9 */ /* 0x000fe20000000800 */
[----:B------:R-:W-:Y:S01]  /*204f0*/  ULDC.64 UR6, c[0x0][0x208] ;  /* 0x0000820000067ab9 */ /* 0x000fe20000000a00 */
[----:B------:R-:W-:Y:S01]  /*20500*/  MOV R10, RZ ;  /* 0x000000ff000a7202 */ /* 0x000fe20000000f00 */
[----:B------:R-:W-:Y:S01]  /*20510*/  ULDC UR5, c[0x0][0xc38] ;  /* 0x00030e0000057ab9 */ /* 0x000fe20000000800 */
        /* <DEDUP_REMOVED lines=32> */
[----:B-1----:R-:W-:-:S05]  /*20720*/  IMAD R8, R8, UR5, RZ ;  /* 0x0000000508087c24 */ /* 0x002fca000f8e02ff */
[----:B0-----:R-:W-:Y:S02]  /*20730*/  ISETP.GT.AND P6, PT, R8, UR6, PT ;  /* 0x0000000608007c0c */ /* 0x001fe4000bfc4270 */
[----:B------:R-:W-:-:S11]  /*20740*/  MOV R11, R8 ;  /* 0x00000008000b7202 */ /* 0x000fd60000000f00 */
[----:B------:R-:W-:Y:S05]  /*20750*/  @P6 BRA `(.L_x_650) ;  /* 0x0000000000a86947 */ /* 0x000fea0003800000 */
[----:B------:R-:W-:Y:S01]  /*20760*/  IMAD.MOV.U32 R8, RZ, RZ, R11 ;  /* 0x000000ffff087224 */ /* 0x000fe200078e000b */
[----:B------:R-:W-:Y:S01]  /*20770*/  UMOV UR4, URZ ;  /* 0x0000003f00047c82 */ /* 0x000fe20008000000 */
[----:B------:R-:W-:-:S05]  /*20780*/  ULDC UR5, c[0x0][0xc38] ;  /* 0x00030e0000057ab9 */ /* 0x000fca0000000800 */
.L_x_652:
        /* <DEDUP_REMOVED lines=13> */
[----:B------:R-:W-:Y:S02]  /*20860*/  IMAD.MOV.U32 R10, RZ, RZ, RZ ;  /* 0x000000ffff0a7224 */ /* 0x000fe400078e00ff */
[----:B0-----:R-:W-:-:S05]  /*20870*/  @!P6 IMAD.WIDE R2, R9, 0x4, R2 ;  /* 0x000000040902e825 */ /* 0x001fca00078e0202 */
[----:B------:R1:W2:Y:S02]  /*20880*/  @!P6 LDG.E R7, desc[UR8][R2.64] ;  /* 0x000000080207e981 */ /* 0x0002a4000c1e1900 */
[----:B-1----:R-:W-:-:S05]  /*20890*/  @!P6 IMAD.WIDE R2, R9, 0x4, R4 ;  /* 0x000000040902e825 */ /* 0x002fca00078e0204 */
[----:B------:R-:W2:Y:S02]  /*208a0*/  @!P6 LDG.E R10, desc[UR8][R2.64] ;  /* 0x00000008020ae981 */ /* 0x000ea4000c1e1900 */
[----:B--2---:R-:W-:-:S05]  /*208b0*/  IMAD R11, R7, R10, RZ ;  /* 0x0000000a070b7224 */ /* 0x004fca00078e02ff */
[----:B------:R-:W0:Y:S02]  /*208c0*/  SHFL.UP PT, R4, R11, 0x1, RZ ;  /* 0x042000000b047989 */ /* 0x000e2400000e00ff */
[----:B0-----:R-:W-:-:S04]  /*208d0*/  SEL R4, R4, RZ, P1 ;  /* 0x000000ff04047207 */ /* 0x001fc80000800000 */
[----:B------:R-:W-:-:S05]  /*208e0*/  IADD3 R4, R11, R4, RZ ;  /* 0x000000040b047210 */ /* 0x000fca0007ffe0ff */
        /* <DEDUP_REMOVED lines=17> */
.L_x_650:
[----:B------:R-:W-:Y:S01]  /*20a00*/  IADD3 R11, -R11, R8, RZ ;  /* 0x000000080b0b7210 */ /* 0x000fe20007ffe1ff */
[----:B------:R-:W-:-:S04]  /*20a10*/  IMAD.MOV.U32 R14, RZ, RZ, RZ ;  /* 0x000000ffff0e7224 */ /* 0x000fc800078e00ff */
        /* <DEDUP_REMOVED lines=18> */
.L_x_653:
[----:B-1----:R-:W-:Y:S01]  /*20b40*/  IMAD R10, R14, UR5, R11 ;  /* 0x000000050e0a7c24 */ /* 0x002fe2000f8e020b */
[----:B------:R-:W1:Y:S01]  /*20b50*/  MUFU.RCP R12, R12 ;  /* 0x0000000c000c7308 */ /* 0x000e620000001000 */
[----:B------:R-:W-:Y:S02]  /*20b60*/  IMAD R11, R16, R5, RZ ;  /* 0x00000005100b7224 */ /* 0x000fe400078e02ff */
[----:B0-----:R-:W-:Y:S01]  /*20b70*/  IMAD.MOV.U32 R2, RZ, RZ, RZ ;  /* 0x000000ffff027224 */ /* 0x001fe200078e00ff */
[----:B------:R0:W-:Y:S03]  /*20b80*/  STL [R1+0x10], R10 ;  /* 0x0000100a01007387 */ /* 0x0001e60000100800 */
[----:B------:R-:W-:Y:S01]  /*20b90*/  IMAD.HI.U32 R2, R3, R11, R2 ;  /* 0x0000000b03027227 */ /* 0x000fe200078e0002 */
[----:B------:R-:W-:-:S04]  /*20ba0*/  IABS R11, R7 ;  /* 0x00000007000b7213 */ /* 0x000fc80000000000 */
[----:B------:R-:W-:Y:S02]  /*20bb0*/  IADD3 R14, RZ, -R11, RZ ;  /* 0x8000000bff0e7210 */ /* 0x000fe40007ffe0ff */
[----:B0-----:R-:W-:-:S04]  /*20bc0*/  IADD3 R10, -R10, UR6, RZ ;  /* 0x000000060a0a7c10 */ /* 0x001fc8000fffe1ff */
[----:B------:R-:W-:-:S05]  /*20bd0*/  IABS R3, R10 ;  /* 0x0000000a00037213 */ /* 0x000fca0000000000 */
[----:B------:R-:W-:-:S04]  /*20be0*/  IMAD.HI.U32 R11, R2, R3, RZ ;  /* 0x00000003020b7227 */ /* 0x000fc800078e00ff */
[----:B------:R-:W-:Y:S02]  /*20bf0*/  IMAD R2, R11, R14, R3 ;  /* 0x0000000e0b027224 */ /* 0x000fe400078e0203 */
[----:B-1----:R-:W-:-:S03]  /*20c00*/  VIADD R3, R12, 0xffffffe ;  /* 0x0ffffffe0c037836 */ /* 0x002fc60000000000 */
[----:B------:R-:W-:-:S03]  /*20c10*/  ISETP.GT.U32.AND P1, PT, R5, R2, PT ;  /* 0x000000020500720c */ /* 0x000fc60003f24070 */
[----:B------:R-:W0:Y:S10]  /*20c20*/  F2I.FTZ.U32.TRUNC.NTZ R3, R3 ;  /* 0x0000000300037305 */ /* 0x000e34000021f000 */
[----:B------:R-:W-:-:S02]  /*20c30*/  @!P1 IMAD.IADD R2, R2, 0x1, -R5 ;  /* 0x0000000102029824 */ /* 0x000fc400078e0a05 */
[----:B------:R-:W-:Y:S01]  /*20c40*/  @!P1 VIADD R11, R11, 0x1 ;  /* 0x000000010b0b9836 */ /* 0x000fe20000000000 */
[----:B------:R-:W-:Y:S02]  /*20c50*/  ISETP.NE.AND P1, PT, R7, RZ, PT ;  /* 0x000000ff0700720c */ /* 0x000fe40003f25270 */
[----:B------:R-:W-:Y:S01]  /*20c60*/  ISETP.GE.U32.AND P0, PT, R2, R5, PT ;  /* 0x000000050200720c */ /* 0x000fe20003f06070 */
[----:B0-----:R-:W-:Y:S02]  /*20c70*/  IMAD.MOV R5, RZ, RZ, -R3 ;  /* 0x000000ffff057224 */ /* 0x001fe400078e0a03 */
[----:B------:R-:W-:Y:S02]  /*20c80*/  IMAD.MOV.U32 R2, RZ, RZ, RZ ;  /* 0x000000ffff027224 */ /* 0x000fe400078e00ff */
[----:B------:R-:W-:-:S04]  /*20c90*/  IMAD R5, R5, R8, RZ ;  /* 0x0000000805057224 */ /* 0x000fc800078e02ff */
[----:B------:R-:W-:Y:S01]  /*20ca0*/  IMAD.HI.U32 R5, R3, R5, R2 ;  /* 0x0000000503057227 */ /* 0x000fe200078e0002 */
[----:B------:R-:W-:Y:S02]  /*20cb0*/  LOP3.LUT R2, R10, R7, RZ, 0x3c, !PT ;  /* 0x000000070a027212 */ /* 0x000fe400078e3cff */
[----:B------:R-:W-:Y:S02]  /*20cc0*/  IABS R3, R9 ;  /* 0x0000000900037213 */ /* 0x000fe40000000000 */
[----:B------:R-:W-:Y:S02]  /*20cd0*/  ISETP.GE.AND P2, PT, R2, RZ, PT ;  /* 0x000000ff0200720c */ /* 0x000fe40003f46270 */
[----:B------:R-:W-:Y:S01]  /*20ce0*/  @P0 IADD3 R11, R11, 0x1, RZ ;  /* 0x000000010b0b0810 */ /* 0x000fe20007ffe0ff */
[----:B------:R-:W-:-:S10]  /*20cf0*/  IMAD.MOV R3, RZ, RZ, -R3 ;  /* 0x000000ffff037224 */ /* 0x000fd400078e0a03 */
[----:B------:R-:W-:Y:S01]  /*20d00*/  @!P2 IMAD.MOV R11, RZ, RZ, -R11 ;  /* 0x000000ffff0ba224 */ /* 0x000fe200078e0a0b */
[----:B------:R-:W-:-:S04]  /*20d10*/  @!P1 LOP3.LUT R11, RZ, R7, RZ, 0x33, !PT ;  /* 0x00000007ff0b9212 */ /* 0x000fc800078e33ff */
[-C--:B------:R-:W-:Y:S01]  /*20d20*/  IABS R2, R11.reuse ;  /* 0x0000000b00027213 */ /* 0x080fe20000000000 */
[----:B------:R-:W-:-:S04]  /*20d30*/  IMAD R7, R7, R11, RZ ;  /* 0x0000000b07077224 */ /* 0x000fc800078e02ff */
[----:B------:R-:W-:-:S04]  /*20d40*/  IMAD.HI.U32 R5, R5, R2, RZ ;  /* 0x0000000205057227 */ /* 0x000fc800078e00ff */
[----:B------:R-:W-:Y:S01]  /*20d50*/  IMAD R3, R5, R3, R2 ;  /* 0x0000000305037224 */ /* 0x000fe200078e0202 */
[----:B------:R-:W-:-:S04]  /*20d60*/  LOP3.LUT R2, R11, R9, RZ, 0x3c, !PT ;  /* 0x000000090b027212 */ /* 0x000fc800078e3cff */
[----:B------:R-:W-:Y:S02]  /*20d70*/  ISETP.GT.U32.AND P1, PT, R8, R3, PT ;  /* 0x000000030800720c */ /* 0x000fe40003f24070 */
[----:B------:R-:W-:-:S11]  /*20d80*/  ISETP.GE.AND P2, PT, R2, RZ, PT ;  /* 0x000000ff0200720c */ /* 0x000fd60003f46270 */
[----:B------:R-:W-:Y:S02]  /*20d90*/  @!P1 IMAD.IADD R3, R3, 0x1, -R8 ;  /* 0x0000000103039824 */ /* 0x000fe400078e0a08 */
[----:B------:R-:W-:Y:S01]  /*20da0*/  @!P1 VIADD R5, R5, 0x1 ;  /* 0x0000000105059836 */ /* 0x000fe20000000000 */
[----:B------:R-:W-:Y:S02]  /*20db0*/  ISETP.NE.AND P1, PT, R9, RZ, PT ;  /* 0x000000ff0900720c */ /* 0x000fe40003f25270 */
[----:B------:R-:W-:-:S13]  /*20dc0*/  ISETP.GE.U32.AND P0, PT, R3, R8, PT ;  /* 0x000000080300720c */ /* 0x000fda0003f06070 */
[----:B------:R-:W-:-:S05]  /*20dd0*/  @P0 VIADD R5, R5, 0x1 ;  /* 0x0000000105050836 */ /* 0x000fca0000000000 */
[----:B------:R-:W-:Y:S02]  /*20de0*/  @!P2 IADD3 R5, -R5, RZ, RZ ;  /* 0x000000ff0505a210 */ /* 0x000fe40007ffe1ff */
[----:B------:R-:W-:-:S05]  /*20df0*/  @!P1 LOP3.LUT R5, RZ, R9, RZ, 0x33, !PT ;  /* 0x00000009ff059212 */ /* 0x000fca00078e33ff */
[----:B------:R-:W-:-:S04]  /*20e00*/  IMAD.MOV R2, RZ, RZ, -R5 ;  /* 0x000000ffff027224 */ /* 0x000fc800078e0a05 */
[C---:B------:R-:W-:Y:S02]  /*20e10*/  IMAD R11, R9.reuse, R2, R11 ;  /* 0x00000002090b7224 */ /* 0x040fe400078e020b */
[----:B------:R-:W-:Y:S02]  /*20e20*/  IMAD R2, R9, 0x1000000, R5 ;  /* 0x0100000009027824 */ /* 0x000fe400078e0205 */
[----:B------:R-:W-:Y:S02]  /*20e30*/  IMAD.IADD R5, R10, 0x1, -R7 ;  /* 0x000000010a057824 */ /* 0x000fe400078e0a07 */
[----:B------:R-:W-:Y:S02]  /*20e40*/  IMAD R3, R11, 0x10000, R2 ;  /* 0x000100000b037824 */ /* 0x000fe400078e0202 */
[----:B------:R-:W-:Y:S01]  /*20e50*/  VIADD R2, R4, UR4 ;  /* 0x0000000404027c36 */ /* 0x000fe20008000000 */
[----:B------:R1:W-:Y:S04]  /*20e60*/  STL [R1+0x14], R5 ;  /* 0x0000140501007387 */ /* 0x0003e80000100800 */
[----:B------:R1:W-:Y:S04]  /*20e70*/  STL [R1+0x1c], R2 ;  /* 0x00001c0201007387 */ /* 0x0003e80000100800 */
[----:B------:R1:W-:Y:S01]  /*20e80*/  STL [R1+0x18], R3 ;  /* 0x0000180301007387 */ /* 0x0003e20000100800 */
[----:B------:R-:W-:Y:S05]  /*20e90*/  BRA `(.L_x_654) ;  /* 0x0000000000107947 */ /* 0x000fea0003800000 */
.L_x_651:
[----:B------:R-:W-:Y:S01]  /*20ea0*/  MOV R2, UR6 ;  /* 0x0000000600027c02 */ /* 0x000fe20008000f00 */
[----:B------:R0:W-:Y:S04]  /*20eb0*/  STL [R1+0x14], RZ ;  /* 0x000014ff01007387 */ /* 0x0001e80000100800 */
[----:B------:R0:W-:Y:S04]  /*20ec0*/  STL [R1+0x18], RZ ;  /* 0x000018ff01007387 */ /* 0x0001e80000100800 */
[----:B------:R0:W-:Y:S02]  /*20ed0*/  STL [R1+0x10], R2 ;  /* 0x0000100201007387 */ /* 0x0001e40000100800 */
.L_x_654:
[----:B------:R-:W2:Y:S04]  /*20ee0*/  LDL R8, [R1+0x10] ;  /* 0x0000100001087983 */ /* 0x000ea80000100800 */
[----:B------:R-:W2:Y:S04]  /*20ef0*/  LDL R9, [R1+0x14] ;  /* 0x0000140001097983 */ /* 0x000ea80000100800 */
[----:B------:R-:W2:Y:S04]  /*20f00*/  LDL R10, [R1+0x18] ;  /* 0x00001800010a7983 */ /* 0x000ea80000100800 */
[----:B------:R-:W2:Y:S01]  /*20f10*/  LDL R11, [R1+0x1c] ;  /* 0x00001c00010b7983 */ /* 0x000ea20000100800 */
[----:B------:R-:W-:-:S13]  /*20f20*/  ISETP.NE.AND P0, PT, R0, RZ, PT ;  /* 0x000000ff0000720c */ /* 0x000fda0003f05270 */
[----:B-1----:R-:W1:Y:S01]  /*20f30*/  @!P0 S2R R3, SR_CgaCtaId ;  /* 0x0000000000038919 */ /* 0x002e620000008800 */
[----:B------:R-:W-:-:S04]  /*20f40*/  @!P0 MOV R0, 0x400 ;  /* 0x0000040000008802 */ /* 0x000fc80000000f00 */
[----:B-1----:R-:W-:-:S05]  /*20f50*/  @!P0 LEA R0, R3, R0, 0x18 ;  /* 0x0000000003008211 */ /* 0x002fca00078ec0ff */
[----:B--2---:R2:W-:Y:S01]  /*20f60*/  @!P0 STS.128 [R0+0x348d0], R8 ;  /* 0x0348d00800008388 */ /* 0x0045e20000000c00 */
[----:B------:R-:W-:Y:S06]  /*20f70*/  BAR.ARV 0x5, 0x180 ;  /* 0x0146000000007b1d */ /* 0x000fec0000002000 */
.L_x_649:
[----:B--2---:R-:W2:Y:S01]  /*20f80*/  LDL R0, [R1+0x1c] ;  /* 0x00001c0001007983 */ /* 0x004ea20000100800 */
[----:B------:R-:W-:Y:S01]  /*20f90*/  ULDC UR4, c[0x0][0xc3c] ;  /* 0x00030f0000047ab9 */ /* 0x000fe20000000800 */
[----:B------:R-:W-:Y:S01]  /*20fa0*/  IMAD.MOV.U32 R19, RZ, RZ, RZ ;  /* 0x000000ffff137224 */ /* 0x000fe200078e00ff */
[----:B--2---:R-:W-:Y:S01]  /*20fb0*/  ISETP.GE.AND P0, PT, R0, UR4, PT ;  /* 0x0000000400007c0c */ /* 0x004fe2000bf06270 */
[----:B------:R-:W-:-:S05]  /*20fc0*/  IMAD.MOV.U32 R0, RZ, RZ, 0x1 ;  /* 0x00000001ff007424 */ /* 0x000fca00078e00ff */
[----:B------:R2:W-:Y:S04]  /*20fd0*/  STL [R1+0xc], R0 ;  /* 0x00000c0001007387 */ /* 0x0005e80000100800 */
[----:B------:R2:W-:Y:S03]  /*20fe0*/  STL [R1+0x5c], RZ ;  /* 0x00005cff01007387 */ /* 0x0005e60000100800 */
[----:B------:R-:W-:Y:S05]  /*20ff0*/  @P0 BRA `(.L_x_655) ;  /* 0x0000006800940947 */ /* 0x000fea0003800000 */
[----:B------:R-:W3:Y:S01]  /*21000*/  S2UR UR5, SR_CgaCtaId ;  /* 0x00000000000579c3 */ /* 0x000ee20000008800 */
[C---:B--2---:R-:W-:Y:S01]  /*21010*/  IMAD.SHL.U32 R0, R6.reuse, 0x8, RZ ;  /* 0x0000000806007824 */ /* 0x044fe200078e00ff */
[----:B------:R-:W-:Y:S01]  /*21020*/  LOP3.LUT R4, R6, 0x7f, RZ, 0xc0, !PT ;  /* 0x0000007f06047812 */ /* 0x000fe200078ec0ff */
[----:B------:R-:W-:Y:S01]  /*21030*/  UMOV UR4, 0x400 ;  /* 0x0000040000047882 */ /* 0x000fe20000000000 */
[----:B------:R-:W-:Y:S01]  /*21040*/  BSSY B8, `(.L_x_655) ;  /* 0x00006a0000087945 */ /* 0x000fe20003800000 */
[----:B------:R-:W-:Y:S01]  /*21050*/  IMAD.MOV.U32 R19, RZ, RZ, RZ ;  /* 0x000000ffff137224 */ /* 0x000fe200078e00ff */
[----:B------:R-:W-:Y:S01]  /*21060*/  LOP3.LUT R3, R0, 0x1f8, RZ, 0xc0, !PT ;  /* 0x000001f800037812 */ /* 0x000fe200078ec0ff */
[----:B0-----:R-:W-:Y:S01]  /*21070*/  IMAD.SHL.U32 R2, R4, 0x8, RZ ;  /* 0x0000000804027824 */ /* 0x001fe200078e00ff */
[----:B------:R-:W-:Y:S01]  /*21080*/  LOP3.LUT R0, R0, 0x38, RZ, 0xc0, !PT ;  /* 0x0000003800007812 */ /* 0x000fe200078ec0ff */
[----:B------:R-:W-:Y:S01]  /*21090*/  ULDC.64 UR38, c[0x0][0x198] ;  /* 0x0000660000267ab9 */ /* 0x000fe20000000a00 */
[----:B------:R-:W-:Y:S01]  /*210a0*/  LOP3.LUT R3, R3, 0x38, R6, 0x78, !PT ;  /* 0x0000003803037812 */ /* 0x000fe200078e7806 */
[----:B------:R-:W-:Y:S01]  /*210b0*/  IMAD.SHL.U32 R6, R6, 0x10, RZ ;  /* 0x0000001006067824 */ /* 0x000fe200078e00ff */
[----:B------:R-:W-:Y:S01]  /*210c0*/  LOP3.LUT R0, R0, 0x40, RZ, 0xfc, !PT ;  /* 0x0000004000007812 */ /* 0x000fe200078efcff */
[----:B------:R-:W-:Y:S01]  /*210d0*/  ULDC UR36, c[0x0][0xc] ;  /* 0x0000030000247ab9 */ /* 0x000fe20000000800 */
[----:B------:R-:W-:-:S02]  /*210e0*/  LOP3.LUT R3, R3, 0x200, R2, 0xf8, !PT ;  /* 0x0000020003037812 */ /* 0x000fc400078ef802 */
[----:B------:R-:W-:-:S04]  /*210f0*/  SHF.R.U32.HI R2, RZ, 0x3, R4 ;  /* 0x00000003ff027819 */ /* 0x000fc80000011604 */
[----:B------:R-:W-:Y:S01]  /*21100*/  LOP3.LUT R4, R2, 0x70, R6, 0xf8, !PT ;  /* 0x0000007002047812 */ /* 0x000fe200078ef806 */
[----:B------:R-:W-:Y:S01]  /*21110*/  IMAD.MOV.U32 R2, RZ, RZ, 0x1 ;  /* 0x00000001ff027424 */ /* 0x000fe200078e00ff */
[----:B---3--:R-:W-:-:S06]  /*21120*/  ULEA UR4, UR5, UR4, 0x18 ;  /* 0x0000000405047291 */ /* 0x008fcc000f8ec03f */
[----:B------:R-:W-:-:S05]  /*21130*/  MOV R18, UR4 ;  /* 0x0000000400127c02 */ /* 0x000fca0008000f00 */
[----:B------:R-:W-:-:S05]  /*21140*/  IMAD R3, R3, 0x2, R18 ;  /* 0x0000000203037824 */ /* 0x000fca00078e0212 */
[----:B------:R0:W-:Y:S04]  /*21150*/  STL [R1+0x30], R3 ;  /* 0x0000300301007387 */ /* 0x0001e80000100800 */
[----:B------:R0:W-:Y:S04]  /*21160*/  STL [R1+0x5c], RZ ;  /* 0x00005cff01007387 */ /* 0x0001e80000100800 */
[----:B------:R0:W-:Y:S04]  /*21170*/  STL [R1+0x24], R2 ;  /* 0x0000240201007387 */ /* 0x0001e80000100800 */
[----:B------:R0:W-:Y:S04]  /*21180*/  STL [R1+0x20], RZ ;  /* 0x000020ff01007387 */ /* 0x0001e80000100800 */
[----:B------:R0:W-:Y:S02]  /*21190*/  STL [R1+0xc], R2 ;  /* 0x00000c0201007387 */ /* 0x0001e40000100800 */
.L_x_792:
[----:B------:R-:W2:Y:S01]  /*211a0*/  LDL R0, [R1+0x1c] ;  /* 0x00001c0001007983 */ /* 0x000ea20000100800 */
        /* <DEDUP_REMOVED lines=9> */
[----:B-1----:R-:W-:Y:S01]  /*21240*/  MOV R8, RZ ;  /* 0x000000ff00087202 */ /* 0x002fe20000000f00 */
[----:B------:R-:W-:Y:S01]  /*21250*/  ULDC.64 UR10, c[0x0][0xa18] ;  /* 0x00028600000a7ab9 */ /* 0x000fe20000000a00 */
[----:B------:R-:W-:Y:S01]  /*21260*/  ISETP.NE.AND.EX P0, PT, RZ, UR5, PT, P0 ;  /* 0x00000005ff007c0c */ /* 0x000fe2000bf05300 */
[----:B------:R-:W-:Y:S01]  /*21270*/  ULDC.64 UR8, c[0x0][0xa10] ;  /* 0x0002840000087ab9 */ /* 0x000fe20000000a00 */
[----:B------:R-:W-:Y:S01]  /*21280*/  ULDC.64 UR6, c[0x0][0xa08] ;  /* 0x0002820000067ab9 */ /* 0x000fe20000000a00 */
[----:B--2---:R-:W-:Y:S01]  /*21290*/  SHF.R.S32.HI R4, RZ, 0x1f, R15 ;  /* 0x0000001fff047819 */ /* 0x004fe2000001140f */
[----:B------:R-:W-:-:S09]  /*212a0*/  IMAD.SHL.U32 R14, R15, 0x4, RZ ;  /* 0x000000040f0e7824 */ /* 0x000fd200078e00ff */
        /* <DEDUP_REMOVED lines=8> */
[----:B------:R-:W-:Y:S02]  /*21330*/  ISETP.NE.AND.EX P1, PT, RZ, UR5, PT, P1 ;  /* 0x00000005ff007c0c */ /* 0x000fe4000bf25310 */
[----:B------:R-:W-:Y:S02]  /*21340*/  CS2R R10, SRZ ;  /* 0x00000000000a7805 */ /* 0x000fe4000001ff00 */
[----:B------:R-:W-:Y:S01]  /*21350*/  ISETP.NE.U32.AND P3, PT, RZ, UR10, PT ;  /* 0x0000000aff007c0c */ /* 0x000fe2000bf65070 */
[----:B------:R-:W-:Y:S01]  /*21360*/  STL [R1+0x4], R14 ;  /* 0x0000040e01007387 */ /* 0x000fe20000100800 */
[----:B------:R-:W-:Y:S02]  /*21370*/  ISETP.NE.U32.AND P0, PT, RZ, UR6, PT ;  /* 0x00000006ff007c0c */ /* 0x000fe4000bf05070 */
[----:B------:R-:W-:Y:S01]  /*21380*/  ISETP.NE.U32.AND P2, PT, RZ, UR8, PT ;  /* 0x00000008ff007c0c */ /* 0x000fe2000bf45070 */
[----:B------:R-:W-:Y:S01]  /*21390*/  STL [R1+0x28], R13 ;  /* 0x0000280d01007387 */ /* 0x000fe20000100800 */
[----:B------:R-:W-:-:S02]  /*213a0*/  IADD3 R6, P5, R14, UR6, RZ ;  /* 0x000000060e067c10 */ /* 0x000fc4000ffbe0ff */
[C---:B-1----:R-:W-:Y:S02]  /*213b0*/  IADD3 R2, P4, R14.reuse, UR4, RZ ;  /* 0x000000040e027c10 */ /* 0x042fe4000ff9e0ff */
[----:B------:R-:W-:Y:S02]  /*213c0*/  ISETP.NE.AND.EX P3, PT, RZ, UR11, PT, P3 ;  /* 0x0000000bff007c0c */ /* 0x000fe4000bf65330 */
[C---:B------:R-:W-:Y:S02]  /*213d0*/  IADD3.X R3, R13.reuse, UR5, RZ, P4, !PT ;  /* 0x000000050d037c10 */ /* 0x040fe4000a7fe4ff */
[----:B0-----:R-:W-:Y:S02]  /*213e0*/  IADD3 R4, P4, R14, UR8, RZ ;  /* 0x000000080e047c10 */ /* 0x001fe4000ff9e0ff */
[----:B------:R-:W-:Y:S01]  /*213f0*/  ISETP.NE.AND.EX P0, PT, RZ, UR7, PT, P0 ;  /* 0x00000007ff007c0c */ /* 0x000fe2000bf05300 */
[----:B------:R-:W2:Y:S01]  /*21400*/  @P1 LDG.E R8, desc[UR12][R2.64] ;  /* 0x0000000c02081981 */ /* 0x000ea2000c1e1900 */
[C---:B------:R-:W-:Y:S01]  /*21410*/  IADD3.X R5, R13.reuse, UR9, RZ, P4, !PT ;  /* 0x000000090d057c10 */ /* 0x040fe2000a7fe4ff */
[----:B------:R-:W-:Y:S01]  /*21420*/  ULDC UR4, c[0x0][0x288] ;  /* 0x0000a20000047ab9 */ /* 0x000fe20000000800 */
[----:B------:R-:W-:Y:S01]  /*21430*/  ISETP.NE.AND.EX P2, PT, RZ, UR9, PT, P2 ;  /* 0x00000009ff007c0c */ /* 0x000fe2000bf45320 */
[----:B------:R-:W-:Y:S01]  /*21440*/  IMAD.U32 R12, RZ, RZ, UR4 ;  /* 0x00000004ff0c7e24 */ /* 0x000fe2000f8e00ff */
[----:B------:R-:W-:Y:S01]  /*21450*/  ULDC.64 UR4, c[0x0][0x418] ;  /* 0x0001060000047ab9 */ /* 0x000fe20000000a00 */
[----:B------:R-:W-:Y:S01]  /*21460*/  IADD3.X R7, R13, UR7, RZ, P5, !PT ;  /* 0x000000070d077c10 */ /* 0x000fe2000affe4ff */
[----:B--2---:R0:W-:Y:S01]  /*21470*/  STL [R1+0x48], R8 ;  /* 0x0000480801007387 */ /* 0x0041e20000100800 */
[----:B------:R-:W-:-:S03]  /*21480*/  UISETP.NE.U32.AND UP0, UPT, UR4, URZ, UPT ;  /* 0x0000003f0400728c */ /* 0x000fc6000bf05070 */
[----:B------:R-:W-:Y:S01]  /*21490*/  ULDC UR4, c[0x0][0x424] ;  /* 0x0001090000047ab9 */ /* 0x000fe20000000800 */
[----:B------:R-:W5:Y:S04]  /*214a0*/  @P0 LDG.E R11, desc[UR12][R6.64] ;  /* 0x0000000c060b0981 */ /* 0x000f68000c1e1900 */
[----:B------:R-:W5:Y:S01]  /*214b0*/  @P2 LDG.E R10, desc[UR12][R4.64] ;  /* 0x0000000c040a2981 */ /* 0x000f62000c1e1900 */
[----:B0-----:R-:W-:-:S04]  /*214c0*/  @P3 IADD3 R8, P4, R14, UR10, RZ ;  /* 0x0000000a0e083c10 */ /* 0x001fc8000ff9e0ff */
[----:B------:R-:W-:-:S05]  /*214d0*/  @P3 IADD3.X R9, R13, UR11, RZ, P4, !PT ;  /* 0x0000000b0d093c10 */ /* 0x000fca000a7fe4ff */
[----:B------:R0:W2:Y:S01]  /*214e0*/  @P3 LDG.E R12, desc[UR12][R8.64] ;  /* 0x0000000c080c3981 */ /* 0x0000a2000c1e1900 */
[----:B------:R-:W-:-:S03]  /*214f0*/  UISETP.NE.AND.EX UP0, UPT, UR5, URZ, UPT, UP0 ;  /* 0x0000003f0500728c */ /* 0x000fc6000bf05300 */
[----:B------:R-:W-:Y:S01]  /*21500*/  ULDC UR5, c[0x0][0x2f0] ;  /* 0x0000bc0000057ab9 */ /* 0x000fe20000000800 */
[----:B------:R-:W-:-:S04]  /*21510*/  USEL UR4, UR4, 0x1, UP0 ;  /* 0x0000000104047887 */ /* 0x000fc80008000000 */
[----:B------:R-:W-:-:S03]  /*21520*/  UIMAD UR4, UR4, UR5, URZ ;  /* 0x00000005040472a4 */ /* 0x000fc6000f8e023f */
[----:B------:R-:W-:Y:S02]  /*21530*/  ULDC UR5, c[0x0][0x348] ;  /* 0x0000d20000057ab9 */ /* 0x000fe40000000800 */
[----:B0-----:R-:W-:Y:S02]  /*21540*/  IMAD.U32 R9, RZ, RZ, UR5 ;  /* 0x00000005ff097e24 */ /* 0x001fe4000f8e00ff */
[----:B------:R-:W-:Y:S01]  /*21550*/  IMAD.U32 R8, RZ, RZ, UR4 ;  /* 0x00000004ff087e24 */ /* 0x000fe2000f8e00ff */
[----:B--2---:R0:W-:Y:S01]  /*21560*/  STL [R1+0x54], R12 ;  /* 0x0000540c01007387 */ /* 0x0041e20000100800 */
[----:B------:R-:W-:Y:S05]  /*21570*/  @P3 BRA `(.L_x_656) ;  /* 0x0000000000183947 */ /* 0x000fea0003800000 */
[----:B------:R-:W-:Y:S05]  /*21580*/  @!P1 BRA `(.L_x_656) ;  /* 0x0000000000149947 */ /* 0x000fea0003800000 */
[----:B------:R-:W-:Y:S02]  /*21590*/  ULDC.64 UR4, c[0x0][0x208] ;  /* 0x0000820000047ab9 */ /* 0x000fe40000000a00 */
[----:B0-----:R-:W2:Y:S04]  /*215a0*/  LDG.E R12, desc[UR4][R2.64] ;  /* 0x00000004020c7981 */ /* 0x001ea8000c1e1900 */
[----:B------:R-:W2:Y:S02]  /*215b0*/  LDG.E R2, desc[UR4][R2.64+0x4] ;  /* 0x0000040402027981 */ /* 0x000ea4000c1e1900 */
[----:B--2---:R-:W-:-:S05]  /*215c0*/  IMAD.IADD R2, R2, 0x1, -R12 ;  /* 0x0000000102027824 */ /* 0x004fca00078e0a0c */
[----:B------:R1:W-:Y:S02]  /*215d0*/  STL [R1+0x54], R2 ;  /* 0x0000540201007387 */ /* 0x0003e40000100800 */
.L_x_656:
[----:B------:R-:W2:Y:S01]  /*215e0*/  LDL.LU R3, [R1+0x18] ;  /* 0x0000180001037983 */ /* 0x000ea20000300800 */
[----:B0-----:R-:W-:Y:S01]  /*215f0*/  MOV R12, R15 ;  /* 0x0000000f000c7202 */ /* 0x001fe20000000f00 */
[----:B------:R-:W-:Y:S02]  /*21600*/  ULDC.64 UR4, c[0x0][0xa20] ;  /* 0x0002880000047ab9 */ /* 0x000fe40000000a00 */
[----:B------:R-:W-:Y:S02]  /*21610*/  ISETP.NE.U32.AND P1, PT, RZ, UR4, PT ;  /* 0x00000004ff007c0c */ /* 0x000fe4000bf25070 */
[----:B------:R0:W-:Y:S02]  /*21620*/  STL [R1+0x8], R12 ;  /* 0x0000080c01007387 */ /* 0x0001e40000100800 */
[----:B------:R-:W-:Y:S02]  /*21630*/  ISETP.NE.AND.EX P1, PT, RZ, UR5, PT, P1 ;  /* 0x00000005ff007c0c */ /* 0x000fe4000bf25310 */
[----:B--2---:R-:W-:-:S02]  /*21640*/  LOP3.LUT R17, R3, 0xff000000, RZ, 0xc0, !PT ;  /* 0xff00000003117812 */ /* 0x004fc400078ec0ff */
[C---:B-1----:R-:W-:Y:S02]  /*21650*/  LOP3.LUT R2, R3.reuse, 0xff0000, RZ, 0xc0, !PT ;  /* 0x00ff000003027812 */ /* 0x042fe400078ec0ff */
[----:B------:R-:W-:Y:S02]  /*21660*/  SHF.R.U32.HI R17, RZ, 0x8, R17 ;  /* 0x00000008ff117819 */ /* 0x000fe40000011611 */
[----:B------:R-:W-:Y:S02]  /*21670*/  LOP3.LUT R16, R3, 0xffff, RZ, 0xc0, !PT ;  /* 0x0000ffff03107812 */ /* 0x000fe400078ec0ff */
[----:B------:R-:W-:Y:S01]  /*21680*/  LEA.HI R17, R2, R17, RZ, 0x10 ;  /* 0x0000001102117211 */ /* 0x000fe200078f80ff */
[----:B-----5:R-:W-:-:S05]  /*21690*/  IMAD.IADD R2, R11, 0x1, R0 ;  /* 0x000000010b027824 */ /* 0x020fca00078e0200 */
[----:B------:R0:W-:Y:S01]  /*216a0*/  STL [R1+0x18], R2 ;  /* 0x0000180201007387 */ /* 0x0001e20000100800 */
[----:B------:R-:W-:Y:S05]  /*216b0*/  @!P1 BRA `(.L_x_657) ;  /* 0x0000000000149947 */ /* 0x000fea0003800000 */
[----:B0-----:R-:W-:Y:S01]  /*216c0*/  IADD3 R2, P0, R14, UR4, RZ ;  /* 0x000000040e027c10 */ /* 0x001fe2000ff1e0ff */
[----:B------:R-:W-:-:S03]  /*216d0*/  ULDC.64 UR6, c[0x0][0x208] ;  /* 0x0000820000067ab9 */ /* 0x000fc60000000a00 */
[----:B------:R-:W-:-:S05]  /*216e0*/  IADD3.X R3, R13, UR5, RZ, P0, !PT ;  /* 0x000000050d037c10 */ /* 0x000fca00087fe4ff */
[----:B------:R0:W5:Y:S01]  /*216f0*/  LDG.E R8, desc[UR6][R2.64] ;  /* 0x0000000602087981 */ /* 0x000162000c1e1900 */
[----:B------:R-:W-:Y:S05]  /*21700*/  BRA `(.L_x_658) ;  /* 0x0000000000147947 */ /* 0x000fea0003800000 */
.L_x_657:
[----:B------:R-:W-:Y:S05]  /*21710*/  @!P0 BRA `(.L_x_658) ;  /* 0x0000000000108947 */ /* 0x000fea0003800000 */
[----:B------:R-:W-:Y:S02]  /*21720*/  ULDC.64 UR4, c[0x0][0x208] ;  /* 0x0000820000047ab9 */ /* 0x000fe40000000a00 */
[----:B------:R-:W2:Y:S04]  /*21730*/  LDG.E R8, desc[UR4][R6.64] ;  /* 0x0000000406087981 */ /* 0x000ea8000c1e1900 */
[----:B------:R-:W2:Y:S02]  /*21740*/  LDG.E R6, desc[UR4][R6.64+0x4] ;  /* 0x0000040406067981 */ /* 0x000ea4000c1e1900 */
[----:B--2---:R-:W-:-:S07]  /*21750*/  IMAD.IADD R8, R6, 0x1, -R8 ;  /* 0x0000000106087824 */ /* 0x004fce00078e0a08 */
.L_x_658:
[----:B------:R-:W-:Y:S01]  /*21760*/  ULDC.64 UR4, c[0x0][0x208] ;  /* 0x0000820000047ab9 */ /* 0x000fe20000000a00 */
[----:B-----5:R-:W-:Y:S02]  /*21770*/  IMAD.IADD R6, R8, 0x1, -R0 ;  /* 0x0000000108067824 */ /* 0x020fe400078e0a00 */
[----:B------:R-:W2:Y:S04]  /*21780*/  @P2 LDG.E R0, desc[UR4][R4.64] ;  /* 0x0000000404002981 */ /* 0x000ea8000c1e1900 */
[----:B------:R-:W2:Y:S01]  /*21790*/  @P2 LDG.E R4, desc[UR4][R4.64+0x4] ;  /* 0x0000040404042981 */ /* 0x000ea2000c1e1900 */
[----:B------:R-:W-:Y:S01]  /*217a0*/  LOP3.LUT R13, R17, 0xff, RZ, 0xc0, !PT ;  /* 0x000000ff110d7812 */ /* 0x000fe200078ec0ff */
[----:B------:R-:W-:Y:S01]  /*217b0*/  BSSY B0, `(.L_x_659) ;  /* 0x000002a000007945 */ /* 0x000fe20003800000 */
[----:B------:R-:W-:Y:S01]  /*217c0*/  SHF.R.U32.HI R17, RZ, 0x10, R17 ;  /* 0x00000010ff117819 */ /* 0x000fe20000011611 */
[----:B--2---:R-:W-:-:S04]  /*217d0*/  @P2 IMAD.IADD R9, R4, 0x1, -R0 ;  /* 0x0000000104092824 */ /* 0x004fc800078e0a00 */
[----:B0-----:R-:W-:-:S04]  /*217e0*/  IMAD.IADD R2, R6, 0x1, R9 ;  /* 0x0000000106027824 */ /* 0x001fc800078e0209 */
[C---:B------:R-:W-:Y:S01]  /*217f0*/  VIADD R0, R2.reuse, 0xaf ;  /* 0x000000af02007836 */ /* 0x040fe20000000000 */
[----:B------:R-:W-:-:S03]  /*21800*/  ISETP.GE.AND P1, PT, R2, 0x1, PT ;  /* 0x000000010200780c */ /* 0x000fc60003f26270 */
[----:B------:R-:W-:-:S05]  /*21810*/  IMAD.HI R0, R0, 0x2e8ba2e9, RZ ;  /* 0x2e8ba2e900007827 */ /* 0x000fca00078e02ff */
[----:B------:R-:W-:-:S04]  /*21820*/  SHF.R.U32.HI R2, RZ, 0x1f, R0 ;  /* 0x0000001fff027819 */ /* 0x000fc80000011600 */
[----:B------:R-:W-:Y:S02]  /*21830*/  LEA.HI.SX32 R11, R0, R2, 0x1b ;  /* 0x00000002000b7211 */ /* 0x000fe400078fdaff */
[----:B------:R-:W-:-:S03]  /*21840*/  MOV R0, RZ ;  /* 0x000000ff00007202 */ /* 0x000fc60000000f00 */
[----:B------:R0:W-:Y:S04]  /*21850*/  STL [R1+0x38], R11 ;  /* 0x0000380b01007387 */ /* 0x0001e80000100800 */
[----:B------:R0:W-:Y:S01]  /*21860*/  STL [R1+0x58], R13 ;  /* 0x0000580d01007387 */ /* 0x0001e20000100800 */
[----:B------:R-:W-:Y:S05]  /*21870*/  @!P1 BRA `(.L_x_660) ;  /* 0x0000000000749947 */ /* 0x000fea0003800000 */
[----:B------:R-:W-:Y:S01]  /*21880*/  ISETP.NE.AND P0, PT, R17, RZ, PT ;  /* 0x000000ff1100720c */ /* 0x000fe20003f05270 */
[----:B------:R-:W-:-:S03]  /*21890*/  ULDC UR4, c[0x0][0x9f0] ;  /* 0x00027c0000047ab9 */ /* 0x000fc60000000800 */
[----:B------:R-:W-:-:S04]  /*218a0*/  SEL R2, R17, UR4, P0 ;  /* 0x0000000411027c07 */ /* 0x000fc80008000000 */
[----:B------:R-:W-:Y:S02]  /*218b0*/  IABS R3, R2 ;  /* 0x0000000200037213 */ /* 0x000fe40000000000 */
[----:B------:R-:W-:Y:S02]  /*218c0*/  IADD3 R0, R2, -0x1, R11 ;  /* 0xffffffff02007810 */ /* 0x000fe40007ffe00b */
[----:B------:R-:W1:Y:S08]  /*218d0*/  I2F.RP R4, R3 ;  /* 0x0000000300047306 */ /* 0x000e700000209400 */
[----:B-1----:R-:W1:Y:S02]  /*218e0*/  MUFU.RCP R4, R4 ;  /* 0x0000000400047308 */ /* 0x002e640000001000 */
[----:B-1----:R-:W-:-:S06]  /*218f0*/  VIADD R4, R4, 0xffffffe ;  /* 0x0ffffffe04047836 */ /* 0x002fcc0000000000 */
[----:B------:R1:W2:Y:S02]  /*21900*/  F2I.FTZ.U32.TRUNC.NTZ R5, R4 ;  /* 0x0000000400057305 */ /* 0x0002a4000021f000 */
[----:B-1----:R-:W-:-:S04]  /*21910*/  LOP3.LUT R4, R0, R2, RZ, 0x3c, !PT ;  /* 0x0000000200047212 */ /* 0x002fc800078e3cff */
[----:B------:R-:W-:Y:S01]  /*21920*/  ISETP.GE.AND P4, PT, R4, RZ, PT ;  /* 0x000000ff0400720c */ /* 0x000fe20003f86270 */
[----:B--2---:R-:W-:-:S04]  /*21930*/  IMAD.MOV R4, RZ, RZ, -R5 ;  /* 0x000000ffff047224 */ /* 0x004fc800078e0a05 */
[----:B------:R-:W-:Y:S02]  /*21940*/  IMAD R7, R4, R3, RZ ;  /* 0x0000000304077224 */ /* 0x000fe400078e02ff */
[----:B------:R-:W-:-:S04]  /*21950*/  IMAD.MOV.U32 R4, RZ, RZ, RZ ;  /* 0x000000ffff047224 */ /* 0x000fc800078e00ff */
[----:B------:R-:W-:Y:S01]  /*21960*/  IMAD.HI.U32 R7, R5, R7, R4 ;  /* 0x0000000705077227 */ /* 0x000fe200078e0004 */
[----:B------:R-:W-:Y:S02]  /*21970*/  IABS R4, R0 ;  /* 0x0000000000047213 */ /* 0x000fe40000000000 */
[----:B------:R-:W-:-:S05]  /*21980*/  IABS R0, R2 ;  /* 0x0000000200007213 */ /* 0x000fca0000000000 */
[----:B------:R-:W-:-:S04]  /*21990*/  IMAD.MOV R0, RZ, RZ, -R0 ;  /* 0x000000ffff007224 */ /* 0x000fc800078e0a00 */
[----:B------:R-:W-:Y:S02]  /*219a0*/  IMAD.MOV.U32 R5, RZ, RZ, R0 ;  /* 0x000000ffff057224 */ /* 0x000fe400078e0000 */
        /* <DEDUP_REMOVED lines=8> */
[----:B------:R-:W-:Y:S01]  /*21a30*/  @!P4 IMAD.MOV R0, RZ, RZ, -R0 ;  /* 0x000000ffff00c224 */ /* 0x000fe200078e0a00 */
[----:B------:R-:W-:-:S07]  /*21a40*/  @!P3 LOP3.LUT R0, RZ, R2, RZ, 0x33, !PT ;  /* 0x00000002ff00b212 */ /* 0x000fce00078e33ff */
.L_x_660:
[----:B------:R-:W-:Y:S05]  /*21a50*/  BSYNC B0 ;  /* 0x0000000000007941 */ /* 0x000fea0003800000 */
.L_x_659:
[-C--:B------:R-:W-:Y:S01]  /*21a60*/  IMAD R2, R13, R0.reuse, RZ ;  /* 0x000000000d027224 */ /* 0x080fe200078e02ff */
[----:B------:R-:W-:Y:S04]  /*21a70*/  BSSY B0, `(.L_x_661) ;  /* 0x0000121000007945 */ /* 0x000fe80003800000 */
        /* <DEDUP_REMOVED lines=16> */
[----:B------:R-:W-:Y:S01]  /*21b80*/  UMOV UR4, 0xffffffff ;  /* 0xffffffff00047882 */ /* 0x000fe20000000000 */
[----:B------:R-:W-:Y:S02]  /*21b90*/  SEL R0, R12, RZ, !P2 ;  /* 0x000000ff0c007207 */ /* 0x000fe40005000000 */
[----:B------:R-:W-:Y:S05]  /*21ba0*/  BRA.DIV UR4, `(.L_x_663) ;  /* 0x0000007204f47947 */ /* 0x000fea000b800000 */
[----:B------:R-:W1:Y:S02]  /*21bb0*/  S2R R3, SR_TID.X ;  /* 0x0000000000037919 */ /* 0x000e640000002100 */
[----:B-1----:R-:W-:-:S04]  /*21bc0*/  SHF.R.U32.HI R3, RZ, 0x5, R3 ;  /* 0x00000005ff037819 */ /* 0x002fc80000011603 */
[----:B------:R-:W-:-:S05]  /*21bd0*/  LOP3.LUT R3, R3, 0x3, RZ, 0xc0, !PT ;  /* 0x0000000303037812 */ /* 0x000fca00078ec0ff */
[----:B------:R1:W2:Y:S02]  /*21be0*/  SHFL.IDX PT, R14, R3, RZ, 0x1f ;  /* 0x00001fff030e7589 */ /* 0x0002a400000e0000 */
.L_x_863:
[----:B--2---:R-:W-:Y:S02]  /*21bf0*/  ISETP.NE.AND P0, PT, R14, RZ, PT ;  /* 0x000000ff0e00720c */ /* 0x004fe40003f05270 */
[----:B------:R-:W-:-:S11]  /*21c00*/  PLOP3.LUT P6, PT, PT, PT, PT, 0x8, 0x0 ;  /* 0x000000000000781c */ /* 0x000fd60003fce170 */
[----:B------:R-:W-:Y:S05]  /*21c10*/  @P0 BRA `(.L_x_664) ;  /* 0x00000000000c0947 */ /* 0x000fea0003800000 */
[----:B------:R-:W-:-:S03]  /*21c20*/  UMOV UR4, 0xffffffff ;  /* 0xffffffff00047882 */ /* 0x000fc60000000000 */
[----:B------:R-:W-:Y:S05]  /*21c30*/  BRA.DIV UR4, `(.L_x_665) ;  /* 0x0000007604047947 */ /* 0x000fea000b800000 */
[----:B------:R-:W-:-:S13]  /*21c40*/  ELECT P6, URZ, PT ;  /* 0x00000000003f782f */ /* 0x000fda00038c0000 */
.L_x_664:
[----:B-1----:R-:W2:Y:S01]  /*21c50*/  LDL R3, [R1+0x5c] ;  /* 0x00005c0001037983 */ /* 0x002ea20000100800 */
[----:B------:R-:W-:Y:S01]  /*21c60*/  BSSY B1, `(.L_x_666) ;  /* 0x0000008000017945 */ /* 0x000fe20003800000 */
[----:B--2---:R-:W-:-:S04]  /*21c70*/  IADD3 R3, R3, 0x1, RZ ;  /* 0x0000000103037810 */ /* 0x004fc80007ffe0ff */
[----:B------:R-:W-:-:S04]  /*21c80*/  LEA.HI R4, R3, R3, RZ, 0x1 ;  /* 0x0000000303047211 */ /* 0x000fc800078f08ff */
[----:B------:R-:W-:-:S05]  /*21c90*/  LOP3.LUT R4, R4, 0xfffffffe, RZ, 0xc0, !PT ;  /* 0xfffffffe04047812 */ /* 0x000fca00078ec0ff */
[----:B------:R-:W-:-:S05]  /*21ca0*/  IMAD.IADD R3, R3, 0x1, -R4 ;  /* 0x0000000103037824 */ /* 0x000fca00078e0a04 */
[----:B------:R-:W-:-:S04]  /*21cb0*/  SHF.L.U32 R3, R3, 0x1f, RZ ;  /* 0x0000001f03037819 */ /* 0x000fc800000006ff */
[----:B------:R-:W1:Y:S02]  /*21cc0*/  SYNCS.PHASECHK.TRANS64.TRYWAIT P0, [R18+URZ+0x34820], R3 ;  /* 0x03482003120075a7 */ /* 0x000e64000800017f */
[----:B-1----:R-:W-:Y:S05]  /*21cd0*/  @!P0 BRA `(.L_x_667) ;  /* 0x0000007000fc8947 */ /* 0x002fea0003800000 */
.L_x_866:
[----:B------:R-:W-:Y:S05]  /*21ce0*/  BSYNC B1 ;  /* 0x0000000000017941 */ /* 0x000fea0003800000 */
.L_x_666:
[----:B------:R-:W-:Y:S04]  /*21cf0*/  BSSY B1, `(.L_x_668) ;  /* 0x000006f000017945 */ /* 0x000fe80003800000 */
[----:B------:R-:W-:Y:S05]  /*21d00*/  @!P6 BRA `(.L_x_669) ;  /* 0x0000000400b4e947 */ /* 0x000fea0003800000 */
[----:B------:R-:W2:Y:S04]  /*21d10*/  LDL R5, [R1+0x20] ;  /* 0x0000200001057983 */ /* 0x000ea80000100800 */
[----:B------:R-:W3:Y:S01]  /*21d20*/  LDL R6, [R1+0x24] ;  /* 0x0000240001067983 */ /* 0x000ee20000100800 */
[----:B------:R-:W-:Y:S01]  /*21d30*/  BSSY B2, `(.L_x_670) ;  /* 0x0000008000027945 */ /* 0x000fe20003800000 */
[----:B------:R-:W4:Y:S02]  /*21d40*/  S2R R4, SR_TID.X ;  /* 0x0000000000047919 */ /* 0x000f240000002100 */
[----:B----4-:R-:W-:-:S04]  /*21d50*/  LOP3.LUT R4, R4, 0x7f, RZ, 0xc0, !PT ;  /* 0x0000007f04047812 */ /* 0x010fc800078ec0ff */
[----:B------:R-:W-:Y:S01]  /*21d60*/  ISETP.NE.AND P2, PT, R4, RZ, PT ;  /* 0x000000ff0400720c */ /* 0x000fe20003f45270 */
[----:B--2---:R-:W-:Y:S01]  /*21d70*/  IMAD R5, R5, 0x8, R18 ;  /* 0x0000000805057824 */ /* 0x004fe200078e0212 */
[----:B---3--:R-:W-:-:S04]  /*21d80*/  SHF.L.U32 R9, R6, 0x1f, RZ ;  /* 0x0000001f06097819 */ /* 0x008fc800000006ff */
[----:B------:R-:W2:Y:S02]  /*21d90*/  SYNCS.PHASECHK.TRANS64.TRYWAIT P0, [R5+URZ+0x348a0], R9 ;  /* 0x0348a009050075a7 */ /* 0x000ea4000800017f */
[----:B--2---:R-:W-:Y:S05]  /*21da0*/  @!P0 BRA `(.L_x_671) ;  /* 0x0000007000dc8947 */ /* 0x004fea0003800000 */
.L_x_867:
[----:B------:R-:W-:Y:S05]  /*21db0*/  BSYNC B2 ;  /* 0x0000000000027941 */ /* 0x000fea0003800000 */
.L_x_670:
[----:B------:R-:W-:Y:S04]  /*21dc0*/  BSSY B2, `(.L_x_672) ;  /* 0x0000009000027945 */ /* 0x000fe80003800000 */
[----:B------:R-:W-:Y:S05]  /*21dd0*/  @P2 BRA `(.L_x_673) ;  /* 0x00000000001c2947 */ /* 0x000fea0003800000 */
[----:B------:R-:W3:Y:S01]  /*21de0*/  S2R R4, SR_TID.X ;  /* 0x0000000000047919 */ /* 0x000ee20000002100 */
[----:B-1----:R-:W-:-:S04]  /*21df0*/  IMAD.MOV.U32 R3, RZ, RZ, 0xb000 ;  /* 0x0000b000ff037424 */ /* 0x002fc800078e00ff */
[----:B------:R4:W-:Y:S01]  /*21e00*/  SYNCS.ARRIVE.TRANS64 RZ, [R5+URZ+0x34890], R3 ;  /* 0x0348900305ff79a7 */ /* 0x0009e2000800003f */
[----:B---3--:R-:W-:-:S04]  /*21e10*/  LOP3.LUT R4, R4, 0x1f, RZ, 0xc0, !PT ;  /* 0x0000001f04047812 */ /* 0x008fc800078ec0ff */
[----:B------:R-:W-:-:S13]  /*21e20*/  ISETP.NE.AND P0, PT, R4, RZ, PT ;  /* 0x000000ff0400720c */ /* 0x000fda0003f05270 */
[----:B----4-:R-:W-:Y:S05]  /*21e30*/  @!P0 BRA `(.L_x_673) ;  /* 0x0000000000048947 */ /* 0x010fea0003800000 */
[----:B------:R-:W-:Y:S01]  /*21e40*/  BPT.TRAP 0x1 ;  /* 0x000000040000795c */ /* 0x000fe20000300000 */
.L_x_673:
[----:B------:R-:W-:Y:S05]  /*21e50*/  BSYNC B2 ;  /* 0x0000000000027941 */ /* 0x000fea0003800000 */
.L_x_672:
[----:B-1----:R-:W3:Y:S01]  /*21e60*/  LDL R3, [R1+0x20] ;  /* 0x0000200001037983 */ /* 0x002ee20000100800 */
[----:B------:R-:W-:Y:S01]  /*21e70*/  IMAD.MOV.U32 R14, RZ, RZ, RZ ;  /* 0x000000ffff0e7224 */ /* 0x000fe200078e00ff */
[----:B------:R-:W-:Y:S01]  /*21e80*/  UIADD3 UR4, UP0, UR38, 0x570, URZ ;  /* 0x0000057026047890 */ /* 0x000fe2000ff1e03f */
[----:B------:R-:W-:Y:S01]  /*21e90*/  IMAD R4, R7, 0xb0, R10 ;  /* 0x000000b007047824 */ /* 0x000fe200078e020a */
[----:B------:R-:W-:Y:S01]  /*21ea0*/  PLOP3.LUT P0, PT, PT, PT, PT, 0x80, 0x0 ;  /* 0x000000000000781c */ /* 0x000fe20003f0f070 */
[----:B------:R-:W-:Y:S01]  /*21eb0*/  UMOV UR6, 0x0 ;  /* 0x0000000000067882 */ /* 0x000fe20000000000 */
[----:B------:R-:W-:Y:S01]  /*21ec0*/  R2UR UR10, R14 ;  /* 0x000000000e0a72ca */ /* 0x000fe200000e0000 */
[----:B------:R-:W-:Y:S01]  /*21ed0*/  VIADD R4, R4, 0xffffff50 ;  /* 0xffffff5004047836 */ /* 0x000fe20000000000 */
[----:B------:R-:W-:Y:S01]  /*21ee0*/  UIADD3.X UR5, URZ, UR39, URZ, UP0, !UPT ;  /* 0x000000273f057290 */ /* 0x000fe200087fe43f */
[----:B------:R-:W-:Y:S01]  /*21ef0*/  UMOV UR7, 0x12f00000 ;  /* 0x12f0000000077882 */ /* 0x000fe20000000000 */
[----:B---3--:R-:W-:Y:S01]  /*21f00*/  IMAD R8, R3, 0xb000, R18 ;  /* 0x0000b00003087824 */ /* 0x008fe200078e0212 */
[----:B------:R-:W-:-:S03]  /*21f10*/  IADD3 R3, R5, 0x34890, RZ ;  /* 0x0003489005037810 */ /* 0x000fc60007ffe0ff */
[----:B------:R-:W-:-:S07]  /*21f20*/  VIADD R6, R8, 0x1e400 ;  /* 0x0001e40008067836 */ /* 0x000fce0000000000 */
.L_x_674:
        /* <DEDUP_REMOVED lines=9> */
[----:B-1----:R-:W-:Y:S05]  /*21fc0*/  @P0 BRA.U.ANY `(.L_x_674) ;  /* 0xfffffffd00d80947 */ /* 0x002fea000393ffff */
[----:B0-----:R-:W-:Y:S01]  /*21fd0*/  IMAD.MOV.U32 R11, RZ, RZ, 0x40 ;  /* 0x00000040ff0b7424 */ /* 0x001fe200078e00ff */
[----:B------:R-:W-:Y:S01]  /*21fe0*/  PLOP3.LUT P0, PT, PT, PT, PT, 0x80, 0x0 ;  /* 0x000000000000781c */ /* 0x000fe20003f0f070 */
[----:B------:R-:W-:Y:S01]  /*21ff0*/  VIADD R6, R8, 0x23c00 ;  /* 0x00023c0008067836 */ /* 0x000fe20000000000 */
[----:B------:R-:W-:Y:S01]  /*22000*/  UMOV UR6, 0x0 ;  /* 0x0000000000067882 */ /* 0x000fe20000000000 */
[----:B------:R-:W-:Y:S01]  /*22010*/  UMOV UR7, 0x12f00000 ;  /* 0x12f0000000077882 */ /* 0x000fe20000000000 */
[----:B------:R-:W-:-:S15]  /*22020*/  R2UR UR10, R11 ;  /* 0x000000000b0a72ca */ /* 0x000fde00000e0000 */
.L_x_675:
        /* <DEDUP_REMOVED lines=10> */
[----:B------:R-:W0:Y:S01]  /*220d0*/  SYNCS.PHASECHK.TRANS64.TRYWAIT P0, [R5+URZ+0x348c0], R9 ;  /* 0x0348c009050075a7 */ /* 0x000e22000800017f */
[----:B------:R-:W-:Y:S04]  /*220e0*/  BSSY B2, `(.L_x_676) ;  /* 0x0000002000027945 */ /* 0x000fe80003800000 */
[----:B0-----:R-:W-:Y:S05]  /*220f0*/  @!P0 BRA `(.L_x_677) ;  /* 0x00000070001c8947 */ /* 0x001fea0003800000 */
.L_x_868:
[----:B------:R-:W-:Y:S05]  /*22100*/  BSYNC B2 ;  /* 0x0000000000027941 */ /* 0x000fea0003800000 */
.L_x_676:
[----:B------:R-:W-:Y:S01]  /*22110*/  BSSY B2, `(.L_x_678) ;  /* 0x000000b000027945 */ /* 0x000fe20003800000 */
[----:B------:R-:W-:Y:S02]  /*22120*/  IMAD.MOV.U32 R12, RZ, RZ, 0x0 ;  /* 0x00000000ff0c7424 */ /* 0x000fe400078e00ff */
[----:B------:R-:W-:Y:S01]  /*22130*/  IMAD.MOV.U32 R13, RZ, RZ, 0x12f00000 ;  /* 0x12f00000ff0d7424 */ /* 0x000fe200078e00ff */
[----:B------:R-:W-:Y:S06]  /*22140*/  @P2 BRA `(.L_x_679) ;  /* 0x00000000001c2947 */ /* 0x000fec0003800000 */
[----:B------:R-:W1:Y:S01]  /*22150*/  S2R R6, SR_TID.X ;  /* 0x0000000000067919 */ /* 0x000e620000002100 */
[----:B------:R-:W-:-:S04]  /*22160*/  MOV R3, 0xb000 ;  /* 0x0000b00000037802 */ /* 0x000fc80000000f00 */
[----:B------:R3:W-:Y:S01]  /*22170*/  SYNCS.ARRIVE.TRANS64 RZ, [R5+URZ+0x348b0], R3 ;  /* 0x0348b00305ff79a7 */ /* 0x0007e2000800003f */
[----:B-1----:R-:W-:-:S04]  /*22180*/  LOP3.LUT R6, R6, 0x1f, RZ, 0xc0, !PT ;  /* 0x0000001f06067812 */ /* 0x002fc800078ec0ff */
[----:B------:R-:W-:-:S13]  /*22190*/  ISETP.NE.AND P0, PT, R6, RZ, PT ;  /* 0x000000ff0600720c */ /* 0x000fda0003f05270 */
[----:B---3--:R-:W-:Y:S05]  /*221a0*/  @!P0 BRA `(.L_x_679) ;  /* 0x0000000000048947 */ /* 0x008fea0003800000 */
[----:B------:R-:W-:Y:S01]  /*221b0*/  BPT.TRAP 0x1 ;  /* 0x000000040000795c */ /* 0x000fe20000300000 */
.L_x_679:
[----:B------:R-:W-:Y:S05]  /*221c0*/  BSYNC B2 ;  /* 0x0000000000027941 */ /* 0x000fea0003800000 */
.L_x_678:
[----:B------:R-:W-:Y:S01]  /*221d0*/  R2UR UR10, R14 ;  /* 0x000000000e0a72ca */ /* 0x000fe200000e0000 */
[----:B------:R-:W-:Y:S01]  /*221e0*/  UIADD3 UR4, UP0, UR38, 0x670, URZ ;  /* 0x0000067026047890 */ /* 0x000fe2000ff1e03f */
[----:B------:R-:W-:Y:S01]  /*221f0*/  R2UR UR6, R12 ;  /* 0x000000000c0672ca */ /* 0x000fe200000e0000 */
[----:B0-2---:R-:W-:Y:S01]  /*22200*/  VIADD R5, R5, 0x348b0 ;  /* 0x000348b005057836 */ /* 0x005fe20000000000 */
[----:B------:R-:W-:Y:S01]  /*22210*/  R2UR UR7, R13 ;  /* 0x000000000d0772ca */ /* 0x000fe200000e0000 */
[----:B------:R-:W-:Y:S01]  /*22220*/  VIADD R3, R8, 0x400 ;  /* 0x0000040008037836 */ /* 0x000fe20000000000 */
[----:B------:R-:W-:Y:S01]  /*22230*/  PLOP3.LUT P0, PT, PT, PT, PT, 0x80, 0x0 ;  /* 0x000000000000781c */ /* 0x000fe20003f0f070 */
[----:B------:R-:W-:-:S12]  /*22240*/  UIADD3.X UR5, URZ, UR39, URZ, UP0, !UPT ;  /* 0x000000273f057290 */ /* 0x000fd800087fe43f */
.L_x_680:
        /* <DEDUP_REMOVED lines=15> */
.L_x_681:
        /* <DEDUP_REMOVED lines=10> */
.L_x_669:
[----:B------:R-:W-:Y:S05]  /*223e0*/  BSYNC B1 ;  /* 0x0000000000017941 */ /* 0x000fea0003800000 */
.L_x_668:
[----:B------:R-:W1:Y:S04]  /*223f0*/  LDL.LU R8, [R1+0x20] ;  /* 0x0000200001087983 */ /* 0x000e680000300800 */
[----:B------:R-:W2:Y:S01]  /*22400*/  LDL.LU R6, [R1+0x24] ;  /* 0x0000240001067983 */ /* 0x000ea20000300800 */
[----:B------:R-:W-:Y:S01]  /*22410*/  PLOP3.LUT P0, PT, PT, PT, PT, 0x8, 0x0 ;  /* 0x000000000000781c */ /* 0x000fe20003f0e170 */
[----:B-1----:R-:W-:Y:S02]  /*22420*/  VIADD R3, R8, 0x1 ;  /* 0x0000000108037836 */ /* 0x002fe40000000000 */
[----:B------:R-:W-:-:S03]  /*22430*/  VIADD R8, R7, 0xfffffffe ;  /* 0xfffffffe07087836 */ /* 0x000fc60000000000 */
[C---:B------:R-:W-:Y:S02]  /*22440*/  ISETP.NE.AND P2, PT, R3.reuse, 0x2, PT ;  /* 0x000000020300780c */ /* 0x040fe40003f45270 */
[----:B------:R-:W-:Y:S02]  /*22450*/  ISETP.GE.AND P3, PT, R8, R2, PT ;  /* 0x000000020800720c */ /* 0x000fe40003f66270 */
[----:B------:R-:W-:Y:S02]  /*22460*/  SEL R4, RZ, 0x1, P2 ;  /* 0x00000001ff047807 */ /* 0x000fe40001000000 */
[----:B------:R-:W-:Y:S02]  /*22470*/  SEL R3, R3, RZ, P2 ;  /* 0x000000ff03037207 */ /* 0x000fe40001000000 */
[----:B--2---:R-:W-:-:S03]  /*22480*/  LOP3.LUT R6, R6, R4, RZ, 0x3c, !PT ;  /* 0x0000000406067212 */ /* 0x004fc600078e3cff */
[----:B------:R1:W-:Y:S04]  /*22490*/  STL [R1+0x20], R3 ;  /* 0x0000200301007387 */ /* 0x0003e80000100800 */
[----:B------:R1:W-:Y:S01]  /*224a0*/  STL [R1+0x24], R6 ;  /* 0x0000240601007387 */ /* 0x0003e20000100800 */
[----:B------:R-:W-:Y:S05]  /*224b0*/  @!P3 BRA `(.L_x_662) ;  /* 0x0000000400f0b947 */ /* 0x000fea0003800000 */
.L_x_696:
[----:B------:R-:W-:Y:S05]  /*224c0*/  YIELD ;  /* 0x0000000000007946 */ /* 0x000fea0003800000 */
[----:B------:R-:W-:Y:S04]  /*224d0*/  BSSY B1, `(.L_x_682) ;  /* 0x000006e000017945 */ /* 0x000fe80003800000 */
[----:B--2---:R-:W-:Y:S05]  /*224e0*/  @!P6 BRA `(.L_x_683) ;  /* 0x0000000400b0e947 */ /* 0x004fea0003800000 */
[----:B------:R-:W2:Y:S04]  /*224f0*/  LDL R5, [R1+0x20] ;  /* 0x0000200001057983 */ /* 0x000ea80000100800 */
[----:B------:R-:W3:Y:S01]  /*22500*/  LDL R4, [R1+0x24] ;  /* 0x0000240001047983 */ /* 0x000ee20000100800 */
[----:B------:R-:W-:Y:S01]  /*22510*/  BSSY B2, `(.L_x_684) ;  /* 0x0000008000027945 */ /* 0x000fe20003800000 */
[----:B-1----:R-:W1:Y:S02]  /*22520*/  S2R R3, SR_TID.X ;  /* 0x0000000000037919 */ /* 0x002e640000002100 */
[----:B-1----:R-:W-:-:S04]  /*22530*/  LOP3.LUT R3, R3, 0x7f, RZ, 0xc0, !PT ;  /* 0x0000007f03037812 */ /* 0x002fc800078ec0ff */
[----:B------:R-:W-:Y:S02]  /*22540*/  ISETP.NE.AND P3, PT, R3, RZ, PT ;  /* 0x000000ff0300720c */ /* 0x000fe40003f65270 */
[----:B--2---:R-:W-:Y:S02]  /*22550*/  LEA R7, R5, R18, 0x3 ;  /* 0x0000001205077211 */ /* 0x004fe400078e18ff */
[----:B---3--:R-:W-:-:S04]  /*22560*/  SHF.L.U32 R6, R4, 0x1f, RZ ;  /* 0x0000001f04067819 */ /* 0x008fc800000006ff */
[----:B------:R-:W1:Y:S02]  /*22570*/  SYNCS.PHASECHK.TRANS64.TRYWAIT P2, [R7+URZ+0x348a0], R6 ;  /* 0x0348a006070075a7 */ /* 0x000e64000804017f */
[----:B-1----:R-:W-:Y:S05]  /*22580*/  @!P2 BRA `(.L_x_685) ;  /* 0x0000006c000ca947 */ /* 0x002fea0003800000 */
.L_x_869:
[----:B------:R-:W-:Y:S05]  /*22590*/  BSYNC B2 ;  /* 0x0000000000027941 */ /* 0x000fea0003800000 */
.L_x_684:
[----:B------:R-:W-:Y:S04]  /*225a0*/  BSSY B2, `(.L_x_686) ;  /* 0x0000009000027945 */ /* 0x000fe80003800000 */
[----:B------:R-:W-:Y:S05]  /*225b0*/  @P3 BRA `(.L_x_687) ;  /* 0x00000000001c3947 */ /* 0x000fea0003800000 */
[----:B------:R-:W2:Y:S01]  /*225c0*/  S2R R4, SR_TID.X ;  /* 0x0000000000047919 */ /* 0x000ea20000002100 */
[----:B------:R-:W-:-:S04]  /*225d0*/  IMAD.MOV.U32 R3, RZ, RZ, 0xb000 ;  /* 0x0000b000ff037424 */ /* 0x000fc800078e00ff */
[----:B------:R3:W-:Y:S01]  /*225e0*/  SYNCS.ARRIVE.TRANS64 RZ, [R7+URZ+0x34890], R3 ;  /* 0x0348900307ff79a7 */ /* 0x0007e2000800003f */
[----:B--2---:R-:W-:-:S04]  /*225f0*/  LOP3.LUT R4, R4, 0x1f, RZ, 0xc0, !PT ;  /* 0x0000001f04047812 */ /* 0x004fc800078ec0ff */
[----:B------:R-:W-:-:S13]  /*22600*/  ISETP.NE.AND P2, PT, R4, RZ, PT ;  /* 0x000000ff0400720c */ /* 0x000fda0003f45270 */
[----:B---3--:R-:W-:Y:S05]  /*22610*/  @!P2 BRA `(.L_x_687) ;  /* 0x000000000004a947 */ /* 0x008fea0003800000 */
[----:B------:R-:W-:Y:S01]  /*22620*/  BPT.TRAP 0x1 ;  /* 0x000000040000795c */ /* 0x000fe20000300000 */
.L_x_687:
[----:B------:R-:W-:Y:S05]  /*22630*/  BSYNC B2 ;  /* 0x0000000000027941 */ /* 0x000fea0003800000 */
.L_x_686:
[----:B------:R-:W2:Y:S01]  /*22640*/  LDL R3, [R1+0x20] ;  /* 0x0000200001037983 */ /* 0x000ea20000100800 */
[----:B0-----:R-:W-:Y:S01]  /*22650*/  IMAD.MOV.U32 R11, RZ, RZ, RZ ;  /* 0x000000ffff0b7224 */ /* 0x001fe200078e00ff */
[----:B------:R-:W-:Y:S01]  /*22660*/  UIADD3 UR4, UP0, UR38, 0x570, URZ ;  /* 0x0000057026047890 */ /* 0x000fe2000ff1e03f */
[----:B------:R-:W-:Y:S01]  /*22670*/  PLOP3.LUT P2, PT, PT, PT, PT, 0x80, 0x0 ;  /* 0x000000000000781c */ /* 0x000fe20003f4f070 */
[----:B------:R-:W-:Y:S01]  /*22680*/  IMAD R4, R8, 0xb0, R10 ;  /* 0x000000b008047824 */ /* 0x000fe200078e020a */
[----:B------:R-:W-:Y:S01]  /*22690*/  UMOV UR6, 0x0 ;  /* 0x0000000000067882 */ /* 0x000fe20000000000 */
[----:B------:R-:W-:Y:S01]  /*226a0*/  R2UR UR10, R11 ;  /* 0x000000000b0a72ca */ /* 0x000fe200000e0000 */
[----:B------:R-:W-:Y:S01]  /*226b0*/  UIADD3.X UR5, URZ, UR39, URZ, UP0, !UPT ;  /* 0x000000273f057290 */ /* 0x000fe200087fe43f */
[----:B------:R-:W-:Y:S01]  /*226c0*/  UMOV UR7, 0x12f00000 ;  /* 0x12f0000000077882 */ /* 0x000fe20000000000 */
[----:B--2---:R-:W-:Y:S02]  /*226d0*/  IMAD R5, R3, 0xb000, R18 ;  /* 0x0000b00003057824 */ /* 0x004fe400078e0212 */
[----:B------:R-:W-:-:S02]  /*226e0*/  VIADD R3, R7, 0x34890 ;  /* 0x0003489007037836 */ /* 0x000fc40000000000 */
[----:B------:R-:W-:-:S08]  /*226f0*/  VIADD R9, R5, 0x1e400 ;  /* 0x0001e40005097836 */ /* 0x000fd00000000000 */
.L_x_688:
        /* <DEDUP_REMOVED lines=12> */
[----:B------:R-:W-:Y:S01]  /*227c0*/  UMOV UR6, 0x0 ;  /* 0x0000000000067882 */ /* 0x000fe20000000000 */
[----:B------:R-:W-:Y:S01]  /*227d0*/  IADD3 R9, R5, 0x23c00, RZ ;  /* 0x00023c0005097810 */ /* 0x000fe20007ffe0ff */
[----:B------:R-:W-:Y:S01]  /*227e0*/  UMOV UR7, 0x12f00000 ;  /* 0x12f0000000077882 */ /* 0x000fe20000000000 */
[----:B------:R-:W-:-:S15]  /*227f0*/  R2UR UR10, R14 ;  /* 0x000000000e0a72ca */ /* 0x000fde00000e0000 */
.L_x_689:
        /* <DEDUP_REMOVED lines=13> */
.L_x_870:
[----:B------:R-:W-:Y:S05]  /*228d0*/  BSYNC B2 ;  /* 0x0000000000027941 */ /* 0x000fea0003800000 */
.L_x_690:
[----:B------:R-:W-:Y:S01]  /*228e0*/  BSSY B2, `(.L_x_692) ;  /* 0x000000b000027945 */ /* 0x000fe20003800000 */
[----:B------:R-:W-:Y:S02]  /*228f0*/  IMAD.MOV.U32 R12, RZ, RZ, 0x0 ;  /* 0x00000000ff0c7424 */ /* 0x000fe400078e00ff */
[----:B------:R-:W-:Y:S01]  /*22900*/  IMAD.MOV.U32 R13, RZ, RZ, 0x12f00000 ;  /* 0x12f00000ff0d7424 */ /* 0x000fe200078e00ff */
[----:B------:R-:W-:Y:S06]  /*22910*/  @P3 BRA `(.L_x_693) ;  /* 0x00000000001c3947 */ /* 0x000fec0003800000 */
[----:B------:R-:W2:Y:S01]  /*22920*/  S2R R9, SR_TID.X ;  /* 0x0000000000097919 */ /* 0x000ea20000002100 */
[----:B------:R-:W-:-:S04]  /*22930*/  IMAD.MOV.U32 R3, RZ, RZ, 0xb000 ;  /* 0x0000b000ff037424 */ /* 0x000fc800078e00ff */
[----:B------:R3:W-:Y:S01]  /*22940*/  SYNCS.ARRIVE.TRANS64 RZ, [R7+URZ+0x348b0], R3 ;  /* 0x0348b00307ff79a7 */ /* 0x0007e2000800003f */
[----:B--2---:R-:W-:-:S04]  /*22950*/  LOP3.LUT R9, R9, 0x1f, RZ, 0xc0, !PT ;  /* 0x0000001f09097812 */ /* 0x004fc800078ec0ff */
[----:B------:R-:W-:-:S13]  /*22960*/  ISETP.NE.AND P2, PT, R9, RZ, PT ;  /* 0x000000ff0900720c */ /* 0x000fda0003f45270 */
[----:B---3--:R-:W-:Y:S05]  /*22970*/  @!P2 BRA `(.L_x_693) ;  /* 0x000000000004a947 */ /* 0x008fea0003800000 */
[----:B------:R-:W-:Y:S01]  /*22980*/  BPT.TRAP 0x1 ;  /* 0x000000040000795c */ /* 0x000fe20000300000 */
.L_x_693:
[----:B------:R-:W-:Y:S05]  /*22990*/  BSYNC B2 ;  /* 0x0000000000027941 */ /* 0x000fea0003800000 */
.L_x_692:
[----:B------:R-:W-:Y:S01]  /*229a0*/  R2UR UR10, R11 ;  /* 0x000000000b0a72ca */ /* 0x000fe200000e0000 */
[----:B------:R-:W-:Y:S01]  /*229b0*/  UIADD3 UR4, UP0, UR38, 0x670, URZ ;  /* 0x0000067026047890 */ /* 0x000fe2000ff1e03f */
[----:B------:R-:W-:Y:S01]  /*229c0*/  R2UR UR6, R12 ;  /* 0x000000000c0672ca */ /* 0x000fe200000e0000 */
[----:B01----:R-:W-:Y:S01]  /*229d0*/  VIADD R7, R7, 0x348b0 ;  /* 0x000348b007077836 */ /* 0x003fe20000000000 */
[----:B------:R-:W-:Y:S01]  /*229e0*/  R2UR UR7, R13 ;  /* 0x000000000d0772ca */ /* 0x000fe200000e0000 */
[----:B------:R-:W-:Y:S01]  /*229f0*/  VIADD R3, R5, 0x400 ;  /* 0x0000040005037836 */ /* 0x000fe20000000000 */
[----:B------:R-:W-:Y:S01]  /*22a00*/  PLOP3.LUT P2, PT, PT, PT, PT, 0x80, 0x0 ;  /* 0x000000000000781c */ /* 0x000fe20003f4f070 */
[----:B------:R-:W-:-:S12]  /*22a10*/  UIADD3.X UR5, URZ, UR39, URZ, UP0, !UPT ;  /* 0x000000273f057290 */ /* 0x000fd800087fe43f */
.L_x_694:
        /* <DEDUP_REMOVED lines=10> */
[----:B------:R-:W-:Y:S02]  /*22ac0*/  R2UR UR10, R14 ;  /* 0x000000000e0a72ca */ /* 0x000fe400000e0000 */
[----:B------:R-:W-:Y:S02]  /*22ad0*/  R2UR UR6, R12 ;  /* 0x000000000c0672ca */ /* 0x000fe400000e0000 */
[----:B------:R-:W-:Y:S02]  /*22ae0*/  R2UR UR7, R13 ;  /* 0x000000000d0772ca */ /* 0x000fe400000e0000 */
[----:B------:R-:W-:Y:S02]  /*22af0*/  PLOP3.LUT P2, PT, PT, PT, PT, 0x80, 0x0 ;  /* 0x000000000000781c */ /* 0x000fe40003f4f070 */
[----:B------:R-:W-:-:S11]  /*22b00*/  IADD3 R5, R5, 0x5c00, RZ ;  /* 0x00005c0005057810 */ /* 0x000fd60007ffe0ff */
.L_x_695:
        /* <DEDUP_REMOVED lines=10> */
.L_x_683:
[----:B------:R-:W-:Y:S05]  /*22bb0*/  BSYNC B1 ;  /* 0x0000000000017941 */ /* 0x000fea0003800000 */
.L_x_682:
[----:B-1----:R-:W2:Y:S04]  /*22bc0*/  LDL.LU R3, [R1+0x20] ;  /* 0x0000200001037983 */ /* 0x002ea80000300800 */
[----:B------:R-:W3:Y:S01]  /*22bd0*/  LDL.LU R6, [R1+0x24] ;  /* 0x0000240001067983 */ /* 0x000ee20000300800 */
[C---:B------:R-:W-:Y:S01]  /*22be0*/  ISETP.GT.AND P3, PT, R8.reuse, R2, PT ;  /* 0x000000020800720c */ /* 0x040fe20003f64270 */
[----:B------:R-:W-:Y:S02]  /*22bf0*/  VIADD R8, R8, 0xffffffff ;  /* 0xffffffff08087836 */ /* 0x000fe40000000000 */
[----:B--2---:R-:W-:-:S05]  /*22c00*/  VIADD R3, R3, 0x1 ;  /* 0x0000000103037836 */ /* 0x004fca0000000000 */
[----:B------:R-:W-:-:S04]  /*22c10*/  ISETP.NE.AND P2, PT, R3, 0x2, PT ;  /* 0x000000020300780c */ /* 0x000fc80003f45270 */
[----:B------:R-:W-:Y:S02]  /*22c20*/  SEL R4, RZ, 0x1, P2 ;  /* 0x00000001ff047807 */ /* 0x000fe40001000000 */
[----:B------:R-:W-:Y:S02]  /*22c30*/  SEL R3, R3, RZ, P2 ;  /* 0x000000ff03037207 */ /* 0x000fe40001000000 */
[----:B---3--:R-:W-:-:S05]  /*22c40*/  LOP3.LUT R6, R6, R4, RZ, 0x3c, !PT ;  /* 0x0000000406067212 */ /* 0x008fca00078e3cff */
[----:B------:R2:W-:Y:S04]  /*22c50*/  STL [R1+0x24], R6 ;  /* 0x0000240601007387 */ /* 0x0005e80000100800 */
[----:B------:R2:W-:Y:S01]  /*22c60*/  STL [R1+0x20], R3 ;  /* 0x0000200301007387 */ /* 0x0005e20000100800 */
[----:B------:R-:W-:Y:S05]  /*22c70*/  @P3 BRA `(.L_x_696) ;  /* 0xfffffff800103947 */ /* 0x000fea000383ffff */
.L_x_662:
[----:B------:R-:W-:Y:S05]  /*22c80*/  BSYNC B0 ;  /* 0x0000000000007941 */ /* 0x000fea0003800000 */
.L_x_661:
[----:B------:R3:W5:Y:S01]  /*22c90*/  LDL R7, [R1+0x38] ;  /* 0x0000380001077983 */ /* 0x0007620000100800 */
[----:B------:R-:W-:Y:S05]  /*22ca0*/  @!P0 WARPSYNC.ALL ;  /* 0x0000000000008948 */ /* 0x000fea0003800000 */
[----:B------:R3:W-:Y:S01]  /*22cb0*/  STL [R1+0x40], RZ ;  /* 0x000040ff01007387 */ /* 0x0007e20000100800 */
[----:B------:R-:W-:Y:S01]  /*22cc0*/  BSSY B0, `(.L_x_697) ;  /* 0x0000020000007945 */ /* 0x000fe20003800000 */
[----:B------:R-:W-:Y:S06]  /*22cd0*/  @!P0 BAR.SYNC.DEFER_BLOCKING 0xc, 0x180 ;  /* 0x0306000000008b1d */ /* 0x000fec0000010000 */
[----:B---3--:R-:W-:Y:S05]  /*22ce0*/  @!P1 BRA `(.L_x_698) ;  /* 0x0000000000749947 */ /* 0x008fea0003800000 */
[----:B------:R-:W-:-:S13]  /*22cf0*/  ISETP.NE.AND P0, PT, R17, RZ, PT ;  /* 0x000000ff1100720c */ /* 0x000fda0003f05270 */
[----:B------:R-:W3:Y:S02]  /*22d00*/  @!P0 LDC R17, c[0x0][0x9f0] ;  /* 0x00027c00ff118b82 */ /* 0x000ee40000000800 */
[----:B---3--:R-:W-:-:S04]  /*22d10*/  IABS R0, R17 ;  /* 0x0000001100007213 */ /* 0x008fc80000000000 */
[----:B------:R-:W3:Y:S08]  /*22d20*/  I2F.RP R2, R0 ;  /* 0x0000000000027306 */ /* 0x000ef00000209400 */
[----:B---3--:R-:W3:Y:S02]  /*22d30*/  MUFU.RCP R2, R2 ;  /* 0x0000000200027308 */ /* 0x008ee40000001000 */
[----:B---3--:R-:W-:-:S06]  /*22d40*/  VIADD R2, R2, 0xffffffe ;  /* 0x0ffffffe02027836 */ /* 0x008fcc0000000000 */
[----:B-12---:R-:W1:Y:S02]  /*22d50*/  F2I.FTZ.U32.TRUNC.NTZ R3, R2 ;  /* 0x0000000200037305 */ /* 0x006e64000021f000 */
[----:B-1----:R-:W-:-:S04]  /*22d60*/  IMAD.MOV R2, RZ, RZ, -R3 ;  /* 0x000000ffff027224 */ /* 0x002fc800078e0a03 */
[----:B------:R-:W-:Y:S02]  /*22d70*/  IMAD R4, R2, R0, RZ ;  /* 0x0000000002047224 */ /* 0x000fe400078e02ff */
[----:B------:R-:W-:-:S04]  /*22d80*/  IMAD.MOV.U32 R2, RZ, RZ, RZ ;  /* 0x000000ffff027224 */ /* 0x000fc800078e00ff */
[----:B------:R-:W-:Y:S01]  /*22d90*/  IMAD.HI.U32 R6, R3, R4, R2 ;  /* 0x0000000403067227 */ /* 0x000fe200078e0002 */
[-C--:B------:R-:W-:Y:S02]  /*22da0*/  IABS R2, R17.reuse ;  /* 0x0000001100027213 */ /* 0x080fe40000000000 */
[----:B-----5:R-:W-:Y:S02]  /*22db0*/  IADD3 R4, R7, -0x1, R17 ;  /* 0xffffffff07047810 */ /* 0x020fe40007ffe011 */
[----:B------:R-:W-:Y:S02]  /*22dc0*/  IADD3 R2, RZ, -R2, RZ ;  /* 0x80000002ff027210 */ /* 0x000fe40007ffe0ff */
[----:B------:R-:W-:Y:S02]  /*22dd0*/  IABS R3, R4 ;  /* 0x0000000400037213 */ /* 0x000fe40000000000 */
[----:B------:R-:W-:Y:S01]  /*22de0*/  LOP3.LUT R4, R4, R17, RZ, 0x3c, !PT ;  /* 0x0000001104047212 */ /* 0x000fe200078e3cff */
[----:B------:R-:W-:-:S02]  /*22df0*/  IMAD.MOV.U32 R5, RZ, RZ, R2 ;  /* 0x000000ffff057224 */ /* 0x000fc400078e0002 */
        /* <DEDUP_REMOVED lines=8> */
[----:B------:R-:W-:-:S05]  /*22e80*/  @P0 VIADD R2, R2, 0x1 ;  /* 0x0000000102020836 */ /* 0x000fca0000000000 */
[----:B------:R-:W-:Y:S02]  /*22e90*/  @!P2 IADD3 R2, -R2, RZ, RZ ;  /* 0x000000ff0202a210 */ /* 0x000fe40007ffe1ff */
[----:B------:R-:W-:-:S05]  /*22ea0*/  @!P1 LOP3.LUT R2, RZ, R17, RZ, 0x33, !PT ;  /* 0x00000011ff029212 */ /* 0x000fca00078e33ff */
[----:B------:R3:W-:Y:S02]  /*22eb0*/  STL [R1+0x40], R2 ;  /* 0x0000400201007387 */ /* 0x0007e40000100800 */
.L_x_698:
[----:B------:R-:W-:Y:S05]  /*22ec0*/  BSYNC B0 ;  /* 0x0000000000007941 */ /* 0x000fea0003800000 */
.L_x_697:
[----:B------:R-:W4:Y:S04]  /*22ed0*/  LDL R0, [R1+0x40] ;  /* 0x0000400001007983 */ /* 0x000f280000100800 */
[----:B---3--:R-:W4:Y:S01]  /*22ee0*/  LDL R2, [R1+0x58] ;  /* 0x0000580001027983 */ /* 0x008f220000100800 */
[----:B------:R-:W-:Y:S01]  /*22ef0*/  BSSY B7, `(.L_x_699) ;  /* 0x00003d8000077945 */ /* 0x000fe20003800000 */
[----:B----4-:R-:W-:-:S05]  /*22f00*/  IMAD R2, R2, R0, RZ ;  /* 0x0000000002027224 */ /* 0x010fca00078e02ff */
[----:B-----5:R-:W-:Y:S01]  /*22f10*/  VIADDMNMX R0, R2, R0, R7, PT ;  /* 0x0000000002007246 */ /* 0x020fe20003800107 */
[----:B------:R3:W-:Y:S03]  /*22f20*/  STL [R1+0x2c], R2 ;  /* 0x00002c0201007387 */ /* 0x0007e60000100800 */
[----:B------:R-:W-:Y:S01]  /*22f30*/  ISETP.GT.AND P0, PT, R0, R2, PT ;  /* 0x000000020000720c */ /* 0x000fe20003f04270 */
[----:B------:R3:W-:-:S12]  /*22f40*/  STL [R1+0x3c], R0 ;  /* 0x00003c0001007387 */ /* 0x0007d80000100800 */
[----:B---3--:R-:W-:Y:S05]  /*22f50*/  @P0 BRA `(.L_x_700) ;  /* 0x00000000004c0947 */ /* 0x008fea0003800000 */
[----:B------:R-:W3:Y:S02]  /*22f60*/  S2R R0, SR_TID.X ;  /* 0x0000000000007919 */ /* 0x000ee40000002100 */
[----:B---3--:R-:W-:-:S04]  /*22f70*/  LOP3.LUT R0, R0, 0x7f, RZ, 0xc0, !PT ;  /* 0x0000007f00007812 */ /* 0x008fc800078ec0ff */
[----:B------:R-:W-:-:S13]  /*22f80*/  ISETP.NE.AND P0, PT, R0, RZ, PT ;  /* 0x000000ff0000720c */ /* 0x000fda0003f05270 */
[----:B------:R-:W-:Y:S05]  /*22f90*/  @P0 BRA `(.L_x_701) ;  /* 0x0000003c00340947 */ /* 0x000fea0003800000 */
[----:B-12---:R-:W1:Y:S01]  /*22fa0*/  S2R R3, SR_LANEID ;  /* 0x0000000000037919 */ /* 0x006e620000000000 */
[----:B------:R-:W-:Y:S01]  /*22fb0*/  VOTEU.ANY UR4, UPT, PT ;  /* 0x0000000000047886 */ /* 0x000fe200038e0100 */
[----:B------:R-:W-:Y:S01]  /*22fc0*/  ULDC.64 UR6, c[0x0][0x208] ;  /* 0x0000820000067ab9 */ /* 0x000fe20000000a00 */
[----:B------:R-:W1:Y:S08]  /*22fd0*/  FLO.U32 R0, UR4 ;  /* 0x0000000400007d00 */ /* 0x000e7000080e0000 */
[----:B------:R-:W2:Y:S01]  /*22fe0*/  POPC R5, UR4 ;  /* 0x0000000400057d09 */ /* 0x000ea20008000000 */
[----:B-1----:R-:W-:-:S02]  /*22ff0*/  ISETP.EQ.U32.AND P0, PT, R0, R3, PT ;  /* 0x000000030000720c */ /* 0x002fc40003f02070 */
[----:B------:R-:W2:Y:S11]  /*23000*/  LDC.64 R2, c[0x0][0xc60] ;  /* 0x00031800ff027b82 */ /* 0x000eb60000000a00 */
[----:B--2---:R-:W2:Y:S01]  /*23010*/  @P0 ATOMG.E.ADD.STRONG.GPU PT, R3, desc[UR6][R2.64], R5 ;  /* 0x00000005020309a8 */ /* 0x004ea200081ee1c6 */
[----:B------:R-:W1:Y:S02]  /*23020*/  S2R R4, SR_LTMASK ;  /* 0x0000000000047919 */ /* 0x000e640000003900 */
[----:B-1----:R-:W-:-:S04]  /*23030*/  LOP3.LUT R4, R4, UR4, RZ, 0xc0, !PT ;  /* 0x0000000404047c12 */ /* 0x002fc8000f8ec0ff */
[----:B------:R-:W1:Y:S01]  /*23040*/  POPC R7, R4 ;  /* 0x0000000400077309 */ /* 0x000e620000000000 */
[----:B--2---:R-:W1:Y:S02]  /*23050*/  SHFL.IDX PT, R0, R3, R0, 0x1f ;  /* 0x00001f0003007589 */ /* 0x004e6400000e0000 */
[----:B-1----:R-:W-:-:S05]  /*23060*/  IADD3 R0, R0, UR36, R7 ;  /* 0x0000002400007c10 */ /* 0x002fca000fffe007 */
[----:B------:R3:W-:Y:S01]  /*23070*/  STL [R1+0x10], R0 ;  /* 0x0000100001007387 */ /* 0x0007e20000100800 */
[----:B------:R-:W-:Y:S05]  /*23080*/  BRA `(.L_x_701) ;  /* 0x0000003800f87947 */ /* 0x000fea0003800000 */
.L_x_700:
        /* <DEDUP_REMOVED lines=8> */
[----:B------:R-:W-:Y:S01]  /*23110*/  IMAD.U32 R4, RZ, RZ, UR6 ;  /* 0x00000006ff047e24 */ /* 0x000fe2000f8e00ff */
[----:B------:R-:W-:Y:S01]  /*23120*/  MOV R7, UR9 ;  /* 0x0000000900077c02 */ /* 0x000fe20008000f00 */
[----:B-12---:R-:W1:Y:S01]  /*23130*/  LDC.64 R2, c[0x4][R2] ;  /* 0x0100000002027b82 */ /* 0x006e620000000a00 */
[----:B------:R-:W-:Y:S01]  /*23140*/  IMAD.U32 R5, RZ, RZ, UR7 ;  /* 0x00000007ff057e24 */ /* 0x000fe2000f8e00ff */
[----:B0-----:R-:W-:Y:S01]  /*23150*/  MOV R13, RZ ;  /* 0x000000ff000d7202 */ /* 0x001fe20000000f00 */
[----:B------:R-:W-:Y:S02]  /*23160*/  IMAD.U32 R6, RZ, RZ, UR8 ;  /* 0x00000008ff067e24 */ /* 0x000fe4000f8e00ff */
[----:B------:R-:W-:-:S02]  /*23170*/  IMAD.U32 R10, RZ, RZ, UR4 ;  /* 0x00000004ff0a7e24 */ /* 0x000fc4000f8e00ff */
[----:B------:R-:W-:Y:S02]  /*23180*/  IMAD.U32 R11, RZ, RZ, UR5 ;  /* 0x00000005ff0b7e24 */ /* 0x000fe4000f8e00ff */
[----:B------:R-:W-:Y:S02]  /*23190*/  IMAD.MOV.U32 R8, RZ, RZ, 0x70 ;  /* 0x00000070ff087424 */ /* 0x000fe400078e00ff */
[----:B------:R-:W-:-:S07]  /*231a0*/  IMAD.MOV.U32 R12, RZ, RZ, 0x1 ;  /* 0x00000001ff0c7424 */ /* 0x000fce00078e00ff */
[----:B------:R-:W-:-:S07]  /*231b0*/  LEPC R20, `(.L_x_703) ;  /* 0x000000001014794e */ /* 0x000fce0000000000 */
[----:B-1----:R-:W-:Y:S05]  /*231c0*/  CALL.ABS.NOINC R2 ;  /* 0x0000000002007343 */ /* 0x002fea0003c00000 */
.L_x_703:
[----:B------:R-:W-:Y:S05]  /*231d0*/  BSYNC B6 ;  /* 0x0000000000067941 */ /* 0x000fea0003800000 */
.L_x_702:
        /* <DEDUP_REMOVED lines=8> */
[----:B-12---:R1:W2:Y:S01]  /*23260*/  LDC.64 R2, c[0x4][R17] ;  /* 0x0100000011027b82 */ /* 0x0062a20000000a00 */
[----:B------:R-:W-:Y:S01]  /*23270*/  IMAD.U32 R4, RZ, RZ, UR6 ;  /* 0x00000006ff047e24 */ /* 0x000fe2000f8e00ff */
[----:B------:R-:W-:Y:S01]  /*23280*/  MOV R7, UR9 ;  /* 0x0000000900077c02 */ /* 0x000fe20008000f00 */
[----:B------:R-:W-:Y:S01]  /*23290*/  IMAD.U32 R5, RZ, RZ, UR7 ;  /* 0x00000007ff057e24 */ /* 0x000fe2000f8e00ff */
[----:B0-----:R-:W-:Y:S01]  /*232a0*/  MOV R13, RZ ;  /* 0x000000ff000d7202 */ /* 0x001fe20000000f00 */
[----:B------:R-:W-:Y:S02]  /*232b0*/  IMAD.U32 R6, RZ, RZ, UR8 ;  /* 0x00000008ff067e24 */ /* 0x000fe4000f8e00ff */
[----:B------:R-:W-:-:S02]  /*232c0*/  IMAD.U32 R10, RZ, RZ, UR4 ;  /* 0x00000004ff0a7e24 */ /* 0x000fc4000f8e00ff */
[----:B------:R-:W-:Y:S02]  /*232d0*/  IMAD.U32 R11, RZ, RZ, UR5 ;  /* 0x00000005ff0b7e24 */ /* 0x000fe4000f8e00ff */
[----:B------:R-:W-:Y:S02]  /*232e0*/  IMAD.MOV.U32 R8, RZ, RZ, 0x70 ;  /* 0x00000070ff087424 */ /* 0x000fe400078e00ff */
[----:B-1----:R-:W-:-:S07]  /*232f0*/  IMAD.MOV.U32 R12, RZ, RZ, 0x1 ;  /* 0x00000001ff0c7424 */ /* 0x002fce00078e00ff */
[----:B------:R-:W-:-:S07]  /*23300*/  LEPC R20, `(.L_x_706) ;  /* 0x000000001014794e */ /* 0x000fce0000000000 */
[----:B--2---:R-:W-:Y:S05]  /*23310*/  CALL.ABS.NOINC R2 ;  /* 0x0000000002007343 */ /* 0x004fea0003c00000 */
.L_x_706:
[----:B------:R0:W1:Y:S01]  /*23320*/  LDC.64 R2, c[0x4][R17] ;  /* 0x0100000011027b82 */ /* 0x0000620000000a00 */
[----:B------:R-:W-:Y:S01]  /*23330*/  ULDC.64 UR4, c[0x4][0xa0] ;  /* 0x0100280000047ab9 */ /* 0x000fe20000000a00 */
[----:B------:R-:W-:Y:S01]  /*23340*/  ULDC.64 UR6, c[0x4][0xa8] ;  /* 0x01002a0000067ab9 */ /* 0x000fe20000000a00 */
[----:B------:R-:W-:Y:S01]  /*23350*/  ULDC.64 UR8, c[0x4][0x38] ;  /* 0x01000e0000087ab9 */ /* 0x000fe20000000a00 */
[----:B------:R-:W-:Y:S01]  /*23360*/  IMAD.U32 R4, RZ, RZ, UR4 ;  /* 0x00000004ff047e24 */ /* 0x000fe2000f8e00ff */
[----:B------:R-:W-:Y:S01]  /*23370*/  MOV R10, UR8 ;  /* 0x00000008000a7c02 */ /* 0x000fe20008000f00 */
        /* <DEDUP_REMOVED lines=9> */
.L_x_705:
[----:B------:R-:W-:Y:S05]  /*23410*/  BSYNC B6 ;  /* 0x0000000000067941 */ /* 0x000fea0003800000 */
.L_x_704:
[----:B------:R-:W3:Y:S01]  /*23420*/  LDL.LU R2, [R1+0x4] ;  /* 0x0000040001027983 */ /* 0x000ee20000300800 */
[----:B------:R-:W-:-:S03]  /*23430*/  ULDC.64 UR4, c[0x0][0x9f8] ;  /* 0x00027e0000047ab9 */ /* 0x000fc60000000a00 */
[----:B------:R-:W1:Y:S04]  /*23440*/  LDL.LU R0, [R1+0x28] ;  /* 0x0000280001007983 */ /* 0x000e680000300800 */
[----:B------:R-:W4:Y:S01]  /*23450*/  LDL R7, [R1+0x8] ;  /* 0x0000080001077983 */ /* 0x000f220000100800 */
[----:B------:R-:W-:Y:S01]  /*23460*/  ISETP.NE.U32.AND P0, PT, RZ, UR4, PT ;  /* 0x00000004ff007c0c */ /* 0x000fe2000bf05070 */
[----:B------:R-:W-:Y:S02]  /*23470*/  ULDC.64 UR6, c[0x0][0x208] ;  /* 0x0000820000067ab9 */ /* 0x000fe40000000a00 */
[----:B------:R-:W5:Y:S01]  /*23480*/  LDL R17, [R1+0x3c] ;  /* 0x00003c0001117983 */ /* 0x000f620000100800 */
[----:B------:R-:W-:-:S13]  /*23490*/  ISETP.NE.AND.EX P0, PT, RZ, UR5, PT, P0 ;  /* 0x00000005ff007c0c */ /* 0x000fda000bf05300 */
[----:B---3--:R-:W-:-:S04]  /*234a0*/  @P0 IADD3 R2, P1, R2, UR4, RZ ;  /* 0x0000000402020c10 */ /* 0x008fc8000ff3e0ff */
[----:B-12---:R-:W-:Y:S01]  /*234b0*/  @P0 IADD3.X R3, R0, UR5, RZ, P1, !PT ;  /* 0x0000000500030c10 */ /* 0x006fe20008ffe4ff */
[----:B------:R-:W-:-:S04]  /*234c0*/  ULDC.64 UR4, c[0x0][0xa08] ;  /* 0x0002820000047ab9 */ /* 0x000fc80000000a00 */
[----:B----4-:R1:W2:Y:S02]  /*234d0*/  @P0 LDG.E R7, desc[UR6][R2.64] ;  /* 0x0000000602070981 */ /* 0x0102a4000c1e1900 */
[----:B-1----:R-:W1:Y:S01]  /*234e0*/  LDC.64 R2, c[0x0][0x418] ;  /* 0x00010600ff027b82 */ /* 0x002e620000000a00 */
[----:B-----5:R-:W-:Y:S02]  /*234f0*/  IADD3 R0, R17, -0x1, RZ ;  /* 0xffffffff11007810 */ /* 0x020fe40007ffe0ff */
[----:B--2---:R-:W-:Y:S01]  /*23500*/  SHF.R.S32.HI R8, RZ, 0x1f, R7 ;  /* 0x0000001fff087819 */ /* 0x004fe20000011407 */
[----:B------:R2:W-:Y:S04]  /*23510*/  @P0 STL [R1+0x8], R7 ;  /* 0x0000080701000387 */ /* 0x0005e80000100800 */
[----:B------:R2:W-:Y:S01]  /*23520*/  STL [R1+0x28], R8 ;  /* 0x0000280801007387 */ /* 0x0005e20000100800 */
[----:B-1----:R-:W-:Y:S01]  /*23530*/  LOP3.LUT P0, RZ, R2, UR4, RZ, 0xfc, !PT ;  /* 0x0000000402ff7c12 */ /* 0x002fe2000f80fcff */
[----:B------:R-:W-:-:S03]  /*23540*/  UMOV UR4, 0xffffffff ;  /* 0xffffffff00047882 */ /* 0x000fc60000000000 */
[----:B------:R-:W-:-:S04]  /*23550*/  LOP3.LUT P0, RZ, R3, UR5, RZ, 0xfc, P0 ;  /* 0x0000000503ff7c12 */ /* 0x000fc8000800fcff */
[----:B------:R-:W-:Y:S01]  /*23560*/  SEL R17, R7, RZ, !P0 ;  /* 0x000000ff07117207 */ /* 0x000fe20004000000 */
[----:B--2---:R-:W-:Y:S08]  /*23570*/  BRA.DIV UR4, `(.L_x_707) ;  /* 0x0000005e04387947 */ /* 0x004ff0000b800000 */
[----:B------:R-:W1:Y:S02]  /*23580*/  S2R R4, SR_TID.X ;  /* 0x0000000000047919 */ /* 0x000e640000002100 */
[----:B-1----:R-:W-:-:S04]  /*23590*/  SHF.R.U32.HI R4, RZ, 0x5, R4 ;  /* 0x00000005ff047819 */ /* 0x002fc80000011604 */
[----:B------:R-:W-:-:S05]  /*235a0*/  LOP3.LUT R4, R4, 0x3, RZ, 0xc0, !PT ;  /* 0x0000000304047812 */ /* 0x000fca00078ec0ff */
[----:B------:R1:W2:Y:S02]  /*235b0*/  SHFL.IDX PT, R14, R4, RZ, 0x1f ;  /* 0x00001fff040e7589 */ /* 0x0002a400000e0000 */
.L_x_873:
[----:B-1----:R-:W3:Y:S01]  /*235c0*/  LDL.LU R4, [R1] ;  /* 0x0000000001047983 */ /* 0x002ee20000300800 */
[----:B------:R-:W-:Y:S02]  /*235d0*/  PLOP3.LUT P1, PT, PT, PT, PT, 0x8, 0x0 ;  /* 0x000000000000781c */ /* 0x000fe40003f2e170 */
[----:B--2---:R-:W-:Y:S01]  /*235e0*/  ISETP.NE.AND P0, PT, R14, RZ, PT ;  /* 0x000000ff0e00720c */ /* 0x004fe20003f05270 */
[----:B------:R1:W-:Y:S01]  /*235f0*/  STL [R1+0x4], R0 ;  /* 0x0000040001007387 */ /* 0x0003e20000100800 */
[----:B---3--:R-:W-:-:S09]  /*23600*/  LOP3.LUT R4, R4, 0xfffffffe, RZ, 0xc0, !PT ;  /* 0xfffffffe04047812 */ /* 0x008fd200078ec0ff */
[----:B------:R-:W-:-:S05]  /*23610*/  @P1 LOP3.LUT R4, R4, 0x1, RZ, 0xfc, !PT ;  /* 0x0000000104041812 */ /* 0x000fca00078efcff */
[----:B------:R1:W-:Y:S01]  /*23620*/  STL [R1], R4 ;  /* 0x0000000401007387 */ /* 0x0003e20000100800 */
[----:B------:R-:W-:Y:S05]  /*23630*/  @P0 BRA `(.L_x_708) ;  /* 0x0000000400240947 */ /* 0x000fea0003800000 */
[----:B------:R-:W-:-:S03]  /*23640*/  UMOV UR4, 0xffffffff ;  /* 0xffffffff00047882 */ /* 0x000fc60000000000 */
[----:B------:R-:W-:Y:S05]  /*23650*/  BRA.DIV UR4, `(.L_x_709) ;  /* 0x0000005e04347947 */ /* 0x000fea000b800000 */
[----:B------:R-:W-:-:S13]  /*23660*/  ELECT P6, URZ, PT ;  /* 0x00000000003f782f */ /* 0x000fda00038c0000 */
.L_x_876:
        /* <DEDUP_REMOVED lines=8> */
[----:B-1----:R-:W-:Y:S01]  /*236f0*/  IMAD.MOV.U32 R0, RZ, RZ, R9 ;  /* 0x000000ffff007224 */ /* 0x002fe200078e0009 */
[----:B--2---:R-:W-:-:S13]  /*23700*/  ISETP.NE.AND P0, PT, R6, 0x1, PT ;  /* 0x000000010600780c */ /* 0x004fda0003f05270 */
[----:B------:R-:W1:Y:S02]  /*23710*/  @P0 LDC.64 R4, c[0x0][0x440] ;  /* 0x00011000ff040b82 */ /* 0x000e640000000a00 */
[----:B-1----:R-:W-:-:S05]  /*23720*/  @P0 IMAD.HI.U32 R4, R9, R4, RZ ;  /* 0x0000000409040227 */ /* 0x002fca00078e00ff */
        /* <DEDUP_REMOVED lines=8> */
[----:B------:R-:W-:-:S03]  /*237b0*/  IMAD.WIDE.U32 R4, R7, UR4, R4 ;  /* 0x0000000407047c25 */ /* 0x000fc6000f8e0004 */
[----:B------:R-:W-:Y:S02]  /*237c0*/  LEA R2, P0, R4, R2, 0x2 ;  /* 0x0000000204027211 */ /* 0x000fe400078010ff */
[----:B------:R-:W-:-:S04]  /*237d0*/  IADD3 R0, R5, R0, RZ ;  /* 0x0000000005007210 */ /* 0x000fc80007ffe0ff */
[----:B------:R-:W-:-:S05]  /*237e0*/  LEA.HI.X R3, R4, R3, R0, 0x2, P0 ;  /* 0x0000000304037211 */ /* 0x000fca00000f1400 */
[----:B------:R2:W5:Y:S02]  /*237f0*/  LDG.E R17, desc[UR6][R2.64] ;  /* 0x0000000602117981 */ /* 0x000564000c1e1900 */
.L_x_710:
[----:B--2---:R-:W2:Y:S01]  /*23800*/  LDL R2, [R1+0xc] ;  /* 0x00000c0001027983 */ /* 0x004ea20000100800 */
[----:B-1----:R-:W-:Y:S01]  /*23810*/  IMAD R0, R19, 0x8, R18 ;  /* 0x0000000813007824 */ /* 0x002fe200078e0212 */
[----:B--2---:R-:W-:-:S04]  /*23820*/  SHF.L.U32 R2, R2, 0x1f, RZ ;  /* 0x0000001f02027819 */ /* 0x004fc800000006ff */
[----:B------:R-:W1:Y:S02]  /*23830*/  SYNCS.PHASECHK.TRANS64.TRYWAIT P0, [R0+URZ+0x34840], R2 ;  /* 0x03484002000075a7 */ /* 0x000e64000800017f */
[----:B-1----:R-:W-:Y:S05]  /*23840*/  @!P0 BRA `(.L_x_711) ;  /* 0x0000005800d88947 */ /* 0x002fea0003800000 */
.L_x_877:
[----:B------:R-:W2:Y:S02]  /*23850*/  S2R R3, SR_TID.X ;  /* 0x0000000000037919 */ /* 0x000ea40000002100 */
[----:B--2---:R-:W-:-:S04]  /*23860*/  LOP3.LUT R3, R3, 0x7f, RZ, 0xc0, !PT ;  /* 0x0000007f03037812 */ /* 0x004fc800078ec0ff */
[----:B------:R-:W-:-:S13]  /*23870*/  ISETP.NE.AND P0, PT, R3, RZ, PT ;  /* 0x000000ff0300720c */ /* 0x000fda0003f05270 */
[----:B------:R-:W-:Y:S05]  /*23880*/  @P0 BRA `(.L_x_712) ;  /* 0x00000000001c0947 */ /* 0x000fea0003800000 */
[----:B------:R-:W2:Y:S01]  /*23890*/  S2R R3, SR_TID.X ;  /* 0x0000000000037919 */ /* 0x000ea20000002100 */
[----:B-1----:R-:W-:-:S04]  /*238a0*/  IMAD.MOV.U32 R2, RZ, RZ, 0xb000 ;  /* 0x0000b000ff027424 */ /* 0x002fc800078e00ff */
[----:B------:R3:W-:Y:S01]  /*238b0*/  SYNCS.ARRIVE.TRANS64 RZ, [R0+URZ+0x34830], R2 ;  /* 0x0348300200ff79a7 */ /* 0x0007e2000800003f */
[----:B--2---:R-:W-:-:S04]  /*238c0*/  LOP3.LUT R3, R3, 0x1f, RZ, 0xc0, !PT ;  /* 0x0000001f03037812 */ /* 0x004fc800078ec0ff */
[----:B------:R-:W-:-:S13]  /*238d0*/  ISETP.NE.AND P0, PT, R3, RZ, PT ;  /* 0x000000ff0300720c */ /* 0x000fda0003f05270 */
[----:B---3--:R-:W-:Y:S05]  /*238e0*/  @!P0 BRA `(.L_x_712) ;  /* 0x0000000000048947 */ /* 0x008fea0003800000 */
[----:B------:R-:W-:Y:S01]  /*238f0*/  BPT.TRAP 0x1 ;  /* 0x000000040000795c */ /* 0x000fe20000300000 */
.L_x_712:
[----:B------:R-:W2:Y:S04]  /*23900*/  LDL R4, [R1+0x4] ;  /* 0x0000040001047983 */ /* 0x000ea80000100800 */
[----:B------:R-:W3:Y:S04]  /*23910*/  LDL R3, [R1+0x18] ;  /* 0x0000180001037983 */ /* 0x000ee80000100800 */
[----:B-1----:R-:W4:Y:S01]  /*23920*/  LDL.LU R2, [R1] ;  /* 0x0000000001027983 */ /* 0x002f220000300800 */
        /* <DEDUP_REMOVED lines=14> */
[----:B--2---:R-:W-:Y:S02]  /*23a10*/  R2UR UR11, R4 ;  /* 0x00000000040b72ca */ /* 0x004fe400000e0000 */
[----:B---3--:R-:W-:Y:S02]  /*23a20*/  R2UR UR5, R3 ;  /* 0x00000000030572ca */ /* 0x008fe400000e0000 */
[----:B----4-:R-:W-:-:S04]  /*23a30*/  LOP3.LUT R2, R2, 0xfffffffe, RZ, 0xc0, !PT ;  /* 0xfffffffe02027812 */ /* 0x010fc800078ec0ff */
[----:B------:R-:W-:-:S07]  /*23a40*/  @P0 LOP3.LUT R2, R2, 0x1, RZ, 0xfc, !PT ;  /* 0x0000000102020812 */ /* 0x000fce00078efcff */
[----:B------:R-:W-:Y:S01]  /*23a50*/  UIMAD UR11, UR11, 0xb0, UR5 ;  /* 0x000000b00b0b78a4 */ /* 0x000fe2000f8e0205 */
[----:B------:R2:W-:Y:S01]  /*23a60*/  STL [R1], R2 ;  /* 0x0000000201007387 */ /* 0x0005e20000100800 */
[----:B------:R-:W-:-:S09]  /*23a70*/  UIADD3.X UR5, URZ, UR39, URZ, UP0, !UPT ;  /* 0x000000273f057290 */ /* 0x000fd200087fe43f */
[----:B------:R1:W-:Y:S02]  /*23a80*/  UTMALDG.4D [UR8], [UR4], desc[UR6] ;  /* 0x00000608040075b4 */ /* 0x0003e40008019000 */
[----:B-1----:R-:W-:Y:S01]  /*23a90*/  UMOV UR8, UR14 ;  /* 0x0000000e00087c82 */ /* 0x002fe20008000000 */
[----:B------:R-:W-:Y:S02]  /*23aa0*/  UMOV UR10, UR15 ;  /* 0x0000000f000a7c82 */ /* 0x000fe40008000000 */
[----:B------:R2:W-:Y:S02]  /*23ab0*/  UTMALDG.4D [UR8], [UR4], desc[UR6] ;  /* 0x00000608040075b4 */ /* 0x0005e40008019000 */
[----:B--2---:R-:W-:Y:S01]  /*23ac0*/  NOP ;  /* 0x0000000000007918 */ /* 0x004fe20000000000 */
.L_x_708:
[----:B------:R-:W2:Y:S04]  /*23ad0*/  LDL.LU R3, [R1+0x48] ;  /* 0x0000480001037983 */ /* 0x000ea80000300800 */
[----:B------:R-:W3:Y:S04]  /*23ae0*/  LDL.LU R5, [R1+0x34] ;  /* 0x0000340001057983 */ /* 0x000ee80000300800 */
[----:B-1----:R-:W4:Y:S01]  /*23af0*/  LDL.LU R4, [R1+0x50] ;  /* 0x0000500001047983 */ /* 0x002f220000300800 */
        /* <DEDUP_REMOVED lines=10> */
[----:B---3--:R-:W-:-:S03]  /*23ba0*/  SEL R5, R5, RZ, !P0 ;  /* 0x000000ff05057207 */ /* 0x008fc60004000000 */
[----:B------:R-:W-:Y:S01]  /*23bb0*/  IMAD R0, R0, UR4, RZ ;  /* 0x0000000400007c24 */ /* 0x000fe2000f8e02ff */
[----:B----4-:R-:W-:-:S03]  /*23bc0*/  SEL R4, R4, RZ, !P0 ;  /* 0x000000ff04047207 */ /* 0x010fc60004000000 */
        /* <DEDUP_REMOVED lines=8> */
[----:B-1----:R-:W-:Y:S01]  /*23c50*/  MOV R2, 0x0 ;  /* 0x0000000000027802 */ /* 0x002fe20000000f00 */
[----:B------:R-:W-:Y:S01]  /*23c60*/  ULDC.64 UR4, c[0x4][0xa0] ;  /* 0x0100280000047ab9 */ /* 0x000fe20000000a00 */
[----:B------:R-:W-:Y:S01]  /*23c70*/  ULDC.64 UR6, c[0x4][0xa8] ;  /* 0x01002a0000067ab9 */ /* 0x000fe20000000a00 */
[----:B------:R-:W-:Y:S01]  /*23c80*/  ULDC.64 UR8, c[0x4][0x20] ;  /* 0x0100080000087ab9 */ /* 0x000fe20000000a00 */
[----:B------:R-:W-:Y:S01]  /*23c90*/  MOV R4, UR4 ;  /* 0x0000000400047c02 */ /* 0x000fe20008000f00 */
[----:B------:R-:W-:Y:S01]  /*23ca0*/  IMAD.U32 R5, RZ, RZ, UR5 ;  /* 0x00000005ff057e24 */ /* 0x000fe2000f8e00ff */
[----:B------:R-:W1:Y:S01]  /*23cb0*/  LDC.64 R2, c[0x4][R2] ;  /* 0x0100000002027b82 */ /* 0x000e620000000a00 */
[----:B------:R-:W-:Y:S01]  /*23cc0*/  IMAD.U32 R6, RZ, RZ, UR6 ;  /* 0x00000006ff067e24 */ /* 0x000fe2000f8e00ff */
[----:B0-----:R-:W-:Y:S01]  /*23cd0*/  MOV R11, UR9 ;  /* 0x00000009000b7c02 */ /* 0x001fe20008000f00 */
[----:B------:R-:W-:Y:S02]  /*23ce0*/  IMAD.U32 R7, RZ, RZ, UR7 ;  /* 0x00000007ff077e24 */ /* 0x000fe4000f8e00ff */
[----:B------:R-:W-:-:S02]  /*23cf0*/  IMAD.U32 R10, RZ, RZ, UR8 ;  /* 0x00000008ff0a7e24 */ /* 0x000fc4000f8e00ff */
[----:B------:R-:W-:Y:S02]  /*23d00*/  IMAD.MOV.U32 R8, RZ, RZ, 0x70 ;  /* 0x00000070ff087424 */ /* 0x000fe400078e00ff */
[----:B------:R-:W-:Y:S02]  /*23d10*/  IMAD.MOV.U32 R12, RZ, RZ, 0x1 ;  /* 0x00000001ff0c7424 */ /* 0x000fe400078e00ff */
[----:B------:R-:W-:-:S07]  /*23d20*/  IMAD.MOV.U32 R13, RZ, RZ, RZ ;  /* 0x000000ffff0d7224 */ /* 0x000fce00078e00ff */
[----:B------:R-:W-:-:S07]  /*23d30*/  LEPC R20, `(.L_x_714) ;  /* 0x000000001014794e */ /* 0x000fce0000000000 */
[----:B-1----:R-:W-:Y:S05]  /*23d40*/  CALL.ABS.NOINC R2 ;  /* 0x0000000002007343 */ /* 0x002fea0003c00000 */
.L_x_714:
[----:B------:R-:W-:Y:S05]  /*23d50*/  BSYNC B6 ;  /* 0x0000000000067941 */ /* 0x000fea0003800000 */
.L_x_713:
[----:B-1----:R-:W2:Y:S01]  /*23d60*/  LDL.LU R0, [R1+0x60] ;  /* 0x0000600001007983 */ /* 0x002ea20000300800 */
[----:B------:R-:W-:Y:S01]  /*23d70*/  ULDC.64 UR4, c[0x0][0x2d8] ;  /* 0x0000b60000047ab9 */ /* 0x000fe20000000a00 */
[----:B------:R-:W1:Y:S01]  /*23d80*/  LDC R8, c[0x0][0x448] ;  /* 0x00011200ff087b82 */ /* 0x000e620000000800 */
[----:B------:R-:W-:Y:S01]  /*23d90*/  ULDC.64 UR6, c[0x0][0x280] ;  /* 0x0000a00000067ab9 */ /* 0x000fe20000000a00 */
[----:B------:R-:W3:Y:S04]  /*23da0*/  LDL.LU R5, [R1+0x50] ;  /* 0x0000500001057983 */ /* 0x000ee80000300800 */
[----:B------:R-:W3:Y:S04]  /*23db0*/  LDL.LU.64 R2, [R1+0x48] ;  /* 0x0000480001027983 */ /* 0x000ee80000300a00 */
[----:B------:R-:W4:Y:S01]  /*23dc0*/  LDL.LU R4, [R1+0x34] ;  /* 0x0000340001047983 */ /* 0x000f220000300800 */
[----:B-1----:R-:W-:Y:S01]  /*23dd0*/  ISETP.NE.AND P0, PT, R8, 0x1, PT ;  /* 0x000000010800780c */ /* 0x002fe20003f05270 */
[----:B------:R-:W1:-:S12]  /*23de0*/  S2R R9, SR_TID.X ;  /* 0x0000000000097919 */ /* 0x000e580000002100 */
[----:B------:R-:W0:Y:S01]  /*23df0*/  @P0 LDC R7, c[0x0][0x450] ;  /* 0x00011400ff070b82 */ /* 0x000e220000000800 */
[----:B---3--:R-:W-:Y:S02]  /*23e00*/  IMAD.MOV.U32 R3, RZ, RZ, R5 ;  /* 0x000000ffff037224 */ /* 0x008fe400078e0005 */
[----:B------:R-:W3:Y:S01]  /*23e10*/  LDL.LU R5, [R1+0x14] ;  /* 0x0000140001057983 */ /* 0x000ee20000300800 */
[----:B-1----:R-:W-:Y:S02]  /*23e20*/  IMAD.SHL.U32 R9, R9, 0x8, RZ ;  /* 0x0000000809097824 */ /* 0x002fe400078e00ff */
[C---:B------:R-:W-:Y:S01]  /*23e30*/  IMAD.WIDE.U32 R2, R16.reuse, UR4, R2 ;  /* 0x0000000410027c25 */ /* 0x040fe2000f8e0002 */
[----:B------:R-:W1:Y:S02]  /*23e40*/  S2R R10, SR_TID.X ;  /* 0x00000000000a7919 */ /* 0x000e640000002100 */
[----:B------:R-:W-:Y:S01]  /*23e50*/  LOP3.LUT R9, R9, 0x38, RZ, 0xc0, !PT ;  /* 0x0000003809097812 */ /* 0x000fe200078ec0ff */
[----:B------:R-:W-:Y:S01]  /*23e60*/  IMAD R3, R16, UR5, R3 ;  /* 0x0000000510037c24 */ /* 0x000fe2000f8e0203 */
[----:B------:R-:W-:-:S02]  /*23e70*/  ULDC.64 UR4, c[0x0][0x2e0] ;  /* 0x0000b80000047ab9 */ /* 0x000fc40000000a00 */
[----:B--2---:R-:W-:Y:S01]  /*23e80*/  IMAD R0, R0, UR4, RZ ;  /* 0x0000000400007c24 */ /* 0x004fe2000f8e02ff */
[----:B------:R-:W-:Y:S01]  /*23e90*/  LOP3.LUT R9, R9, 0x40, RZ, 0xfc, !PT ;  /* 0x0000004009097812 */ /* 0x000fe200078efcff */
[----:B----4-:R-:W-:-:S04]  /*23ea0*/  IMAD.WIDE.U32 R2, R4, UR4, R2 ;  /* 0x0000000404027c25 */ /* 0x010fc8000f8e0002 */
[----:B------:R-:W-:Y:S01]  /*23eb0*/  IMAD R0, R4, UR5, R0 ;  /* 0x0000000504007c24 */ /* 0x000fe2000f8e0200 */
[----:B------:R-:W-:Y:S01]  /*23ec0*/  ULDC.64 UR4, c[0x0][0x2d0] ;  /* 0x0000b40000047ab9 */ /* 0x000fe20000000a00 */
[----:B------:R-:W2:Y:S03]  /*23ed0*/  S2R R4, SR_TID.X ;  /* 0x0000000000047919 */ /* 0x000ea60000002100 */
[----:B------:R-:W-:Y:S01]  /*23ee0*/  IADD3 R3, R3, R0, RZ ;  /* 0x0000000003037210 */ /* 0x000fe20007ffe0ff */
[----:B-1----:R-:W-:-:S05]  /*23ef0*/  IMAD.SHL.U32 R10, R10, 0x8, RZ ;  /* 0x000000080a0a7824 */ /* 0x002fca00078e00ff */
[----:B------:R-:W-:Y:S02]  /*23f00*/  LOP3.LUT R10, R10, 0x38, RZ, 0xc0, !PT ;  /* 0x000000380a0a7812 */ /* 0x000fe400078ec0ff */
[----:B--2---:R-:W-:-:S04]  /*23f10*/  LOP3.LUT R4, R4, 0x7f, RZ, 0xc0, !PT ;  /* 0x0000007f04047812 */ /* 0x004fc800078ec0ff */
[----:B------:R-:W-:Y:S02]  /*23f20*/  SHF.R.U32.HI R6, RZ, 0x3, R4 ;  /* 0x00000003ff067819 */ /* 0x000fe40000011604 */
[----:B------:R-:W1:Y:S02]  /*23f30*/  S2R R4, SR_TID.X ;  /* 0x0000000000047919 */ /* 0x000e640000002100 */
[----:B-1----:R-:W-:-:S05]  /*23f40*/  IMAD.SHL.U32 R4, R4, 0x10, RZ ;  /* 0x0000001004047824 */ /* 0x002fca00078e00ff */
[----:B------:R-:W-:Y:S02]  /*23f50*/  LOP3.LUT R4, R6, 0x70, R4, 0xf8, !PT ;  /* 0x0000007006047812 */ /* 0x000fe400078ef804 */
[----:B------:R-:W1:Y:S01]  /*23f60*/  @P0 LDC R6, c[0x0][0x44c] ;  /* 0x00011300ff060b82 */ /* 0x000e620000000800 */
[----:B---3--:R-:W-:-:S05]  /*23f70*/  IMAD.SHL.U32 R5, R5, 0x80, RZ ;  /* 0x0000008005057824 */ /* 0x008fca00078e00ff */
[----:B------:R-:W-:-:S05]  /*23f80*/  LOP3.LUT R4, R4, R5, RZ, 0xfc, !PT ;  /* 0x0000000504047212 */ /* 0x000fca00078efcff */
[----:B-1----:R-:W-:-:S04]  /*23f90*/  @P0 IMAD.HI.U32 R6, R4, R6, RZ ;  /* 0x0000000604060227 */ /* 0x002fc800078e00ff */
[----:B------:R-:W-:Y:S01]  /*23fa0*/  IMAD.MOV.U32 R0, RZ, RZ, R4 ;  /* 0x000000ffff007224 */ /* 0x000fe200078e0004 */
[----:B0-----:R-:W-:-:S05]  /*23fb0*/  @P0 SHF.R.U32.HI R0, RZ, R7, R6 ;  /* 0x00000007ff000219 */ /* 0x001fca0000011606 */
[----:B------:R-:W-:Y:S02]  /*23fc0*/  IMAD.MOV R6, RZ, RZ, -R0 ;  /* 0x000000ffff067224 */ /* 0x000fe400078e0a00 */
[----:B------:R-:W-:-:S04]  /*23fd0*/  IMAD.WIDE.U32 R2, R0, UR4, R2 ;  /* 0x0000000400027c25 */ /* 0x000fc8000f8e0002 */
[----:B------:R-:W-:Y:S01]  /*23fe0*/  IMAD R4, R8, R6, R4 ;  /* 0x0000000608047224 */ /* 0x000fe200078e0204 */
[----:B------:R-:W-:-:S05]  /*23ff0*/  SHF.R.S32.HI R6, RZ, 0x1f, R0 ;  /* 0x0000001fff067819 */ /* 0x000fca0000011400 */
[----:B------:R-:W-:-:S04]  /*24000*/  IMAD R6, R6, UR4, RZ ;  /* 0x0000000406067c24 */ /* 0x000fc8000f8e02ff */
[----:B------:R-:W-:Y:S01]  /*24010*/  IMAD R0, R0, UR5, R6 ;  /* 0x0000000500007c24 */ /* 0x000fe2000f8e0206 */
[----:B------:R-:W-:-:S04]  /*24020*/  ULDC.64 UR4, c[0x0][0x2c8] ;  /* 0x0000b20000047ab9 */ /* 0x000fc80000000a00 */
[----:B------:R-:W-:Y:S02]  /*24030*/  IADD3 R3, R3, R0, RZ ;  /* 0x0000000003037210 */ /* 0x000fe40007ffe0ff */
[----:B------:R-:W-:Y:S01]  /*24040*/  SHF.R.S32.HI R0, RZ, 0x1f, R4 ;  /* 0x0000001fff007819 */ /* 0x000fe20000011404 */
[----:B------:R-:W-:-:S04]  /*24050*/  IMAD.WIDE.U32 R2, R4, UR4, R2 ;  /* 0x0000000404027c25 */ /* 0x000fc8000f8e0002 */
[----:B------:R-:W-:Y:S01]  /*24060*/  IMAD R0, R0, UR4, RZ ;  /* 0x0000000400007c24 */ /* 0x000fe2000f8e02ff */
[----:B------:R-:W-:Y:S02]  /*24070*/  ULDC UR4, c[0x0][0x2b8] ;  /* 0x0000ae0000047ab9 */ /* 0x000fe40000000800 */
[----:B------:R-:W-:Y:S01]  /*24080*/  ISETP.GE.AND P1, PT, R9, UR4, PT ;  /* 0x0000000409007c0c */ /* 0x000fe2000bf26270 */
[----:B------:R-:W-:Y:S01]  /*24090*/  IMAD R0, R4, UR5, R0 ;  /* 0x0000000504007c24 */ /* 0x000fe2000f8e0200 */
[----:B------:R0:W5:Y:S01]  /*240a0*/  LDL R9, [R1+0x30] ;  /* 0x0000300001097983 */ /* 0x0001620000100800 */
[----:B------:R-:W-:Y:S02]  /*240b0*/  LEA R4, P2, R2, UR6, 0x1 ;  /* 0x0000000602047c11 */ /* 0x000fe4000f8408ff */
[----:B------:R-:W-:Y:S01]  /*240c0*/  IMAD.IADD R0, R3, 0x1, R0 ;  /* 0x0000000103007824 */ /* 0x000fe200078e0200 */
[----:B------:R-:W-:Y:S01]  /*240d0*/  ISETP.GE.AND P0, PT, R10, UR4, PT ;  /* 0x000000040a007c0c */ /* 0x000fe2000bf06270 */
[----:B------:R-:W-:-:S03]  /*240e0*/  UMOV UR4, 0xffffffff ;  /* 0xffffffff00047882 */ /* 0x000fc60000000000 */
[----:B------:R-:W-:Y:S01]  /*240f0*/  LEA.HI.X R3, R2, UR7, R0, 0x1, P2 ;  /* 0x0000000702037c11 */ /* 0x000fe200090f0c00 */
[----:B0-----:R-:W-:Y:S08]  /*24100*/  BRA.DIV UR4, `(.L_x_715) ;  /* 0x0000005204bc7947 */ /* 0x001ff0000b800000 */
[----:B------:R-:W0:Y:S02]  /*24110*/  S2R R6, SR_TID.X ;  /* 0x0000000000067919 */ /* 0x000e240000002100 */
[----:B0-----:R-:W-:-:S04]  /*24120*/  LOP3.LUT R6, R6, 0x7f, RZ, 0xc0, !PT ;  /* 0x0000007f06067812 */ /* 0x001fc800078ec0ff */
[----:B------:R-:W-:Y:S02]  /*24130*/  SHF.R.U32.HI R7, RZ, 0x3, R6 ;  /* 0x00000003ff077819 */ /* 0x000fe40000011606 */
[----:B------:R-:W2:Y:S01]  /*24140*/  LDL.LU R6, [R1+0x54] ;  /* 0x0000540001067983 */ /* 0x000ea20000300800 */
[----:B------:R-:W-:Y:S02]  /*24150*/  ULDC.64 UR4, c[0x0][0x208] ;  /* 0x0000820000047ab9 */ /* 0x000fe40000000a00 */
[----:B------:R-:W-:Y:S02]  /*24160*/  IMAD.IADD R0, R7, 0x1, R5 ;  /* 0x0000000107007824 */ /* 0x000fe400078e0205 */
[----:B------:R-:W0:Y:S03]  /*24170*/  SHFL.IDX PT, R7, R4, RZ, 0x181f ;  /* 0x00181fff04077589 */ /* 0x000e2600000e0000 */
[----:B------:R-:W-:Y:S01]  /*24180*/  IADD3 R5, R0, 0x10, RZ ;  /* 0x0000001000057810 */ /* 0x000fe20007ffe0ff */
        /* <DEDUP_REMOVED lines=25> */
[----:B0-----:R-:W-:-:S05]  /*24320*/  @!P2 IMAD.X R6, RZ, RZ, R6, P3 ;  /* 0x000000ffff06a224 */ /* 0x001fca00018e0606 */
[----:B------:R-:W-:Y:S01]  /*24330*/  @!P2 MOV R7, R6 ;  /* 0x000000060007a202 */ /* 0x000fe20000000f00 */
        /* <DEDUP_REMOVED lines=9> */
[----:B------:R-:W-:Y:S01]  /*243d0*/  @!P2 IMAD.MOV.U32 R7, RZ, RZ, R6 ;  /* 0x000000ffff07a224 */ /* 0x000fe200078e0006 */
[----:B------:R-:W-:Y:S01]  /*243e0*/  @!P2 MOV R6, R5 ;  /* 0x000000050006a202 */ /* 0x000fe20000000f00 */
[----:B------:R-:W-:-:S04]  /*243f0*/  VIADD R5, R0, 0x40 ;  /* 0x0000004000057836 */ /* 0x000fc80000000000 */
        /* <DEDUP_REMOVED lines=8> */
[----:B------:R-:W-:Y:S01]  /*24480*/  @!P2 IMAD.MOV.U32 R6, RZ, RZ, R5 ;  /* 0x000000ffff06a224 */ /* 0x000fe200078e0005 */
[----:B------:R-:W-:-:S04]  /*24490*/  IADD3 R5, R0, 0x50, RZ ;  /* 0x0000005000057810 */ /* 0x000fc80007ffe0ff */
        /* <DEDUP_REMOVED lines=15> */
[----:B-1----:R-:W-:-:S04]  /*24590*/  @!P2 LEA R5, P3, R10, R5, 0x1 ;  /* 0x000000050a05a211 */ /* 0x002fc800078608ff */
[----:B0-----:R-:W-:-:S05]  /*245a0*/  @!P2 IADD3.X R6, RZ, R6, RZ, P3, !PT ;  /* 0x00000006ff06a210 */ /* 0x001fca0001ffe4ff */
[----:B------:R-:W-:Y:S02]  /*245b0*/  @!P2 IMAD.MOV.U32 R7, RZ, RZ, R6 ;  /* 0x000000ffff07a224 */ /* 0x000fe400078e0006 */
[----:B------:R-:W-:Y:S02]  /*245c0*/  @!P2 IMAD.MOV.U32 R6, RZ, RZ, R5 ;  /* 0x000000ffff06a224 */ /* 0x000fe400078e0005 */
[----:B------:R0:W1:Y:S04]  /*245d0*/  SHFL.IDX PT, R5, R3, 0x7, 0x181f ;  /* 0x00f81f0003057f89 */ /* 0x00006800000e0000 */
[----:B------:R0:W-:Y:S04]  /*245e0*/  @!P2 LDGSTS.E.BYPASS.LTC128B.128 [R9+0x19400], desc[UR4][R6.64], !P0 ;  /* 0x194000000609afae */ /* 0x0001e8000c101d44 */
[----:B------:R0:W-:Y:S04]  /*245f0*/  @!P2 LDGSTS.E.BYPASS.LTC128B.128 [R9+0x1d400], desc[UR4][R6.64+0x80], !P1 ;  /* 0x1d4000800609afae */ /* 0x0001e8000c901d44 */
[----:B------:R0:W2:Y:S02]  /*24600*/  SHFL.IDX PT, R3, R4, 0x7, 0x181f ;  /* 0x00f81f0004037f89 */ /* 0x0000a400000e0000 */
.L_x_894:
        /* <DEDUP_REMOVED lines=12> */
.L_x_717:
[----:B------:R-:W-:Y:S05]  /*246d0*/  BSYNC B0 ;  /* 0x0000000000007941 */ /* 0x000fea0003800000 */
.L_x_716:
[----:B------:R-:W-:Y:S01]  /*246e0*/  NOP ;  /* 0x0000000000007918 */ /* 0x000fe20000000000 */
[----:B------:R-:W-:Y:S02]  /*246f0*/  PLOP3.LUT P0, PT, PT, PT, PT, 0x80, 0x0 ;  /* 0x000000000000781c */ /* 0x000fe40003f0f070 */
[----:B------:R-:W-:-:S11]  /*24700*/  IADD3 R11, R18, 0x34800, RZ ;  /* 0x00034800120b7810 */ /* 0x000fd60007ffe0ff */
.L_x_718:
        /* <DEDUP_REMOVED lines=16> */
[----:B------:R-:W4:Y:S03]  /*24810*/  SYNCS.PHASECHK.TRANS64.TRYWAIT P0, [R18+URZ+0x34820], R0 ;  /* 0x03482000120075a7 */ /* 0x000f26000800017f */
[----:B---34-:R-:W-:Y:S05]  /*24820*/  @!P0 BRA `(.L_x_720) ;  /* 0x0000005400cc8947 */ /* 0x018fea0003800000 */
.L_x_895:
[----:B------:R-:W-:Y:S05]  /*24830*/  BSYNC B0 ;  /* 0x0000000000007941 */ /* 0x000fea0003800000 */
.L_x_719:
[----:B0-2---:R-:W3:Y:S04]  /*24840*/  LDL R3, [R1+0x3c] ;  /* 0x00003c0001037983 */ /* 0x005ee80000100800 */
[----:B------:R-:W2:Y:S01]  /*24850*/  LDL R2, [R1+0x2c] ;  /* 0x00002c0001027983 */ /* 0x000ea20000100800 */
[----:B------:R-:W-:Y:S01]  /*24860*/  BSSY B0, `(.L_x_721) ;  /* 0x00001e9000007945 */ /* 0x000fe20003800000 */
[----:B---3--:R-:W-:-:S05]  /*24870*/  VIADD R0, R3, 0xfffffffe ;  /* 0xfffffffe03007836 */ /* 0x008fca0000000000 */
[----:B--2---:R-:W-:-:S13]  /*24880*/  ISETP.GE.AND P0, PT, R0, R2, PT ;  /* 0x000000020000720c */ /* 0x004fda0003f06270 */
[----:B------:R-:W-:Y:S05]  /*24890*/  @!P0 BRA `(.L_x_722) ;  /* 0x0000001c00948947 */ /* 0x000fea0003800000 */
[----:B-1----:R-:W2:Y:S04]  /*248a0*/  LDL.LU R5, [R1+0x58] ;  /* 0x0000580001057983 */ /* 0x002ea80000300800 */
[----:B------:R-:W3:Y:S04]  /*248b0*/  LDL.LU R4, [R1+0x40] ;  /* 0x0000400001047983 */ /* 0x000ee80000300800 */
[----:B------:R-:W4:Y:S01]  /*248c0*/  LDL.LU R3, [R1+0x38] ;  /* 0x0000380001037983 */ /* 0x000f220000300800 */
[----:B------:R-:W-:Y:S01]  /*248d0*/  LOP3.LUT R2, RZ, R2, RZ, 0x33, !PT ;  /* 0x00000002ff027212 */ /* 0x000fe200078e33ff */
[----:B------:R-:W-:Y:S01]  /*248e0*/  BSSY B2, `(.L_x_723) ;  /* 0x00000a7000027945 */ /* 0x000fe20003800000 */
[----:B--2---:R-:W-:-:S04]  /*248f0*/  VIADD R6, R5, 0x1 ;  /* 0x0000000105067836 */ /* 0x004fc80000000000 */
[----:B---3--:R-:W-:-:S05]  /*24900*/  IMAD R6, R6, R4, RZ ;  /* 0x0000000406067224 */ /* 0x008fca00078e02ff */
[----:B----4-:R-:W-:-:S04]  /*24910*/  VIMNMX R6, R3, R6, PT ;  /* 0x0000000603067248 */ /* 0x010fc80003fe0100 */
[----:B------:R-:W-:-:S04]  /*24920*/  IADD3 R9, -R6, RZ, RZ ;  /* 0x000000ff06097210 */ /* 0x000fc80007ffe1ff */
[----:B------:R-:W-:-:S05]  /*24930*/  VIADDMNMX R9, R9, 0x1, R2, !PT ;  /* 0x0000000109097846 */ /* 0x000fca0007800102 */
[----:B------:R-:W-:-:S05]  /*24940*/  IMAD.IADD R2, R6, 0x1, R9 ;  /* 0x0000000106027824 */ /* 0x000fca00078e0209 */
[----:B------:R-:W-:-:S04]  /*24950*/  LOP3.LUT R2, R2, 0x1, RZ, 0xc0, !PT ;  /* 0x0000000102027812 */ /* 0x000fc800078ec0ff */
[----:B------:R-:W-:-:S13]  /*24960*/  ISETP.NE.U32.AND P0, PT, R2, 0x1, PT ;  /* 0x000000010200780c */ /* 0x000fda0003f05070 */
[----:B------:R-:W-:Y:S05]  /*24970*/  @P0 BRA `(.L_x_724) ;  /* 0x0000000800740947 */ /* 0x000fea0003800000 */
[----:B------:R-:W2:Y:S04]  /*24980*/  LDL R4, [R1] ;  /* 0x0000000001047983 */ /* 0x000ea80000100800 */
        /* <DEDUP_REMOVED lines=24> */
[----:B------:R-:W-:-:S05]  /*24b10*/  IADD3 R3, -R2, RZ, RZ ;  /* 0x000000ff02037210 */ /* 0x000fca0007ffe1ff */
        /* <DEDUP_REMOVED lines=9> */
.L_x_727:
[----:B------:R-:W-:Y:S01]  /*24bb0*/  IMAD R3, R7, 0x8, R18 ;  /* 0x0000000807037824 */ /* 0x000fe200078e0212 */
[----:B------:R-:W-:Y:S01]  /*24bc0*/  SHF.L.U32 R2, R10, 0x1f, RZ ;  /* 0x0000001f0a027819 */ /* 0x000fe200000006ff */
[----:B------:R-:W-:Y:S03]  /*24bd0*/  BSSY B3, `(.L_x_728) ;  /* 0x0000003000037945 */ /* 0x000fe60003800000 */
[----:B------:R-:W1:Y:S02]  /*24be0*/  SYNCS.PHASECHK.TRANS64.TRYWAIT P0, [R3+URZ+0x34840], R2 ;  /* 0x03484002030075a7 */ /* 0x000e64000800017f */
[----:B-1----:R-:W-:Y:S05]  /*24bf0*/  @!P0 BRA `(.L_x_729) ;  /* 0x0000005000ec8947 */ /* 0x002fea0003800000 */
.L_x_896:
[----:B------:R-:W-:Y:S05]  /*24c00*/  BSYNC B3 ;  /* 0x0000000000037941 */ /* 0x000fea0003800000 */
.L_x_728:
        /* <DEDUP_REMOVED lines=12> */
.L_x_731:
[----:B------:R-:W-:Y:S05]  /*24cd0*/  BSYNC B3 ;  /* 0x0000000000037941 */ /* 0x000fea0003800000 */
.L_x_730:
[----:B-1----:R-:W2:Y:S01]  /*24ce0*/  LDL R2, [R1+0x18] ;  /* 0x0000180001027983 */ /* 0x002ea20000100800 */
[----:B------:R-:W-:Y:S01]  /*24cf0*/  IMAD.MOV.U32 R14, RZ, RZ, RZ ;  /* 0x000000ffff0e7224 */ /* 0x000fe200078e00ff */
[----:B------:R-:W-:Y:S01]  /*24d00*/  UIADD3 UR4, UP0, UR38, 0x370, URZ ;  /* 0x0000037026047890 */ /* 0x000fe2000ff1e03f */
[----:B------:R-:W-:Y:S01]  /*24d10*/  IMAD R8, R7, 0xb000, R18 ;  /* 0x0000b00007087824 */ /* 0x000fe200078e0212 */
[----:B------:R-:W-:Y:S01]  /*24d20*/  PLOP3.LUT P0, PT, PT, PT, PT, 0x80, 0x0 ;  /* 0x000000000000781c */ /* 0x000fe20003f0f070 */
[----:B------:R-:W-:Y:S01]  /*24d30*/  UMOV UR6, 0x0 ;  /* 0x0000000000067882 */ /* 0x000fe20000000000 */
[----:B------:R-:W-:Y:S01]  /*24d40*/  R2UR UR10, R14 ;  /* 0x000000000e0a72ca */ /* 0x000fe200000e0000 */
[----:B------:R-:W-:Y:S01]  /*24d50*/  VIADD R5, R8, 0x1e400 ;  /* 0x0001e40008057836 */ /* 0x000fe20000000000 */
[----:B------:R-:W-:Y:S01]  /*24d60*/  IADD3 R3, R3, 0x34830, RZ ;  /* 0x0003483003037810 */ /* 0x000fe20007ffe0ff */
[----:B------:R-:W-:Y:S01]  /*24d70*/  UIADD3.X UR5, URZ, UR39, URZ, UP0, !UPT ;  /* 0x000000273f057290 */ /* 0x000fe200087fe43f */
[----:B------:R-:W-:Y:S01]  /*24d80*/  UMOV UR7, 0x14f00000 ;  /* 0x14f0000000077882 */ /* 0x000fe20000000000 */
[----:B--2---:R-:W-:-:S10]  /*24d90*/  IMAD R2, R0, 0xb0, R2 ;  /* 0x000000b000027824 */ /* 0x004fd400078e0202 */
.L_x_732:
        /* <DEDUP_REMOVED lines=16> */
.L_x_733:
        /* <DEDUP_REMOVED lines=16> */
.L_x_897:
[----:B------:R-:W-:Y:S05]  /*24fa0*/  BSYNC B3 ;  /* 0x0000000000037941 */ /* 0x000fea0003800000 */
.L_x_734:
[----:B------:R-:W-:Y:S01]  /*24fb0*/  BSSY B3, `(.L_x_736) ;  /* 0x000000c000037945 */ /* 0x000fe20003800000 */
[----:B------:R-:W-:Y:S01]  /*24fc0*/  MOV R12, 0x0 ;  /* 0x00000000000c7802 */ /* 0x000fe20000000f00 */
[----:B------:R-:W-:Y:S02]  /*24fd0*/  IMAD.MOV.U32 R13, RZ, RZ, 0x14f00000 ;  /* 0x14f00000ff0d7424 */ /* 0x000fe400078e00ff */
[----:B------:R-:W-:Y:S05]  /*24fe0*/  @P1 BRA `(.L_x_737) ;  /* 0x0000000000201947 */ /* 0x000fea0003800000 */
        /* <DEDUP_REMOVED lines=8> */
.L_x_737:
[----:B------:R-:W-:Y:S05]  /*25070*/  BSYNC B3 ;  /* 0x0000000000037941 */ /* 0x000fea0003800000 */
.L_x_736:
        /* <DEDUP_REMOVED lines=8> */
[----:B------:R-:W-:-:S02]  /*25100*/  PLOP3.LUT P0, PT, PT, PT, PT, 0x80, 0x0 ;  /* 0x000000000000781c */ /* 0x000fc40003f0f070 */
[----:B------:R-:W-:Y:S01]  /*25110*/  IADD3 R2, R2, 0x34850, RZ ;  /* 0x0003485002027810 */ /* 0x000fe20007ffe0ff */
[----:B------:R-:W-:Y:S01]  /*25120*/  UIADD3.X UR5, URZ, UR39, URZ, UP0, !UPT ;  /* 0x000000273f057290 */ /* 0x000fe200087fe43f */
[----:B--2---:R-:W-:Y:S02]  /*25130*/  IMAD R3, R3, 0xb0, R5 ;  /* 0x000000b003037824 */ /* 0x004fe400078e0205 */
[----:B------:R-:W-:-:S09]  /*25140*/  VIADD R5, R8, 0x400 ;  /* 0x0000040008057836 */ /* 0x000fd20000000000 */
.L_x_738:
        /* <DEDUP_REMOVED lines=15> */
.L_x_739:
        /* <DEDUP_REMOVED lines=12> */
.L_x_726:
[----:B------:R-:W-:Y:S05]  /*25300*/  BSYNC B1 ;  /* 0x0000000000017941 */ /* 0x000fea0003800000 */
.L_x_725:
[----:B0-----:R-:W2:Y:S01]  /*25310*/  LDL.LU R0, [R1+0x3c] ;  /* 0x00003c0001007983 */ /* 0x001ea20000300800 */
[----:B------:R-:W-:-:S03]  /*25320*/  MOV R19, R7 ;  /* 0x0000000700137202 */ /* 0x000fc60000000f00 */
[----:B------:R0:W-:Y:S02]  /*25330*/  STL [R1+0xc], R10 ;  /* 0x00000c0a01007387 */ /* 0x0001e40000100800 */
[----:B0-2---:R-:W-:-:S07]  /*25340*/  VIADD R0, R0, 0xfffffffd ;  /* 0xfffffffd00007836 */ /* 0x005fce0000000000 */
.L_x_724:
[----:B------:R-:W-:Y:S05]  /*25350*/  BSYNC B2 ;  /* 0x0000000000027941 */ /* 0x000fea0003800000 */
.L_x_723:
[----:B------:R-:W-:Y:S01]  /*25360*/  VIADD R9, R9, 0xfffffffe ;  /* 0xfffffffe09097836 */ /* 0x000fe20000000000 */
[----:B------:R-:W-:-:S04]  /*25370*/  LOP3.LUT R6, RZ, R6, RZ, 0x33, !PT ;  /* 0x00000006ff067212 */ /* 0x000fc800078e33ff */
[----:B------:R-:W-:-:S13]  /*25380*/  ISETP.NE.AND P0, PT, R9, R6, PT ;  /* 0x000000060900720c */ /* 0x000fda0003f05270 */
[----:B------:R-:W-:Y:S05]  /*25390*/  @!P0 BRA `(.L_x_722) ;  /* 0x0000001000d48947 */ /* 0x000fea0003800000 */
[----:B------:R-:W-:-:S07]  /*253a0*/  IMAD.MOV.U32 R8, RZ, RZ, R17 ;  /* 0x000000ffff087224 */ /* 0x000fce00078e0011 */
.L_x_770:
[----:B------:R-:W2:Y:S04]  /*253b0*/  LDL R3, [R1] ;  /* 0x0000000001037983 */ /* 0x000ea80000100800 */
        /* <DEDUP_REMOVED lines=22> */
[----:B0-----:R-:W-:Y:S01]  /*25520*/  @P0 IMAD.HI.U32 R6, R0, R2, RZ ;  /* 0x0000000200060227 */ /* 0x001fe200078e00ff */
[----:B------:R-:W-:-:S04]  /*25530*/  MOV R2, R0 ;  /* 0x0000000000027202 */ /* 0x000fc80000000f00 */
        /* <DEDUP_REMOVED lines=11> */
.L_x_742:
[----:B------:R-:W-:Y:S01]  /*255f0*/  IMAD R3, R4, 0x8, R18 ;  /* 0x0000000804037824 */ /* 0x000fe200078e0212 */
[----:B------:R-:W-:Y:S01]  /*25600*/  SHF.L.U32 R2, R5, 0x1f, RZ ;  /* 0x0000001f05027819 */ /* 0x000fe200000006ff */
[----:B------:R-:W-:Y:S03]  /*25610*/  BSSY B2, `(.L_x_743) ;  /* 0x0000003000027945 */ /* 0x000fe60003800000 */
[----:B------:R-:W1:Y:S02]  /*25620*/  SYNCS.PHASECHK.TRANS64.TRYWAIT P0, [R3+URZ+0x34840], R2 ;  /* 0x03484002030075a7 */ /* 0x000e64000800017f */
[----:B-1----:R-:W-:Y:S05]  /*25630*/  @!P0 BRA `(.L_x_744) ;  /* 0x0000004800848947 */ /* 0x002fea0003800000 */
.L_x_898:
[----:B------:R-:W-:Y:S05]  /*25640*/  BSYNC B2 ;  /* 0x0000000000027941 */ /* 0x000fea0003800000 */
.L_x_743:
[----:B------:R-:W2:Y:S01]  /*25650*/  S2R R7, SR_TID.X ;  /* 0x0000000000077919 */ /* 0x000ea20000002100 */
[----:B------:R-:W-:Y:S01]  /*25660*/  BSSY B2, `(.L_x_745) ;  /* 0x000000b000027945 */ /* 0x000fe20003800000 */
        /* <DEDUP_REMOVED lines=10> */
.L_x_746:
[----:B------:R-:W-:Y:S05]  /*25710*/  BSYNC B2 ;  /* 0x0000000000027941 */ /* 0x000fea0003800000 */
.L_x_745:
[----:B------:R-:W2:Y:S01]  /*25720*/  LDL R7, [R1+0x18] ;  /* 0x0000180001077983 */ /* 0x000ea20000100800 */
[----:B------:R-:W-:Y:S01]  /*25730*/  MOV R10, RZ ;  /* 0x000000ff000a7202 */ /* 0x000fe20000000f00 */
[----:B-1----:R-:W-:Y:S01]  /*25740*/  IMAD R2, R4, 0xb000, R18 ;  /* 0x0000b00004027824 */ /* 0x002fe200078e0212 */
[----:B------:R-:W-:Y:S01]  /*25750*/  UIADD3 UR4, UP0, UR38, 0x370, URZ ;  /* 0x0000037026047890 */ /* 0x000fe2000ff1e03f */
[----:B------:R-:W-:Y:S01]  /*25760*/  PLOP3.LUT P0, PT, PT, PT, PT, 0x80, 0x0 ;  /* 0x000000000000781c */ /* 0x000fe20003f0f070 */
[----:B------:R-:W-:Y:S01]  /*25770*/  VIADD R3, R3, 0x34830 ;  /* 0x0003483003037836 */ /* 0x000fe20000000000 */
[----:B------:R-:W-:Y:S01]  /*25780*/  R2UR UR10, R10 ;  /* 0x000000000a0a72ca */ /* 0x000fe200000e0000 */
[----:B0-----:R-:W-:Y:S01]  /*25790*/  VIADD R9, R2, 0x1e400 ;  /* 0x0001e40002097836 */ /* 0x001fe20000000000 */
[----:B------:R-:W-:Y:S01]  /*257a0*/  UIADD3.X UR5, URZ, UR39, URZ, UP0, !UPT ;  /* 0x000000273f057290 */ /* 0x000fe200087fe43f */
[----:B------:R-:W-:Y:S01]  /*257b0*/  UMOV UR6, 0x0 ;  /* 0x0000000000067882 */ /* 0x000fe20000000000 */
[----:B------:R-:W-:Y:S01]  /*257c0*/  UMOV UR7, 0x14f00000 ;  /* 0x14f0000000077882 */ /* 0x000fe20000000000 */
[----:B--2---:R-:W-:-:S10]  /*257d0*/  IMAD R7, R6, 0xb0, R7 ;  /* 0x000000b006077824 */ /* 0x004fd400078e0207 */
.L_x_747:
        /* <DEDUP_REMOVED lines=16> */
.L_x_748:
        /* <DEDUP_REMOVED lines=11> */
[----:B------:R-:W-:Y:S01]  /*25990*/  LEA R2, R19, R11, 0x3 ;  /* 0x0000000b13027211 */ /* 0x000fe200078e18ff */
[----:B------:R-:W-:Y:S01]  /*259a0*/  BSSY B2, `(.L_x_749) ;  /* 0x0000004000027945 */ /* 0x000fe20003800000 */
[----:B--2---:R-:W-:-:S04]  /*259b0*/  SHF.L.U32 R3, R12, 0x1f, RZ ;  /* 0x0000001f0c037819 */ /* 0x004fc800000006ff */
[----:B------:R-:W0:Y:S02]  /*259c0*/  SYNCS.PHASECHK.TRANS64.TRYWAIT P0, [R2+URZ+0x60], R3 ;  /* 0x00006003020075a7 */ /* 0x000e24000800017f */
[----:B0-----:R-:W-:Y:S05]  /*259d0*/  @!P0 BRA `(.L_x_750) ;  /* 0x0000004400b08947 */ /* 0x001fea0003800000 */
.L_x_899:
[----:B------:R-:W-:Y:S05]  /*259e0*/  BSYNC B2 ;  /* 0x0000000000027941 */ /* 0x000fea0003800000 */
.L_x_749:
        /* <DEDUP_REMOVED lines=11> */
.L_x_752:
[----:B------:R-:W-:Y:S05]  /*25aa0*/  BSYNC B2 ;  /* 0x0000000000027941 */ /* 0x000fea0003800000 */
.L_x_751:
        /* <DEDUP_REMOVED lines=10> */
[----:B--2---:R-:W-:Y:S01]  /*25b50*/  IMAD R3, R3, 0xb0, R7 ;  /* 0x000000b003037824 */ /* 0x004fe200078e0207 */
[----:B------:R-:W-:-:S10]  /*25b60*/  IADD3 R7, R19, 0x400, RZ ;  /* 0x0000040013077810 */ /* 0x000fd40007ffe0ff */
.L_x_753:
        /* <DEDUP_REMOVED lines=15> */
.L_x_754:
        /* <DEDUP_REMOVED lines=12> */
.L_x_741:
[----:B------:R-:W-:Y:S05]  /*25d20*/  BSYNC B1 ;  /* 0x0000000000017941 */ /* 0x000fea0003800000 */
.L_x_740:
[----:B------:R-:W2:Y:S01]  /*25d30*/  LDL R2, [R1] ;  /* 0x0000000001027983 */ /* 0x000ea20000100800 */
        /* <DEDUP_REMOVED lines=11> */
[----:B------:R-:W-:Y:S02]  /*25df0*/  MOV R7, R6 ;  /* 0x0000000600077202 */ /* 0x000fe40000000f00 */
        /* <DEDUP_REMOVED lines=23> */
.L_x_757:
[----:B------:R-:W-:Y:S01]  /*25f70*/  IMAD R2, R19, 0x8, R18 ;  /* 0x0000000813027824 */ /* 0x000fe200078e0212 */
[----:B------:R-:W-:Y:S01]  /*25f80*/  SHF.L.U32 R3, R10, 0x1f, RZ ;  /* 0x0000001f0a037819 */ /* 0x000fe200000006ff */
[----:B------:R-:W-:Y:S03]  /*25f90*/  BSSY B2, `(.L_x_758) ;  /* 0x0000003000027945 */ /* 0x000fe60003800000 */
[----:B------:R-:W2:Y:S02]  /*25fa0*/  SYNCS.PHASECHK.TRANS64.TRYWAIT P0, [R2+URZ+0x34840], R3 ;  /* 0x03484003020075a7 */ /* 0x000ea4000800017f */
[----:B--2---:R-:W-:Y:S05]  /*25fb0*/  @!P0 BRA `(.L_x_759) ;  /* 0x00000040004c8947 */ /* 0x004fea0003800000 */
.L_x_900:
[----:B------:R-:W-:Y:S05]  /*25fc0*/  BSYNC B2 ;  /* 0x0000000000027941 */ /* 0x000fea0003800000 */
.L_x_758:
[----:B-1----:R-:W1:Y:S01]  /*25fd0*/  S2R R9, SR_TID.X ;  /* 0x0000000000097919 */ /* 0x002e620000002100 */
[----:B------:R-:W-:Y:S01]  /*25fe0*/  BSSY B2, `(.L_x_760) ;  /* 0x000000b000027945 */ /* 0x000fe20003800000 */
[----:B-1----:R-:W-:-:S04]  /*25ff0*/  LOP3.LUT R9, R9, 0x7f, RZ, 0xc0, !PT ;  /* 0x0000007f09097812 */ /* 0x002fc800078ec0ff */
[----:B------:R-:W-:-:S13]  /*26000*/  ISETP.NE.AND P1, PT, R9, RZ, PT ;  /* 0x000000ff0900720c */ /* 0x000fda0003f25270 */
[----:B------:R-:W-:Y:S05]  /*26010*/  @P1 BRA `(.L_x_761) ;  /* 0x00000000001c1947 */ /* 0x000fea0003800000 */
[----:B------:R-:W1:Y:S01]  /*26020*/  S2R R9, SR_TID.X ;  /* 0x0000000000097919 */ /* 0x000e620000002100 */
[----:B--2---:R-:W-:-:S04]  /*26030*/  MOV R3, 0xb000 ;  /* 0x0000b00000037802 */ /* 0x004fc80000000f00 */
[----:B------:R3:W-:Y:S01]  /*26040*/  SYNCS.ARRIVE.TRANS64 RZ, [R2+URZ+0x34830], R3 ;  /* 0x0348300302ff79a7 */ /* 0x0007e2000800003f */
[----:B-1----:R-:W-:-:S04]  /*26050*/  LOP3.LUT R9, R9, 0x1f, RZ, 0xc0, !PT ;  /* 0x0000001f09097812 */ /* 0x002fc800078ec0ff */
[----:B------:R-:W-:-:S13]  /*26060*/  ISETP.NE.AND P0, PT, R9, RZ, PT ;  /* 0x000000ff0900720c */ /* 0x000fda0003f05270 */
[----:B---3--:R-:W-:Y:S05]  /*26070*/  @!P0 BRA `(.L_x_761) ;  /* 0x0000000000048947 */ /* 0x008fea0003800000 */
[----:B------:R-:W-:Y:S01]  /*26080*/  BPT.TRAP 0x1 ;  /* 0x000000040000795c */ /* 0x000fe20000300000 */
.L_x_761:
[----:B------:R-:W-:Y:S05]  /*26090*/  BSYNC B2 ;  /* 0x0000000000027941 */ /* 0x000fea0003800000 */
.L_x_760:
[----:B--2---:R-:W2:Y:S01]  /*260a0*/  LDL R3, [R1+0x18] ;  /* 0x0000180001037983 */ /* 0x004ea20000100800 */
[----:B------:R-:W-:Y:S01]  /*260b0*/  IMAD.MOV.U32 R14, RZ, RZ, RZ ;  /* 0x000000ffff0e7224 */ /* 0x000fe200078e00ff */
[----:B------:R-:W-:Y:S01]  /*260c0*/  UIADD3 UR4, UP0, UR38, 0x370, URZ ;  /* 0x0000037026047890 */ /* 0x000fe2000ff1e03f */
[C---:B------:R-:W-:Y:S01]  /*260d0*/  IMAD R2, R19.reuse, 0x8, R11 ;  /* 0x0000000813027824 */ /* 0x040fe200078e020b */
[----:B------:R-:W-:Y:S01]  /*260e0*/  PLOP3.LUT P0, PT, PT, PT, PT, 0x80, 0x0 ;  /* 0x000000000000781c */ /* 0x000fe20003f0f070 */
[----:B0-----:R-:W-:Y:S01]  /*260f0*/  IMAD R10, R19, 0xb000, R18 ;  /* 0x0000b000130a7824 */ /* 0x001fe200078e0212 */
[----:B------:R-:W-:Y:S01]  /*26100*/  R2UR UR10, R14 ;  /* 0x000000000e0a72ca */ /* 0x000fe200000e0000 */
[----:B------:R-:W-:Y:S01]  /*26110*/  VIADD R2, R2, 0x30 ;  /* 0x0000003002027836 */ /* 0x000fe20000000000 */
[----:B------:R-:W-:Y:S01]  /*26120*/  UIADD3.X UR5, URZ, UR39, URZ, UP0, !UPT ;  /* 0x000000273f057290 */ /* 0x000fe200087fe43f */
[----:B------:R-:W-:Y:S01]  /*26130*/  VIADD R9, R10, 0x1e400 ;  /* 0x0001e4000a097836 */ /* 0x000fe20000000000 */
[----:B------:R-:W-:Y:S01]  /*26140*/  UMOV UR6, 0x0 ;  /* 0x0000000000067882 */ /* 0x000fe20000000000 */
[----:B------:R-:W-:Y:S01]  /*26150*/  UMOV UR7, 0x14f00000 ;  /* 0x14f0000000077882 */ /* 0x000fe20000000000 */
[----:B--2---:R-:W-:-:S09]  /*26160*/  IMAD R3, R7, 0xb0, R3 ;  /* 0x000000b007037824 */ /* 0x004fd200078e0203 */
.L_x_762:
        /* <DEDUP_REMOVED lines=10> */
[----:B------:R-:W-:Y:S01]  /*26210*/  MOV R9, 0x40 ;  /* 0x0000004000097802 */ /* 0x000fe20000000f00 */
[----:B------:R-:W-:Y:S01]  /*26220*/  VIADD R10, R10, 0x23c00 ;  /* 0x00023c000a0a7836 */ /* 0x000fe20000000000 */
[----:B------:R-:W-:Y:S01]  /*26230*/  PLOP3.LUT P0, PT, PT, PT, PT, 0x80, 0x0 ;  /* 0x000000000000781c */ /* 0x000fe20003f0f070 */
[----:B------:R-:W-:Y:S01]  /*26240*/  UMOV UR6, 0x0 ;  /* 0x0000000000067882 */ /* 0x000fe20000000000 */
[----:B------:R-:W-:Y:S01]  /*26250*/  R2UR UR10, R9 ;  /* 0x00000000090a72ca */ /* 0x000fe200000e0000 */
[----:B------:R-:W-:-:S14]  /*26260*/  UMOV UR7, 0x14f00000 ;  /* 0x14f0000000077882 */ /* 0x000fdc0000000000 */
.L_x_763:
        /* <DEDUP_REMOVED lines=15> */
.L_x_901:
[----:B------:R-:W-:Y:S05]  /*26360*/  BSYNC B2 ;  /* 0x0000000000027941 */ /* 0x000fea0003800000 */
.L_x_764:
        /* <DEDUP_REMOVED lines=9> */
[----:B--2---:R-:W-:Y:S05]  /*26400*/  @!P0 BRA `(.L_x_767) ;  /* 0x0000000000048947 */ /* 0x004fea0003800000 */
[----:B------:R-:W-:Y:S01]  /*26410*/  BPT.TRAP 0x1 ;  /* 0x000000040000795c */ /* 0x000fe20000300000 */
.L_x_767:
[----:B------:R-:W-:Y:S05]  /*26420*/  BSYNC B2 ;  /* 0x0000000000027941 */ /* 0x000fea0003800000 */
.L_x_766:
        /* <DEDUP_REMOVED lines=12> */
.L_x_768:
        /* <DEDUP_REMOVED lines=15> */
.L_x_769:
        /* <DEDUP_REMOVED lines=12> */
.L_x_756:
[----:B------:R-:W-:Y:S05]  /*266a0*/  BSYNC B1 ;  /* 0x0000000000017941 */ /* 0x000fea0003800000 */
.L_x_755:
[----:B------:R-:W2:Y:S01]  /*266b0*/  LDL R2, [R1+0x2c] ;  /* 0x00002c0001027983 */ /* 0x000ea20000100800 */
[----:B------:R-:W-:Y:S02]  /*266c0*/  IADD3 R0, R0, -0x2, RZ ;  /* 0xfffffffe00007810 */ /* 0x000fe40007ffe0ff */
[----:B--2---:R-:W-:-:S13]  /*266d0*/  ISETP.GT.AND P0, PT, R6, R2, PT ;  /* 0x000000020600720c */ /* 0x004fda0003f04270 */
[----:B------:R-:W-:Y:S05]  /*266e0*/  @P0 BRA `(.L_x_770) ;  /* 0xffffffec00300947 */ /* 0x000fea000383ffff */
.L_x_722:
[----:B------:R-:W-:Y:S05]  /*266f0*/  BSYNC B0 ;  /* 0x0000000000007941 */ /* 0x000fea0003800000 */
.L_x_721:
        /* <DEDUP_REMOVED lines=9> */
[----:B------:R-:W-:Y:S01]  /*26790*/  ULDC.64 UR6, c[0x0][0x208] ;  /* 0x0000820000067ab9 */ /* 0x000fe20000000a00 */
[----:B--2---:R-:W-:-:S06]  /*267a0*/  ISETP.EQ.U32.AND P0, PT, R0, R2, PT ;  /* 0x000000020000720c */ /* 0x004fcc0003f02070 */
[----:B------:R-:W1:Y:S07]  /*267b0*/  POPC R2, UR4 ;  /* 0x0000000400027d09 */ /* 0x000e6e0008000000 */
[----:B-1----:R-:W2:Y:S04]  /*267c0*/  @P0 ATOMG.E.ADD.STRONG.GPU PT, R2, desc[UR6][R4.64], R2 ;  /* 0x00000002040209a8 */ /* 0x002ea800081ee1c6 */
[----:B--2---:R1:W2:Y:S02]  /*267d0*/  SHFL.IDX PT, R2, R2, R0, 0x1f ;  /* 0x00001f0002027589 */ /* 0x0042a400000e0000 */
[----:B-1----:R-:W1:Y:S02]  /*267e0*/  S2R R0, SR_LTMASK ;  /* 0x0000000000007919 */ /* 0x002e640000003900 */
[----:B-1----:R-:W-:-:S06]  /*267f0*/  LOP3.LUT R0, R0, UR4, RZ, 0xc0, !PT ;  /* 0x0000000400007c12 */ /* 0x002fcc000f8ec0ff */
[----:B------:R-:W2:Y:S02]  /*26800*/  POPC R0, R0 ;  /* 0x0000000000007309 */ /* 0x000ea40000000000 */
[----:B--2---:R-:W-:-:S05]  /*26810*/  IADD3 R0, R2, UR36, R0 ;  /* 0x0000002402007c10 */ /* 0x004fca000fffe000 */
[----:B------:R2:W-:Y:S02]  /*26820*/  STL [R1+0x10], R0 ;  /* 0x0000100001007387 */ /* 0x0005e40000100800 */
.L_x_772:
[----:B------:R-:W-:Y:S05]  /*26830*/  BSYNC B0 ;  /* 0x0000000000007941 */ /* 0x000fea0003800000 */
.L_x_771:
[----:B--2---:R-:W2:Y:S01]  /*26840*/  LDL R0, [R1] ;  /* 0x0000000001007983 */ /* 0x004ea20000100800 */
        /* <DEDUP_REMOVED lines=10> */
.L_x_902:
[----:B------:R-:W-:Y:S05]  /*268f0*/  BSYNC B1 ;  /* 0x0000000000017941 */ /* 0x000fea0003800000 */
.L_x_775:
        /* <DEDUP_REMOVED lines=9> */
.L_x_778:
[----:B------:R-:W-:Y:S05]  /*26990*/  BSYNC B1 ;  /* 0x0000000000017941 */ /* 0x000fea0003800000 */
.L_x_777:
        /* <DEDUP_REMOVED lines=12> */
.L_x_779:
        /* <DEDUP_REMOVED lines=11> */
[----:B------:R-:W-:Y:S01]  /*26b10*/  UMOV UR6, 0x0 ;  /* 0x0000000000067882 */ /* 0x000fe20000000000 */
[----:B------:R-:W-:Y:S01]  /*26b20*/  IADD3 R2, R2, 0x5c00, RZ ;  /* 0x00005c0002027810 */ /* 0x000fe20007ffe0ff */
[----:B------:R-:W-:Y:S01]  /*26b30*/  UMOV UR7, 0x14f00000 ;  /* 0x14f0000000077882 */ /* 0x000fe20000000000 */
[----:B------:R-:W-:-:S09]  /*26b40*/  UMOV UR10, 0x40 ;  /* 0x00000040000a7882 */ /* 0x000fd20000000000 */
.L_x_780:
        /* <DEDUP_REMOVED lines=10> */
.L_x_774:
[----:B------:R-:W-:Y:S05]  /*26bf0*/  BSYNC B0 ;  /* 0x0000000000007941 */ /* 0x000fea0003800000 */
.L_x_773:
[----:B------:R-:W2:Y:S01]  /*26c00*/  LDL.LU R4, [R1+0xc] ;  /* 0x00000c0001047983 */ /* 0x000ea20000300800 */
[----:B------:R-:W-:-:S05]  /*26c10*/  VIADD R19, R19, 0x1 ;  /* 0x0000000113137836 */ /* 0x000fca0000000000 */
[----:B------:R-:W-:-:S04]  /*26c20*/  ISETP.NE.AND P0, PT, R19, 0x2, PT ;  /* 0x000000021300780c */ /* 0x000fc80003f05270 */
[----:B------:R-:W-:Y:S02]  /*26c30*/  SEL R0, RZ, 0x1, P0 ;  /* 0x00000001ff007807 */ /* 0x000fe40000000000 */
[----:B------:R-:W-:Y:S02]  /*26c40*/  SEL R19, R19, RZ, P0 ;  /* 0x000000ff13137207 */ /* 0x000fe40000000000 */
[----:B--2---:R-:W-:-:S05]  /*26c50*/  LOP3.LUT R4, R4, R0, RZ, 0x3c, !PT ;  /* 0x0000000004047212 */ /* 0x004fca00078e3cff */
[----:B------:R2:W-:Y:S02]  /*26c60*/  STL [R1+0xc], R4 ;  /* 0x00000c0401007387 */ /* 0x0005e40000100800 */
.L_x_701:
[----:B------:R-:W-:Y:S05]  /*26c70*/  BSYNC B7 ;  /* 0x0000000000077941 */ /* 0x000fea0003800000 */
.L_x_699:
[----:B---3--:R-:W3:Y:S02]  /*26c80*/  LDL R0, [R1] ;  /* 0x0000000001007983 */ /* 0x008ee40000100800 */
[----:B---3--:R-:W-:-:S13]  /*26c90*/  LOP3.LUT P0, RZ, R0, 0x2, RZ, 0xc0, !PT ;  /* 0x0000000200ff7812 */ /* 0x008fda000780c0ff */
[----:B------:R-:W-:Y:S05]  /*26ca0*/  @!P0 BRA `(.L_x_781) ;  /* 0x00000000002c8947 */ /* 0x000fea0003800000 */
[----:B------:R-:W-:Y:S05]  /*26cb0*/  WARPSYNC.ALL ;  /* 0x0000000000007948 */ /* 0x000fea0003800000 */
[----:B------:R-:W3:Y:S08]  /*26cc0*/  S2UR UR5, SR_CgaCtaId ;  /* 0x00000000000579c3 */ /* 0x000ef00000008800 */
[----:B------:R-:W-:Y:S06]  /*26cd0*/  BAR.SYNC.DEFER_BLOCKING 0x5, 0x180 ;  /* 0x0146000000007b1d */ /* 0x000fec0000010000 */
[----:B------:R-:W-:-:S02]  /*26ce0*/  UMOV UR4, 0x400 ;  /* 0x0000040000047882 */ /* 0x000fc40000000000 */
[----:B---3--:R-:W-:-:S06]  /*26cf0*/  ULEA UR4, UR5, UR4, 0x18 ;  /* 0x0000000405047291 */ /* 0x008fcc000f8ec03f */
[----:B------:R-:W-:-:S05]  /*26d00*/  IMAD.U32 R18, RZ, RZ, UR4 ;  /* 0x00000004ff127e24 */ /* 0x000fca000f8e00ff */
[----:B-12---:R-:W1:Y:S04]  /*26d10*/  LDS.128 R4, [R18+0x348d0] ;  /* 0x0348d00012047984 */ /* 0x006e680000000c00 */
[----:B-1----:R1:W-:Y:S04]  /*26d20*/  STL.64 [R1+0x10], R4 ;  /* 0x0000100401007387 */ /* 0x0023e80000100a00 */
[----:B------:R1:W-:Y:S01]  /*26d30*/  STL.64 [R1+0x18], R6 ;  /* 0x0000180601007387 */ /* 0x0003e20000100a00 */
[----:B------:R-:W-:Y:S06]  /*26d40*/  BAR.ARV 0x4, 0x180 ;  /* 0x0106000000007b1d */ /* 0x000fec0000002000 */
[----:B------:R-:W-:Y:S05]  /*26d50*/  BRA `(.L_x_782) ;  /* 0x0000000c00287947 */ /* 0x000fea0003800000 */
.L_x_781:
[----:B------:R-:W3:Y:S01]  /*26d60*/  S2R R16, SR_TID.X ;  /* 0x0000000000107919 */ /* 0x000ee20000002100 */
[----:B------:R-:W-:Y:S01]  /*26d70*/  UMOV UR4, 0xffffffff ;  /* 0xffffffff00047882 */ /* 0x000fe20000000000 */
[----:B---3--:R-:W-:-:S04]  /*26d80*/  LOP3.LUT R16, R16, 0x1f, RZ, 0xc0, !PT ;  /* 0x0000001f10107812 */ /* 0x008fc800078ec0ff */
[----:B------:R-:W-:Y:S01]  /*26d90*/  ISETP.NE.AND P0, PT, R16, 0x1f, PT ;  /* 0x0000001f1000780c */ /* 0x000fe20003f05270 */
[----:B------:R-:W-:-:S12]  /*26da0*/  BRA.DIV UR4, `(.L_x_783) ;  /* 0x00000036040c7947 */ /* 0x000fd8000b800000 */
[----:B------:R-:W0:Y:S01]  /*26db0*/  LDL.LU R2, [R1+0x10] ;  /* 0x0000100001027983 */ /* 0x000e220000300800 */
[----:B------:R-:W-:-:S03]  /*26dc0*/  ULDC UR4, c[0x0][0xc3c] ;  /* 0x00030f0000047ab9 */ /* 0x000fc60000000800 */
[----:B-12---:R-:W2:Y:S01]  /*26dd0*/  LDL R3, [R1+0x1c] ;  /* 0x00001c0001037983 */ /* 0x006ea20000100800 */
[----:B------:R-:W-:Y:S01]  /*26de0*/  ULDC.64 UR6, c[0x0][0x208] ;  /* 0x0000820000067ab9 */ /* 0x000fe20000000a00 */
[----:B0-----:R-:W-:Y:S02]  /*26df0*/  IMAD.MOV.U32 R10, RZ, RZ, R2 ;  /* 0x000000ffff0a7224 */ /* 0x001fe400078e0002 */
[----:B--2---:R-:W-:-:S05]  /*26e00*/  IMAD.IADD R0, R3, 0x1, R16 ;  /* 0x0000000103007824 */ /* 0x004fca00078e0210 */
[----:B------:R-:W-:-:S13]  /*26e10*/  ISETP.GE.OR P1, PT, R0, UR4, !P0 ;  /* 0x0000000400007c0c */ /* 0x000fda000c726670 */
[----:B------:R-:W0:Y:S08]  /*26e20*/  @!P1 LDC.64 R2, c[0x0][0xc80] ;  /* 0x00032000ff029b82 */ /* 0x000e300000000a00 */
[----:B------:R-:W1:Y:S01]  /*26e30*/  @!P1 LDC.64 R6, c[0x0][0xc78] ;  /* 0x00031e00ff069b82 */ /* 0x000e620000000a00 */
[----:B0-----:R-:W-:-:S05]  /*26e40*/  @!P1 IMAD.WIDE R2, R0, 0x4, R2 ;  /* 0x0000000400029825 */ /* 0x001fca00078e0202 */
[----:B------:R1:W2:Y:S02]  /*26e50*/  @!P1 LDG.E R8, desc[UR6][R2.64] ;  /* 0x0000000602089981 */ /* 0x0002a4000c1e1900 */
[----:B-1----:R-:W-:-:S06]  /*26e60*/  @!P1 IMAD.WIDE R2, R0, 0x4, R6 ;  /* 0x0000000400029825 */ /* 0x002fcc00078e0206 */
[----:B------:R-:W3:Y:S01]  /*26e70*/  @!P1 LDG.E R2, desc[UR6][R2.64] ;  /* 0x0000000602029981 */ /* 0x000ee2000c1e1900 */
[----:B------:R-:W-:Y:S01]  /*26e80*/  MOV R4, RZ ;  /* 0x000000ff00047202 */ /* 0x000fe20000000f00 */
[----:B------:R-:W-:Y:S01]  /*26e90*/  IMAD.MOV.U32 R6, RZ, RZ, RZ ;  /* 0x000000ffff067224 */ /* 0x000fe200078e00ff */
[C---:B------:R-:W-:Y:S01]  /*26ea0*/  ISETP.GE.U32.AND P2, PT, R16.reuse, 0x2, PT ;  /* 0x000000021000780c */ /* 0x040fe20003f46070 */
[----:B------:R-:W-:Y:S01]  /*26eb0*/  SHFL.IDX PT, R5, R10, RZ, 0x1f ;  /* 0x00001fff0a057589 */ /* 0x000fe200000e0000 */
[C---:B------:R-:W-:Y:S02]  /*26ec0*/  ISETP.GE.U32.AND P3, PT, R16.reuse, 0x4, PT ;  /* 0x000000041000780c */ /* 0x040fe40003f66070 */
[C---:B------:R-:W-:Y:S01]  /*26ed0*/  ISETP.GE.U32.AND P4, PT, R16.reuse, 0x8, PT ;  /* 0x000000081000780c */ /* 0x040fe20003f86070 */
[----:B------:R-:W-:Y:S01]  /*26ee0*/  SHFL.IDX PT, R0, R10, 0x1, 0x1f ;  /* 0x00201f000a007f89 */ /* 0x000fe200000e0000 */
[----:B------:R-:W-:Y:S01]  /*26ef0*/  ISETP.GE.U32.AND P5, PT, R16, 0x10, PT ;  /* 0x000000101000780c */ /* 0x000fe20003fa6070 */
[----:B--2---:R-:W-:-:S02]  /*26f00*/  @!P1 IMAD.MOV.U32 R4, RZ, RZ, R8 ;  /* 0x000000ffff049224 */ /* 0x004fc400078e0008 */
[----:B------:R-:W-:Y:S02]  /*26f10*/  IMAD.MOV.U32 R8, RZ, RZ, RZ ;  /* 0x000000ffff087224 */ /* 0x000fe400078e00ff */
[----:B---3--:R-:W-:Y:S01]  /*26f20*/  @!P1 IMAD.MOV.U32 R6, RZ, RZ, R2 ;  /* 0x000000ffff069224 */ /* 0x008fe200078e0002 */
[----:B------:R-:W-:-:S03]  /*26f30*/  ISETP.NE.AND P1, PT, R16, RZ, PT ;  /* 0x000000ff1000720c */ /* 0x000fc60003f25270 */
[----:B------:R-:W-:-:S05]  /*26f40*/  IMAD R2, R6, R4, RZ ;  /* 0x0000000406027224 */ /* 0x000fca00078e02ff */
[----:B------:R-:W0:Y:S02]  /*26f50*/  SHFL.UP PT, R3, R2, 0x1, RZ ;  /* 0x0420000002037989 */ /* 0x000e2400000e00ff */
[----:B0-----:R-:W-:-:S05]  /*26f60*/  SEL R3, R3, RZ, P1 ;  /* 0x000000ff03037207 */ /* 0x001fca0000800000 */
[----:B------:R-:W-:-:S05]  /*26f70*/  IMAD.IADD R2, R2, 0x1, R3 ;  /* 0x0000000102027824 */ /* 0x000fca00078e0203 */
        /* <DEDUP_REMOVED lines=12> */
[----:B------:R0:W1:Y:S02]  /*27040*/  SHFL.IDX PT, R9, R7, 0x1f, 0x1f ;  /* 0x03e01f0007097f89 */ /* 0x00006400000e0000 */
.L_x_912:
[----:B------:R-:W-:Y:S02]  /*27050*/  ULDC UR4, c[0x0][0xc38] ;  /* 0x00030e0000047ab9 */ /* 0x000fe40000000800 */
[----:B------:R-:W-:-:S05]  /*27060*/  MOV R2, UR4 ;  /* 0x0000000400027c02 */ /* 0x000fca0008000f00 */
[----:B-1----:R-:W-:-:S04]  /*27070*/  IMAD R9, R9, R2, RZ ;  /* 0x0000000209097224 */ /* 0x002fc800078e02ff */
[----:B------:R-:W-:-:S05]  /*27080*/  IMAD.IADD R0, R0, 0x1, R9 ;  /* 0x0000000100007824 */ /* 0x000fca00078e0209 */
[----:B------:R-:W-:-:S13]  /*27090*/  ISETP.GT.AND P6, PT, R0, R5, PT ;  /* 0x000000050000720c */ /* 0x000fda0003fc4270 */
[----:B------:R-:W-:Y:S05]  /*270a0*/  @P6 BRA `(.L_x_784) ;  /* 0x0000000000b06947 */ /* 0x000fea0003800000 */
.L_x_787:
[----:B------:R-:W2:Y:S01]  /*270b0*/  LDL.LU R3, [R1+0x1c] ;  /* 0x00001c0001037983 */ /* 0x000ea20000300800 */
        /* <DEDUP_REMOVED lines=15> */
[----:B-1----:R-:W-:Y:S01]  /*271b0*/  @!P6 IMAD.WIDE R2, R6, 0x4, R2 ;  /* 0x000000040602e825 */ /* 0x002fe200078e0202 */
[----:B------:R-:W-:-:S06]  /*271c0*/  MOV R6, RZ ;  /* 0x000000ff00067202 */ /* 0x000fcc0000000f00 */
        /* <DEDUP_REMOVED lines=17> */
[----:B-1----:R-:W-:-:S04]  /*272e0*/  SEL R3, R3, RZ, P5 ;  /* 0x000000ff03037207 */ /* 0x002fc80002800000 */
[----:B0-----:R-:W-:-:S05]  /*272f0*/  IADD3 R7, R2, R3, RZ ;  /* 0x0000000302077210 */ /* 0x001fca0007ffe0ff */
[----:B------:R0:W1:Y:S02]  /*27300*/  SHFL.IDX PT, R9, R7, 0x1f, 0x1f ;  /* 0x03e01f0007097f89 */ /* 0x00006400000e0000 */
.L_x_920:
[----:B------:R-:W-:Y:S02]  /*27310*/  ULDC UR4, c[0x0][0xc38] ;  /* 0x00030e0000047ab9 */ /* 0x000fe40000000800 */
[----:B------:R-:W-:-:S04]  /*27320*/  IMAD.U32 R2, RZ, RZ, UR4 ;  /* 0x00000004ff027e24 */ /* 0x000fc8000f8e00ff */
[----:B-1----:R-:W-:-:S04]  /*27330*/  IMAD R9, R9, R2, RZ ;  /* 0x0000000209097224 */ /* 0x002fc800078e02ff */
[----:B------:R-:W-:-:S05]  /*27340*/  IMAD.IADD R0, R9, 0x1, R0 ;  /* 0x0000000109007824 */ /* 0x000fca00078e0200 */
[----:B------:R-:W-:-:S13]  /*27350*/  ISETP.GT.AND P6, PT, R0, R5, PT ;  /* 0x000000050000720c */ /* 0x000fda0003fc4270 */
[----:B------:R-:W-:Y:S05]  /*27360*/  @!P6 BRA `(.L_x_787) ;  /* 0xfffffffc0050e947 */ /* 0x000fea000383ffff */
.L_x_784:
[----:B------:R-:W-:Y:S01]  /*27370*/  IMAD.IADD R9, R0, 0x1, -R9 ;  /* 0x0000000100097824 */ /* 0x000fe200078e0a09 */
[----:B------:R-:W-:-:S03]  /*27380*/  UMOV UR4, 0xffffffff ;  /* 0xffffffff00047882 */ /* 0x000fc60000000000 */
[----:B------:R-:W-:-:S05]  /*27390*/  IMAD R0, R7, R2, R9 ;  /* 0x0000000207007224 */ /* 0x000fca00078e0209 */
[----:B------:R-:W-:Y:S01]  /*273a0*/  ISETP.GT.AND P6, PT, R0, R5, PT ;  /* 0x000000050000720c */ /* 0x000fe20003fc4270 */
[----:B------:R-:W-:-:S12]  /*273b0*/  BRA.DIV UR4, `(.L_x_788) ;  /* 0x0000003604c47947 */ /* 0x000fd8000b800000 */
[----:B------:R-:W-:-:S04]  /*273c0*/  VOTE.ANY R3, PT, !P6 ;  /* 0x0000000000037806 */ /* 0x000fc800070e0100 */
[----:B------:R-:W1:Y:S02]  /*273d0*/  POPC R0, R3 ;  /* 0x0000000300007309 */ /* 0x000e640000000000 */
[----:B-1----:R1:W2:Y:S04]  /*273e0*/  SHFL.IDX PT, R4, R4, R0, 0x1f ;  /* 0x00001f0004047589 */ /* 0x0022a800000e0000 */
[----:B------:R1:W3:Y:S02]  /*273f0*/  SHFL.IDX PT, R6, R6, R0, 0x1f ;  /* 0x00001f0006067589 */ /* 0x0002e400000e0000 */
.L_x_925:
[----:B------:R-:W-:-:S13]  /*27400*/  ISETP.NE.AND P0, PT, R3, RZ, PT ;  /* 0x000000ff0300720c */ /* 0x000fda0003f05270 */
[----:B------:R-:W-:Y:S05]  /*27410*/  @!P0 BRA `(.L_x_789) ;  /* 0x0000000000148947 */ /* 0x000fea0003800000 */
[----:B------:R-:W-:Y:S01]  /*27420*/  UMOV UR4, 0xffffffff ;  /* 0xffffffff00047882 */ /* 0x000fe20000000000 */
[----:B------:R-:W-:Y:S02]  /*27430*/  VIADD R12, R0, 0xffffffff ;  /* 0xffffffff000c7836 */ /* 0x000fe40000000000 */
[----:B------:R-:W-:Y:S05]  /*27440*/  BRA.DIV UR4, `(.L_x_790) ;  /* 0x0000003604fc7947 */ /* 0x000fea000b800000 */
[----:B0-----:R0:W4:Y:S02]  /*27450*/  SHFL.IDX PT, R7, R7, R12, 0x1f ;  /* 0x00001f0c07077589 */ /* 0x00112400000e0000 */
.L_x_928:
[----:B----4-:R-:W-:-:S07]  /*27460*/  MOV R8, R7 ;  /* 0x0000000700087202 */ /* 0x010fce0000000f00 */
.L_x_789:
[----:B------:R-:W4:Y:S01]  /*27470*/  LDL.LU R10, [R1+0x1c] ;  /* 0x00001c00010a7983 */ /* 0x000f220000300800 */
[----:B0-2---:R-:W-:Y:S01]  /*27480*/  IABS R7, R4 ;  /* 0x0000000400077213 */ /* 0x005fe20000000000 */
[----:B------:R-:W-:-:S03]  /*27490*/  IMAD R9, R8, R2, R9 ;  /* 0x0000000208097224 */ /* 0x000fc600078e0209 */
[----:B------:R-:W0:Y:S01]  /*274a0*/  I2F.RP R2, R7 ;  /* 0x0000000700027306 */ /* 0x000e220000209400 */
[----:B------:R-:W-:Y:S01]  /*274b0*/  IMAD.IADD R5, R5, 0x1, -R9 ;  /* 0x0000000105057824 */ /* 0x000fe200078e0a09 */
[----:B------:R2:W-:Y:S02]  /*274c0*/  STL [R1+0x10], R9 ;  /* 0x0000100901007387 */ /* 0x0005e40000100800 */
[----:B--2---:R-:W-:-:S04]  /*274d0*/  IABS R9, R4 ;  /* 0x0000000400097213 */ /* 0x004fc80000000000 */
[----:B0-----:R-:W0:Y:S01]  /*274e0*/  MUFU.RCP R2, R2 ;  /* 0x0000000200027308 */ /* 0x001e220000001000 */
[----:B------:R-:W-:Y:S01]  /*274f0*/  IADD3 R9, RZ, -R9, RZ ;  /* 0x80000009ff097210 */ /* 0x000fe20007ffe0ff */
[----:B0-----:R-:W-:-:S06]  /*27500*/  VIADD R2, R2, 0xffffffe ;  /* 0x0ffffffe02027836 */ /* 0x001fcc0000000000 */
[----:B------:R-:W0:Y:S02]  /*27510*/  F2I.FTZ.U32.TRUNC.NTZ R3, R2 ;  /* 0x0000000200037305 */ /* 0x000e24000021f000 */
[----:B0-----:R-:W-:-:S04]  /*27520*/  IMAD.MOV R2, RZ, RZ, -R3 ;  /* 0x000000ffff027224 */ /* 0x001fc800078e0a03 */
[----:B------:R-:W-:Y:S02]  /*27530*/  IMAD R8, R2, R7, RZ ;  /* 0x0000000702087224 */ /* 0x000fe400078e02ff */
[----:B------:R-:W-:-:S04]  /*27540*/  IMAD.MOV.U32 R2, RZ, RZ, RZ ;  /* 0x000000ffff027224 */ /* 0x000fc800078e00ff */
[----:B------:R-:W-:Y:S01]  /*27550*/  IMAD.HI.U32 R2, R3, R8, R2 ;  /* 0x0000000803027227 */ /* 0x000fe200078e0002 */
[----:B------:R-:W-:-:S05]  /*27560*/  IABS R3, R5 ;  /* 0x0000000500037213 */ /* 0x000fca0000000000 */
[----:B------:R-:W-:-:S04]  /*27570*/  IMAD.HI.U32 R8, R2, R3, RZ ;  /* 0x0000000302087227 */ /* 0x000fc800078e00ff */
[----:B------:R-:W-:-:S05]  /*27580*/  IMAD R3, R8, R9, R3 ;  /* 0x0000000908037224 */ /* 0x000fca00078e0203 */
[----:B------:R-:W-:-:S13]  /*27590*/  ISETP.GT.U32.AND P1, PT, R7, R3, PT ;  /* 0x000000030700720c */ /* 0x000fda0003f24070 */
[----:B------:R-:W-:Y:S01]  /*275a0*/  @!P1 IMAD.IADD R3, R3, 0x1, -R7 ;  /* 0x0000000103039824 */ /* 0x000fe200078e0a07 */
[----:B------:R-:W-:Y:S02]  /*275b0*/  @!P1 IADD3 R8, R8, 0x1, RZ ;  /* 0x0000000108089810 */ /* 0x000fe40007ffe0ff */
[----:B------:R-:W-:Y:S02]  /*275c0*/  ISETP.NE.AND P1, PT, R4, RZ, PT ;  /* 0x000000ff0400720c */ /* 0x000fe40003f25270 */
[----:B------:R-:W-:Y:S02]  /*275d0*/  ISETP.GE.U32.AND P0, PT, R3, R7, PT ;  /* 0x000000070300720c */ /* 0x000fe40003f06070 */
[----:B---3--:R-:W-:-:S04]  /*275e0*/  IABS R7, R6 ;  /* 0x0000000600077213 */ /* 0x008fc80000000000 */
[----:B------:R-:W0:Y:S07]  /*275f0*/  I2F.RP R2, R7 ;  /* 0x0000000700027306 */ /* 0x000e2e0000209400 */
[----:B------:R-:W-:Y:S01]  /*27600*/  @P0 VIADD R8, R8, 0x1 ;  /* 0x0000000108080836 */ /* 0x000fe20000000000 */
[----:B0-----:R-:W0:Y:S02]  /*27610*/  MUFU.RCP R2, R2 ;  /* 0x0000000200027308 */ /* 0x001e240000001000 */
[----:B0-----:R-:W-:-:S06]  /*27620*/  VIADD R2, R2, 0xffffffe ;  /* 0x0ffffffe02027836 */ /* 0x001fcc0000000000 */
[----:B------:R-:W0:Y:S02]  /*27630*/  F2I.FTZ.U32.TRUNC.NTZ R3, R2 ;  /* 0x0000000200037305 */ /* 0x000e24000021f000 */
[----:B0-----:R-:W-:-:S04]  /*27640*/  IMAD.MOV R2, RZ, RZ, -R3 ;  /* 0x000000ffff027224 */ /* 0x001fc800078e0a03 */
        /* <DEDUP_REMOVED lines=12> */
[----:B------:R-:W-:Y:S02]  /*27710*/  IMAD R3, R2, R9, R3 ;  /* 0x0000000902037224 */ /* 0x000fe400078e0203 */
[----:B------:R-:W-:-:S03]  /*27720*/  IMAD.IADD R4, R5, 0x1, -R4 ;  /* 0x0000000105047824 */ /* 0x000fc600078e0a04 */
[----:B------:R-:W-:-:S13]  /*27730*/  ISETP.GT.U32.AND P1, PT, R7, R3, PT ;  /* 0x000000030700720c */ /* 0x000fda0003f24070 */
[----:B------:R-:W-:Y:S01]  /*27740*/  @!P1 IMAD.IADD R3, R3, 0x1, -R7 ;  /* 0x0000000103039824 */ /* 0x000fe200078e0a07 */
[----:B------:R-:W-:Y:S02]  /*27750*/  @!P1 IADD3 R2, R2, 0x1, RZ ;  /* 0x0000000102029810 */ /* 0x000fe40007ffe0ff */
        /* <DEDUP_REMOVED lines=9> */
[----:B------:R-:W-:Y:S01]  /*277f0*/  IMAD R3, R6, R3, R8 ;  /* 0x0000000306037224 */ /* 0x000fe200078e0208 */
[----:B----4-:R-:W-:-:S03]  /*27800*/  IADD3 R10, R0, R10, RZ ;  /* 0x0000000a000a7210 */ /* 0x010fc60007ffe0ff */
[----:B-1----:R-:W-:-:S05]  /*27810*/  IMAD R0, R3, 0x10000, R2 ;  /* 0x0001000003007824 */ /* 0x002fca00078e0202 */
[----:B------:R2:W-:Y:S04]  /*27820*/  STL [R1+0x18], R0 ;  /* 0x0000180001007387 */ /* 0x0005e80000100800 */
[----:B------:R2:W-:Y:S04]  /*27830*/  STL [R1+0x1c], R10 ;  /* 0x00001c0a01007387 */ /* 0x0005e80000100800 */
[----:B------:R2:W-:Y:S01]  /*27840*/  STL [R1+0x14], R4 ;  /* 0x0000140401007387 */ /* 0x0005e20000100800 */
[----:B------:R-:W-:Y:S05]  /*27850*/  BRA `(.L_x_791) ;  /* 0x0000000000287947 */ /* 0x000fea0003800000 */
.L_x_785:
[----:B------:R-:W-:Y:S01]  /*27860*/  UMOV UR4, URZ ;  /* 0x0000003f00047c82 */ /* 0x000fe20008000000 */
[----:B------:R-:W-:Y:S01]  /*27870*/  ULDC UR6, c[0x0][0xc3c] ;  /* 0x00030f0000067ab9 */ /* 0x000fe20000000800 */
[----:B------:R-:W-:Y:S01]  /*27880*/  UMOV UR5, URZ ;  /* 0x0000003f00057c82 */ /* 0x000fe20008000000 */
[----:B------:R-:W-:Y:S01]  /*27890*/  IMAD.U32 R3, RZ, RZ, UR4 ;  /* 0x00000004ff037e24 */ /* 0x000fe2000f8e00ff */
[----:B------:R-:W-:Y:S01]  /*278a0*/  MOV R0, UR6 ;  /* 0x0000000600007c02 */ /* 0x000fe20008000f00 */
[----:B------:R-:W-:Y:S01]  /*278b0*/  IMAD.U32 R2, RZ, RZ, UR5 ;  /* 0x00000005ff027e24 */ /* 0x000fe2000f8e00ff */
[----:B------:R1:W-:Y:S04]  /*278c0*/  STL [R1+0x10], R5 ;  /* 0x0000100501007387 */ /* 0x0003e80000100800 */
[----:B------:R1:W-:Y:S04]  /*278d0*/  STL [R1+0x14], R3 ;  /* 0x0000140301007387 */ /* 0x0003e80000100800 */
[----:B------:R1:W-:Y:S04]  /*278e0*/  STL [R1+0x1c], R0 ;  /* 0x00001c0001007387 */ /* 0x0003e80000100800 */
[----:B------:R1:W-:Y:S02]  /*278f0*/  STL [R1+0x18], R2 ;  /* 0x0000180201007387 */ /* 0x0003e40000100800 */
.L_x_791:
[----:B-1----:R-:W0:Y:S04]  /*27900*/  LDL R2, [R1+0x1c] ;  /* 0x00001c0001027983 */ /* 0x002e280000100800 */
[----:B------:R-:W3:Y:S04]  /*27910*/  LDL R3, [R1+0x18] ;  /* 0x0000180001037983 */ /* 0x000ee80000100800 */
[----:B------:R-:W4:Y:S04]  /*27920*/  LDL R5, [R1+0x14] ;  /* 0x0000140001057983 */ /* 0x000f280000100800 */
[----:B--2---:R-:W4:Y:S01]  /*27930*/  LDL R4, [R1+0x10] ;  /* 0x0000100001047983 */ /* 0x004f220000100800 */
[----:B------:R-:W1:Y:S01]  /*27940*/  S2R R0, SR_TID.X ;  /* 0x0000000000007919 */ /* 0x000e620000002100 */
[----:B------:R-:W-:Y:S05]  /*27950*/  WARPSYNC.ALL ;  /* 0x0000000000007948 */ /* 0x000fea0003800000 */
[----:B-1----:R-:W-:Y:S01]  /*27960*/  LOP3.LUT R0, R0, 0x1f, RZ, 0xc0, !PT ;  /* 0x0000001f00007812 */ /* 0x002fe200078ec0ff */
[----:B------:R-:W-:Y:S03]  /*27970*/  BAR.SYNC.DEFER_BLOCKING 0x4, 0x180 ;  /* 0x0106000000007b1d */ /* 0x000fe60000010000 */
[----:B------:R-:W-:-:S13]  /*27980*/  ISETP.NE.AND P0, PT, R0, RZ, PT ;  /* 0x000000ff0000720c */ /* 0x000fda0003f05270 */
[----:B------:R-:W1:Y:S01]  /*27990*/  @!P0 S2R R0, SR_CgaCtaId ;  /* 0x0000000000008919 */ /* 0x000e620000008800 */
[----:B0-----:R-:W-:Y:S01]  /*279a0*/  IMAD.MOV.U32 R7, RZ, RZ, R2 ;  /* 0x000000ffff077224 */ /* 0x001fe200078e0002 */
[----:B------:R-:W-:Y:S01]  /*279b0*/  @!P0 MOV R2, 0x400 ;  /* 0x0000040000028802 */ /* 0x000fe20000000f00 */
[----:B---3--:R-:W-:-:S03]  /*279c0*/  IMAD.MOV.U32 R6, RZ, RZ, R3 ;  /* 0x000000ffff067224 */ /* 0x008fc600078e0003 */
[----:B-1----:R-:W-:-:S05]  /*279d0*/  @!P0 LEA R18, R0, R2, 0x18 ;  /* 0x0000000200128211 */ /* 0x002fca00078ec0ff */
[----:B----4-:R0:W-:Y:S01]  /*279e0*/  @!P0 STS.128 [R18+0x348d0], R4 ;  /* 0x0348d00412008388 */ /* 0x0101e20000000c00 */
[----:B------:R-:W-:Y:S06]  /*279f0*/  BAR.ARV 0x5, 0x180 ;  /* 0x0146000000007b1d */ /* 0x000fec0000002000 */
.L_x_782:
[----:B------:R-:W2:Y:S01]  /*27a00*/  LDL R0, [R1+0x1c] ;  /* 0x00001c0001007983 */ /* 0x000ea20000100800 */
[----:B------:R-:W-:Y:S02]  /*27a10*/  ULDC UR4, c[0x0][0xc3c] ;  /* 0x00030f0000047ab9 */ /* 0x000fe40000000800 */
[----:B--2---:R-:W-:-:S13]  /*27a20*/  ISETP.GE.AND P0, PT, R0, UR4, PT ;  /* 0x0000000400007c0c */ /* 0x004fda000bf06270 */
[----:B------:R-:W-:Y:S05]  /*27a30*/  @!P0 BRA `(.L_x_792) ;  /* 0xffffff9400d88947 */ /* 0x000fea000383ffff */
[----:B------:R-:W-:Y:S05]  /*27a40*/  BSYNC B8 ;  /* 0x0000000000087941 */ /* 0x000fea0003800000 */
.L_x_655:
[----:B--2---:R-:W2:Y:S01]  /*27a50*/  LDL.LU R0, [R1+0x5c] ;  /* 0x00005c0001007983 */ /* 0x004ea20000300800 */
[----:B------:R-:W-:Y:S01]  /*27a60*/  BSSY B0, `(.L_x_793) ;  /* 0x000000b000007945 */ /* 0x000fe20003800000 */
[----:B01----:R-:W0:Y:S01]  /*27a70*/  S2R R5, SR_CgaCtaId ;  /* 0x0000000000057919 */ /* 0x003e220000008800 */
[----:B--2---:R-:W-:-:S05]  /*27a80*/  VIADD R0, R0, 0x1 ;  /* 0x0000000100007836 */ /* 0x004fca0000000000 */
[----:B------:R-:W-:-:S04]  /*27a90*/  LEA.HI R2, R0, R0, RZ, 0x1 ;  /* 0x0000000000027211 */ /* 0x000fc800078f08ff */
[----:B------:R-:W-:-:S05]  /*27aa0*/  LOP3.LUT R3, R2, 0xfffffffe, RZ, 0xc0, !PT ;  /* 0xfffffffe02037812 */ /* 0x000fca00078ec0ff */
[----:B------:R-:W-:Y:S01]  /*27ab0*/  IMAD.IADD R3, R0, 0x1, -R3 ;  /* 0x0000000100037824 */ /* 0x000fe200078e0a03 */
[----:B------:R-:W-:-:S04]  /*27ac0*/  MOV R0, 0x400 ;  /* 0x0000040000007802 */ /* 0x000fc80000000f00 */
[----:B0-----:R-:W-:Y:S02]  /*27ad0*/  LEA R0, R5, R0, 0x18 ;  /* 0x0000000005007211 */ /* 0x001fe400078ec0ff */
[----:B------:R-:W-:-:S04]  /*27ae0*/  SHF.L.U32 R3, R3, 0x1f, RZ ;  /* 0x0000001f03037819 */ /* 0x000fc800000006ff */
[----:B------:R-:W0:Y:S02]  /*27af0*/  SYNCS.PHASECHK.TRANS64.TRYWAIT P0, [R0+URZ+0x34820], R3 ;  /* 0x03482003000075a7 */ /* 0x000e24000800017f */
[----:B0-----:R-:W-:Y:S05]  /*27b00*/  @!P0 BRA `(.L_x_794) ;  /* 0x0000003000748947 */ /* 0x001fea0003800000 */
.L_x_929:
[----:B------:R-:W-:Y:S05]  /*27b10*/  BSYNC B0 ;  /* 0x0000000000007941 */ /* 0x000fea0003800000 */
.L_x_793:
[----:B------:R-:W-:-:S03]  /*27b20*/  UMOV UR4, 0xffffffff ;  /* 0xffffffff00047882 */ /* 0x000fc60000000000 */
[----:B------:R-:W-:Y:S05]  /*27b30*/  BRA.DIV UR4, `(.L_x_795) ;  /* 0x00000032047c7947 */ /* 0x000fea000b800000 */
[----:B------:R-:W1:Y:S02]  /*27b40*/  S2R R2, SR_TID.X ;  /* 0x0000000000027919 */ /* 0x000e640000002100 */
[----:B-1----:R-:W-:-:S04]  /*27b50*/  SHF.R.U32.HI R2, RZ, 0x5, R2 ;  /* 0x00000005ff027819 */ /* 0x002fc80000011602 */
[----:B------:R-:W-:-:S05]  /*27b60*/  LOP3.LUT R2, R2, 0x3, RZ, 0xc0, !PT ;  /* 0x0000000302027812 */ /* 0x000fca00078ec0ff */
[----:B------:R1:W2:Y:S02]  /*27b70*/  SHFL.IDX PT, R14, R2, RZ, 0x1f ;  /* 0x00001fff020e7589 */ /* 0x0002a400000e0000 */
.L_x_932:
[----:B--2---:R-:W-:-:S13]  /*27b80*/  ISETP.NE.AND P0, PT, R14, RZ, PT ;  /* 0x000000ff0e00720c */ /* 0x004fda0003f05270 */
[----:B------:R-:W-:Y:S05]  /*27b90*/  @P0 BRA `(.L_x_416) ;  /* 0x00000000008c0947 */ /* 0x000fea0003800000 */
[----:B------:R-:W-:-:S03]  /*27ba0*/  UMOV UR4, 0xffffffff ;  /* 0xffffffff00047882 */ /* 0x000fc60000000000 */
[----:B------:R-:W-:Y:S05]  /*27bb0*/  BRA.DIV UR4, `(.L_x_796) ;  /* 0x0000003204907947 */ /* 0x000fea000b800000 */
[----:B------:R-:W-:-:S13]  /*27bc0*/  ELECT P6, URZ, PT ;  /* 0x00000000003f782f */ /* 0x000fda00038c0000 */
.L_x_935:
[----:B------:R-:W-:Y:S05]  /*27bd0*/  @!P6 BRA `(.L_x_416) ;  /* 0x00000000007ce947 */ /* 0x000fea0003800000 */
[----:B-1----:R-:W2:Y:S02]  /*27be0*/  LDL.LU R2, [R1+0x74] ;  /* 0x0000740001027983 */ /* 0x002ea40000300800 */
[----:B--2---:R-:W-:-:S04]  /*27bf0*/  LOP3.LUT R2, R2, 0x2, RZ, 0xfc, !PT ;  /* 0x0000000202027812 */ /* 0x004fc800078efcff */
[----:B------:R-:W-:-:S13]  /*27c00*/  ISETP.NE.AND P2, PT, R2, 0x3, PT ;  /* 0x000000030200780c */ /* 0x000fda0003f45270 */
[----:B------:R-:W-:Y:S05]  /*27c10*/  @!P2 BRA `(.L_x_797) ;  /* 0x000000000004a947 */ /* 0x000fea0003800000 */
[----:B------:R-:W-:Y:S01]  /*27c20*/  BPT.TRAP 0x1 ;  /* 0x000000040000795c */ /* 0x000fe20000300000 */
.L_x_797:
[----:B------:R-:W2:Y:S01]  /*27c30*/  LDL.LU R7, [R1+0xc] ;  /* 0x00000c0001077983 */ /* 0x000ea20000300800 */
[----:B------:R-:W-:Y:S01]  /*27c40*/  IADD3 R2, R0, 0x34840, RZ ;  /* 0x0003484000027810 */ /* 0x000fe20007ffe0ff */
[----:B0-----:R-:W-:-:S04]  /*27c50*/  VIADD R3, R19, 0x1 ;  /* 0x0000000113037836 */ /* 0x001fc80000000000 */
[----:B------:R-:W-:Y:S01]  /*27c60*/  IMAD R6, R19, 0x8, R2 ;  /* 0x0000000813067824 */ /* 0x000fe200078e0202 */
        /* <DEDUP_REMOVED lines=9> */
.L_x_936:
[----:B------:R-:W1:Y:S02]  /*27d00*/  SYNCS.PHASECHK.TRANS64.TRYWAIT P0, [R7+URZ], R2 ;  /* 0x00000002070075a7 */ /* 0x000e64000800017f */
[----:B-1----:R-:W-:Y:S05]  /*27d10*/  @!P0 BRA `(.L_x_799) ;  /* 0x00000030006c8947 */ /* 0x002fea0003800000 */
.L_x_937:
[----:B------:R-:W-:Y:S05]  /*27d20*/  @!P2 BRA `(.L_x_800) ;  /* 0x000000000004a947 */ /* 0x000fea0003800000 */
[----:B------:R-:W-:Y:S01]  /*27d30*/  BPT.TRAP 0x1 ;  /* 0x000000040000795c */ /* 0x000fe20000300000 */
.L_x_800:
[----:B------:R-:W-:-:S05]  /*27d40*/  VIADD R0, R0, 0x34860 ;  /* 0x0003486000007836 */ /* 0x000fca0000000000 */
[----:B------:R-:W-:-:S04]  /*27d50*/  LEA R4, R19, R0, 0x3 ;  /* 0x0000000013047211 */ /* 0x000fc800078e18ff */
[----:B------:R-:W2:Y:S02]  /*27d60*/  SYNCS.PHASECHK.TRANS64.TRYWAIT P0, [R4+URZ], R5 ;  /* 0x00000005040075a7 */ /* 0x000ea4000800017f */
[----:B--2---:R-:W-:Y:S05]  /*27d70*/  @!P0 BRA `(.L_x_801) ;  /* 0x0000003000688947 */ /* 0x004fea0003800000 */
.L_x_938:
[----:B------:R-:W-:-:S07]  /*27d80*/  IMAD R3, R3, 0x8, R0 ;  /* 0x0000000803037824 */ /* 0x000fce00078e0200 */
.L_x_802:
[----:B---3--:R3:W4:Y:S02]  /*27d90*/  SYNCS.PHASECHK.TRANS64.TRYWAIT P0, [R3+URZ], R2 ;  /* 0x00000002030075a7 */ /* 0x008724000800017f */
[----:B----4-:R-:W-:Y:S05]  /*27da0*/  @!P0 NANOSLEEP.SYNCS 0x989680 ;  /* 0x009896800000895d */ /* 0x010fea0003900000 */
[----:B------:R-:W4:Y:S02]  /*27db0*/  @!P0 SYNCS.PHASECHK.TRANS64 P0, [R3+URZ], R2 ;  /* 0x00000002030085a7 */ /* 0x000f24000800007f */
[----:B----4-:R-:W-:Y:S05]  /*27dc0*/  @!P0 BRA `(.L_x_802) ;  /* 0xfffffffc00f08947 */ /* 0x010fea000383ffff */
.L_x_416:
[----:B------:R-:W-:Y:S05]  /*27dd0*/  BSYNC B9 ;  /* 0x0000000000097941 */ /* 0x000fea0003800000 */
.L_x_413:
[----:B------:R-:W-:Y:S05]  /*27de0*/  EXIT ;  /* 0x000000000000794d */ /* 0x000fea0003800000 */
.L_x_444:
[----:B-1----:R1:W2:Y:S02]  /*27df0*/  SYNCS.PHASECHK.TRANS64.TRYWAIT P6, [R3+URZ+0x34890], R0 ;  /* 0x03489000030075a7 */ /* 0x0022a400080c017f */
[----:B--2---:R-:W-:Y:S05]  /*27e00*/  @!P6 NANOSLEEP.SYNCS 0x989680 ;  /* 0x009896800000e95d */ /* 0x004fea0003900000 */
[----:B------:R-:W2:Y:S02]  /*27e10*/  @!P6 SYNCS.PHASECHK.TRANS64 P6, [R3+URZ+0x34890], R0 ;  /* 0x034890000300e5a7 */ /* 0x000ea400080c007f */
[----:B--2---:R-:W-:Y:S05]  /*27e20*/  @!P6 BRA `(.L_x_444) ;  /* 0xfffffffc00f0e947 */ /* 0x004fea000383ffff */
[----:B------:R-:W-:Y:S05]  /*27e30*/  BRA `(.L_x_803) ;  /* 0xfffffdc000b47947 */ /* 0x000fea000383ffff */
.L_x_498:
[----:B-1----:R1:W3:Y:S02]  /*27e40*/  SYNCS.PHASECHK.TRANS64.TRYWAIT P4, [R3+URZ+0x34890], R0 ;  /* 0x03489000030075a7 */ /* 0x0022e4000808017f */
[----:B---3--:R-:W-:Y:S05]  /*27e50*/  @!P4 NANOSLEEP.SYNCS 0x989680 ;  /* 0x009896800000c95d */ /* 0x008fea0003900000 */
[----:B------:R-:W3:Y:S02]  /*27e60*/  @!P4 SYNCS.PHASECHK.TRANS64 P4, [R3+URZ+0x34890], R0 ;  /* 0x034890000300c5a7 */ /* 0x000ee4000808007f */
[----:B---3--:R-:W-:Y:S05]  /*27e70*/  @!P4 BRA `(.L_x_498) ;  /* 0xfffffffc00f0c947 */ /* 0x008fea000383ffff */
[----:B------:R-:W-:Y:S05]  /*27e80*/  BRA `(.L_x_804) ;  /* 0xfffffdfc00347947 */ /* 0x000fea000383ffff */
.L_x_523:
[----:B-1----:R1:W2:Y:S02]  /*27e90*/  SYNCS.PHASECHK.TRANS64.TRYWAIT P3, [R3+URZ+0x34890], R0 ;  /* 0x03489000030075a7 */ /* 0x0022a4000806017f */
[----:B--2---:R-:W-:Y:S05]  /*27ea0*/  @!P3 NANOSLEEP.SYNCS 0x989680 ;  /* 0x009896800000b95d */ /* 0x004fea0003900000 */
[----:B------:R-:W2:Y:S02]  /*27eb0*/  @!P3 SYNCS.PHASECHK.TRANS64 P3, [R3+URZ+0x34890], R0 ;  /* 0x034890000300b5a7 */ /* 0x000ea4000806007f */
[----:B--2---:R-:W-:Y:S05]  /*27ec0*/  @!P3 BRA `(.L_x_523) ;  /* 0xfffffffc00f0b947 */ /* 0x004fea000383ffff */
[----:B------:R-:W-:Y:S05]  /*27ed0*/  BRA `(.L_x_805) ;  /* 0xfffffe3000747947 */ /* 0x000fea000383ffff */
.L_x_537:
[----:B--2---:R2:W3:Y:S02]  /*27ee0*/  SYNCS.PHASECHK.TRANS64.TRYWAIT P2, [R3+URZ+0x348b0], R0 ;  /* 0x0348b000030075a7 */ /* 0x0044e4000804017f */
[----:B---3--:R-:W-:Y:S05]  /*27ef0*/  @!P2 NANOSLEEP.SYNCS 0x989680 ;  /* 0x009896800000a95d */ /* 0x008fea0003900000 */
[----:B------:R-:W3:Y:S02]  /*27f00*/  @!P2 SYNCS.PHASECHK.TRANS64 P2, [R3+URZ+0x348b0], R0 ;  /* 0x0348b0000300a5a7 */ /* 0x000ee4000804007f */
[----:B---3--:R-:W-:Y:S05]  /*27f10*/  @!P2 BRA `(.L_x_537) ;  /* 0xfffffffc00f0a947 */ /* 0x008fea000383ffff */
[----:B------:R-:W-:Y:S05]  /*27f20*/  BRA `(.L_x_806) ;  /* 0xfffffe3800e47947 */ /* 0x000fea000383ffff */
.L_x_555:
[----:B------:R-:W-:Y:S01]  /*27f30*/  BSSY B0, `(.L_x_807) ;  /* 0x0000007000007945 */ /* 0x000fe20003800000 */
[----:B------:R-:W-:Y:S02]  /*27f40*/  IMAD.MOV.U32 R12, RZ, RZ, RZ ;  /* 0x000000ffff0c7224 */ /* 0x000fe400078e00ff */
[----:B------:R-:W-:Y:S02]  /*27f50*/  IMAD.MOV.U32 R11, RZ, RZ, 0x1f ;  /* 0x0000001fff0b7424 */ /* 0x000fe400078e00ff */
[----:B------:R-:W-:-:S07]  /*27f60*/  IMAD.MOV.U32 R15, RZ, RZ, -0x1 ;  /* 0xffffffffff0f7424 */ /* 0x000fce00078e00ff */
[----:B-----5:R-:W-:Y:S05]  /*27f70*/  WARPSYNC.COLLECTIVE R15, `(.L_x_808) ;  /* 0x000000000f087348 */ /* 0x020fea0003c00000 */
[----:B------:R0:W1:Y:S02]  /*27f80*/  SHFL.IDX P6, R14, R13, R12, R11 ;  /* 0x0000000c0d0e7389 */ /* 0x00006400000c000b */
[----:B01---5:R-:W-:Y:S01]  /*27f90*/  ENDCOLLECTIVE ;  /* 0x000000000000791b */ /* 0x023fe20003800000 */
.L_x_808:
[----:B------:R-:W-:Y:S05]  /*27fa0*/  BSYNC B0 ;  /* 0x0000000000007941 */ /* 0x000fea0003800000 */
.L_x_807:
[----:B------:R1:W-:Y:S01]  /*27fb0*/  STL [R1+0x28], R14 ;  /* 0x0000280e01007387 */ /* 0x0003e20000100800 */
[----:B------:R-:W-:Y:S05]  /*27fc0*/  BRA `(.L_x_809) ;  /* 0xfffffe4800887947 */ /* 0x000fea000383ffff */
.L_x_565:
[----:B------:R-:W-:Y:S01]  /*27fd0*/  BSSY B1, `(.L_x_810) ;  /* 0x0000008000017945 */ /* 0x000fe20003800000 */
[----:B------:R-:W-:Y:S01]  /*27fe0*/  MOV R13, R25 ;  /* 0x00000019000d7202 */ /* 0x000fe20000000f00 */
[----:B------:R-:W-:Y:S02]  /*27ff0*/  IMAD.MOV.U32 R12, RZ, RZ, RZ ;  /* 0x000000ffff0c7224 */ /* 0x000fe400078e00ff */
[----:B------:R-:W-:Y:S02]  /*28000*/  IMAD.MOV.U32 R11, RZ, RZ, 0x181f ;  /* 0x0000181fff0b7424 */ /* 0x000fe400078e00ff */
[----:B------:R-:W-:-:S07]  /*28010*/  IMAD.MOV.U32 R15, RZ, RZ, -0x1 ;  /* 0xffffffffff0f7424 */ /* 0x000fce00078e00ff */
[----:B-1----:R-:W-:Y:S05]  /*28020*/  WARPSYNC.COLLECTIVE R15, `(.L_x_811) ;  /* 0x000000000f087348 */ /* 0x002fea0003c00000 */
[----:B-1----:R0:W1:Y:S02]  /*28030*/  SHFL.IDX P6, R14, R13, R12, R11 ;  /* 0x0000000c0d0e7389 */ /* 0x00206400000c000b */
[----:B01----:R-:W-:Y:S01]  /*28040*/  ENDCOLLECTIVE ;  /* 0x000000000000791b */ /* 0x003fe20003800000 */
.L_x_811:
[----:B------:R-:W-:Y:S05]  /*28050*/  BSYNC B1 ;  /* 0x0000000000017941 */ /* 0x000fea0003800000 */
.L_x_810:
[----:B------:R-:W-:Y:S01]  /*28060*/  MOV R13, R24 ;  /* 0x00000018000d7202 */ /* 0x000fe20000000f00 */
[----:B------:R-:W-:Y:S02]  /*28070*/  IMAD.MOV.U32 R12, RZ, RZ, RZ ;  /* 0x000000ffff0c7224 */ /* 0x000fe400078e00ff */
[----:B------:R-:W-:Y:S02]  /*28080*/  IMAD.MOV.U32 R11, RZ, RZ, 0x181f ;  /* 0x0000181fff0b7424 */ /* 0x000fe400078e00ff */
[----:B------:R-:W-:Y:S02]  /*28090*/  IMAD.MOV.U32 R15, RZ, RZ, -0x1 ;  /* 0xffffffffff0f7424 */ /* 0x000fe400078e00ff */
[----:B------:R-:W-:-:S07]  /*280a0*/  IMAD.MOV.U32 R0, RZ, RZ, R14 ;  /* 0x000000ffff007224 */ /* 0x000fce00078e000e */
[----:B------:R-:W-:Y:S05]  /*280b0*/  WARPSYNC.COLLECTIVE R15, `(.L_x_812) ;  /* 0x000000000f087348 */ /* 0x000fea0003c00000 */
[----:B------:R0:W1:Y:S02]  /*280c0*/  SHFL.IDX P6, R14, R13, R12, R11 ;  /* 0x0000000c0d0e7389 */ /* 0x00006400000c000b */
[----:B01----:R-:W-:Y:S01]  /*280d0*/  ENDCOLLECTIVE ;  /* 0x000000000000791b */ /* 0x003fe20003800000 */
.L_x_812:
[----:B------:R-:W-:Y:S01]  /*280e0*/  MOV R13, R27 ;  /* 0x0000001b000d7202 */ /* 0x000fe20000000f00 */
[----:B------:R-:W-:-:S07]  /*280f0*/  IMAD.MOV.U32 R3, RZ, RZ, R14 ;  /* 0x000000ffff037224 */ /* 0x000fce00078e000e */
[----:B------:R-:W-:Y:S05]  /*28100*/  WARPSYNC.COLLECTIVE R15, `(.L_x_813) ;  /* 0x000000000f087348 */ /* 0x000fea0003c00000 */
[----:B------:R0:W1:Y:S02]  /*28110*/  SHFL.IDX P6, R14, R13, R12, R11 ;  /* 0x0000000c0d0e7389 */ /* 0x00006400000c000b */
[----:B01----:R-:W-:Y:S01]  /*28120*/  ENDCOLLECTIVE ;  /* 0x000000000000791b */ /* 0x003fe20003800000 */
.L_x_813:
[----:B------:R-:W-:Y:S02]  /*28130*/  IMAD.MOV.U32 R13, RZ, RZ, R26 ;  /* 0x000000ffff0d7224 */ /* 0x000fe400078e001a */
[----:B------:R-:W-:-:S07]  /*28140*/  IMAD.MOV.U32 R4, RZ, RZ, R14 ;  /* 0x000000ffff047224 */ /* 0x000fce00078e000e */
[----:B------:R-:W-:Y:S05]  /*28150*/  WARPSYNC.COLLECTIVE R15, `(.L_x_814) ;  /* 0x000000000f087348 */ /* 0x000fea0003c00000 */
[----:B------:R0:W1:Y:S02]  /*28160*/  SHFL.IDX P6, R14, R13, R12, R11 ;  /* 0x0000000c0d0e7389 */ /* 0x00006400000c000b */
[----:B01----:R-:W-:Y:S01]  /*28170*/  ENDCOLLECTIVE ;  /* 0x000000000000791b */ /* 0x003fe20003800000 */
.L_x_814:
[----:B------:R-:W-:Y:S05]  /*28180*/  BRA `(.L_x_815) ;  /* 0xfffffe4c00907947 */ /* 0x000fea000383ffff */
.L_x_569:
[----:B0-----:R0:W1:Y:S02]  /*28190*/  SYNCS.PHASECHK.TRANS64.TRYWAIT P0, [R2+URZ+0x34800], R5 ;  /* 0x03480005020075a7 */ /* 0x001064000800017f */
[----:B-1----:R-:W-:Y:S05]  /*281a0*/  @!P0 NANOSLEEP.SYNCS 0x989680 ;  /* 0x009896800000895d */ /* 0x002fea0003900000 */
[----:B------:R-:W1:Y:S02]  /*281b0*/  @!P0 SYNCS.PHASECHK.TRANS64 P0, [R2+URZ+0x34800], R5 ;  /* 0x03480005020085a7 */ /* 0x000e64000800007f */
[----:B-1----:R-:W-:Y:S05]  /*281c0*/  @!P0 BRA `(.L_x_569) ;  /* 0xfffffffc00f08947 */ /* 0x002fea000383ffff */
[----:B------:R-:W-:Y:S05]  /*281d0*/  BRA `(.L_x_816) ;  /* 0xfffffe5000947947 */ /* 0x000fea000383ffff */
.L_x_585:
[----:B------:R-:W-:Y:S01]  /*281e0*/  BSSY B1, `(.L_x_817) ;  /* 0x0000008000017945 */ /* 0x000fe20003800000 */
[----:B------:R-:W-:Y:S01]  /*281f0*/  IMAD.MOV.U32 R13, RZ, RZ, R25 ;  /* 0x000000ffff0d7224 */ /* 0x000fe200078e0019 */
[----:B------:R-:W-:Y:S01]  /*28200*/  MOV R11, 0x181f ;  /* 0x0000181f000b7802 */ /* 0x000fe20000000f00 */
[----:B------:R-:W-:Y:S02]  /*28210*/  IMAD.MOV.U32 R12, RZ, RZ, RZ ;  /* 0x000000ffff0c7224 */ /* 0x000fe400078e00ff */
[----:B------:R-:W-:-:S07]  /*28220*/  IMAD.MOV.U32 R15, RZ, RZ, -0x1 ;  /* 0xffffffffff0f7424 */ /* 0x000fce00078e00ff */
[----:B-1----:R-:W-:Y:S05]  /*28230*/  WARPSYNC.COLLECTIVE R15, `(.L_x_818) ;  /* 0x000000000f087348 */ /* 0x002fea0003c00000 */
[----:B-1----:R0:W1:Y:S02]  /*28240*/  SHFL.IDX P6, R14, R13, R12, R11 ;  /* 0x0000000c0d0e7389 */ /* 0x00206400000c000b */
[----:B01----:R-:W-:Y:S01]  /*28250*/  ENDCOLLECTIVE ;  /* 0x000000000000791b */ /* 0x003fe20003800000 */
.L_x_818:
[----:B------:R-:W-:Y:S05]  /*28260*/  BSYNC B1 ;  /* 0x0000000000017941 */ /* 0x000fea0003800000 */
.L_x_817:
[----:B------:R-:W-:Y:S01]  /*28270*/  IMAD.MOV.U32 R13, RZ, RZ, R24 ;  /* 0x000000ffff0d7224 */ /* 0x000fe200078e0018 */
[----:B------:R-:W-:Y:S01]  /*28280*/  MOV R11, 0x181f ;  /* 0x0000181f000b7802 */ /* 0x000fe20000000f00 */
[----:B------:R-:W-:Y:S02]  /*28290*/  IMAD.MOV.U32 R12, RZ, RZ, RZ ;  /* 0x000000ffff0c7224 */ /* 0x000fe400078e00ff */
[----:B------:R-:W-:Y:S02]  /*282a0*/  IMAD.MOV.U32 R15, RZ, RZ, -0x1 ;  /* 0xffffffffff0f7424 */ /* 0x000fe400078e00ff */
[----:B------:R-:W-:-:S07]  /*282b0*/  IMAD.MOV.U32 R0, RZ, RZ, R14 ;  /* 0x000000ffff007224 */ /* 0x000fce00078e000e */
[----:B------:R-:W-:Y:S05]  /*282c0*/  WARPSYNC.COLLECTIVE R15, `(.L_x_819) ;  /* 0x000000000f087348 */ /* 0x000fea0003c00000 */
[----:B------:R0:W1:Y:S02]  /*282d0*/  SHFL.IDX P6, R14, R13, R12, R11 ;  /* 0x0000000c0d0e7389 */ /* 0x00006400000c000b */
[----:B01----:R-:W-:Y:S01]  /*282e0*/  ENDCOLLECTIVE ;  /* 0x000000000000791b */ /* 0x003fe20003800000 */
.L_x_819:
[----:B------:R-:W-:Y:S02]  /*282f0*/  IMAD.MOV.U32 R13, RZ, RZ, R27 ;  /* 0x000000ffff0d7224 */ /* 0x000fe400078e001b */
[----:B------:R-:W-:-:S07]  /*28300*/  IMAD.MOV.U32 R3, RZ, RZ, R14 ;  /* 0x000000ffff037224 */ /* 0x000fce00078e000e */
[----:B------:R-:W-:Y:S05]  /*28310*/  WARPSYNC.COLLECTIVE R15, `(.L_x_820) ;  /* 0x000000000f087348 */ /* 0x000fea0003c00000 */
[----:B------:R0:W1:Y:S02]  /*28320*/  SHFL.IDX P6, R14, R13, R12, R11 ;  /* 0x0000000c0d0e7389 */ /* 0x00006400000c000b */
[----:B01----:R-:W-:Y:S01]  /*28330*/  ENDCOLLECTIVE ;  /* 0x000000000000791b */ /* 0x003fe20003800000 */
.L_x_820:
[----:B------:R-:W-:Y:S01]  /*28340*/  MOV R13, R26 ;  /* 0x0000001a000d7202 */ /* 0x000fe20000000f00 */
[----:B------:R-:W-:-:S07]  /*28350*/  IMAD.MOV.U32 R20, RZ, RZ, R14 ;  /* 0x000000ffff147224 */ /* 0x000fce00078e000e */
[----:B------:R-:W-:Y:S05]  /*28360*/  WARPSYNC.COLLECTIVE R15, `(.L_x_821) ;  /* 0x000000000f087348 */ /* 0x000fea0003c00000 */
[----:B------:R0:W1:Y:S02]  /*28370*/  SHFL.IDX P6, R14, R13, R12, R11 ;  /* 0x0000000c0d0e7389 */ /* 0x00006400000c000b */
[----:B01----:R-:W-:Y:S01]  /*28380*/  ENDCOLLECTIVE ;  /* 0x000000000000791b */ /* 0x003fe20003800000 */
.L_x_821:
[----:B------:R-:W-:Y:S05]  /*28390*/  BRA `(.L_x_822) ;  /* 0xfffffe6400b87947 */ /* 0x000fea000383ffff */
.L_x_589:
[----:B0-----:R0:W1:Y:S02]  /*283a0*/  SYNCS.PHASECHK.TRANS64.TRYWAIT P4, [R2+URZ+0x34800], R27 ;  /* 0x0348001b020075a7 */ /* 0x001064000808017f */
[----:B-1----:R-:W-:Y:S05]  /*283b0*/  @!P4 NANOSLEEP.SYNCS 0x989680 ;  /* 0x009896800000c95d */ /* 0x002fea0003900000 */
[----:B------:R-:W1:Y:S02]  /*283c0*/  @!P4 SYNCS.PHASECHK.TRANS64 P4, [R2+URZ+0x34800], R27 ;  /* 0x0348001b0200c5a7 */ /* 0x000e64000808007f */
[----:B-1----:R-:W-:Y:S05]  /*283d0*/  @!P4 BRA `(.L_x_589) ;  /* 0xfffffffc00f0c947 */ /* 0x002fea000383ffff */
[----:B------:R-:W-:Y:S05]  /*283e0*/  BRA `(.L_x_823) ;  /* 0xfffffe6800ac7947 */ /* 0x000fea000383ffff */
.L_x_599:
[----:B-1----:R1:W2:Y:S02]  /*283f0*/  SYNCS.PHASECHK.TRANS64.TRYWAIT P2, [R0+URZ+0x34830], R3 ;  /* 0x03483003000075a7 */ /* 0x0022a4000804017f */
[----:B--2---:R-:W-:Y:S05]  /*28400*/  @!P2 NANOSLEEP.SYNCS 0x989680 ;  /* 0x009896800000a95d */ /* 0x004fea0003900000 */
[----:B------:R-:W2:Y:S02]  /*28410*/  @!P2 SYNCS.PHASECHK.TRANS64 P2, [R0+URZ+0x34830], R3 ;  /* 0x034830030000a5a7 */ /* 0x000ea4000804007f */
[----:B--2---:R-:W-:Y:S05]  /*28420*/  @!P2 BRA `(.L_x_599) ;  /* 0xfffffffc00f0a947 */ /* 0x004fea000383ffff */
[----:B------:R-:W-:Y:S05]  /*28430*/  BRA `(.L_x_598) ;  /* 0xfffffe8400847947 */ /* 0x000fea000383ffff */
.L_x_605:
[----:B-1----:R1:W2:Y:S02]  /*28440*/  SYNCS.PHASECHK.TRANS64.TRYWAIT P3, [R7+URZ+0x34830], R8 ;  /* 0x03483008070075a7 */ /* 0x0022a4000806017f */
[----:B--2---:R-:W-:Y:S05]  /*28450*/  @!P3 NANOSLEEP.SYNCS 0x989680 ;  /* 0x009896800000b95d */ /* 0x004fea0003900000 */
[----:B------:R-:W2:Y:S02]  /*28460*/  @!P3 SYNCS.PHASECHK.TRANS64 P3, [R7+URZ+0x34830], R8 ;  /* 0x034830080700b5a7 */ /* 0x000ea4000806007f */
[----:B--2---:R-:W-:Y:S05]  /*28470*/  @!P3 BRA `(.L_x_605) ;  /* 0xfffffffc00f0b947 */ /* 0x004fea000383ffff */
[----:B------:R-:W-:Y:S05]  /*28480*/  BRA `(.L_x_604) ;  /* 0xfffffee000c47947 */ /* 0x000fea000383ffff */
.L_x_609:
[----:B-1----:R1:W2:Y:S02]  /*28490*/  SYNCS.PHASECHK.TRANS64.TRYWAIT P2, [R7+URZ+0x34850], R5 ;  /* 0x03485005070075a7 */ /* 0x0022a4000804017f */
[----:B--2---:R-:W-:Y:S05]  /*284a0*/  @!P2 NANOSLEEP.SYNCS 0x989680 ;  /* 0x009896800000a95d */ /* 0x004fea0003900000 */
[----:B------:R-:W2:Y:S02]  /*284b0*/  @!P2 SYNCS.PHASECHK.TRANS64 P2, [R7+URZ+0x34850], R5 ;  /* 0x034850050700a5a7 */ /* 0x000ea4000804007f */
[----:B--2---:R-:W-:Y:S05]  /*284c0*/  @!P2 BRA `(.L_x_609) ;  /* 0xfffffffc00f0a947 */ /* 0x004fea000383ffff */
[----:B------:R-:W-:Y:S05]  /*284d0*/  BRA `(.L_x_606) ;  /* 0xffffff18009c7947 */ /* 0x000fea000383ffff */
.L_x_614:
[----:B-1----:R1:W2:Y:S02]  /*284e0*/  SYNCS.PHASECHK.TRANS64.TRYWAIT P0, [R11+URZ+0x34850], R0 ;  /* 0x034850000b0075a7 */ /* 0x0022a4000800017f */
[----:B--2---:R-:W-:Y:S05]  /*284f0*/  @!P0 NANOSLEEP.SYNCS 0x989680 ;  /* 0x009896800000895d */ /* 0x004fea0003900000 */
[----:B------:R-:W2:Y:S02]  /*28500*/  @!P0 SYNCS.PHASECHK.TRANS64 P0, [R11+URZ+0x34850], R0 ;  /* 0x034850000b0085a7 */ /* 0x000ea4000800007f */
[----:B--2---:R-:W-:Y:S05]  /*28510*/  @!P0 BRA `(.L_x_614) ;  /* 0xfffffffc00f08947 */ /* 0x004fea000383ffff */
[----:B------:R-:W-:Y:S05]  /*28520*/  BRA `(.L_x_613) ;  /* 0xffffff3c00d47947 */ /* 0x000fea000383ffff */
.L_x_619:
[----:B------:R-:W-:Y:S02]  /*28530*/  IMAD.MOV.U32 R13, RZ, RZ, R8 ;  /* 0x000000ffff0d7224 */ /* 0x000fe400078e0008 */
[----:B------:R-:W-:Y:S02]  /*28540*/  IMAD.MOV.U32 R12, RZ, RZ, RZ ;  /* 0x000000ffff0c7224 */ /* 0x000fe400078e00ff */
[----:B------:R-:W-:Y:S02]  /*28550*/  IMAD.MOV.U32 R11, RZ, RZ, 0x181f ;  /* 0x0000181fff0b7424 */ /* 0x000fe400078e00ff */
[----:B------:R-:W-:-:S07]  /*28560*/  IMAD.MOV.U32 R15, RZ, RZ, -0x1 ;  /* 0xffffffffff0f7424 */ /* 0x000fce00078e00ff */
[----:B-----5:R-:W-:Y:S05]  /*28570*/  WARPSYNC.COLLECTIVE R15, `(.L_x_824) ;  /* 0x000000000f087348 */ /* 0x020fea0003c00000 */
[----:B------:R0:W1:Y:S02]  /*28580*/  SHFL.IDX P6, R14, R13, R12, R11 ;  /* 0x0000000c0d0e7389 */ /* 0x00006400000c000b */
[----:B01---5:R-:W-:Y:S01]  /*28590*/  ENDCOLLECTIVE ;  /* 0x000000000000791b */ /* 0x023fe20003800000 */
.L_x_824:
[----:B------:R-:W-:Y:S01]  /*285a0*/  IMAD.MOV.U32 R13, RZ, RZ, R3 ;  /* 0x000000ffff0d7224 */ /* 0x000fe200078e0003 */
[----:B------:R-:W-:-:S07]  /*285b0*/  MOV R0, R14 ;  /* 0x0000000e00007202 */ /* 0x000fce0000000f00 */
[----:B------:R-:W-:Y:S05]  /*285c0*/  WARPSYNC.COLLECTIVE R15, `(.L_x_825) ;  /* 0x000000000f087348 */ /* 0x000fea0003c00000 */
[----:B------:R0:W1:Y:S02]  /*285d0*/  SHFL.IDX P6, R14, R13, R12, R11 ;  /* 0x0000000c0d0e7389 */ /* 0x00006400000c000b */
[----:B01----:R-:W-:Y:S01]  /*285e0*/  ENDCOLLECTIVE ;  /* 0x000000000000791b */ /* 0x003fe20003800000 */
.L_x_825:
[----:B------:R-:W-:Y:S05]  /*285f0*/  BRA `(.L_x_826) ;  /* 0xffffff5c00587947 */ /* 0x000fea000383ffff */
.L_x_622:
[----:B------:R-:W-:Y:S01]  /*28600*/  BSSY B1, `(.L_x_827) ;  /* 0x0000008000017945 */ /* 0x000fe20003800000 */
[----:B------:R-:W-:Y:S01]  /*28610*/  IMAD.MOV.U32 R13, RZ, RZ, R8 ;  /* 0x000000ffff0d7224 */ /* 0x000fe200078e0008 */
[----:B---3--:R-:W-:Y:S01]  /*28620*/  MOV R15, 0xffffffff ;  /* 0xffffffff000f7802 */ /* 0x008fe20000000f00 */
[----:B------:R-:W-:Y:S02]  /*28630*/  IMAD.MOV.U32 R12, RZ, RZ, 0x1 ;  /* 0x00000001ff0c7424 */ /* 0x000fe400078e00ff */
[----:B------:R-:W-:-:S07]  /*28640*/  IMAD.MOV.U32 R11, RZ, RZ, 0x181f ;  /* 0x0000181fff0b7424 */ /* 0x000fce00078e00ff */
[----:B012--5:R-:W-:Y:S05]  /*28650*/  WARPSYNC.COLLECTIVE R15, `(.L_x_828) ;  /* 0x000000000f087348 */ /* 0x027fea0003c00000 */
[----:B--2---:R2:W3:Y:S02]  /*28660*/  SHFL.IDX P6, R14, R13, R12, R11 ;  /* 0x0000000c0d0e7389 */ /* 0x0044e400000c000b */
[----:B0123-5:R-:W-:Y:S01]  /*28670*/  ENDCOLLECTIVE ;  /* 0x000000000000791b */ /* 0x02ffe20003800000 */
.L_x_828:
[----:B------:R-:W-:Y:S05]  /*28680*/  BSYNC B1 ;  /* 0x0000000000017941 */ /* 0x000fea0003800000 */
.L_x_827:
[----:B------:R-:W-:Y:S01]  /*28690*/  IMAD.MOV.U32 R13, RZ, RZ, R3 ;  /* 0x000000ffff0d7224 */ /* 0x000fe200078e0003 */
[----:B------:R-:W-:Y:S01]  /*286a0*/  MOV R15, 0xffffffff ;  /* 0xffffffff000f7802 */ /* 0x000fe20000000f00 */
[----:B------:R-:W-:Y:S02]  /*286b0*/  IMAD.MOV.U32 R12, RZ, RZ, 0x1 ;  /* 0x00000001ff0c7424 */ /* 0x000fe400078e00ff */
[----:B------:R-:W-:Y:S02]  /*286c0*/  IMAD.MOV.U32 R11, RZ, RZ, 0x181f ;  /* 0x0000181fff0b7424 */ /* 0x000fe400078e00ff */
[----:B------:R-:W-:-:S07]  /*286d0*/  IMAD.MOV.U32 R0, RZ, RZ, R14 ;  /* 0x000000ffff007224 */ /* 0x000fce00078e000e */
[----:B------:R-:W-:Y:S05]  /*286e0*/  WARPSYNC.COLLECTIVE R15, `(.L_x_829) ;  /* 0x000000000f087348 */ /* 0x000fea0003c00000 */
[----:B------:R0:W1:Y:S02]  /*286f0*/  SHFL.IDX P6, R14, R13, R12, R11 ;  /* 0x0000000c0d0e7389 */ /* 0x00006400000c000b */
[----:B01----:R-:W-:Y:S01]  /*28700*/  ENDCOLLECTIVE ;  /* 0x000000000000791b */ /* 0x003fe20003800000 */
.L_x_829:
[----:B------:R-:W-:Y:S05]  /*28710*/  BRA `(.L_x_830) ;  /* 0xffffff5c00587947 */ /* 0x000fea000383ffff */
.L_x_625:
[----:B------:R-:W-:Y:S01]  /*28720*/  BSSY B1, `(.L_x_831) ;  /* 0x0000008000017945 */ /* 0x000fe20003800000 */
[----:B------:R-:W-:Y:S02]  /*28730*/  IMAD.MOV.U32 R13, RZ, RZ, R8 ;  /* 0x000000ffff0d7224 */ /* 0x000fe400078e0008 */
[----:B------:R-:W-:Y:S02]  /*28740*/  IMAD.MOV.U32 R12, RZ, RZ, 0x2 ;  /* 0x00000002ff0c7424 */ /* 0x000fe400078e00ff */
[----:B------:R-:W-:Y:S02]  /*28750*/  IMAD.MOV.U32 R11, RZ, RZ, 0x181f ;  /* 0x0000181fff0b7424 */ /* 0x000fe400078e00ff */
[----:B---3--:R-:W-:-:S07]  /*28760*/  IMAD.MOV.U32 R15, RZ, RZ, -0x1 ;  /* 0xffffffffff0f7424 */ /* 0x008fce00078e00ff */
[----:B012-4-:R-:W-:Y:S05]  /*28770*/  WARPSYNC.COLLECTIVE R15, `(.L_x_832) ;  /* 0x000000000f087348 */ /* 0x017fea0003c00000 */
[----:B--2---:R2:W3:Y:S02]  /*28780*/  SHFL.IDX P6, R14, R13, R12, R11 ;  /* 0x0000000c0d0e7389 */ /* 0x0044e400000c000b */
[----:B01234-:R-:W-:Y:S01]  /*28790*/  ENDCOLLECTIVE ;  /* 0x000000000000791b */ /* 0x01ffe20003800000 */
.L_x_832:
[----:B------:R-:W-:Y:S05]  /*287a0*/  BSYNC B1 ;  /* 0x0000000000017941 */ /* 0x000fea0003800000 */
.L_x_831:
[----:B------:R-:W-:Y:S01]  /*287b0*/  IMAD.MOV.U32 R13, RZ, RZ, R3 ;  /* 0x000000ffff0d7224 */ /* 0x000fe200078e0003 */
[----:B------:R-:W-:Y:S01]  /*287c0*/  MOV R0, R14 ;  /* 0x0000000e00007202 */ /* 0x000fe20000000f00 */
[----:B------:R-:W-:Y:S02]  /*287d0*/  IMAD.MOV.U32 R12, RZ, RZ, 0x2 ;  /* 0x00000002ff0c7424 */ /* 0x000fe400078e00ff */
[----:B------:R-:W-:Y:S02]  /*287e0*/  IMAD.MOV.U32 R11, RZ, RZ, 0x181f ;  /* 0x0000181fff0b7424 */ /* 0x000fe400078e00ff */
[----:B------:R-:W-:-:S07]  /*287f0*/  IMAD.MOV.U32 R15, RZ, RZ, -0x1 ;  /* 0xffffffffff0f7424 */ /* 0x000fce00078e00ff */
[----:B------:R-:W-:Y:S05]  /*28800*/  WARPSYNC.COLLECTIVE R15, `(.L_x_833) ;  /* 0x000000000f087348 */ /* 0x000fea0003c00000 */
[----:B------:R0:W1:Y:S02]  /*28810*/  SHFL.IDX P6, R14, R13, R12, R11 ;  /* 0x0000000c0d0e7389 */ /* 0x00006400000c000b */
[----:B01----:R-:W-:Y:S01]  /*28820*/  ENDCOLLECTIVE ;  /* 0x000000000000791b */ /* 0x003fe20003800000 */
.L_x_833:
[----:B------:R-:W-:Y:S05]  /*28830*/  BRA `(.L_x_834) ;  /* 0xffffff5c005c7947 */ /* 0x000fea000383ffff */
.L_x_628:
[----:B------:R-:W-:Y:S01]  /*28840*/  BSSY B1, `(.L_x_835) ;  /* 0x0000008000017945 */ /* 0x000fe20003800000 */
[----:B------:R-:W-:Y:S01]  /*28850*/  MOV R13, R8 ;  /* 0x00000008000d7202 */ /* 0x000fe20000000f00 */
[----:B------:R-:W-:Y:S02]  /*28860*/  IMAD.MOV.U32 R12, RZ, RZ, 0x3 ;  /* 0x00000003ff0c7424 */ /* 0x000fe400078e00ff */
[----:B------:R-:W-:Y:S02]  /*28870*/  IMAD.MOV.U32 R11, RZ, RZ, 0x181f ;  /* 0x0000181fff0b7424 */ /* 0x000fe400078e00ff */
[----:B---3--:R-:W-:-:S07]  /*28880*/  IMAD.MOV.U32 R15, RZ, RZ, -0x1 ;  /* 0xffffffffff0f7424 */ /* 0x008fce00078e00ff */
[----:B012-4-:R-:W-:Y:S05]  /*28890*/  WARPSYNC.COLLECTIVE R15, `(.L_x_836) ;  /* 0x000000000f087348 */ /* 0x017fea0003c00000 */
[----:B--2---:R2:W3:Y:S02]  /*288a0*/  SHFL.IDX P6, R14, R13, R12, R11 ;  /* 0x0000000c0d0e7389 */ /* 0x0044e400000c000b */
[----:B01234-:R-:W-:Y:S01]  /*288b0*/  ENDCOLLECTIVE ;  /* 0x000000000000791b */ /* 0x01ffe20003800000 */
.L_x_836:
[----:B------:R-:W-:Y:S05]  /*288c0*/  BSYNC B1 ;  /* 0x0000000000017941 */ /* 0x000fea0003800000 */
.L_x_835:
[----:B------:R-:W-:Y:S01]  /*288d0*/  MOV R13, R3 ;  /* 0x00000003000d7202 */ /* 0x000fe20000000f00 */
[----:B------:R-:W-:Y:S02]  /*288e0*/  IMAD.MOV.U32 R12, RZ, RZ, 0x3 ;  /* 0x00000003ff0c7424 */ /* 0x000fe400078e00ff */
[----:B------:R-:W-:Y:S02]  /*288f0*/  IMAD.MOV.U32 R11, RZ, RZ, 0x181f ;  /* 0x0000181fff0b7424 */ /* 0x000fe400078e00ff */
[----:B------:R-:W-:Y:S02]  /*28900*/  IMAD.MOV.U32 R15, RZ, RZ, -0x1 ;  /* 0xffffffffff0f7424 */ /* 0x000fe400078e00ff */
[----:B------:R-:W-:-:S07]  /*28910*/  IMAD.MOV.U32 R0, RZ, RZ, R14 ;  /* 0x000000ffff007224 */ /* 0x000fce00078e000e */
[----:B------:R-:W-:Y:S05]  /*28920*/  WARPSYNC.COLLECTIVE R15, `(.L_x_837) ;  /* 0x000000000f087348 */ /* 0x000fea0003c00000 */
[----:B------:R0:W1:Y:S02]  /*28930*/  SHFL.IDX P6, R14, R13, R12, R11 ;  /* 0x0000000c0d0e7389 */ /* 0x00006400000c000b */
[----:B01----:R-:W-:Y:S01]  /*28940*/  ENDCOLLECTIVE ;  /* 0x000000000000791b */ /* 0x003fe20003800000 */
.L_x_837:
[----:B------:R-:W-:Y:S05]  /*28950*/  BRA `(.L_x_838) ;  /* 0xffffff5c00607947 */ /* 0x000fea000383ffff */
.L_x_630:
[----:B------:R-:W-:Y:S01]  /*28960*/  IMAD.MOV.U32 R13, RZ, RZ, R4 ;  /* 0x000000ffff0d7224 */ /* 0x000fe200078e0004 */
[----:B------:R-:W-:Y:S01]  /*28970*/  MOV R12, RZ ;  /* 0x000000ff000c7202 */ /* 0x000fe20000000f00 */
[----:B------:R-:W-:Y:S02]  /*28980*/  IMAD.MOV.U32 R11, RZ, RZ, 0x1c1f ;  /* 0x00001c1fff0b7424 */ /* 0x000fe400078e00ff */
[----:B------:R-:W-:-:S07]  /*28990*/  IMAD.MOV.U32 R15, RZ, RZ, -0x1 ;  /* 0xffffffffff0f7424 */ /* 0x000fce00078e00ff */
[----:B------:R-:W-:Y:S05]  /*289a0*/  WARPSYNC.COLLECTIVE R15, `(.L_x_839) ;  /* 0x000000000f087348 */ /* 0x000fea0003c00000 */
[----:B------:R0:W1:Y:S02]  /*289b0*/  SHFL.IDX P6, R14, R13, R12, R11 ;  /* 0x0000000c0d0e7389 */ /* 0x00006400000c000b */
[----:B01----:R-:W-:Y:S01]  /*289c0*/  ENDCOLLECTIVE ;  /* 0x000000000000791b */ /* 0x003fe20003800000 */
.L_x_839:
[----:B------:R-:W-:Y:S02]  /*289d0*/  IMAD.MOV.U32 R13, RZ, RZ, R0 ;  /* 0x000000ffff0d7224 */ /* 0x000fe400078e0000 */
[----:B------:R-:W-:-:S07]  /*289e0*/  IMAD.MOV.U32 R3, RZ, RZ, R14 ;  /* 0x000000ffff037224 */ /* 0x000fce00078e000e */
[----:B------:R-:W-:Y:S05]  /*289f0*/  WARPSYNC.COLLECTIVE R15, `(.L_x_840) ;  /* 0x000000000f087348 */ /* 0x000fea0003c00000 */
[----:B------:R0:W1:Y:S02]  /*28a00*/  SHFL.IDX P6, R14, R13, R12, R11 ;  /* 0x0000000c0d0e7389 */ /* 0x00006400000c000b */
[----:B01----:R-:W-:Y:S01]  /*28a10*/  ENDCOLLECTIVE ;  /* 0x000000000000791b */ /* 0x003fe20003800000 */
.L_x_840:
[----:B------:R-:W-:Y:S05]  /*28a20*/  BRA `(.L_x_841) ;  /* 0xffffff6000a07947 */ /* 0x000fea000383ffff */
.L_x_633:
[----:B------:R-:W-:Y:S01]  /*28a30*/  BSSY B1, `(.L_x_842) ;  /* 0x0000008000017945 */ /* 0x000fe20003800000 */
[----:B--2---:R-:W-:Y:S01]  /*28a40*/  MOV R13, R4 ;  /* 0x00000004000d7202 */ /* 0x004fe20000000f00 */
[----:B------:R-:W-:Y:S02]  /*28a50*/  IMAD.MOV.U32 R12, RZ, RZ, 0x1 ;  /* 0x00000001ff0c7424 */ /* 0x000fe400078e00ff */
[----:B------:R-:W-:Y:S02]  /*28a60*/  IMAD.MOV.U32 R11, RZ, RZ, 0x1c1f ;  /* 0x00001c1fff0b7424 */ /* 0x000fe400078e00ff */
[----:B------:R-:W-:-:S07]  /*28a70*/  IMAD.MOV.U32 R15, RZ, RZ, -0x1 ;  /* 0xffffffffff0f7424 */ /* 0x000fce00078e00ff */
[----:B01----:R-:W-:Y:S05]  /*28a80*/  WARPSYNC.COLLECTIVE R15, `(.L_x_843) ;  /* 0x000000000f087348 */ /* 0x003fea0003c00000 */
[----:B------:R2:W3:Y:S02]  /*28a90*/  SHFL.IDX P6, R14, R13, R12, R11 ;  /* 0x0000000c0d0e7389 */ /* 0x0004e400000c000b */
[----:B0123--:R-:W-:Y:S01]  /*28aa0*/  ENDCOLLECTIVE ;  /* 0x000000000000791b */ /* 0x00ffe20003800000 */
.L_x_843:
[----:B------:R-:W-:Y:S05]  /*28ab0*/  BSYNC B1 ;  /* 0x0000000000017941 */ /* 0x000fea0003800000 */
.L_x_842:
        /* <DEDUP_REMOVED lines=8> */
.L_x_844:
[----:B------:R-:W-:Y:S05]  /*28b40*/  BRA `(.L_x_845) ;  /* 0xffffff6400807947 */ /* 0x000fea000383ffff */
.L_x_637:
[----:B------:R-:W-:Y:S01]  /*28b50*/  IMAD.MOV.U32 R13, RZ, RZ, R4 ;  /* 0x000000ffff0d7224 */ /* 0x000fe200078e0004 */
[----:B------:R-:W-:Y:S01]  /*28b60*/  MOV R12, RZ ;  /* 0x000000ff000c7202 */ /* 0x000fe20000000f00 */
[----:B------:R-:W-:Y:S02]  /*28b70*/  IMAD.MOV.U32 R11, RZ, RZ, 0x181f ;  /* 0x0000181fff0b7424 */ /* 0x000fe400078e00ff */
[----:B------:R-:W-:-:S07]  /*28b80*/  IMAD.MOV.U32 R15, RZ, RZ, -0x1 ;  /* 0xffffffffff0f7424 */ /* 0x000fce00078e00ff */
[----:B01----:R-:W-:Y:S05]  /*28b90*/  WARPSYNC.COLLECTIVE R15, `(.L_x_846) ;  /* 0x000000000f087348 */ /* 0x003fea0003c00000 */
[----:B------:R2:W3:Y:S02]  /*28ba0*/  SHFL.IDX P6, R14, R13, R12, R11 ;  /* 0x0000000c0d0e7389 */ /* 0x0004e400000c000b */
[----:B0123--:R-:W-:Y:S01]  /*28bb0*/  ENDCOLLECTIVE ;  /* 0x000000000000791b */ /* 0x00ffe20003800000 */
.L_x_846:
[----:B------:R-:W-:Y:S02]  /*28bc0*/  IMAD.MOV.U32 R13, RZ, RZ, R3 ;  /* 0x000000ffff0d7224 */ /* 0x000fe400078e0003 */
[----:B------:R-:W-:-:S07]  /*28bd0*/  IMAD.MOV.U32 R0, RZ, RZ, R14 ;  /* 0x000000ffff007224 */ /* 0x000fce00078e000e */
[----:B------:R-:W-:Y:S05]  /*28be0*/  WARPSYNC.COLLECTIVE R15, `(.L_x_847) ;  /* 0x000000000f087348 */ /* 0x000fea0003c00000 */
[----:B------:R0:W1:Y:S02]  /*28bf0*/  SHFL.IDX P6, R14, R13, R12, R11 ;  /* 0x0000000c0d0e7389 */ /* 0x00006400000c000b */
[----:B01----:R-:W-:Y:S01]  /*28c00*/  ENDCOLLECTIVE ;  /* 0x000000000000791b */ /* 0x003fe20003800000 */
.L_x_847:
[----:B------:R-:W-:Y:S05]  /*28c10*/  BRA `(.L_x_848) ;  /* 0xffffff7000b07947 */ /* 0x000fea000383ffff */
.L_x_640:
[----:B------:R-:W-:Y:S01]  /*28c20*/  BSSY B1, `(.L_x_849) ;  /* 0x0000008000017945 */ /* 0x000fe20003800000 */
[----:B------:R-:W-:Y:S01]  /*28c30*/  MOV R13, R4 ;  /* 0x00000004000d7202 */ /* 0x000fe20000000f00 */
[----:B------:R-:W-:Y:S02]  /*28c40*/  IMAD.MOV.U32 R12, RZ, RZ, 0x1 ;  /* 0x00000001ff0c7424 */ /* 0x000fe400078e00ff */
[----:B------:R-:W-:Y:S02]  /*28c50*/  IMAD.MOV.U32 R11, RZ, RZ, 0x181f ;  /* 0x0000181fff0b7424 */ /* 0x000fe400078e00ff */
[----:B---3--:R-:W-:-:S07]  /*28c60*/  IMAD.MOV.U32 R15, RZ, RZ, -0x1 ;  /* 0xffffffffff0f7424 */ /* 0x008fce00078e00ff */
[----:B012-4-:R-:W-:Y:S05]  /*28c70*/  WARPSYNC.COLLECTIVE R15, `(.L_x_850) ;  /* 0x000000000f087348 */ /* 0x017fea0003c00000 */
[----:B----4-:R3:W4:Y:S02]  /*28c80*/  SHFL.IDX P6, R14, R13, R12, R11 ;  /* 0x0000000c0d0e7389 */ /* 0x01072400000c000b */
[----:B01234-:R-:W-:Y:S01]  /*28c90*/  ENDCOLLECTIVE ;  /* 0x000000000000791b */ /* 0x01ffe20003800000 */
.L_x_850:
[----:B------:R-:W-:Y:S05]  /*28ca0*/  BSYNC B1 ;  /* 0x0000000000017941 */ /* 0x000fea0003800000 */
.L_x_849:
        /* <DEDUP_REMOVED lines=8> */
.L_x_851:
[----:B------:R-:W-:Y:S05]  /*28d30*/  BRA `(.L_x_852) ;  /* 0xffffff7000b47947 */ /* 0x000fea000383ffff */
.L_x_643:
[----:B------:R-:W-:Y:S01]  /*28d40*/  BSSY B1, `(.L_x_853) ;  /* 0x0000008000017945 */ /* 0x000fe20003800000 */
[----:B------:R-:W-:Y:S01]  /*28d50*/  IMAD.MOV.U32 R13, RZ, RZ, R4 ;  /* 0x000000ffff0d7224 */ /* 0x000fe200078e0004 */
[----:B------:R-:W-:Y:S01]  /*28d60*/  MOV R12, 0x2 ;  /* 0x00000002000c7802 */ /* 0x000fe20000000f00 */
[----:B------:R-:W-:Y:S02]  /*28d70*/  IMAD.MOV.U32 R11, RZ, RZ, 0x181f ;  /* 0x0000181fff0b7424 */ /* 0x000fe400078e00ff */
[----:B0-----:R-:W-:-:S07]  /*28d80*/  IMAD.MOV.U32 R15, RZ, RZ, -0x1 ;  /* 0xffffffffff0f7424 */ /* 0x001fce00078e00ff */
[----:B-1234-:R-:W-:Y:S05]  /*28d90*/  WARPSYNC.COLLECTIVE R15, `(.L_x_854) ;  /* 0x000000000f087348 */ /* 0x01efea0003c00000 */
[----:B----4-:R0:W4:Y:S02]  /*28da0*/  SHFL.IDX P6, R14, R13, R12, R11 ;  /* 0x0000000c0d0e7389 */ /* 0x01012400000c000b */
[----:B01234-:R-:W-:Y:S01]  /*28db0*/  ENDCOLLECTIVE ;  /* 0x000000000000791b */ /* 0x01ffe20003800000 */
.L_x_854:
[----:B------:R-:W-:Y:S05]  /*28dc0*/  BSYNC B1 ;  /* 0x0000000000017941 */ /* 0x000fea0003800000 */
.L_x_853:
[----:B------:R-:W-:Y:S01]  /*28dd0*/  IMAD.MOV.U32 R13, RZ, RZ, R3 ;  /* 0x000000ffff0d7224 */ /* 0x000fe200078e0003 */
[----:B------:R-:W-:Y:S01]  /*28de0*/  MOV R12, 0x2 ;  /* 0x00000002000c7802 */ /* 0x000fe20000000f00 */
[----:B------:R-:W-:Y:S02]  /*28df0*/  IMAD.MOV.U32 R11, RZ, RZ, 0x181f ;  /* 0x0000181fff0b7424 */ /* 0x000fe400078e00ff */
[----:B------:R-:W-:Y:S02]  /*28e00*/  IMAD.MOV.U32 R15, RZ, RZ, -0x1 ;  /* 0xffffffffff0f7424 */ /* 0x000fe400078e00ff */
[----:B------:R-:W-:-:S07]  /*28e10*/  IMAD.MOV.U32 R0, RZ, RZ, R14 ;  /* 0x000000ffff007224 */ /* 0x000fce00078e000e */
[----:B------:R-:W-:Y:S05]  /*28e20*/  WARPSYNC.COLLECTIVE R15, `(.L_x_855) ;  /* 0x000000000f087348 */ /* 0x000fea0003c00000 */
[----:B------:R0:W1:Y:S02]  /*28e30*/  SHFL.IDX P6, R14, R13, R12, R11 ;  /* 0x0000000c0d0e7389 */ /* 0x00006400000c000b */
[----:B01----:R-:W-:Y:S01]  /*28e40*/  ENDCOLLECTIVE ;  /* 0x000000000000791b */ /* 0x003fe20003800000 */
.L_x_855:
[----:B------:R-:W-:Y:S05]  /*28e50*/  BRA `(.L_x_856) ;  /* 0xffffff7000b87947 */ /* 0x000fea000383ffff */
.L_x_646:
[----:B------:R-:W-:Y:S01]  /*28e60*/  BSSY B1, `(.L_x_857) ;  /* 0x0000008000017945 */ /* 0x000fe20003800000 */
[----:B------:R-:W-:Y:S01]  /*28e70*/  IMAD.MOV.U32 R13, RZ, RZ, R4 ;  /* 0x000000ffff0d7224 */ /* 0x000fe200078e0004 */
[----:B------:R-:W-:Y:S01]  /*28e80*/  MOV R11, 0x181f ;  /* 0x0000181f000b7802 */ /* 0x000fe20000000f00 */
[----:B------:R-:W-:Y:S02]  /*28e90*/  IMAD.MOV.U32 R12, RZ, RZ, 0x3 ;  /* 0x00000003ff0c7424 */ /* 0x000fe400078e00ff */
[----:B0-----:R-:W-:-:S07]  /*28ea0*/  IMAD.MOV.U32 R15, RZ, RZ, -0x1 ;  /* 0xffffffffff0f7424 */ /* 0x001fce00078e00ff */
[----:B-1234-:R-:W-:Y:S05]  /*28eb0*/  WARPSYNC.COLLECTIVE R15, `(.L_x_858) ;  /* 0x000000000f087348 */ /* 0x01efea0003c00000 */
[----:B------:R0:W0:Y:S02]  /*28ec0*/  SHFL.IDX P6, R14, R13, R12, R11 ;  /* 0x0000000c0d0e7389 */ /* 0x00002400000c000b */
[----:B01234-:R-:W-:Y:S01]  /*28ed0*/  ENDCOLLECTIVE ;  /* 0x000000000000791b */ /* 0x01ffe20003800000 */
.L_x_858:
[----:B------:R-:W-:Y:S05]  /*28ee0*/  BSYNC B1 ;  /* 0x0000000000017941 */ /* 0x000fea0003800000 */
.L_x_857:
        /* <DEDUP_REMOVED lines=8> */
.L_x_859:
[----:B------:R-:W-:Y:S05]  /*28f70*/  BRA `(.L_x_860) ;  /* 0xffffff7000bc7947 */ /* 0x000fea000383ffff */
.L_x_663:
[----:B------:R-:W1:Y:S01]  /*28f80*/  S2R R4, SR_TID.X ;  /* 0x0000000000047919 */ /* 0x000e620000002100 */
[----:B------:R-:W-:Y:S01]  /*28f90*/  BSSY B1, `(.L_x_861) ;  /* 0x000000a000017945 */ /* 0x000fe20003800000 */
[----:B------:R-:W-:Y:S01]  /*28fa0*/  IMAD.MOV.U32 R12, RZ, RZ, RZ ;  /* 0x000000ffff0c7224 */ /* 0x000fe200078e00ff */
[----:B------:R-:W-:Y:S01]  /*28fb0*/  MOV R15, 0xffffffff ;  /* 0xffffffff000f7802 */ /* 0x000fe20000000f00 */
[----:B0-----:R-:W-:Y:S01]  /*28fc0*/  IMAD.MOV.U32 R11, RZ, RZ, 0x1f ;  /* 0x0000001fff0b7424 */ /* 0x001fe200078e00ff */
[----:B-1----:R-:W-:-:S04]  /*28fd0*/  SHF.R.U32.HI R4, RZ, 0x5, R4 ;  /* 0x00000005ff047819 */ /* 0x002fc80000011604 */
[----:B------:R-:W-:-:S05]  /*28fe0*/  LOP3.LUT R4, R4, 0x3, RZ, 0xc0, !PT ;  /* 0x0000000304047812 */ /* 0x000fca00078ec0ff */
[----:B------:R-:W-:-:S07]  /*28ff0*/  IMAD.MOV.U32 R13, RZ, RZ, R4 ;  /* 0x000000ffff0d7224 */ /* 0x000fce00078e0004 */
[----:B------:R-:W-:Y:S05]  /*29000*/  WARPSYNC.COLLECTIVE R15, `(.L_x_862) ;  /* 0x000000000f087348 */ /* 0x000fea0003c00000 */
[----:B------:R0:W1:Y:S02]  /*29010*/  SHFL.IDX P6, R14, R13, R12, R11 ;  /* 0x0000000c0d0e7389 */ /* 0x00006400000c000b */
[----:B01----:R-:W-:Y:S01]  /*29020*/  ENDCOLLECTIVE ;  /* 0x000000000000791b */ /* 0x003fe20003800000 */
.L_x_862:
[----:B------:R-:W-:Y:S05]  /*29030*/  BSYNC B1 ;  /* 0x0000000000017941 */ /* 0x000fea0003800000 */
.L_x_861:
[----:B------:R-:W-:Y:S05]  /*29040*/  BRA `(.L_x_863) ;  /* 0xffffff8800e87947 */ /* 0x000fea000383ffff */
.L_x_665:
[----:B------:R-:W-:Y:S01]  /*29050*/  BSSY B1, `(.L_x_864) ;  /* 0x0000006000017945 */ /* 0x000fe20003800000 */
[----:B------:R-:W-:-:S07]  /*29060*/  IMAD.MOV.U32 R15, RZ, RZ, -0x1 ;  /* 0xffffffffff0f7424 */ /* 0x000fce00078e00ff */
[----:B01----:R-:W-:Y:S05]  /*29070*/  WARPSYNC.COLLECTIVE R15, `(.L_x_865) ;  /* 0x000000000f0c7348 */ /* 0x003fea0003c00000 */
[----:B------:R-:W-:Y:S02]  /*29080*/  ELECT P6, UR62, PT ;  /* 0x00000000003e782f */ /* 0x000fe400038c0000 */
[----:B------:R-:W-:Y:S01]  /*29090*/  MOV R14, UR62 ;  /* 0x0000003e000e7c02 */ /* 0x000fe20008000f00 */
[----:B01----:R-:W-:Y:S10]  /*290a0*/  ENDCOLLECTIVE ;  /* 0x000000000000791b */ /* 0x003ff40003800000 */
.L_x_865:
[----:B------:R-:W-:Y:S05]  /*290b0*/  BSYNC B1 ;  /* 0x0000000000017941 */ /* 0x000fea0003800000 */
.L_x_864:
[----:B------:R-:W-:Y:S05]  /*290c0*/  BRA `(.L_x_664) ;  /* 0xffffff8800e07947 */ /* 0x000fea000383ffff */
.L_x_667:
[----:B-1----:R1:W2:Y:S02]  /*290d0*/  SYNCS.PHASECHK.TRANS64.TRYWAIT P0, [R18+URZ+0x34820], R3 ;  /* 0x03482003120075a7 */ /* 0x0022a4000800017f */
[----:B--2---:R-:W-:Y:S05]  /*290e0*/  @!P0 NANOSLEEP.SYNCS 0x989680 ;  /* 0x009896800000895d */ /* 0x004fea0003900000 */
[----:B------:R-:W2:Y:S02]  /*290f0*/  @!P0 SYNCS.PHASECHK.TRANS64 P0, [R18+URZ+0x34820], R3 ;  /* 0x03482003120085a7 */ /* 0x000ea4000800007f */
[----:B--2---:R-:W-:Y:S05]  /*29100*/  @!P0 BRA `(.L_x_667) ;  /* 0xfffffffc00f08947 */ /* 0x004fea000383ffff */
[----:B------:R-:W-:Y:S05]  /*29110*/  BRA `(.L_x_866) ;  /* 0xffffff8800f07947 */ /* 0x000fea000383ffff */
.L_x_671:
[----:B--2---:R2:W3:Y:S02]  /*29120*/  SYNCS.PHASECHK.TRANS64.TRYWAIT P0, [R5+URZ+0x348a0], R9 ;  /* 0x0348a009050075a7 */ /* 0x0044e4000800017f */
[----:B---3--:R-:W-:Y:S05]  /*29130*/  @!P0 NANOSLEEP.SYNCS 0x989680 ;  /* 0x009896800000895d */ /* 0x008fea0003900000 */
[----:B------:R-:W3:Y:S02]  /*29140*/  @!P0 SYNCS.PHASECHK.TRANS64 P0, [R5+URZ+0x348a0], R9 ;  /* 0x0348a009050085a7 */ /* 0x000ee4000800007f */
[----:B---3--:R-:W-:Y:S05]  /*29150*/  @!P0 BRA `(.L_x_671) ;  /* 0xfffffffc00f08947 */ /* 0x008fea000383ffff */
[----:B------:R-:W-:Y:S05]  /*29160*/  BRA `(.L_x_867) ;  /* 0xffffff8c00107947 */ /* 0x000fea000383ffff */
.L_x_677:
[----:B0-----:R0:W1:Y:S02]  /*29170*/  SYNCS.PHASECHK.TRANS64.TRYWAIT P0, [R5+URZ+0x348c0], R9 ;  /* 0x0348c009050075a7 */ /* 0x001064000800017f */
[----:B-1----:R-:W-:Y:S05]  /*29180*/  @!P0 NANOSLEEP.SYNCS 0x989680 ;  /* 0x009896800000895d */ /* 0x002fea0003900000 */
[----:B------:R-:W1:Y:S02]  /*29190*/  @!P0 SYNCS.PHASECHK.TRANS64 P0, [R5+URZ+0x348c0], R9 ;  /* 0x0348c009050085a7 */ /* 0x000e64000800007f */
[----:B-1----:R-:W-:Y:S05]  /*291a0*/  @!P0 BRA `(.L_x_677) ;  /* 0xfffffffc00f08947 */ /* 0x002fea000383ffff */
[----:B------:R-:W-:Y:S05]  /*291b0*/  BRA `(.L_x_868) ;  /* 0xffffff8c00d07947 */ /* 0x000fea000383ffff */
.L_x_685:
[----:B-1----:R1:W2:Y:S02]  /*291c0*/  SYNCS.PHASECHK.TRANS64.TRYWAIT P2, [R7+URZ+0x348a0], R6 ;  /* 0x0348a006070075a7 */ /* 0x0022a4000804017f */
[----:B--2---:R-:W-:Y:S05]  /*291d0*/  @!P2 NANOSLEEP.SYNCS 0x989680 ;  /* 0x009896800000a95d */ /* 0x004fea0003900000 */
[----:B------:R-:W2:Y:S02]  /*291e0*/  @!P2 SYNCS.PHASECHK.TRANS64 P2, [R7+URZ+0x348a0], R6 ;  /* 0x0348a0060700a5a7 */ /* 0x000ea4000804007f */
[----:B--2---:R-:W-:Y:S05]  /*291f0*/  @!P2 BRA `(.L_x_685) ;  /* 0xfffffffc00f0a947 */ /* 0x004fea000383ffff */
[----:B------:R-:W-:Y:S05]  /*29200*/  BRA `(.L_x_869) ;  /* 0xffffff9000e07947 */ /* 0x000fea000383ffff */
.L_x_691:
[----:B0-----:R0:W2:Y:S02]  /*29210*/  SYNCS.PHASECHK.TRANS64.TRYWAIT P2, [R7+URZ+0x348c0], R6 ;  /* 0x0348c006070075a7 */ /* 0x0010a4000804017f */
[----:B--2---:R-:W-:Y:S05]  /*29220*/  @!P2 NANOSLEEP.SYNCS 0x989680 ;  /* 0x009896800000a95d */ /* 0x004fea0003900000 */
[----:B------:R-:W2:Y:S02]  /*29230*/  @!P2 SYNCS.PHASECHK.TRANS64 P2, [R7+URZ+0x348c0], R6 ;  /* 0x0348c0060700a5a7 */ /* 0x000ea4000804007f */
[----:B--2---:R-:W-:Y:S05]  /*29240*/  @!P2 BRA `(.L_x_691) ;  /* 0xfffffffc00f0a947 */ /* 0x004fea000383ffff */
[----:B------:R-:W-:Y:S05]  /*29250*/  BRA `(.L_x_870) ;  /* 0xffffff94009c7947 */ /* 0x000fea000383ffff */
.L_x_707:
        /* <DEDUP_REMOVED lines=11> */
.L_x_872:
[----:B------:R-:W-:Y:S05]  /*29310*/  BSYNC B0 ;  /* 0x0000000000007941 */ /* 0x000fea0003800000 */
.L_x_871:
[----:B------:R-:W-:Y:S05]  /*29320*/  BRA `(.L_x_873) ;  /* 0xffffffa000a47947 */ /* 0x000fea000383ffff */
.L_x_709:
[----:B------:R-:W-:Y:S01]  /*29330*/  BSSY B0, `(.L_x_874) ;  /* 0x0000006000007945 */ /* 0x000fe20003800000 */
[----:B------:R-:W-:-:S07]  /*29340*/  IMAD.MOV.U32 R15, RZ, RZ, -0x1 ;  /* 0xffffffffff0f7424 */ /* 0x000fce00078e00ff */
[----:B01----:R-:W-:Y:S05]  /*29350*/  WARPSYNC.COLLECTIVE R15, `(.L_x_875) ;  /* 0x000000000f0c7348 */ /* 0x003fea0003c00000 */
[----:B------:R-:W-:Y:S02]  /*29360*/  ELECT P6, UR62, PT ;  /* 0x00000000003e782f */ /* 0x000fe400038c0000 */
[----:B------:R-:W-:Y:S01]  /*29370*/  MOV R14, UR62 ;  /* 0x0000003e000e7c02 */ /* 0x000fe20008000f00 */
[----:B01----:R-:W-:Y:S10]  /*29380*/  ENDCOLLECTIVE ;  /* 0x000000000000791b */ /* 0x003ff40003800000 */
.L_x_875:
[----:B------:R-:W-:Y:S05]  /*29390*/  BSYNC B0 ;  /* 0x0000000000007941 */ /* 0x000fea0003800000 */
.L_x_874:
[----:B------:R-:W-:Y:S05]  /*293a0*/  BRA `(.L_x_876) ;  /* 0xffffffa000b07947 */ /* 0x000fea000383ffff */
.L_x_711:
[----:B-1----:R1:W2:Y:S02]  /*293b0*/  SYNCS.PHASECHK.TRANS64.TRYWAIT P0, [R0+URZ+0x34840], R2 ;  /* 0x03484002000075a7 */ /* 0x0022a4000800017f */
[----:B--2---:R-:W-:Y:S05]  /*293c0*/  @!P0 NANOSLEEP.SYNCS 0x989680 ;  /* 0x009896800000895d */ /* 0x004fea0003900000 */
[----:B------:R-:W2:Y:S02]  /*293d0*/  @!P0 SYNCS.PHASECHK.TRANS64 P0, [R0+URZ+0x34840], R2 ;  /* 0x03484002000085a7 */ /* 0x000ea4000800007f */
[----:B--2---:R-:W-:Y:S05]  /*293e0*/  @!P0 BRA `(.L_x_711) ;  /* 0xfffffffc00f08947 */ /* 0x004fea000383ffff */
[----:B------:R-:W-:Y:S05]  /*293f0*/  BRA `(.L_x_877) ;  /* 0xffffffa400147947 */ /* 0x000fea000383ffff */
.L_x_715:
[----:B------:R-:W2:Y:S01]  /*29400*/  LDL.LU R11, [R1+0x54] ;  /* 0x00005400010b7983 */ /* 0x000ea20000300800 */
[----:B------:R-:W-:Y:S01]  /*29410*/  IMAD.MOV.U32 R13, RZ, RZ, R3 ;  /* 0x000000ffff0d7224 */ /* 0x000fe200078e0003 */
[----:B------:R-:W-:Y:S01]  /*29420*/  MOV R15, 0xffffffff ;  /* 0xffffffff000f7802 */ /* 0x000fe20000000f00 */
[----:B------:R-:W-:Y:S01]  /*29430*/  IMAD.MOV.U32 R12, RZ, RZ, RZ ;  /* 0x000000ffff0c7224 */ /* 0x000fe200078e00ff */
[----:B------:R-:W0:Y:S02]  /*29440*/  S2R R7, SR_TID.X ;  /* 0x0000000000077919 */ /* 0x000e240000002100 */
[----:B0-----:R-:W-:-:S04]  /*29450*/  LOP3.LUT R7, R7, 0x7f, RZ, 0xc0, !PT ;  /* 0x0000007f07077812 */ /* 0x001fc800078ec0ff */
        /* <DEDUP_REMOVED lines=9> */
.L_x_878:
[----:B------:R-:W-:Y:S02]  /*294f0*/  IMAD.MOV.U32 R13, RZ, RZ, R4 ;  /* 0x000000ffff0d7224 */ /* 0x000fe400078e0004 */
[----:B------:R-:W-:-:S07]  /*29500*/  IMAD.MOV.U32 R6, RZ, RZ, R14 ;  /* 0x000000ffff067224 */ /* 0x000fce00078e000e */
[----:B------:R-:W-:Y:S05]  /*29510*/  WARPSYNC.COLLECTIVE R15, `(.L_x_879) ;  /* 0x000000000f087348 */ /* 0x000fea0003c00000 */
[----:B------:R0:W1:Y:S02]  /*29520*/  SHFL.IDX P6, R14, R13, R12, R11 ;  /* 0x0000000c0d0e7389 */ /* 0x00006400000c000b */
[----:B01----:R-:W-:Y:S01]  /*29530*/  ENDCOLLECTIVE ;  /* 0x000000000000791b */ /* 0x003fe20003800000 */
.L_x_879:
[----:B------:R-:W-:Y:S01]  /*29540*/  ULDC.64 UR4, c[0x0][0x208] ;  /* 0x0000820000047ab9 */ /* 0x000fe20000000a00 */
[----:B------:R-:W-:Y:S02]  /*29550*/  IMAD.MOV.U32 R13, RZ, RZ, R3 ;  /* 0x000000ffff0d7224 */ /* 0x000fe400078e0003 */
[----:B------:R-:W-:Y:S02]  /*29560*/  IMAD.MOV.U32 R12, RZ, RZ, 0x1 ;  /* 0x00000001ff0c7424 */ /* 0x000fe400078e00ff */
[----:B------:R-:W-:-:S05]  /*29570*/  IMAD.MOV.U32 R7, RZ, RZ, R14 ;  /* 0x000000ffff077224 */ /* 0x000fca00078e000e */
[----:B------:R-:W-:-:S04]  /*29580*/  @!P2 LEA R7, P3, R10, R7, 0x1 ;  /* 0x000000070a07a211 */ /* 0x000fc800078608ff */
[----:B------:R-:W-:-:S04]  /*29590*/  @!P2 IADD3.X R6, RZ, R6, RZ, P3, !PT ;  /* 0x00000006ff06a210 */ /* 0x000fc80001ffe4ff */
        /* <DEDUP_REMOVED lines=12> */
.L_x_880:
[----:B------:R-:W-:Y:S01]  /*29660*/  MOV R13, R4 ;  /* 0x00000004000d7202 */ /* 0x000fe20000000f00 */
[----:B------:R-:W-:-:S07]  /*29670*/  IMAD.MOV.U32 R8, RZ, RZ, R14 ;  /* 0x000000ffff087224 */ /* 0x000fce00078e000e */
[----:B------:R-:W-:Y:S05]  /*29680*/  WARPSYNC.COLLECTIVE R15, `(.L_x_881) ;  /* 0x000000000f087348 */ /* 0x000fea0003c00000 */
[----:B------:R0:W1:Y:S02]  /*29690*/  SHFL.IDX P6, R14, R13, R12, R11 ;  /* 0x0000000c0d0e7389 */ /* 0x00006400000c000b */
[----:B01----:R-:W-:Y:S01]  /*296a0*/  ENDCOLLECTIVE ;  /* 0x000000000000791b */ /* 0x003fe20003800000 */
.L_x_881:
[----:B------:R-:W-:Y:S01]  /*296b0*/  ULDC.64 UR4, c[0x0][0x208] ;  /* 0x0000820000047ab9 */ /* 0x000fe20000000a00 */
[----:B------:R-:W-:Y:S01]  /*296c0*/  IMAD.MOV.U32 R13, RZ, RZ, R3 ;  /* 0x000000ffff0d7224 */ /* 0x000fe200078e0003 */
[----:B------:R-:W-:Y:S01]  /*296d0*/  MOV R12, 0x2 ;  /* 0x00000002000c7802 */ /* 0x000fe20000000f00 */
        /* <DEDUP_REMOVED lines=16> */
.L_x_882:
[----:B------:R-:W-:Y:S02]  /*297e0*/  IMAD.MOV.U32 R13, RZ, RZ, R4 ;  /* 0x000000ffff0d7224 */ /* 0x000fe400078e0004 */
[----:B------:R-:W-:-:S07]  /*297f0*/  IMAD.MOV.U32 R6, RZ, RZ, R14 ;  /* 0x000000ffff067224 */ /* 0x000fce00078e000e */
[----:B------:R-:W-:Y:S05]  /*29800*/  WARPSYNC.COLLECTIVE R15, `(.L_x_883) ;  /* 0x000000000f087348 */ /* 0x000fea0003c00000 */
[----:B------:R0:W1:Y:S02]  /*29810*/  SHFL.IDX P6, R14, R13, R12, R11 ;  /* 0x0000000c0d0e7389 */ /* 0x00006400000c000b */
[----:B01----:R-:W-:Y:S01]  /*29820*/  ENDCOLLECTIVE ;  /* 0x000000000000791b */ /* 0x003fe20003800000 */
.L_x_883:
[----:B------:R-:W-:Y:S01]  /*29830*/  ULDC.64 UR4, c[0x0][0x208] ;  /* 0x0000820000047ab9 */ /* 0x000fe20000000a00 */
[----:B------:R-:W-:Y:S02]  /*29840*/  IMAD.MOV.U32 R13, RZ, RZ, R3 ;  /* 0x000000ffff0d7224 */ /* 0x000fe400078e0003 */
[----:B------:R-:W-:Y:S02]  /*29850*/  IMAD.MOV.U32 R12, RZ, RZ, 0x3 ;  /* 0x00000003ff0c7424 */ /* 0x000fe400078e00ff */
[----:B------:R-:W-:-:S05]  /*29860*/  IMAD.MOV.U32 R5, RZ, RZ, R14 ;  /* 0x000000ffff057224 */ /* 0x000fca00078e000e */
[----:B------:R-:W-:-:S05]  /*29870*/  @!P2 LEA R5, P3, R10, R5, 0x1 ;  /* 0x000000050a05a211 */ /* 0x000fca00078608ff */
[----:B------:R-:W-:-:S05]  /*29880*/  @!P2 IMAD.X R6, RZ, RZ, R6, P3 ;  /* 0x000000ffff06a224 */ /* 0x000fca00018e0606 */
[----:B------:R-:W-:Y:S01]  /*29890*/  @!P2 MOV R7, R6 ;  /* 0x000000060007a202 */ /* 0x000fe20000000f00 */
        /* <DEDUP_REMOVED lines=11> */
.L_x_884:
[----:B------:R-:W-:Y:S01]  /*29950*/  IMAD.MOV.U32 R13, RZ, RZ, R4 ;  /* 0x000000ffff0d7224 */ /* 0x000fe200078e0004 */
[----:B------:R-:W-:-:S07]  /*29960*/  MOV R6, R14 ;  /* 0x0000000e00067202 */ /* 0x000fce0000000f00 */
[----:B------:R-:W-:Y:S05]  /*29970*/  WARPSYNC.COLLECTIVE R15, `(.L_x_885) ;  /* 0x000000000f087348 */ /* 0x000fea0003c00000 */
[----:B------:R0:W1:Y:S02]  /*29980*/  SHFL.IDX P6, R14, R13, R12, R11 ;  /* 0x0000000c0d0e7389 */ /* 0x00006400000c000b */
[----:B01----:R-:W-:Y:S01]  /*29990*/  ENDCOLLECTIVE ;  /* 0x000000000000791b */ /* 0x003fe20003800000 */
.L_x_885:
[----:B------:R-:W-:Y:S01]  /*299a0*/  ULDC.64 UR4, c[0x0][0x208] ;  /* 0x0000820000047ab9 */ /* 0x000fe20000000a00 */
[----:B------:R-:W-:Y:S02]  /*299b0*/  IMAD.MOV.U32 R13, RZ, RZ, R3 ;  /* 0x000000ffff0d7224 */ /* 0x000fe400078e0003 */
[----:B------:R-:W-:Y:S02]  /*299c0*/  IMAD.MOV.U32 R12, RZ, RZ, 0x4 ;  /* 0x00000004ff0c7424 */ /* 0x000fe400078e00ff */
[----:B------:R-:W-:-:S05]  /*299d0*/  IMAD.MOV.U32 R5, RZ, RZ, R14 ;  /* 0x000000ffff057224 */ /* 0x000fca00078e000e */
[----:B------:R-:W-:-:S05]  /*299e0*/  @!P2 LEA R5, P3, R10, R5, 0x1 ;  /* 0x000000050a05a211 */ /* 0x000fca00078608ff */
[----:B------:R-:W-:-:S04]  /*299f0*/  @!P2 IMAD.X R6, RZ, RZ, R6, P3 ;  /* 0x000000ffff06a224 */ /* 0x000fc800018e0606 */
[----:B------:R-:W-:Y:S01]  /*29a00*/  @!P2 IMAD.MOV.U32 R7, RZ, RZ, R6 ;  /* 0x000000ffff07a224 */ /* 0x000fe200078e0006 */
[----:B------:R-:W-:Y:S01]  /*29a10*/  @!P2 MOV R6, R5 ;  /* 0x000000050006a202 */ /* 0x000fe20000000f00 */
[----:B------:R-:W-:-:S04]  /*29a20*/  VIADD R5, R0, 0x40 ;  /* 0x0000004000057836 */ /* 0x000fc80000000000 */
        /* <DEDUP_REMOVED lines=9> */
.L_x_886:
[----:B------:R-:W-:Y:S01]  /*29ac0*/  MOV R13, R4 ;  /* 0x00000004000d7202 */ /* 0x000fe20000000f00 */
[----:B------:R-:W-:-:S07]  /*29ad0*/  IMAD.MOV.U32 R6, RZ, RZ, R14 ;  /* 0x000000ffff067224 */ /* 0x000fce00078e000e */
[----:B------:R-:W-:Y:S05]  /*29ae0*/  WARPSYNC.COLLECTIVE R15, `(.L_x_887) ;  /* 0x000000000f087348 */ /* 0x000fea0003c00000 */
[----:B------:R0:W1:Y:S02]  /*29af0*/  SHFL.IDX P6, R14, R13, R12, R11 ;  /* 0x0000000c0d0e7389 */ /* 0x00006400000c000b */
[----:B01----:R-:W-:Y:S01]  /*29b00*/  ENDCOLLECTIVE ;  /* 0x000000000000791b */ /* 0x003fe20003800000 */
.L_x_887:
[----:B------:R-:W-:Y:S01]  /*29b10*/  ULDC.64 UR4, c[0x0][0x208] ;  /* 0x0000820000047ab9 */ /* 0x000fe20000000a00 */
[----:B------:R-:W-:Y:S02]  /*29b20*/  IMAD.MOV.U32 R13, RZ, RZ, R3 ;  /* 0x000000ffff0d7224 */ /* 0x000fe400078e0003 */
[----:B------:R-:W-:Y:S02]  /*29b30*/  IMAD.MOV.U32 R12, RZ, RZ, 0x5 ;  /* 0x00000005ff0c7424 */ /* 0x000fe400078e00ff */
[----:B------:R-:W-:-:S05]  /*29b40*/  IMAD.MOV.U32 R5, RZ, RZ, R14 ;  /* 0x000000ffff057224 */ /* 0x000fca00078e000e */
[----:B------:R-:W-:-:S05]  /*29b50*/  @!P2 LEA R5, P3, R10, R5, 0x1 ;  /* 0x000000050a05a211 */ /* 0x000fca00078608ff */
[----:B------:R-:W-:-:S04]  /*29b60*/  @!P2 IMAD.X R6, RZ, RZ, R6, P3 ;  /* 0x000000ffff06a224 */ /* 0x000fc800018e0606 */
[----:B------:R-:W-:Y:S02]  /*29b70*/  @!P2 IMAD.MOV.U32 R7, RZ, RZ, R6 ;  /* 0x000000ffff07a224 */ /* 0x000fe400078e0006 */
[----:B------:R-:W-:Y:S01]  /*29b80*/  @!P2 IMAD.MOV.U32 R6, RZ, RZ, R5 ;  /* 0x000000ffff06a224 */ /* 0x000fe200078e0005 */
[----:B------:R-:W-:-:S04]  /*29b90*/  IADD3 R5, R0, 0x50, RZ ;  /* 0x0000005000057810 */ /* 0x000fc80007ffe0ff */
        /* <DEDUP_REMOVED lines=9> */
.L_x_888:
[----:B------:R-:W-:Y:S02]  /*29c30*/  IMAD.MOV.U32 R13, RZ, RZ, R4 ;  /* 0x000000ffff0d7224 */ /* 0x000fe400078e0004 */
[----:B------:R-:W-:-:S07]  /*29c40*/  IMAD.MOV.U32 R6, RZ, RZ, R14 ;  /* 0x000000ffff067224 */ /* 0x000fce00078e000e */
[----:B------:R-:W-:Y:S05]  /*29c50*/  WARPSYNC.COLLECTIVE R15, `(.L_x_889) ;  /* 0x000000000f087348 */ /* 0x000fea0003c00000 */
[----:B------:R0:W1:Y:S02]  /*29c60*/  SHFL.IDX P6, R14, R13, R12, R11 ;  /* 0x0000000c0d0e7389 */ /* 0x00006400000c000b */
[----:B01----:R-:W-:Y:S01]  /*29c70*/  ENDCOLLECTIVE ;  /* 0x000000000000791b */ /* 0x003fe20003800000 */
.L_x_889:
[----:B------:R-:W-:Y:S01]  /*29c80*/  ULDC.64 UR4, c[0x0][0x208] ;  /* 0x0000820000047ab9 */ /* 0x000fe20000000a00 */
[----:B------:R-:W-:Y:S01]  /*29c90*/  IMAD.MOV.U32 R13, RZ, RZ, R3 ;  /* 0x000000ffff0d7224 */ /* 0x000fe200078e0003 */
[----:B------:R-:W-:Y:S02]  /*29ca0*/  MOV R12, 0x6 ;  /* 0x00000006000c7802 */ /* 0x000fe40000000f00 */
[----:B------:R-:W-:-:S04]  /*29cb0*/  MOV R5, R14 ;  /* 0x0000000e00057202 */ /* 0x000fc80000000f00 */
        /* <DEDUP_REMOVED lines=12> */
.L_x_890:
[----:B------:R-:W-:-:S05]  /*29d80*/  VIADD R7, R0, 0x60 ;  /* 0x0000006000077836 */ /* 0x000fca0000000000 */
[----:B------:R-:W-:Y:S01]  /*29d90*/  ISETP.GE.AND P2, PT, R7, R2, PT ;  /* 0x000000020700720c */ /* 0x000fe20003f46270 */
[----:B------:R-:W-:Y:S02]  /*29da0*/  IMAD.MOV.U32 R13, RZ, RZ, R4 ;  /* 0x000000ffff0d7224 */ /* 0x000fe400078e0004 */
[----:B------:R-:W-:-:S10]  /*29db0*/  IMAD.MOV.U32 R6, RZ, RZ, R14 ;  /* 0x000000ffff067224 */ /* 0x000fd400078e000e */
[----:B------:R-:W-:Y:S05]  /*29dc0*/  WARPSYNC.COLLECTIVE R15, `(.L_x_891) ;  /* 0x000000000f087348 */ /* 0x000fea0003c00000 */
[----:B------:R0:W1:Y:S02]  /*29dd0*/  SHFL.IDX P6, R14, R13, R12, R11 ;  /* 0x0000000c0d0e7389 */ /* 0x00006400000c000b */
[----:B01----:R-:W-:Y:S01]  /*29de0*/  ENDCOLLECTIVE ;  /* 0x000000000000791b */ /* 0x003fe20003800000 */
.L_x_891:
[----:B------:R-:W-:Y:S01]  /*29df0*/  ULDC.64 UR4, c[0x0][0x208] ;  /* 0x0000820000047ab9 */ /* 0x000fe20000000a00 */
[----:B------:R-:W-:Y:S02]  /*29e00*/  IMAD.MOV.U32 R13, RZ, RZ, R3 ;  /* 0x000000ffff0d7224 */ /* 0x000fe400078e0003 */
[----:B------:R-:W-:Y:S02]  /*29e10*/  IMAD.MOV.U32 R12, RZ, RZ, 0x7 ;  /* 0x00000007ff0c7424 */ /* 0x000fe400078e00ff */
[----:B------:R-:W-:-:S05]  /*29e20*/  IMAD.MOV.U32 R5, RZ, RZ, R14 ;  /* 0x000000ffff057224 */ /* 0x000fca00078e000e */
[----:B------:R-:W-:-:S04]  /*29e30*/  @!P2 LEA R5, P3, R10, R5, 0x1 ;  /* 0x000000050a05a211 */ /* 0x000fc800078608ff */
[----:B------:R-:W-:-:S05]  /*29e40*/  @!P2 IADD3.X R6, RZ, R6, RZ, P3, !PT ;  /* 0x00000006ff06a210 */ /* 0x000fca0001ffe4ff */
        /* <DEDUP_REMOVED lines=10> */
.L_x_892:
[----:B------:R-:W-:Y:S01]  /*29ef0*/  IMAD.MOV.U32 R13, RZ, RZ, R4 ;  /* 0x000000ffff0d7224 */ /* 0x000fe200078e0004 */
[----:B------:R-:W-:-:S07]  /*29f00*/  MOV R5, R14 ;  /* 0x0000000e00057202 */ /* 0x000fce0000000f00 */
[----:B------:R-:W-:Y:S05]  /*29f10*/  WARPSYNC.COLLECTIVE R15, `(.L_x_893) ;  /* 0x000000000f087348 */ /* 0x000fea0003c00000 */
[----:B------:R0:W1:Y:S02]  /*29f20*/  SHFL.IDX P6, R14, R13, R12, R11 ;  /* 0x0000000c0d0e7389 */ /* 0x00006400000c000b */
[----:B01----:R-:W-:Y:S01]  /*29f30*/  ENDCOLLECTIVE ;  /* 0x000000000000791b */ /* 0x003fe20003800000 */
.L_x_893:
[----:B------:R-:W-:Y:S01]  /*29f40*/  IMAD.MOV.U32 R3, RZ, RZ, R14 ;  /* 0x000000ffff037224 */ /* 0x000fe200078e000e */
[----:B------:R-:W-:Y:S06]  /*29f50*/  BRA `(.L_x_894) ;  /* 0xffffffa400ac7947 */ /* 0x000fec000383ffff */
.L_x_720:
[----:B---3--:R3:W4:Y:S02]  /*29f60*/  SYNCS.PHASECHK.TRANS64.TRYWAIT P0, [R18+URZ+0x34820], R0 ;  /* 0x03482000120075a7 */ /* 0x008724000800017f */
[----:B----4-:R-:W-:Y:S05]  /*29f70*/  @!P0 NANOSLEEP.SYNCS 0x989680 ;  /* 0x009896800000895d */ /* 0x010fea0003900000 */
[----:B------:R-:W4:Y:S02]  /*29f80*/  @!P0 SYNCS.PHASECHK.TRANS64 P0, [R18+URZ+0x34820], R0 ;  /* 0x03482000120085a7 */ /* 0x000f24000800007f */
[----:B----4-:R-:W-:Y:S05]  /*29f90*/  @!P0 BRA `(.L_x_720) ;  /* 0xfffffffc00f08947 */ /* 0x010fea000383ffff */
[----:B------:R-:W-:Y:S05]  /*29fa0*/  BRA `(.L_x_895) ;  /* 0xffffffa800207947 */ /* 0x000fea000383ffff */
.L_x_729:
[----:B-1----:R1:W2:Y:S02]  /*29fb0*/  SYNCS.PHASECHK.TRANS64.TRYWAIT P0, [R3+URZ+0x34840], R2 ;  /* 0x03484002030075a7 */ /* 0x0022a4000800017f */
[----:B--2---:R-:W-:Y:S05]  /*29fc0*/  @!P0 NANOSLEEP.SYNCS 0x989680 ;  /* 0x009896800000895d */ /* 0x004fea0003900000 */
[----:B------:R-:W2:Y:S02]  /*29fd0*/  @!P0 SYNCS.PHASECHK.TRANS64 P0, [R3+URZ+0x34840], R2 ;  /* 0x03484002030085a7 */ /* 0x000ea4000800007f */
[----:B--2---:R-:W-:Y:S05]  /*29fe0*/  @!P0 BRA `(.L_x_729) ;  /* 0xfffffffc00f08947 */ /* 0x004fea000383ffff */
[----:B------:R-:W-:Y:S05]  /*29ff0*/  BRA `(.L_x_896) ;  /* 0xffffffac00007947 */ /* 0x000fea000383ffff */
.L_x_735:
[----:B0-----:R0:W1:Y:S02]  /*2a000*/  SYNCS.PHASECHK.TRANS64.TRYWAIT P0, [R3+URZ+0x60], R2 ;  /* 0x00006002030075a7 */ /* 0x001064000800017f */
[----:B-1----:R-:W-:Y:S05]  /*2a010*/  @!P0 NANOSLEEP.SYNCS 0x989680 ;  /* 0x009896800000895d */ /* 0x002fea0003900000 */
[----:B------:R-:W1:Y:S02]  /*2a020*/  @!P0 SYNCS.PHASECHK.TRANS64 P0, [R3+URZ+0x60], R2 ;  /* 0x00006002030085a7 */ /* 0x000e64000800007f */
[----:B-1----:R-:W-:Y:S05]  /*2a030*/  @!P0 BRA `(.L_x_735) ;  /* 0xfffffffc00f08947 */ /* 0x002fea000383ffff */
[----:B------:R-:W-:Y:S05]  /*2a040*/  BRA `(.L_x_897) ;  /* 0xffffffac00d47947 */ /* 0x000fea000383ffff */
.L_x_744:
[----:B-1----:R1:W2:Y:S02]  /*2a050*/  SYNCS.PHASECHK.TRANS64.TRYWAIT P0, [R3+URZ+0x34840], R2 ;  /* 0x03484002030075a7 */ /* 0x0022a4000800017f */
[----:B--2---:R-:W-:Y:S05]  /*2a060*/  @!P0 NANOSLEEP.SYNCS 0x989680 ;  /* 0x009896800000895d */ /* 0x004fea0003900000 */
[----:B------:R-:W2:Y:S02]  /*2a070*/  @!P0 SYNCS.PHASECHK.TRANS64 P0, [R3+URZ+0x34840], R2 ;  /* 0x03484002030085a7 */ /* 0x000ea4000800007f */
[----:B--2---:R-:W-:Y:S05]  /*2a080*/  @!P0 BRA `(.L_x_744) ;  /* 0xfffffffc00f08947 */ /* 0x004fea000383ffff */
[----:B------:R-:W-:Y:S05]  /*2a090*/  BRA `(.L_x_898) ;  /* 0xffffffb400687947 */ /* 0x000fea000383ffff */
.L_x_750:
[----:B0-----:R0:W1:Y:S02]  /*2a0a0*/  SYNCS.PHASECHK.TRANS64.TRYWAIT P0, [R2+URZ+0x60], R3 ;  /* 0x00006003020075a7 */ /* 0x001064000800017f */
[----:B-1----:R-:W-:Y:S05]  /*2a0b0*/  @!P0 NANOSLEEP.SYNCS 0x989680 ;  /* 0x009896800000895d */ /* 0x002fea0003900000 */
[----:B------:R-:W1:Y:S02]  /*2a0c0*/  @!P0 SYNCS.PHASECHK.TRANS64 P0, [R2+URZ+0x60], R3 ;  /* 0x00006003020085a7 */ /* 0x000e64000800007f */
[----:B-1----:R-:W-:Y:S05]  /*2a0d0*/  @!P0 BRA `(.L_x_750) ;  /* 0xfffffffc00f08947 */ /* 0x002fea000383ffff */
[----:B------:R-:W-:Y:S05]  /*2a0e0*/  BRA `(.L_x_899) ;  /* 0xffffffb8003c7947 */ /* 0x000fea000383ffff */
.L_x_759:
[----:B--2---:R2:W3:Y:S02]  /*2a0f0*/  SYNCS.PHASECHK.TRANS64.TRYWAIT P0, [R2+URZ+0x34840], R3 ;  /* 0x03484003020075a7 */ /* 0x0044e4000800017f */
[----:B---3--:R-:W-:Y:S05]  /*2a100*/  @!P0 NANOSLEEP.SYNCS 0x989680 ;  /* 0x009896800000895d */ /* 0x008fea0003900000 */
[----:B------:R-:W3:Y:S02]  /*2a110*/  @!P0 SYNCS.PHASECHK.TRANS64 P0, [R2+URZ+0x34840], R3 ;  /* 0x03484003020085a7 */ /* 0x000ee4000800007f */
[----:B---3--:R-:W-:Y:S05]  /*2a120*/  @!P0 BRA `(.L_x_759) ;  /* 0xfffffffc00f08947 */ /* 0x008fea000383ffff */
[----:B------:R-:W-:Y:S05]  /*2a130*/  BRA `(.L_x_900) ;  /* 0xffffffbc00a07947 */ /* 0x000fea000383ffff */
.L_x_765:
[----:B0-----:R0:W1:Y:S02]  /*2a140*/  SYNCS.PHASECHK.TRANS64.TRYWAIT P0, [R2+URZ+0x60], R5 ;  /* 0x00006005020075a7 */ /* 0x001064000800017f */
[----:B-1----:R-:W-:Y:S05]  /*2a150*/  @!P0 NANOSLEEP.SYNCS 0x989680 ;  /* 0x009896800000895d */ /* 0x002fea0003900000 */
[----:B------:R-:W1:Y:S02]  /*2a160*/  @!P0 SYNCS.PHASECHK.TRANS64 P0, [R2+URZ+0x60], R5 ;  /* 0x00006005020085a7 */ /* 0x000e64000800007f */
[----:B-1----:R-:W-:Y:S05]  /*2a170*/  @!P0 BRA `(.L_x_765) ;  /* 0xfffffffc00f08947 */ /* 0x002fea000383ffff */
[----:B------:R-:W-:Y:S05]  /*2a180*/  BRA `(.L_x_901) ;  /* 0xffffffc000747947 */ /* 0x000fea000383ffff */
.L_x_776:
[----:B--2---:R2:W3:Y:S02]  /*2a190*/  SYNCS.PHASECHK.TRANS64.TRYWAIT P0, [R0+URZ+0x34860], R2 ;  /* 0x03486002000075a7 */ /* 0x0044e4000800017f */
[----:B---3--:R-:W-:Y:S05]  /*2a1a0*/  @!P0 NANOSLEEP.SYNCS 0x989680 ;  /* 0x009896800000895d */ /* 0x008fea0003900000 */
[----:B------:R-:W3:Y:S02]  /*2a1b0*/  @!P0 SYNCS.PHASECHK.TRANS64 P0, [R0+URZ+0x34860], R2 ;  /* 0x03486002000085a7 */ /* 0x000ee4000800007f */
[----:B---3--:R-:W-:Y:S05]  /*2a1c0*/  @!P0 BRA `(.L_x_776) ;  /* 0xfffffffc00f08947 */ /* 0x008fea000383ffff */
[----:B------:R-:W-:Y:S05]  /*2a1d0*/  BRA `(.L_x_902) ;  /* 0xffffffc400c47947 */ /* 0x000fea000383ffff */
.L_x_783:
[----:B------:R-:W3:Y:S01]  /*2a1e0*/  LDL R0, [R1+0x10] ;  /* 0x0000100001007983 */ /* 0x000ee20000100800 */
[----:B------:R-:W-:Y:S01]  /*2a1f0*/  BSSY B0, `(.L_x_903) ;  /* 0x0000008000007945 */ /* 0x000fe20003800000 */
[----:B------:R-:W-:Y:S01]  /*2a200*/  IMAD.MOV.U32 R12, RZ, RZ, RZ ;  /* 0x000000ffff0c7224 */ /* 0x000fe200078e00ff */
[----:B0-----:R-:W-:Y:S01]  /*2a210*/  MOV R11, 0x1f ;  /* 0x0000001f000b7802 */ /* 0x001fe20000000f00 */
[----:B------:R-:W-:Y:S02]  /*2a220*/  IMAD.MOV.U32 R15, RZ, RZ, -0x1 ;  /* 0xffffffffff0f7424 */ /* 0x000fe400078e00ff */
[----:B---3--:R-:W-:-:S07]  /*2a230*/  IMAD.MOV.U32 R13, RZ, RZ, R0 ;  /* 0x000000ffff0d7224 */ /* 0x008fce00078e0000 */
[----:B-12---:R-:W-:Y:S05]  /*2a240*/  WARPSYNC.COLLECTIVE R15, `(.L_x_904) ;  /* 0x000000000f087348 */ /* 0x006fea0003c00000 */
[----:B------:R0:W3:Y:S02]  /*2a250*/  SHFL.IDX P6, R14, R13, R12, R11 ;  /* 0x0000000c0d0e7389 */ /* 0x0000e400000c000b */
[----:B0123--:R-:W-:Y:S01]  /*2a260*/  ENDCOLLECTIVE ;  /* 0x000000000000791b */ /* 0x00ffe20003800000 */
.L_x_904:
[----:B------:R-:W-:Y:S05]  /*2a270*/  BSYNC B0 ;  /* 0x0000000000007941 */ /* 0x000fea0003800000 */
.L_x_903:
[----:B------:R0:W5:Y:S01]  /*2a280*/  LDL R2, [R1+0x1c] ;  /* 0x00001c0001027983 */ /* 0x0001620000100800 */
[----:B------:R-:W-:Y:S01]  /*2a290*/  IMAD.MOV.U32 R13, RZ, RZ, R0 ;  /* 0x000000ffff0d7224 */ /* 0x000fe200078e0000 */
[----:B------:R-:W-:Y:S01]  /*2a2a0*/  MOV R11, 0x1f ;  /* 0x0000001f000b7802 */ /* 0x000fe20000000f00 */
[----:B------:R-:W-:Y:S02]  /*2a2b0*/  IMAD.MOV.U32 R12, RZ, RZ, 0x1 ;  /* 0x00000001ff0c7424 */ /* 0x000fe400078e00ff */
[----:B------:R-:W-:Y:S02]  /*2a2c0*/  IMAD.MOV.U32 R15, RZ, RZ, -0x1 ;  /* 0xffffffffff0f7424 */ /* 0x000fe400078e00ff */
[----:B------:R-:W-:-:S07]  /*2a2d0*/  IMAD.MOV.U32 R5, RZ, RZ, R14 ;  /* 0x000000ffff057224 */ /* 0x000fce00078e000e */
[----:B0----5:R-:W-:Y:S05]  /*2a2e0*/  WARPSYNC.COLLECTIVE R15, `(.L_x_905) ;  /* 0x000000000f087348 */ /* 0x021fea0003c00000 */
[----:B------:R1:W2:Y:S02]  /*2a2f0*/  SHFL.IDX P6, R14, R13, R12, R11 ;  /* 0x0000000c0d0e7389 */ /* 0x0002a400000c000b */
[----:B012--5:R-:W-:Y:S01]  /*2a300*/  ENDCOLLECTIVE ;  /* 0x000000000000791b */ /* 0x027fe20003800000 */
.L_x_905:
        /* <DEDUP_REMOVED lines=13> */
[C---:B------:R-:W-:Y:S01]  /*2a3e0*/  ISETP.GE.U32.AND P2, PT, R16.reuse, 0x2, PT ;  /* 0x000000021000780c */ /* 0x040fe20003f46070 */
[----:B------:R-:W-:Y:S01]  /*2a3f0*/  IMAD.MOV.U32 R6, RZ, RZ, RZ ;  /* 0x000000ffff067224 */ /* 0x000fe200078e00ff */
[C---:B------:R-:W-:Y:S02]  /*2a400*/  ISETP.GE.U32.AND P3, PT, R16.reuse, 0x4, PT ;  /* 0x000000041000780c */ /* 0x040fe40003f66070 */
[C---:B------:R-:W-:Y:S02]  /*2a410*/  ISETP.GE.U32.AND P4, PT, R16.reuse, 0x8, PT ;  /* 0x000000081000780c */ /* 0x040fe40003f86070 */
[----:B------:R-:W-:Y:S02]  /*2a420*/  ISETP.GE.U32.AND P5, PT, R16, 0x10, PT ;  /* 0x000000101000780c */ /* 0x000fe40003fa6070 */
[----:B--2---:R-:W-:Y:S01]  /*2a430*/  @!P1 MOV R4, R8 ;  /* 0x0000000800049202 */ /* 0x004fe20000000f00 */
[----:B------:R-:W-:-:S02]  /*2a440*/  IMAD.MOV.U32 R8, RZ, RZ, RZ ;  /* 0x000000ffff087224 */ /* 0x000fc400078e00ff */
[----:B---3--:R-:W-:Y:S01]  /*2a450*/  @!P1 IMAD.MOV.U32 R6, RZ, RZ, R2 ;  /* 0x000000ffff069224 */ /* 0x008fe200078e0002 */
[----:B------:R-:W-:-:S03]  /*2a460*/  ISETP.NE.AND P1, PT, R16, RZ, PT ;  /* 0x000000ff1000720c */ /* 0x000fc60003f25270 */
[----:B------:R-:W-:-:S04]  /*2a470*/  IMAD R2, R6, R4, RZ ;  /* 0x0000000406027224 */ /* 0x000fc800078e02ff */
[----:B------:R-:W-:-:S07]  /*2a480*/  IMAD.MOV.U32 R13, RZ, RZ, R2 ;  /* 0x000000ffff0d7224 */ /* 0x000fce00078e0002 */
[----:B------:R-:W-:Y:S05]  /*2a490*/  WARPSYNC.COLLECTIVE R15, `(.L_x_906) ;  /* 0x000000000f087348 */ /* 0x000fea0003c00000 */
[----:B------:R0:W1:Y:S02]  /*2a4a0*/  SHFL.UP P6, R14, R13, R12, R11 ;  /* 0x0400000c0d0e7389 */ /* 0x00006400000c000b */
[----:B01----:R-:W-:Y:S01]  /*2a4b0*/  ENDCOLLECTIVE ;  /* 0x000000000000791b */ /* 0x003fe20003800000 */
.L_x_906:
[----:B------:R-:W-:Y:S01]  /*2a4c0*/  IMAD.MOV.U32 R12, RZ, RZ, 0x2 ;  /* 0x00000002ff0c7424 */ /* 0x000fe200078e00ff */
[----:B------:R-:W-:-:S04]  /*2a4d0*/  MOV R3, R14 ;  /* 0x0000000e00037202 */ /* 0x000fc80000000f00 */
[----:B------:R-:W-:-:S05]  /*2a4e0*/  SEL R3, R3, RZ, P1 ;  /* 0x000000ff03037207 */ /* 0x000fca0000800000 */
[----:B------:R-:W-:-:S04]  /*2a4f0*/  IMAD.IADD R2, R2, 0x1, R3 ;  /* 0x0000000102027824 */ /* 0x000fc800078e0203 */
[----:B------:R-:W-:-:S07]  /*2a500*/  IMAD.MOV.U32 R13, RZ, RZ, R2 ;  /* 0x000000ffff0d7224 */ /* 0x000fce00078e0002 */
[----:B------:R-:W-:Y:S05]  /*2a510*/  WARPSYNC.COLLECTIVE R15, `(.L_x_907) ;  /* 0x000000000f087348 */ /* 0x000fea0003c00000 */
[----:B------:R0:W1:Y:S02]  /*2a520*/  SHFL.UP P6, R14, R13, R12, R11 ;  /* 0x0400000c0d0e7389 */ /* 0x00006400000c000b */
[----:B01----:R-:W-:Y:S01]  /*2a530*/  ENDCOLLECTIVE ;  /* 0x000000000000791b */ /* 0x003fe20003800000 */
.L_x_907:
[----:B------:R-:W-:Y:S02]  /*2a540*/  IMAD.MOV.U32 R12, RZ, RZ, 0x4 ;  /* 0x00000004ff0c7424 */ /* 0x000fe400078e00ff */
[----:B------:R-:W-:-:S05]  /*2a550*/  IMAD.MOV.U32 R3, RZ, RZ, R14 ;  /* 0x000000ffff037224 */ /* 0x000fca00078e000e */
[----:B------:R-:W-:-:S04]  /*2a560*/  SEL R3, R3, RZ, P2 ;  /* 0x000000ff03037207 */ /* 0x000fc80001000000 */
[----:B------:R-:W-:-:S05]  /*2a570*/  IADD3 R2, R2, R3, RZ ;  /* 0x0000000302027210 */ /* 0x000fca0007ffe0ff */
[----:B------:R-:W-:-:S07]  /*2a580*/  IMAD.MOV.U32 R13, RZ, RZ, R2 ;  /* 0x000000ffff0d7224 */ /* 0x000fce00078e0002 */
[----:B------:R-:W-:Y:S05]  /*2a590*/  WARPSYNC.COLLECTIVE R15, `(.L_x_908) ;  /* 0x000000000f087348 */ /* 0x000fea0003c00000 */
[----:B------:R0:W1:Y:S02]  /*2a5a0*/  SHFL.UP P6, R14, R13, R12, R11 ;  /* 0x0400000c0d0e7389 */ /* 0x00006400000c000b */
[----:B01----:R-:W-:Y:S01]  /*2a5b0*/  ENDCOLLECTIVE ;  /* 0x000000000000791b */ /* 0x003fe20003800000 */
.L_x_908:
[----:B------:R-:W-:Y:S02]  /*2a5c0*/  IMAD.MOV.U32 R12, RZ, RZ, 0x8 ;  /* 0x00000008ff0c7424 */ /* 0x000fe400078e00ff */
[----:B------:R-:W-:-:S05]  /*2a5d0*/  IMAD.MOV.U32 R3, RZ, RZ, R14 ;  /* 0x000000ffff037224 */ /* 0x000fca00078e000e */
[----:B------:R-:W-:-:S05]  /*2a5e0*/  SEL R3, R3, RZ, P3 ;  /* 0x000000ff03037207 */ /* 0x000fca0001800000 */
[----:B------:R-:W-:-:S05]  /*2a5f0*/  IMAD.IADD R2, R2, 0x1, R3 ;  /* 0x0000000102027824 */ /* 0x000fca00078e0203 */
[----:B------:R-:W-:-:S07]  /*2a600*/  MOV R13, R2 ;  /* 0x00000002000d7202 */ /* 0x000fce0000000f00 */
[----:B------:R-:W-:Y:S05]  /*2a610*/  WARPSYNC.COLLECTIVE R15, `(.L_x_909) ;  /* 0x000000000f087348 */ /* 0x000fea0003c00000 */
[----:B------:R0:W1:Y:S02]  /*2a620*/  SHFL.UP P6, R14, R13, R12, R11 ;  /* 0x0400000c0d0e7389 */ /* 0x00006400000c000b */
[----:B01----:R-:W-:Y:S01]  /*2a630*/  ENDCOLLECTIVE ;  /* 0x000000000000791b */ /* 0x003fe20003800000 */
.L_x_909:
[----:B------:R-:W-:Y:S01]  /*2a640*/  MOV R12, 0x10 ;  /* 0x00000010000c7802 */ /* 0x000fe20000000f00 */
[----:B------:R-:W-:-:S05]  /*2a650*/  IMAD.MOV.U32 R3, RZ, RZ, R14 ;  /* 0x000000ffff037224 */ /* 0x000fca00078e000e */
[----:B------:R-:W-:-:S05]  /*2a660*/  SEL R3, R3, RZ, P4 ;  /* 0x000000ff03037207 */ /* 0x000fca0002000000 */
[----:B------:R-:W-:-:S04]  /*2a670*/  IMAD.IADD R2, R2, 0x1, R3 ;  /* 0x0000000102027824 */ /* 0x000fc800078e0203 */
[----:B------:R-:W-:-:S07]  /*2a680*/  IMAD.MOV.U32 R13, RZ, RZ, R2 ;  /* 0x000000ffff0d7224 */ /* 0x000fce00078e0002 */
[----:B------:R-:W-:Y:S05]  /*2a690*/  WARPSYNC.COLLECTIVE R15, `(.L_x_910) ;  /* 0x000000000f087348 */ /* 0x000fea0003c00000 */
[----:B------:R0:W1:Y:S02]  /*2a6a0*/  SHFL.UP P6, R14, R13, R12, R11 ;  /* 0x0400000c0d0e7389 */ /* 0x00006400000c000b */
[----:B01----:R-:W-:Y:S01]  /*2a6b0*/  ENDCOLLECTIVE ;  /* 0x000000000000791b */ /* 0x003fe20003800000 */
.L_x_910:
[----:B------:R-:W-:Y:S01]  /*2a6c0*/  IMAD.MOV.U32 R12, RZ, RZ, 0x1f ;  /* 0x0000001fff0c7424 */ /* 0x000fe200078e00ff */
[----:B------:R-:W-:Y:S01]  /*2a6d0*/  MOV R11, 0x1f ;  /* 0x0000001f000b7802 */ /* 0x000fe20000000f00 */
[----:B------:R-:W-:-:S05]  /*2a6e0*/  IMAD.MOV.U32 R3, RZ, RZ, R14 ;  /* 0x000000ffff037224 */ /* 0x000fca00078e000e */
[----:B------:R-:W-:-:S05]  /*2a6f0*/  SEL R3, R3, RZ, P5 ;  /* 0x000000ff03037207 */ /* 0x000fca0002800000 */
[----:B------:R-:W-:-:S04]  /*2a700*/  IMAD.IADD R7, R2, 0x1, R3 ;  /* 0x0000000102077824 */ /* 0x000fc800078e0203 */
[----:B------:R-:W-:-:S07]  /*2a710*/  IMAD.MOV.U32 R13, RZ, RZ, R7 ;  /* 0x000000ffff0d7224 */ /* 0x000fce00078e0007 */
[----:B------:R-:W-:Y:S05]  /*2a720*/  WARPSYNC.COLLECTIVE R15, `(.L_x_911) ;  /* 0x000000000f087348 */ /* 0x000fea0003c00000 */
[----:B------:R0:W1:Y:S02]  /*2a730*/  SHFL.IDX P6, R14, R13, R12, R11 ;  /* 0x0000000c0d0e7389 */ /* 0x00006400000c000b */
[----:B01----:R-:W-:Y:S01]  /*2a740*/  ENDCOLLECTIVE ;  /* 0x000000000000791b */ /* 0x003fe20003800000 */
.L_x_911:
[----:B------:R-:W-:Y:S01]  /*2a750*/  IMAD.MOV.U32 R9, RZ, RZ, R14 ;  /* 0x000000ffff097224 */ /* 0x000fe200078e000e */
[----:B------:R-:W-:Y:S06]  /*2a760*/  BRA `(.L_x_912) ;  /* 0xffffffc800387947 */ /* 0x000fec000383ffff */
.L_x_786:
[----:B------:R-:W-:Y:S01]  /*2a770*/  BSSY B0, `(.L_x_913) ;  /* 0x0000008000007945 */ /* 0x000fe20003800000 */
[----:B------:R-:W-:Y:S01]  /*2a780*/  IMAD.MOV.U32 R13, RZ, RZ, R2 ;  /* 0x000000ffff0d7224 */ /* 0x000fe200078e0002 */
[----:B------:R-:W-:Y:S01]  /*2a790*/  MOV R11, RZ ;  /* 0x000000ff000b7202 */ /* 0x000fe20000000f00 */
[----:B------:R-:W-:Y:S02]  /*2a7a0*/  IMAD.MOV.U32 R12, RZ, RZ, 0x1 ;  /* 0x00000001ff0c7424 */ /* 0x000fe400078e00ff */
[----:B------:R-:W-:-:S07]  /*2a7b0*/  IMAD.MOV.U32 R15, RZ, RZ, -0x1 ;  /* 0xffffffffff0f7424 */ /* 0x000fce00078e00ff */
[----:B0-----:R-:W-:Y:S05]  /*2a7c0*/  WARPSYNC.COLLECTIVE R15, `(.L_x_914) ;  /* 0x000000000f087348 */ /* 0x001fea0003c00000 */
[----:B------:R1:W2:Y:S02]  /*2a7d0*/  SHFL.UP P6, R14, R13, R12, R11 ;  /* 0x0400000c0d0e7389 */ /* 0x0002a400000c000b */
[----:B012---:R-:W-:Y:S01]  /*2a7e0*/  ENDCOLLECTIVE ;  /* 0x000000000000791b */ /* 0x007fe20003800000 */
.L_x_914:
[----:B------:R-:W-:Y:S05]  /*2a7f0*/  BSYNC B0 ;  /* 0x0000000000007941 */ /* 0x000fea0003800000 */
.L_x_913:
[----:B------:R-:W-:Y:S01]  /*2a800*/  IMAD.MOV.U32 R3, RZ, RZ, R14 ;  /* 0x000000ffff037224 */ /* 0x000fe200078e000e */
[----:B------:R-:W-:Y:S01]  /*2a810*/  MOV R12, 0x2 ;  /* 0x00000002000c7802 */ /* 0x000fe20000000f00 */
[----:B------:R-:W-:Y:S02]  /*2a820*/  IMAD.MOV.U32 R11, RZ, RZ, RZ ;  /* 0x000000ffff0b7224 */ /* 0x000fe400078e00ff */
[----:B------:R-:W-:Y:S01]  /*2a830*/  IMAD.MOV.U32 R15, RZ, RZ, -0x1 ;  /* 0xffffffffff0f7424 */ /* 0x000fe200078e00ff */
[----:B------:R-:W-:-:S05]  /*2a840*/  SEL R3, R3, RZ, P1 ;  /* 0x000000ff03037207 */ /* 0x000fca0000800000 */
[----:B------:R-:W-:-:S04]  /*2a850*/  IMAD.IADD R2, R2, 0x1, R3 ;  /* 0x0000000102027824 */ /* 0x000fc800078e0203 */
[----:B------:R-:W-:-:S07]  /*2a860*/  IMAD.MOV.U32 R13, RZ, RZ, R2 ;  /* 0x000000ffff0d7224 */ /* 0x000fce00078e0002 */
[----:B------:R-:W-:Y:S05]  /*2a870*/  WARPSYNC.COLLECTIVE R15, `(.L_x_915) ;  /* 0x000000000f087348 */ /* 0x000fea0003c00000 */
[----:B------:R0:W1:Y:S02]  /*2a880*/  SHFL.UP P6, R14, R13, R12, R11 ;  /* 0x0400000c0d0e7389 */ /* 0x00006400000c000b */
[----:B01----:R-:W-:Y:S01]  /*2a890*/  ENDCOLLECTIVE ;  /* 0x000000000000791b */ /* 0x003fe20003800000 */
.L_x_915:
        /* <DEDUP_REMOVED lines=8> */
.L_x_916:
        /* <DEDUP_REMOVED lines=8> */
.L_x_917:
        /* <DEDUP_REMOVED lines=8> */
.L_x_918:
[----:B------:R-:W-:Y:S02]  /*2aa20*/  IMAD.MOV.U32 R12, RZ, RZ, 0x1f ;  /* 0x0000001fff0c7424 */ /* 0x000fe400078e00ff */
[----:B------:R-:W-:Y:S01]  /*2aa30*/  IMAD.MOV.U32 R11, RZ, RZ, 0x1f ;  /* 0x0000001fff0b7424 */ /* 0x000fe200078e00ff */
[----:B------:R-:W-:-:S04]  /*2aa40*/  MOV R3, R14 ;  /* 0x0000000e00037202 */ /* 0x000fc80000000f00 */
[----:B------:R-:W-:-:S05]  /*2aa50*/  SEL R3, R3, RZ, P5 ;  /* 0x000000ff03037207 */ /* 0x000fca0002800000 */
[----:B------:R-:W-:-:S04]  /*2aa60*/  IMAD.IADD R7, R2, 0x1, R3 ;  /* 0x0000000102077824 */ /* 0x000fc800078e0203 */
[----:B------:R-:W-:-:S07]  /*2aa70*/  IMAD.MOV.U32 R13, RZ, RZ, R7 ;  /* 0x000000ffff0d7224 */ /* 0x000fce00078e0007 */
[----:B------:R-:W-:Y:S05]  /*2aa80*/  WARPSYNC.COLLECTIVE R15, `(.L_x_919) ;  /* 0x000000000f087348 */ /* 0x000fea0003c00000 */
[----:B------:R0:W1:Y:S02]  /*2aa90*/  SHFL.IDX P6, R14, R13, R12, R11 ;  /* 0x0000000c0d0e7389 */ /* 0x00006400000c000b */
[----:B01----:R-:W-:Y:S01]  /*2aaa0*/  ENDCOLLECTIVE ;  /* 0x000000000000791b */ /* 0x003fe20003800000 */
.L_x_919:
[----:B------:R-:W-:Y:S01]  /*2aab0*/  MOV R9, R14 ;  /* 0x0000000e00097202 */ /* 0x000fe20000000f00 */
[----:B------:R-:W-:Y:S06]  /*2aac0*/  BRA `(.L_x_920) ;  /* 0xffffffc800107947 */ /* 0x000fec000383ffff */
.L_x_788:
[----:B------:R-:W-:Y:S01]  /*2aad0*/  BSSY B0, `(.L_x_921) ;  /* 0x0000006000007945 */ /* 0x000fe20003800000 */
[----:B------:R-:W-:Y:S01]  /*2aae0*/  PLOP3.LUT P6, PT, P6, PT, PT, 0x8, 0x0 ;  /* 0x000000000000781c */ /* 0x000fe200037ce170 */
[----:B------:R-:W-:-:S12]  /*2aaf0*/  IMAD.MOV.U32 R15, RZ, RZ, -0x1 ;  /* 0xffffffffff0f7424 */ /* 0x000fd800078e00ff */
[----:B0-----:R-:W-:Y:S05]  /*2ab00*/  WARPSYNC.COLLECTIVE R15, `(.L_x_922) ;  /* 0x000000000f087348 */ /* 0x001fea0003c00000 */
[----:B------:R-:W-:Y:S01]  /*2ab10*/  VOTE.ANY R14, PT, P6 ;  /* 0x00000000000e7806 */ /* 0x000fe200030e0100 */
[----:B0-----:R-:W-:Y:S06]  /*2ab20*/  ENDCOLLECTIVE ;  /* 0x000000000000791b */ /* 0x001fec0003800000 */
.L_x_922:
[----:B------:R-:W-:Y:S05]  /*2ab30*/  BSYNC B0 ;  /* 0x0000000000007941 */ /* 0x000fea0003800000 */
.L_x_921:
[----:B------:R-:W-:Y:S01]  /*2ab40*/  IMAD.MOV.U32 R3, RZ, RZ, R14 ;  /* 0x000000ffff037224 */ /* 0x000fe200078e000e */
[----:B------:R-:W-:Y:S01]  /*2ab50*/  MOV R11, 0x1f ;  /* 0x0000001f000b7802 */ /* 0x000fe20000000f00 */
[----:B------:R-:W-:Y:S02]  /*2ab60*/  IMAD.MOV.U32 R13, RZ, RZ, R4 ;  /* 0x000000ffff0d7224 */ /* 0x000fe400078e0004 */
[----:B------:R-:W0:Y:S01]  /*2ab70*/  POPC R0, R3 ;  /* 0x0000000300007309 */ /* 0x000e220000000000 */
[----:B------:R-:W-:Y:S02]  /*2ab80*/  IMAD.MOV.U32 R15, RZ, RZ, -0x1 ;  /* 0xffffffffff0f7424 */ /* 0x000fe400078e00ff */
[----:B0-----:R-:W-:-:S07]  /*2ab90*/  IMAD.MOV.U32 R12, RZ, RZ, R0 ;  /* 0x000000ffff0c7224 */ /* 0x001fce00078e0000 */
[----:B------:R-:W-:Y:S05]  /*2aba0*/  WARPSYNC.COLLECTIVE R15, `(.L_x_923) ;  /* 0x000000000f087348 */ /* 0x000fea0003c00000 */
[----:B------:R0:W1:Y:S02]  /*2abb0*/  SHFL.IDX P6, R14, R13, R12, R11 ;  /* 0x0000000c0d0e7389 */ /* 0x00006400000c000b */
[----:B01----:R-:W-:Y:S01]  /*2abc0*/  ENDCOLLECTIVE ;  /* 0x000000000000791b */ /* 0x003fe20003800000 */
.L_x_923:
[----:B------:R-:W-:Y:S02]  /*2abd0*/  IMAD.MOV.U32 R13, RZ, RZ, R6 ;  /* 0x000000ffff0d7224 */ /* 0x000fe400078e0006 */
[----:B------:R-:W-:-:S07]  /*2abe0*/  IMAD.MOV.U32 R4, RZ, RZ, R14 ;  /* 0x000000ffff047224 */ /* 0x000fce00078e000e */
[----:B------:R-:W-:Y:S05]  /*2abf0*/  WARPSYNC.COLLECTIVE R15, `(.L_x_924) ;  /* 0x000000000f087348 */ /* 0x000fea0003c00000 */
[----:B------:R0:W1:Y:S02]  /*2ac00*/  SHFL.IDX P6, R14, R13, R12, R11 ;  /* 0x0000000c0d0e7389 */ /* 0x00006400000c000b */
[----:B01----:R-:W-:Y:S01]  /*2ac10*/  ENDCOLLECTIVE ;  /* 0x000000000000791b */ /* 0x003fe20003800000 */
.L_x_924:
[----:B------:R-:W-:Y:S01]  /*2ac20*/  IMAD.MOV.U32 R6, RZ, RZ, R14 ;  /* 0x000000ffff067224 */ /* 0x000fe200078e000e */
[----:B------:R-:W-:Y:S06]  /*2ac30*/  BRA `(.L_x_925) ;  /* 0xffffffc400f07947 */ /* 0x000fec000383ffff */
.L_x_790:
[----:B------:R-:W-:Y:S01]  /*2ac40*/  BSSY B0, `(.L_x_926) ;  /* 0x0000007000007945 */ /* 0x000fe20003800000 */
[----:B------:R-:W-:Y:S01]  /*2ac50*/  MOV R13, R7 ;  /* 0x00000007000d7202 */ /* 0x000fe20000000f00 */
[----:B------:R-:W-:Y:S02]  /*2ac60*/  IMAD.MOV.U32 R11, RZ, RZ, 0x1f ;  /* 0x0000001fff0b7424 */ /* 0x000fe400078e00ff */
[----:B------:R-:W-:-:S07]  /*2ac70*/  IMAD.MOV.U32 R15, RZ, RZ, -0x1 ;  /* 0xffffffffff0f7424 */ /* 0x000fce00078e00ff */
[----:B0123--:R-:W-:Y:S05]  /*2ac80*/  WARPSYNC.COLLECTIVE R15, `(.L_x_927) ;  /* 0x000000000f087348 */ /* 0x00ffea0003c00000 */
[----:B------:R4:W0:Y:S02]  /*2ac90*/  SHFL.IDX P6, R14, R13, R12, R11 ;  /* 0x0000000c0d0e7389 */ /* 0x00082400000c000b */
[----:B01234-:R-:W-:Y:S01]  /*2aca0*/  ENDCOLLECTIVE ;  /* 0x000000000000791b */ /* 0x01ffe20003800000 */
.L_x_927:
[----:B------:R-:W-:Y:S05]  /*2acb0*/  BSYNC B0 ;  /* 0x0000000000007941 */ /* 0x000fea0003800000 */
.L_x_926:
[----:B------:R-:W-:Y:S01]  /*2acc0*/  IMAD.MOV.U32 R7, RZ, RZ, R14 ;  /* 0x000000ffff077224 */ /* 0x000fe200078e000e */
[----:B------:R-:W-:Y:S06]  /*2acd0*/  BRA `(.L_x_928) ;  /* 0xffffffc400e07947 */ /* 0x000fec000383ffff */
.L_x_794:
[----:B0-----:R0:W1:Y:S02]  /*2ace0*/  SYNCS.PHASECHK.TRANS64.TRYWAIT P0, [R0+URZ+0x34820], R3 ;  /* 0x03482003000075a7 */ /* 0x001064000800017f */
[----:B-1----:R-:W-:Y:S05]  /*2acf0*/  @!P0 NANOSLEEP.SYNCS 0x989680 ;  /* 0x009896800000895d */ /* 0x002fea0003900000 */
[----:B------:R-:W1:Y:S02]  /*2ad00*/  @!P0 SYNCS.PHASECHK.TRANS64 P0, [R0+URZ+0x34820], R3 ;  /* 0x03482003000085a7 */ /* 0x000e64000800007f */
[----:B-1----:R-:W-:Y:S05]  /*2ad10*/  @!P0 BRA `(.L_x_794) ;  /* 0xfffffffc00f08947 */ /* 0x002fea000383ffff */
[----:B------:R-:W-:Y:S05]  /*2ad20*/  BRA `(.L_x_929) ;  /* 0xffffffcc00787947 */ /* 0x000fea000383ffff */
.L_x_795:
[----:B------:R-:W1:Y:S01]  /*2ad30*/  S2R R2, SR_TID.X ;  /* 0x0000000000027919 */ /* 0x000e620000002100 */
[----:B------:R-:W-:Y:S01]  /*2ad40*/  BSSY B0, `(.L_x_930) ;  /* 0x000000a000007945 */ /* 0x000fe20003800000 */
[----:B------:R-:W-:Y:S01]  /*2ad50*/  MOV R12, RZ ;  /* 0x000000ff000c7202 */ /* 0x000fe20000000f00 */
        /* <DEDUP_REMOVED lines=8> */
.L_x_931:
[----:B------:R-:W-:Y:S05]  /*2ade0*/  BSYNC B0 ;  /* 0x0000000000007941 */ /* 0x000fea0003800000 */
.L_x_930:
[----:B------:R-:W-:Y:S05]  /*2adf0*/  BRA `(.L_x_932) ;  /* 0xffffffcc00607947 */ /* 0x000fea000383ffff */
.L_x_796:
[----:B------:R-:W-:Y:S01]  /*2ae00*/  BSSY B0, `(.L_x_933) ;  /* 0x0000006000007945 */ /* 0x000fe20003800000 */
[----:B------:R-:W-:-:S07]  /*2ae10*/  IMAD.MOV.U32 R15, RZ, RZ, -0x1 ;  /* 0xffffffffff0f7424 */ /* 0x000fce00078e00ff */
[----:B01----:R-:W-:Y:S05]  /*2ae20*/  WARPSYNC.COLLECTIVE R15, `(.L_x_934) ;  /* 0x000000000f0c7348 */ /* 0x003fea0003c00000 */
[----:B------:R-:W-:Y:S02]  /*2ae30*/  ELECT P6, UR62, PT ;  /* 0x00000000003e782f */ /* 0x000fe400038c0000 */
[----:B------:R-:W-:Y:S01]  /*2ae40*/  MOV R14, UR62 ;  /* 0x0000003e000e7c02 */ /* 0x000fe20008000f00 */
[----:B01----:R-:W-:Y:S10]  /*2ae50*/  ENDCOLLECTIVE ;  /* 0x000000000000791b */ /* 0x003ff40003800000 */
.L_x_934:
[----:B------:R-:W-:Y:S05]  /*2ae60*/  BSYNC B0 ;  /* 0x0000000000007941 */ /* 0x000fea0003800000 */
.L_x_933:
[----:B------:R-:W-:Y:S05]  /*2ae70*/  BRA `(.L_x_935) ;  /* 0xffffffcc00547947 */ /* 0x000fea000383ffff */
.L_x_798:
[----:B0-----:R0:W1:Y:S02]  /*2ae80*/  SYNCS.PHASECHK.TRANS64.TRYWAIT P0, [R6+URZ], R5 ;  /* 0x00000005060075a7 */ /* 0x001064000800017f */
[----:B-1----:R-:W-:Y:S05]  /*2ae90*/  @!P0 NANOSLEEP.SYNCS 0x989680 ;  /* 0x009896800000895d */ /* 0x002fea0003900000 */
[----:B------:R-:W1:Y:S02]  /*2aea0*/  @!P0 SYNCS.PHASECHK.TRANS64 P0, [R6+URZ], R5 ;  /* 0x00000005060085a7 */ /* 0x000e64000800007f */
[----:B-1----:R-:W-:Y:S05]  /*2aeb0*/  @!P0 BRA `(.L_x_798) ;  /* 0xfffffffc00f08947 */ /* 0x002fea000383ffff */
[----:B------:R-:W-:Y:S05]  /*2aec0*/  BRA `(.L_x_936) ;  /* 0xffffffcc008c7947 */ /* 0x000fea000383ffff */
.L_x_799:
[----:B-1----:R1:W2:Y:S02]  /*2aed0*/  SYNCS.PHASECHK.TRANS64.TRYWAIT P0, [R7+URZ], R2 ;  /* 0x00000002070075a7 */ /* 0x0022a4000800017f */
[----:B--2---:R-:W-:Y:S05]  /*2aee0*/  @!P0 NANOSLEEP.SYNCS 0x989680 ;  /* 0x009896800000895d */ /* 0x004fea0003900000 */
[----:B------:R-:W2:Y:S02]  /*2aef0*/  @!P0 SYNCS.PHASECHK.TRANS64 P0, [R7+URZ], R2 ;  /* 0x00000002070085a7 */ /* 0x000ea4000800007f */
[----:B--2---:R-:W-:Y:S05]  /*2af00*/  @!P0 BRA `(.L_x_799) ;  /* 0xfffffffc00f08947 */ /* 0x004fea000383ffff */
[----:B------:R-:W-:Y:S05]  /*2af10*/  BRA `(.L_x_937) ;  /* 0xffffffcc00807947 */ /* 0x000fea000383ffff */
.L_x_801:
[----:B--2---:R2:W3:Y:S02]  /*2af20*/  SYNCS.PHASECHK.TRANS64.TRYWAIT P0, [R4+URZ], R5 ;  /* 0x00000005040075a7 */ /* 0x0044e4000800017f */
[----:B---3--:R-:W-:Y:S05]  /*2af30*/  @!P0 NANOSLEEP.SYNCS 0x989680 ;  /* 0x009896800000895d */ /* 0x008fea0003900000 */
[----:B------:R-:W3:Y:S02]  /*2af40*/  @!P0 SYNCS.PHASECHK.TRANS64 P0, [R4+URZ], R5 ;  /* 0x00000005040085a7 */ /* 0x000ee4000800007f */
[----:B---3--:R-:W-:Y:S05]  /*2af50*/  @!P0 BRA `(.L_x_801) ;  /* 0xfffffffc00f08947 */ /* 0x008fea000383ffff */
[----:B------:R-:W-:Y:S05]  /*2af60*/  BRA `(.L_x_938) ;  /* 0xffffffcc00847947 */ /* 0x000fea000383ffff */
.L_x_939:
        /* <DEDUP_REMOVED lines=9> */
.L_x_3093:


//--------------------- .text._ZN7cutlass13device_kernelIN5flash11enable_sm90INS1_16FlashAttnFwdSm90INS1_25CollectiveMainloopFwdSm90ILi2EN4cute5tupleIJNS5_1CILi1EEES8_S8_EEENS6_IJNS7_ILi128EEESA_SA_EEELi128ENS_6half_tEfNS_4arch4Sm90ELb0ELb1ELb0ELb0ELb0ELb0ELb0ELb1ELb1ELb1ELb1ELb0EEENS1_21CollectiveEpilogueFwdISB_S9_SC_SE_Li256ELb0ELb1ELb1ELb0EEENS1_19SingleTileSchedulerILb0ELb1ELb1ELi128EEEEEEEEEvNT_6ParamsE --------------------------
	.section	.text._ZN7cutlass13device_kernelIN5flash11enable_sm90INS1_16FlashAttnFwdSm90INS1_25CollectiveMainloopFwdSm90ILi2EN4cute5tupleIJNS5_1CILi1EEES8_S8_EEENS6_IJNS7_ILi128EEESA_SA_EEELi128ENS_6half_tEfNS_4arch4Sm90ELb0ELb1ELb0ELb0ELb0ELb0ELb0ELb1ELb1ELb1ELb1ELb0EEENS1_21CollectiveEpilogueFwdISB_S9_SC_SE_Li256ELb0ELb1ELb1ELb0EEENS1_19SingleTileSchedulerILb0ELb1ELb1ELi128EEEEEEEEEvNT_6ParamsE,"ax",@progbits
	.align	128
.text._ZN7cutlass13device_kernelIN5flash11enable_sm90INS1_16FlashAttnFwdSm90INS1_25CollectiveMainloopFwdSm90ILi2EN4cute5tupleIJNS5_1CILi1EEES8_S8_EEENS6_IJNS7_ILi128EEESA_SA_EEELi128ENS_6half_tEfNS_4arch4Sm90ELb0ELb1ELb0ELb0ELb0ELb0ELb0ELb1ELb1ELb1ELb1ELb0EEENS1_21CollectiveEpilogueFwdISB_S9_SC_SE_Li256ELb0ELb1ELb1ELb0EEENS1_19SingleTileSchedulerILb0ELb1ELb1ELi128EEEEEEEEEvNT_6ParamsE:
        .type           _ZN7cutlass13device_kernelIN5flash11enable_sm90INS1_16FlashAttnFwdSm90INS1_25CollectiveMainloopFwdSm90ILi2EN4cute5tupleIJNS5_1CILi1EEES8_S8_EEENS6_IJNS7_ILi128EEESA_SA_EEELi128ENS_6half_tEfNS_4arch4Sm90ELb0ELb1ELb0ELb0ELb0ELb0ELb0ELb1ELb1ELb1ELb1ELb0EEENS1_21CollectiveEpilogueFwdISB_S9_SC_SE_Li256ELb0ELb1ELb1ELb0EEENS1_19SingleTileSchedulerILb0ELb1ELb1ELi128EEEEEEEEEvNT_6ParamsE,@function
        .size           _ZN7cutlass13device_kernelIN5flash11enable_sm90INS1_16FlashAttnFwdSm90INS1_25CollectiveMainloopFwdSm90ILi2EN4cute5tupleIJNS5_1CILi1EEES8_S8_EEENS6_IJNS7_ILi128EEESA_SA_EEELi128ENS_6half_tEfNS_4arch4Sm90ELb0ELb1ELb0ELb0ELb0ELb0ELb0ELb1ELb1ELb1ELb1ELb0EEENS1_21CollectiveEpilogueFwdISB_S9_SC_SE_Li256ELb0ELb1ELb1ELb0EEENS1_19SingleTileSchedulerILb0ELb1ELb1ELi128EEEEEEEEEvNT_6ParamsE,(.L_x_3094 - _ZN7cutlass13device_kernelIN5flash11enable_sm90INS1_16FlashAttnFwdSm90INS1_25CollectiveMainloopFwdSm90ILi2EN4cute5tupleIJNS5_1CILi1EEES8_S8_EEENS6_IJNS7_ILi128EEESA_SA_EEELi128ENS_6half_tEfNS_4arch4Sm90ELb0ELb1ELb0ELb0ELb0ELb0ELb0ELb1ELb1ELb1ELb1ELb0EEENS1_21CollectiveEpilogueFwdISB_S9_SC_SE_Li256ELb0ELb1ELb1ELb0EEENS1_19SingleTileSchedulerILb0ELb1ELb1ELi128EEEEEEEEEvNT_6ParamsE)
        .other          _ZN7cutlass13device_kernelIN5flash11enable_sm90INS1_16FlashAttnFwdSm90INS1_25CollectiveMainloopFwdSm90ILi2EN4cute5tupleIJNS5_1CILi1EEES8_S8_EEENS6_IJNS7_ILi128EEESA_SA_EEELi128ENS_6half_tEfNS_4arch4Sm90ELb0ELb1ELb0ELb0ELb0ELb0ELb0ELb1ELb1ELb1ELb1ELb0EEENS1_21CollectiveEpilogueFwdISB_S9_SC_SE_Li256ELb0ELb1ELb1ELb0EEENS1_19SingleTileSchedulerILb0ELb1ELb1ELi128EEEEEEEEEvNT_6ParamsE,@"STO_CUDA_ENTRY STV_DEFAULT"
_ZN7cutlass13device_kernelIN5flash11enable_sm90INS1_16FlashAttnFwdSm90INS1_25CollectiveMainloopFwdSm90ILi2EN4cute5tupleIJNS5_1CILi1EEES8_S8_EEENS6_IJNS7_ILi128EEESA_SA_EEELi128ENS_6half_tEfNS_4arch4Sm90ELb0ELb1ELb0ELb0ELb0ELb0ELb0ELb1ELb1ELb1ELb1ELb0EEENS1_21CollectiveEpilogueFwdISB_S9_SC_SE_Li256ELb0ELb1ELb1ELb0EEENS1_19SingleTileSchedulerILb0ELb1ELb1ELi128EEEEEEEEEvNT_6ParamsE:
        /* <DEDUP_REMOVED lines=17> */
.L_x_941:
[----:B------:R-:W-:Y:S05]  /*0110*/  BSYNC B0 ;  /* 0x0000000000007941 */ /* 0x000fea0003800000 */
.L_x_940:
        /* <DEDUP_REMOVED lines=40> */
.L_x_942:
        /* <DEDUP_REMOVED lines=22> */
.L_x_943:
        /* <DEDUP_REMOVED lines=18> */
.L_x_944:
        /* <DEDUP_REMOVED lines=22> */
.L_x_945:
        /* <DEDUP_REMOVED lines=22> */
.L_x_946:
[----:B--2---:R-:W-:Y:S01]  /*08e0*/  ISETP.NE.AND P0, PT, R2, RZ, PT ;  /* 0x000000ff0200720c */ /* 0x004fe20003f05270 */
[----:B------:R-:W-:Y:S01]  /*08f0*/  IMAD.MOV.U32 R2, RZ, RZ, 0x1 ;  /* 0x00000001ff027424 */ /* 0x000fe200078e00ff */
[----:B------:R-:W-:Y:S01]  /*0900*/  NOP ;  /* 0x0000000000007918 */ /* 0x000fe20000000000 */
[----:B------:R-:W-:Y:S01]  /*0910*/  ULDC.64 UR44, c[0x0][0x208] ;  /* 0x00008200002c7ab9 */ /* 0x000fe20000000a00 */
[----:B------:R-:W-:Y:S02]  /*0920*/  BSSY B6, `(.L_x_947) ;  /* 0x0001253000067945 */ /* 0x000fe40003800000 */
[----:B------:R-:W-:-:S05]  /*0930*/  SEL R2, R2, 0x2, !P0 ;  /* 0x0000000202027807 */ /* 0x000fca0004000000 */
[----:B------:R2:W-:Y:S01]  /*0940*/  STL [R1+0x14], R2 ;  /* 0x0000140201007387 */ /* 0x0005e20000100800 */
[----:B01-34-:R-:W-:Y:S06]  /*0950*/  BAR.SYNC.DEFER_BLOCKING 0x0 ;  /* 0x0000000000007b1d */ /* 0x01bfec0000010000 */
[----:B------:R-:W-:Y:S05]  /*0960*/  @!P0 BRA `(.L_x_948) ;  /* 0x000000e400988947 */ /* 0x000fea0003800000 */
.L_x_949:
[----:B------:R-:W-:-:S08]  /*0970*/  NOP ;  /* 0x0000000000007918 */ /* 0x000fd00000000000 */
[----:B------:R-:W0:Y:S02]  /*0980*/  USETMAXREG.TRY_ALLOC.CTAPOOL UP0, 0xf0 ;  /* 0x000000f0000079c8 */ /* 0x000e240008000600 */
[----:B0-----:R-:W-:-:S13]  /*0990*/  PLOP3.LUT P0, PT, PT, PT, UP0, 0x80, 0x0 ;  /* 0x000000000000781c */ /* 0x001fda0003f0f008 */
[----:B------:R-:W-:Y:S05]  /*09a0*/  @!P0 BRA `(.L_x_949) ;  /* 0xfffffffc00f08947 */ /* 0x000fea000383ffff */
[----:B--2---:R-:W0:Y:S01]  /*09b0*/  LDC R2, c[0x0][0xc50] ;  /* 0x00031400ff027b82 */ /* 0x004e220000000800 */
[----:B------:R-:W1:Y:S07]  /*09c0*/  S2R R6, SR_TID.X ;  /* 0x0000000000067919 */ /* 0x000e6e0000002100 */
[----:B------:R-:W2:Y:S08]  /*09d0*/  S2UR UR4, SR_CTAID.Y ;  /* 0x00000000000479c3 */ /* 0x000eb00000002600 */
[----:B------:R-:W3:Y:S08]  /*09e0*/  S2UR UR5, SR_CTAID.Z ;  /* 0x00000000000579c3 */ /* 0x000ef00000002700 */
[----:B------:R-:W-:Y:S06]  /*09f0*/  BAR.ARV 0x8, 0x180 ;  /* 0x0206000000007b1d */ /* 0x000fec0000002000 */
[----:B0-----:R-:W-:Y:S01]  /*0a00*/  ISETP.NE.AND P1, PT, R2, 0x1, PT ;  /* 0x000000010200780c */ /* 0x001fe20003f25270 */
[----:B--2---:R-:W-:Y:S01]  /*0a10*/  IMAD.U32 R18, RZ, RZ, UR4 ;  /* 0x00000004ff127e24 */ /* 0x004fe2000f8e00ff */
[----:B-1----:R-:W-:-:S11]  /*0a20*/  LOP3.LUT R4, R6, 0xffffff80, RZ, 0xc0, !PT ;  /* 0xffffff8006047812 */ /* 0x002fd600078ec0ff */
[----:B------:R-:W0:Y:S01]  /*0a30*/  @P1 LDC R0, c[0x0][0xc54] ;  /* 0x00031500ff001b82 */ /* 0x000e220000000800 */
[----:B------:R-:W-:-:S07]  /*0a40*/  ISETP.NE.AND P0, PT, R4, 0x80, PT ;  /* 0x000000800400780c */ /* 0x000fce0003f05270 */
[----:B------:R-:W1:Y:S08]  /*0a50*/  @P1 LDC R3, c[0x0][0xc58] ;  /* 0x00031600ff031b82 */ /* 0x000e700000000800 */
[----:B------:R-:W-:Y:S06]  /*0a60*/  @!P0 BAR.ARV 0x9, 0x100 ;  /* 0x0244000000008b1d */ /* 0x000fec0000002000 */
[----:B---3--:R-:W-:Y:S01]  /*0a70*/  ISETP.LE.AND P0, PT, RZ, UR5, PT ;  /* 0x00000005ff007c0c */ /* 0x008fe2000bf03270 */
[----:B0-----:R-:W-:-:S05]  /*0a80*/  @P1 IMAD.HI.U32 R0, R0, UR4, RZ ;  /* 0x0000000400001c27 */ /* 0x001fca000f8e00ff */
[----:B-1----:R-:W-:-:S05]  /*0a90*/  @P1 SHF.R.U32.HI R18, RZ, R3, R0 ;  /* 0x00000003ff121219 */ /* 0x002fca0000011600 */
[----:B------:R-:W-:-:S04]  /*0aa0*/  IMAD.MOV R3, RZ, RZ, -R18 ;  /* 0x000000ffff037224 */ /* 0x000fc800078e0a12 */
[----:B------:R-:W-:Y:S01]  /*0ab0*/  IMAD R17, R2, R3, UR4 ;  /* 0x0000000402117e24 */ /* 0x000fe2000f8e0203 */
[----:B------:R-:W-:Y:S06]  /*0ac0*/  @!P0 BRA `(.L_x_950) ;  /* 0x0000012000e08947 */ /* 0x000fec0003800000 */
[----:B------:R-:W0:Y:S01]  /*0ad0*/  LDC R0, c[0x0][0x448] ;  /* 0x00011200ff007b82 */ /* 0x000e220000000800 */
[----:B------:R-:W1:Y:S01]  /*0ae0*/  S2R R23, SR_CTAID.X ;  /* 0x0000000000177919 */ /* 0x000e620000002500 */
[----:B------:R-:W-:-:S06]  /*0af0*/  VIADD R89, R6, 0xffffff80 ;  /* 0xffffff8006597836 */ /* 0x000fcc0000000000 */
[----:B------:R-:W2:Y:S08]  /*0b00*/  LDC.64 R2, c[0x0][0x418] ;  /* 0x00010600ff027b82 */ /* 0x000eb00000000a00 */
[----:B------:R-:W3:Y:S01]  /*0b10*/  LDC.64 R12, c[0x0][0x9e0] ;  /* 0x00027800ff0c7b82 */ /* 0x000ee20000000a00 */
[----:B0-----:R-:W-:-:S07]  /*0b20*/  ISETP.NE.AND P1, PT, R0, 0x1, PT ;  /* 0x000000010000780c */ /* 0x001fce0003f25270 */
[----:B------:R-:W0:Y:S01]  /*0b30*/  LDC R9, c[0x0][0x288] ;  /* 0x0000a200ff097b82 */ /* 0x000e220000000800 */
[----:B--2---:R-:W-:-:S07]  /*0b40*/  ISETP.NE.U32.AND P0, PT, R2, RZ, PT ;  /* 0x000000ff0200720c */ /* 0x004fce0003f05070 */
[----:B------:R-:W2:Y:S01]  /*0b50*/  LDC R16, c[0x0][0x424] ;  /* 0x00010900ff107b82 */ /* 0x000ea20000000800 */
[----:B-1----:R-:W-:Y:S01]  /*0b60*/  IMAD.SHL.U32 R23, R23, 0x80, RZ ;  /* 0x0000008017177824 */ /* 0x002fe200078e00ff */
[----:B------:R-:W-:-:S03]  /*0b70*/  ISETP.NE.AND.EX P0, PT, R3, RZ, PT, P0 ;  /* 0x000000ff0300720c */ /* 0x000fc60003f05300 */
[----:B------:R-:W-:Y:S01]  /*0b80*/  @P1 VIADD R0, R23, 0x7f ;  /* 0x0000007f17001836 */ /* 0x000fe20000000000 */
[----:B---3--:R-:W-:Y:S02]  /*0b90*/  ISETP.GE.AND P2, PT, R13, 0x1, PT ;  /* 0x000000010d00780c */ /* 0x008fe40003f46270 */
[----:B------:R-:W1:Y:S08]  /*0ba0*/  @P1 LDC R5, c[0x0][0x44c] ;  /* 0x00011300ff051b82 */ /* 0x000e700000000800 */
[----:B------:R-:W3:Y:S01]  /*0bb0*/  @P1 LDC R7, c[0x0][0x450] ;  /* 0x00011400ff071b82 */ /* 0x000ee20000000800 */
[----:B0-----:R-:W-:-:S07]  /*0bc0*/  IADD3 R3, -R9, 0x1, RZ ;  /* 0x0000000109037810 */ /* 0x001fce0007ffe1ff */
[----:B------:R-:W0:Y:S01]  /*0bd0*/  LDC R11, c[0x0][0x2f0] ;  /* 0x0000bc00ff0b7b82 */ /* 0x000e220000000800 */
[----:B--2---:R-:W-:Y:S01]  /*0be0*/  SEL R16, R16, 0x1, P0 ;  /* 0x0000000110107807 */ /* 0x004fe20000000000 */
[----:B-1----:R-:W-:-:S04]  /*0bf0*/  @P1 IMAD.HI.U32 R2, R0, R5, RZ ;  /* 0x0000000500021227 */ /* 0x002fc800078e00ff */
[----:B------:R-:W-:Y:S01]  /*0c00*/  VIADD R0, R23, 0x7f ;  /* 0x0000007f17007836 */ /* 0x000fe20000000000 */
[----:B---3--:R-:W-:Y:S01]  /*0c10*/  @P1 SHF.R.U32.HI R0, RZ, R7, R2 ;  /* 0x00000007ff001219 */ /* 0x008fe20000011602 */
[----:B0-----:R-:W-:-:S04]  /*0c20*/  IMAD R3, R16, R11, R3 ;  /* 0x0000000b10037224 */ /* 0x001fc800078e0203 */
[----:B------:R-:W-:-:S04]  /*0c30*/  IMAD.IADD R3, R3, 0x1, R0 ;  /* 0x0000000103037824 */ /* 0x000fc800078e0200 */
[----:B------:R-:W-:Y:S01]  /*0c40*/  IMAD.IADD R0, R3, 0x1, R12 ;  /* 0x0000000103007824 */ /* 0x000fe200078e020c */
[----:B------:R-:W-:Y:S06]  /*0c50*/  @!P2 BRA `(.L_x_951) ;  /* 0x000000000040a947 */ /* 0x000fec0003800000 */
[C---:B------:R-:W-:Y:S01]  /*0c60*/  ISETP.GT.AND P0, PT, R3.reuse, RZ, PT ;  /* 0x000000ff0300720c */ /* 0x040fe20003f04270 */
[----:B------:R-:W-:-:S12]  /*0c70*/  VIADD R2, R3, 0xffffffff ;  /* 0xffffffff03027836 */ /* 0x000fd80000000000 */
[----:B------:R-:W-:Y:S05]  /*0c80*/  @P0 BRA `(.L_x_952) ;  /* 0x00000000001c0947 */ /* 0x000fea0003800000 */
[----:B------:R-:W-:Y:S01]  /*0c90*/  ISETP.NE.AND P0, PT, R13, 0x1, PT ;  /* 0x000000010d00780c */ /* 0x000fe20003f05270 */
[----:B------:R-:W-:-:S12]  /*0ca0*/  IMAD.MOV R3, RZ, RZ, -R3 ;  /* 0x000000ffff037224 */ /* 0x000fd800078e0a03 */
[----:B------:R-:W0:Y:S02]  /*0cb0*/  @P0 LDC.64 R4, c[0x0][0x9e8] ;  /* 0x00027a00ff040b82 */ /* 0x000e240000000a00 */
[----:B0-----:R-:W-:-:S05]  /*0cc0*/  @P0 IMAD.HI.U32 R2, R3, R4, RZ ;  /* 0x0000000403020227 */ /* 0x001fca00078e00ff */
[----:B------:R-:W-:-:S04]  /*0cd0*/  @P0 SHF.R.U32.HI R3, RZ, R5, R2 ;  /* 0x00000005ff030219 */ /* 0x000fc80000011602 */
[----:B------:R-:W-:Y:S01]  /*0ce0*/  LOP3.LUT R2, RZ, R3, RZ, 0x33, !PT ;  /* 0x00000003ff027212 */ /* 0x000fe200078e33ff */
[----:B------:R-:W-:Y:S06]  /*0cf0*/  BRA `(.L_x_953) ;  /* 0x0000000000107947 */ /* 0x000fec0003800000 */
.L_x_952:
[----:B------:R-:W-:-:S13]  /*0d00*/  ISETP.NE.AND P0, PT, R13, 0x1, PT ;  /* 0x000000010d00780c */ /* 0x000fda0003f05270 */
[----:B------:R-:W0:Y:S02]  /*0d10*/  @P0 LDC.64 R4, c[0x0][0x9e8] ;  /* 0x00027a00ff040b82 */ /* 0x000e240000000a00 */
[----:B0-----:R-:W-:-:S05]  /*0d20*/  @P0 IMAD.HI.U32 R4, R2, R4, RZ ;  /* 0x0000000402040227 */ /* 0x001fca00078e00ff */
[----:B------:R-:W-:-:S07]  /*0d30*/  @P0 SHF.R.U32.HI R2, RZ, R5, R4 ;  /* 0x00000005ff020219 */ /* 0x000fce0000011604 */
.L_x_953:
[----:B------:R-:W-:-:S05]  /*0d40*/  IMAD R3, R2, R13, R13 ;  /* 0x0000000d02037224 */ /* 0x000fca00078e020d */
[----:B------:R-:W-:-:S07]  /*0d50*/  VIMNMX R0, R0, R3, PT ;  /* 0x0000000300007248 */ /* 0x000fce0003fe0100 */
.L_x_951:
[----:B------:R-:W0:Y:S01]  /*0d60*/  @P1 LDC R4, c[0x0][0x44c] ;  /* 0x00011300ff041b82 */ /* 0x000e220000000800 */
[----:B------:R-:W-:Y:S01]  /*0d70*/  VIADD R2, R0, 0x7f ;  /* 0x0000007f00027836 */ /* 0x000fe20000000000 */
[----:B------:R-:W-:Y:S01]  /*0d80*/  ULDC UR4, c[0x0][0x9dc] ;  /* 0x0002770000047ab9 */ /* 0x000fe20000000800 */
[CC--:B------:R-:W-:Y:S02]  /*0d90*/  IMAD R0, R16.reuse, R11.reuse, 0x7f ;  /* 0x0000007f10007424 */ /* 0x0c0fe400078e020b */
[----:B------:R-:W-:Y:S01]  /*0da0*/  IMAD.MOV.U32 R7, RZ, RZ, R23 ;  /* 0x000000ffff077224 */ /* 0x000fe200078e0017 */
[----:B------:R-:W-:Y:S01]  /*0db0*/  SHF.R.S32.HI R5, RZ, 0x1f, R2 ;  /* 0x0000001fff057819 */ /* 0x000fe20000011402 */
[----:B------:R-:W-:Y:S01]  /*0dc0*/  IMAD R88, R16, R11, -R9 ;  /* 0x0000000b10587224 */ /* 0x000fe200078e0a09 */
[----:B------:R-:W1:Y:S01]  /*0dd0*/  @P1 LDC R15, c[0x0][0x450] ;  /* 0x00011400ff0f1b82 */ /* 0x000e620000000800 */
[----:B------:R-:W-:Y:S02]  /*0de0*/  SHF.R.S32.HI R3, RZ, 0x1f, R0 ;  /* 0x0000001fff037819 */ /* 0x000fe40000011400 */
[----:B------:R-:W-:-:S02]  /*0df0*/  LEA.HI R5, R5, R2, RZ, 0x7 ;  /* 0x0000000205057211 */ /* 0x000fc400078f38ff */
[----:B------:R-:W-:Y:S02]  /*0e00*/  LEA.HI R3, R3, R0, RZ, 0x7 ;  /* 0x0000000003037211 */ /* 0x000fe400078f38ff */
[----:B------:R-:W-:Y:S02]  /*0e10*/  SHF.R.S32.HI R0, RZ, 0x7, R5 ;  /* 0x00000007ff007819 */ /* 0x000fe40000011405 */
[----:B------:R-:W-:-:S04]  /*0e20*/  SHF.R.S32.HI R3, RZ, 0x7, R3 ;  /* 0x00000007ff037819 */ /* 0x000fc80000011403 */
[----:B------:R-:W-:Y:S01]  /*0e30*/  VIMNMX R9, R3, R0, PT ;  /* 0x0000000003097248 */ /* 0x000fe20003fe0100 */
[----:B0-----:R-:W-:-:S05]  /*0e40*/  @P1 IMAD.HI.U32 R4, R23, R4, RZ ;  /* 0x0000000417041227 */ /* 0x001fca00078e00ff */
[----:B-1----:R-:W-:-:S05]  /*0e50*/  @P1 SHF.R.U32.HI R7, RZ, R15, R4 ;  /* 0x0000000fff071219 */ /* 0x002fca0000011604 */
[----:B------:R-:W-:-:S04]  /*0e60*/  IMAD.IADD R2, R88, 0x1, R7 ;  /* 0x0000000158027824 */ /* 0x000fc800078e0207 */
[----:B------:R-:W-:Y:S01]  /*0e70*/  VIADD R0, R2, -UR4 ;  /* 0x8000000402007c36 */ /* 0x000fe20008000000 */
[----:B------:R-:W-:Y:S06]  /*0e80*/  @!P2 BRA `(.L_x_954) ;  /* 0x00000000003ca947 */ /* 0x000fec0003800000 */
[----:B------:R-:W-:-:S13]  /*0e90*/  ISETP.GT.AND P0, PT, R2, -0x1, PT ;  /* 0xffffffff0200780c */ /* 0x000fda0003f04270 */
[----:B------:R-:W-:Y:S05]  /*0ea0*/  @P0 BRA `(.L_x_955) ;  /* 0x00000000001c0947 */ /* 0x000fea0003800000 */
[----:B------:R-:W-:Y:S02]  /*0eb0*/  ISETP.NE.AND P0, PT, R13, 0x1, PT ;  /* 0x000000010d00780c */ /* 0x000fe40003f05270 */
[----:B------:R-:W-:-:S11]  /*0ec0*/  LOP3.LUT R3, RZ, R2, RZ, 0x33, !PT ;  /* 0x00000002ff037212 */ /* 0x000fd600078e33ff */
[----:B------:R-:W0:Y:S02]  /*0ed0*/  @P0 LDC.64 R4, c[0x0][0x9e8] ;  /* 0x00027a00ff040b82 */ /* 0x000e240000000a00 */
[----:B0-----:R-:W-:-:S05]  /*0ee0*/  @P0 IMAD.HI.U32 R2, R3, R4, RZ ;  /* 0x0000000403020227 */ /* 0x001fca00078e00ff */
[----:B------:R-:W-:-:S04]  /*0ef0*/  @P0 SHF.R.U32.HI R3, RZ, R5, R2 ;  /* 0x00000005ff030219 */ /* 0x000fc80000011602 */
[----:B------:R-:W-:Y:S01]  /*0f00*/  LOP3.LUT R2, RZ, R3, RZ, 0x33, !PT ;  /* 0x00000003ff027212 */ /* 0x000fe200078e33ff */
[----:B------:R-:W-:Y:S06]  /*0f10*/  BRA `(.L_x_956) ;  /* 0x0000000000107947 */ /* 0x000fec0003800000 */
.L_x_955:
[----:B------:R-:W-:-:S13]  /*0f20*/  ISETP.NE.AND P0, PT, R13, 0x1, PT ;  /* 0x000000010d00780c */ /* 0x000fda0003f05270 */
[----:B------:R-:W0:Y:S02]  /*0f30*/  @P0 LDC.64 R4, c[0x0][0x9e8] ;  /* 0x00027a00ff040b82 */ /* 0x000e240000000a00 */
[----:B0-----:R-:W-:-:S05]  /*0f40*/  @P0 IMAD.HI.U32 R4, R2, R4, RZ ;  /* 0x0000000402040227 */ /* 0x001fca00078e00ff */
[----:B------:R-:W-:-:S07]  /*0f50*/  @P0 SHF.R.U32.HI R2, RZ, R5, R4 ;  /* 0x00000005ff020219 */ /* 0x000fce0000011604 */
.L_x_956:
[----:B------:R-:W-:-:S05]  /*0f60*/  IMAD R3, R2, R13, RZ ;  /* 0x0000000d02037224 */ /* 0x000fca00078e02ff */
[----:B------:R-:W-:-:S07]  /*0f70*/  VIMNMX R0, R0, R3, !PT ;  /* 0x0000000300007248 */ /* 0x000fce0007fe0100 */
.L_x_954:
[----:B------:R-:W-:Y:S01]  /*0f80*/  SHF.R.S32.HI R3, RZ, 0x1f, R0 ;  /* 0x0000001fff037819 */ /* 0x000fe20000011400 */
[----:B------:R-:W-:-:S03]  /*0f90*/  IMAD.MOV.U32 R22, RZ, RZ, RZ ;  /* 0x000000ffff167224 */ /* 0x000fc600078e00ff */
[----:B------:R-:W-:Y:S02]  /*0fa0*/  LEA.HI R3, R3, R0, RZ, 0x7 ;  /* 0x0000000003037211 */ /* 0x000fe400078f38ff */
[----:B------:R-:W-:Y:S02]  /*0fb0*/  SHF.R.U32.HI R0, RZ, 0x10, R17 ;  /* 0x00000010ff007819 */ /* 0x000fe40000011611 */
[----:B------:R-:W-:Y:S02]  /*0fc0*/  SHF.R.S32.HI R3, RZ, 0x7, R3 ;  /* 0x00000007ff037819 */ /* 0x000fe40000011403 */
[----:B------:R-:W-:Y:S02]  /*0fd0*/  ISETP.NE.AND P0, PT, R0, RZ, PT ;  /* 0x000000ff0000720c */ /* 0x000fe40003f05270 */
[----:B------:R-:W-:Y:S02]  /*0fe0*/  VIMNMX R8, RZ, R3, !PT ;  /* 0x00000003ff087248 */ /* 0x000fe40007fe0100 */
[----:B------:R-:W-:-:S02]  /*0ff0*/  LOP3.LUT R17, R17, 0xffff, RZ, 0xc0, !PT ;  /* 0x0000ffff11117812 */ /* 0x000fc400078ec0ff */
[----:B------:R-:W-:-:S07]  /*1000*/  ISETP.GT.AND P1, PT, R9, R8, PT ;  /* 0x000000080900720c */ /* 0x000fce0003f24270 */
[----:B------:R-:W0:Y:S06]  /*1010*/  @!P0 LDC R0, c[0x0][0x9f0] ;  /* 0x00027c00ff008b82 */ /* 0x000e2c0000000800 */
[----:B------:R-:W-:Y:S05]  /*1020*/  @!P1 BRA `(.L_x_957) ;  /* 0x0000000000709947 */ /* 0x000fea0003800000 */
[-C--:B0-----:R-:W-:Y:S02]  /*1030*/  IABS R6, R0.reuse ;  /* 0x0000000000067213 */ /* 0x081fe40000000000 */
[----:B------:R-:W-:Y:S02]  /*1040*/  IADD3 R2, R0, -0x1, R9 ;  /* 0xffffffff00027810 */ /* 0x000fe40007ffe009 */
[----:B------:R-:W0:Y:S03]  /*1050*/  I2F.RP R4, R6 ;  /* 0x0000000600047306 */ /* 0x000e260000209400 */
[----:B------:R-:W-:Y:S01]  /*1060*/  IMAD.IADD R5, R2, 0x1, -R8 ;  /* 0x0000000102057824 */ /* 0x000fe200078e0a08 */
[----:B------:R-:W-:-:S04]  /*1070*/  IABS R2, R0 ;  /* 0x0000000000027213 */ /* 0x000fc80000000000 */
[----:B------:R-:W-:Y:S02]  /*1080*/  IABS R10, R5 ;  /* 0x00000005000a7213 */ /* 0x000fe40000000000 */
[----:B------:R-:W-:-:S04]  /*1090*/  LOP3.LUT R5, R5, R0, RZ, 0x3c, !PT ;  /* 0x0000000005057212 */ /* 0x000fc800078e3cff */
[----:B------:R-:W-:Y:S01]  /*10a0*/  ISETP.GE.AND P2, PT, R5, RZ, PT ;  /* 0x000000ff0500720c */ /* 0x000fe20003f46270 */
[----:B0-----:R-:W0:Y:S02]  /*10b0*/  MUFU.RCP R4, R4 ;  /* 0x0000000400047308 */ /* 0x001e240000001000 */
[----:B0-----:R-:W-:Y:S02]  /*10c0*/  VIADD R3, R4, 0xffffffe ;  /* 0x0ffffffe04037836 */ /* 0x001fe40000000000 */
[----:B------:R-:W-:Y:S02]  /*10d0*/  IMAD.MOV R4, RZ, RZ, -R2 ;  /* 0x000000ffff047224 */ /* 0x000fe400078e0a02 */
[----:B------:R-:W-:Y:S02]  /*10e0*/  IMAD.MOV.U32 R2, RZ, RZ, RZ ;  /* 0x000000ffff027224 */ /* 0x000fe400078e00ff */
[----:B------:R-:W0:Y:S02]  /*10f0*/  F2I.FTZ.U32.TRUNC.NTZ R3, R3 ;  /* 0x0000000300037305 */ /* 0x000e24000021f000 */
[----:B0-----:R-:W-:-:S04]  /*1100*/  IMAD.MOV R7, RZ, RZ, -R3 ;  /* 0x000000ffff077224 */ /* 0x001fc800078e0a03 */
[----:B------:R-:W-:-:S04]  /*1110*/  IMAD R7, R7, R6, RZ ;  /* 0x0000000607077224 */ /* 0x000fc800078e02ff */
[----:B------:R-:W-:-:S04]  /*1120*/  IMAD.HI.U32 R2, R3, R7, R2 ;  /* 0x0000000703027227 */ /* 0x000fc800078e0002 */
[----:B------:R-:W-:-:S04]  /*1130*/  IMAD.MOV.U32 R3, RZ, RZ, R10 ;  /* 0x000000ffff037224 */ /* 0x000fc800078e000a */
[----:B------:R-:W-:-:S04]  /*1140*/  IMAD.HI.U32 R2, R2, R3, RZ ;  /* 0x0000000302027227 */ /* 0x000fc800078e00ff */
        /* <DEDUP_REMOVED lines=9> */
[----:B------:R-:W-:-:S07]  /*11e0*/  IMAD.MOV.U32 R22, RZ, RZ, R2 ;  /* 0x000000ffff167224 */ /* 0x000fce00078e0002 */
.L_x_957:
[-C--:B------:R-:W-:Y:S01]  /*11f0*/  IMAD R17, R17, R22.reuse, R8 ;  /* 0x0000001611117224 */ /* 0x080fe200078e0208 */
[----:B------:R-:W-:Y:S02]  /*1200*/  PLOP3.LUT P0, PT, PT, PT, PT, 0x80, 0x0 ;  /* 0x000000000000781c */ /* 0x000fe40003f0f070 */
[----:B------:R-:W-:Y:S02]  /*1210*/  CS2R R4, SRZ ;  /* 0x0000000000047805 */ /* 0x000fe4000001ff00 */
[----:B------:R-:W-:Y:S02]  /*1220*/  CS2R R150, SRZ ;  /* 0x0000000000967805 */ /* 0x000fe4000001ff00 */
[----:B------:R-:W-:Y:S02]  /*1230*/  CS2R R148, SRZ ;  /* 0x0000000000947805 */ /* 0x000fe4000001ff00 */
[----:B------:R-:W-:Y:S02]  /*1240*/  VIADDMNMX R22, R17, R22, R9, PT ;  /* 0x0000001611167246 */ /* 0x000fe40003800109 */
[----:B------:R-:W-:-:S02]  /*1250*/  CS2R R146, SRZ ;  /* 0x0000000000927805 */ /* 0x000fc4000001ff00 */
[----:B------:R-:W-:Y:S02]  /*1260*/  CS2R R144, SRZ ;  /* 0x0000000000907805 */ /* 0x000fe4000001ff00 */
[----:B------:R-:W-:Y:S02]  /*1270*/  CS2R R142, SRZ ;  /* 0x00000000008e7805 */ /* 0x000fe4000001ff00 */
[----:B------:R-:W-:Y:S02]  /*1280*/  ISETP.GT.AND P1, PT, R22, R17, PT ;  /* 0x000000111600720c */ /* 0x000fe40003f24270 */
        /* <DEDUP_REMOVED lines=26> */
[----:B------:R-:W-:Y:S01]  /*1430*/  CS2R R2, SRZ ;  /* 0x0000000000027805 */ /* 0x000fe2000001ff00 */
[----:B------:R-:W-:Y:S06]  /*1440*/  @!P1 BRA `(.L_x_958) ;  /* 0x000000c000c49947 */ /* 0x000fec0003800000 */
[----:B------:R-:W-:Y:S01]  /*1450*/  SHF.R.S32.HI R90, RZ, 0x1f, R89 ;  /* 0x0000001fff5a7819 */ /* 0x000fe20000011459 */
[----:B------:R-:W1:Y:S01]  /*1460*/  S2UR UR5, SR_CgaCtaId ;  /* 0x00000000000579c3 */ /* 0x000e620000008800 */
[----:B------:R-:W-:Y:S02]  /*1470*/  UMOV UR36, 0x400 ;  /* 0x0000040000247882 */ /* 0x000fe40000000000 */
[----:B------:R-:W-:-:S04]  /*1480*/  LEA.HI R91, R90, R89, RZ, 0x7 ;  /* 0x000000595a5b7211 */ /* 0x000fc800078f38ff */
[----:B------:R-:W-:-:S05]  /*1490*/  SHF.R.S32.HI R92, RZ, 0x7, R91 ;  /* 0x00000007ff5c7819 */ /* 0x000fca000001145b */
[----:B0-----:R-:W0:Y:S01]  /*14a0*/  SHFL.IDX PT, R0, R92, RZ, 0x1f ;  /* 0x00001fff5c007589 */ /* 0x001e2200000e0000 */
[----:B-1----:R-:W-:-:S04]  /*14b0*/  ULEA UR36, UR5, UR36, 0x18 ;  /* 0x0000002405247291 */ /* 0x002fc8000f8ec03f */
[----:B------:R-:W-:-:S04]  /*14c0*/  UIADD3 UR5, UR36, 0x10400, URZ ;  /* 0x0001040024057890 */ /* 0x000fc8000fffe03f */
[----:B------:R-:W-:Y:S01]  /*14d0*/  ULOP3.LUT UP0, URZ, UR5, 0x3ff, URZ, 0xc0, !UPT ;  /* 0x000003ff053f7892 */ /* 0x000fe2000f80c03f */
[----:B0-----:R-:W-:-:S05]  /*14e0*/  R2UR UR37, R0 ;  /* 0x00000000002572ca */ /* 0x001fca00000e0000 */
[----:B------:R-:W-:-:S08]  /*14f0*/  PLOP3.LUT P0, PT, PT, PT, UP0, 0x80, 0x0 ;  /* 0x000000000000781c */ /* 0x000fd00003f0f008 */
[----:B------:R-:W-:-:S04]  /*1500*/  ULEA.HI UR4, UR37, UR37, URZ, 0x1 ;  /* 0x0000002525047291 */ /* 0x000fc8000f8f083f */
        /* <DEDUP_REMOVED lines=22> */
.L_x_959:
[----:B------:R-:W2:Y:S01]  /*1670*/  LDL.LU R20, [R1+0x14] ;  /* 0x0000140001147983 */ /* 0x000ea20000300800 */
[----:B------:R-:W-:-:S04]  /*1680*/  SHF.L.U32 R2, RZ, 0x1f, RZ ;  /* 0x0000001fff027819 */ /* 0x000fc800000006ff */
[----:B------:R-:W0:Y:S01]  /*1690*/  SYNCS.PHASECHK.TRANS64.TRYWAIT P1, [UR36+0x28800], R2 ;  /* 0x02880002ff0075a7 */ /* 0x000e220008020164 */
[----:B--2---:R-:W-:-:S04]  /*16a0*/  LOP3.LUT R0, R20, 0x1, RZ, 0xfc, !PT ;  /* 0x0000000114007812 */ /* 0x004fc800078efcff */
[----:B------:R-:W-:Y:S01]  /*16b0*/  ISETP.NE.AND P0, PT, R0, 0x3, PT ;  /* 0x000000030000780c */ /* 0x000fe20003f05270 */
[----:B0-----:R-:W-:-:S12]  /*16c0*/  @!P1 BRA `(.L_x_960) ;  /* 0x0000011400e89947 */ /* 0x001fd80003800000 */
.L_x_1120:
[----:B------:R-:W-:Y:S05]  /*16d0*/  @!P0 BRA `(.L_x_961) ;  /* 0x0000000000048947 */ /* 0x000fea0003800000 */
[----:B------:R-:W-:Y:S01]  /*16e0*/  BPT.TRAP 0x1 ;  /* 0x000000040000795c */ /* 0x000fe20000300000 */
.L_x_961:
[----:B------:R1:W2:Y:S01]  /*16f0*/  SYNCS.PHASECHK.TRANS64.TRYWAIT P2, [UR36+0x28830], R2 ;  /* 0x02883002ff0075a7 */ /* 0x0002a20008040164 */
[----:B------:R-:W-:Y:S05]  /*1700*/  @!P0 BRA `(.L_x_962) ;  /* 0x0000000000048947 */ /* 0x000fea0003800000 */
[----:B------:R-:W-:Y:S01]  /*1710*/  BPT.TRAP 0x1 ;  /* 0x000000040000795c */ /* 0x000fe20000300000 */
.L_x_962:
[----:B------:R-:W3:Y:S01]  /*1720*/  S2R R0, SR_TID.X ;  /* 0x0000000000007919 */ /* 0x000ee20000002100 */
[----:B------:R-:W-:-:S05]  /*1730*/  IMAD.U32 R6, RZ, RZ, UR38 ;  /* 0x00000026ff067e24 */ /* 0x000fca000f8e00ff */
[----:B------:R-:W-:Y:S02]  /*1740*/  LOP3.LUT R6, R6, 0x10000, RZ, 0xfc, !PT ;  /* 0x0001000006067812 */ /* 0x000fe400078efcff */
[----:B---3--:R-:W-:-:S04]  /*1750*/  LOP3.LUT R0, R0, 0x7f, RZ, 0xc0, !PT ;  /* 0x0000007f00007812 */ /* 0x008fc800078ec0ff */
[----:B------:R-:W-:Y:S01]  /*1760*/  ISETP.NE.AND P1, PT, R0, RZ, PT ;  /* 0x000000ff0000720c */ /* 0x000fe20003f25270 */
[----:B--2---:R-:W-:-:S12]  /*1770*/  @P2 BRA `(.L_x_963) ;  /* 0x0000000000082947 */ /* 0x004fd80003800000 */
[----:B------:R-:W2:Y:S02]  /*1780*/  SYNCS.PHASECHK.TRANS64.TRYWAIT P2, [UR36+0x28830], R2 ;  /* 0x02883002ff0075a7 */ /* 0x000ea40008040164 */
[----:B--2---:R-:W-:Y:S05]  /*1790*/  @!P2 BRA `(.L_x_964) ;  /* 0x0000011400cca947 */ /* 0x004fea0003800000 */
.L_x_963:
[----:B------:R-:W-:Y:S05]  /*17a0*/  WARPSYNC.ALL ;  /* 0x0000000000007948 */ /* 0x000fea0003800000 */
[----:B------:R-:W-:Y:S01]  /*17b0*/  IMAD.MOV.U32 R7, RZ, RZ, 0x40000040 ;  /* 0x40000040ff077424 */ /* 0x000fe200078e00ff */
[----:B------:R-:W-:Y:S01]  /*17c0*/  UIADD3 UR4, UR36, 0x18400, URZ ;  /* 0x0001840024047890 */ /* 0x000fe2000fffe03f */
[C---:B------:R-:W-:Y:S01]  /*17d0*/  R2UR UR8, R6.reuse ;  /* 0x00000000060872ca */ /* 0x040fe200000e0000 */
[----:B------:R-:W-:Y:S02]  /*17e0*/  WARPGROUP.ARRIVE ;  /* 0x00000000000079c5 */ /* 0x000fe40000000000 */
[----:B------:R-:W-:Y:S01]  /*17f0*/  R2UR UR9, R7 ;  /* 0x00000000070972ca */ /* 0x000fe200000e0000 */
[----:B------:R-:W-:Y:S01]  /*1800*/  USHF.R.U32.HI UR4, URZ, 0x4, UR4 ;  /* 0x000000043f047899 */ /* 0x000fe20008011604 */
[----:B------:R-:W-:Y:S01]  /*1810*/  R2UR UR32, R6 ;  /* 0x00000000062072ca */ /* 0x000fe200000e0000 */
[----:B------:R-:W-:Y:S01]  /*1820*/  UMOV UR11, 0x40000040 ;  /* 0x40000040000b7882 */ /* 0x000fe20000000000 */
[----:B------:R-:W-:Y:S01]  /*1830*/  UMOV UR13, 0x40000040 ;  /* 0x40000040000d7882 */ /* 0x000fe20000000000 */
[----:B------:R-:W-:Y:S01]  /*1840*/  ULOP3.LUT UR4, UR4, 0x3fff, URZ, 0xc0, !UPT ;  /* 0x00003fff04047892 */ /* 0x000fe2000f8ec03f */
[----:B01----:R-:W0:Y:S01]  /*1850*/  LDC R2, c[0x0][0x448] ;  /* 0x00011200ff027b82 */ /* 0x003e220000000800 */
[----:B------:R-:W-:Y:S01]  /*1860*/  UMOV UR15, 0x40000040 ;  /* 0x40000040000f7882 */ /* 0x000fe20000000000 */
[----:B------:R-:W-:Y:S01]  /*1870*/  UMOV UR17, 0x40000040 ;  /* 0x4000004000117882 */ /* 0x000fe20000000000 */
[----:B------:R-:W-:Y:S01]  /*1880*/  ULOP3.LUT UR6, UR4, 0x10000, URZ, 0xfc, !UPT ;  /* 0x0001000004067892 */ /* 0x000fe2000f8efc3f */
[----:B------:R-:W-:Y:S01]  /*1890*/  LOP3.LUT R0, R91, 0xffffff80, RZ, 0xc0, !PT ;  /* 0xffffff805b007812 */ /* 0x000fe200078ec0ff */
[----:B------:R-:W-:Y:S01]  /*18a0*/  UMOV UR19, 0x40000040 ;  /* 0x4000004000137882 */ /* 0x000fe20000000000 */
[----:B------:R-:W-:Y:S01]  /*18b0*/  UMOV UR21, 0x40000040 ;  /* 0x4000004000157882 */ /* 0x000fe20000000000 */
[----:B------:R-:W-:Y:S01]  /*18c0*/  UIADD3 UR14, UR6, 0x4, URZ ;  /* 0x00000004060e7890 */ /* 0x000fe2000fffe03f */
[----:B------:R-:W-:Y:S01]  /*18d0*/  LEA.HI R90, R90, R89, RZ, 0x2 ;  /* 0x000000595a5a7211 */ /* 0x000fe200078f10ff */
[----:B------:R-:W-:Y:S01]  /*18e0*/  UIADD3 UR12, UR32, 0x4, URZ ;  /* 0x00000004200c7890 */ /* 0x000fe2000fffe03f */
[C---:B------:R-:W-:Y:S01]  /*18f0*/  IMAD.IADD R5, R89.reuse, 0x1, -R0 ;  /* 0x0000000159057824 */ /* 0x040fe200078e0a00 */
[----:B------:R-:W-:Y:S01]  /*1900*/  UMOV UR10, UR6 ;  /* 0x00000006000a7c82 */ /* 0x000fe20008000000 */
[----:B------:R-:W-:Y:S01]  /*1910*/  UIADD3 UR16, UR32, 0x6, URZ ;  /* 0x0000000620107890 */ /* 0x000fe2000fffe03f */
[----:B------:R-:W-:Y:S01]  /*1920*/  HGMMA.64x128x16.F32 R24, gdesc[UR8], RZ, !UPT, gsb0 ;  /* 0x01e00000081879f0 */ /* 0x000fe2000c0008ff */
[----:B------:R-:W-:Y:S01]  /*1930*/  UIADD3 UR8, UR32, 0x2, URZ ;  /* 0x0000000220087890 */ /* 0x000fe2000fffe03f */
[----:B------:R-:W-:Y:S01]  /*1940*/  SHF.R.S32.HI R0, RZ, 0x1f, R5 ;  /* 0x0000001fff007819 */ /* 0x000fe20000011405 */
[----:B------:R-:W-:Y:S01]  /*1950*/  UIADD3 UR10, UR6, 0x2, URZ ;  /* 0x00000002060a7890 */ /* 0x000fe2000fffe03f */
[----:B------:R-:W-:Y:S01]  /*1960*/  LEA.HI R4, R92, R92, RZ, 0x1 ;  /* 0x0000005c5c047211 */ /* 0x000fe200078f08ff */
[----:B------:R-:W-:Y:S01]  /*1970*/  UMOV UR9, 0x40000040 ;  /* 0x4000004000097882 */ /* 0x000fe20000000000 */
[----:B------:R-:W-:Y:S01]  /*1980*/  UMOV UR11, 0x40000040 ;  /* 0x40000040000b7882 */ /* 0x000fe20000000000 */
[----:B------:R-:W-:Y:S01]  /*1990*/  UIADD3 UR18, UR6, 0x6, URZ ;  /* 0x0000000606127890 */ /* 0x000fe2000fffe03f */
[----:B------:R-:W-:Y:S01]  /*19a0*/  LOP3.LUT R90, R90, 0xfffffffc, RZ, 0xc0, !PT ;  /* 0xfffffffc5a5a7812 */ /* 0x000fe200078ec0ff */
[----:B------:R-:W-:Y:S01]  /*19b0*/  UIADD3 UR20, UR32, 0x400, URZ ;  /* 0x0000040020147890 */ /* 0x000fe2000fffe03f */
[-C--:B------:R-:W-:Y:S01]  /*19c0*/  LEA.HI R3, R0, R5.reuse, RZ, 0x5 ;  /* 0x0000000500037211 */ /* 0x080fe200078f28ff */
[----:B------:R-:W-:Y:S01]  /*19d0*/  UIADD3 UR22, UR6, 0x400, URZ ;  /* 0x0000040006167890 */ /* 0x000fe2000fffe03f */
[----:B0-----:R-:W-:Y:S01]  /*19e0*/  ISETP.NE.AND P2, PT, R2, 0x1, PT ;  /* 0x000000010200780c */ /* 0x001fe20003f45270 */
[----:B------:R-:W-:Y:S01]  /*19f0*/  UMOV UR23, 0x40000040 ;  /* 0x4000004000177882 */ /* 0x000fe20000000000 */
[----:B------:R-:W-:Y:S01]  /*1a00*/  UIADD3 UR24, UR32, 0x402, URZ ;  /* 0x0000040220187890 */ /* 0x000fe2000fffe03f */
[----:B------:R-:W-:Y:S01]  /*1a10*/  LEA.HI R2, R0, R5, RZ, 0x2 ;  /* 0x0000000500027211 */ /* 0x000fe200078f10ff */
[----:B------:R-:W-:Y:S01]  /*1a20*/  UIADD3 UR26, UR6, 0x402, URZ ;  /* 0x00000402061a7890 */ /* 0x000fe2000fffe03f */
[----:B------:R-:W-:Y:S01]  /*1a30*/  LOP3.LUT R11, R4, 0x3fffffe, RZ, 0xc0, !PT ;  /* 0x03fffffe040b7812 */ /* 0x000fe200078ec0ff */
[----:B------:R-:W-:Y:S01]  /*1a40*/  UMOV UR25, 0x40000040 ;  /* 0x4000004000197882 */ /* 0x000fe20000000000 */
[----:B------:R-:W-:Y:S01]  /*1a50*/  UMOV UR27, 0x40000040 ;  /* 0x40000040001b7882 */ /* 0x000fe20000000000 */
[----:B------:R-:W-:Y:S01]  /*1a60*/  UIADD3 UR28, UR32, 0x404, URZ ;  /* 0x00000404201c7890 */ /* 0x000fe2000fffe03f */
[--C-:B------:R-:W-:Y:S01]  /*1a70*/  SHF.R.S32.HI R0, RZ, 0x2, R2.reuse ;  /* 0x00000002ff007819 */ /* 0x100fe20000011402 */
[----:B------:R-:W-:Y:S01]  /*1a80*/  UIADD3 UR30, UR6, 0x404, URZ ;  /* 0x00000404061e7890 */ /* 0x000fe2000fffe03f */
[----:B------:R-:W-:Y:S01]  /*1a90*/  SHF.R.S32.HI R9, RZ, 0x1f, R2 ;  /* 0x0000001fff097819 */ /* 0x000fe20000011402 */
[----:B------:R-:W-:Y:S01]  /*1aa0*/  UMOV UR29, 0x40000040 ;  /* 0x40000040001d7882 */ /* 0x000fe20000000000 */
[----:B------:R-:W-:Y:S01]  /*1ab0*/  UMOV UR31, 0x40000040 ;  /* 0x40000040001f7882 */ /* 0x000fe20000000000 */
[----:B------:R-:W-:Y:S01]  /*1ac0*/  UIADD3 UR32, UR32, 0x406, URZ ;  /* 0x0000040620207890 */ /* 0x000fe2000fffe03f */
[----:B------:R-:W0:Y:S01]  /*1ad0*/  @P2 LDC R13, c[0x0][0x44c] ;  /* 0x00011300ff0d2b82 */ /* 0x000e220000000800 */
[----:B------:R-:W-:Y:S01]  /*1ae0*/  UIADD3 UR34, UR6, 0x406, URZ ;  /* 0x0000040606227890 */ /* 0x000fe2000fffe03f */
[----:B------:R-:W-:Y:S01]  /*1af0*/  SHF.R.S32.HI R4, RZ, 0x5, R3 ;  /* 0x00000005ff047819 */ /* 0x000fe20000011403 */
[----:B------:R-:W-:Y:S01]  /*1b00*/  UMOV UR33, 0x40000040 ;  /* 0x4000004000217882 */ /* 0x000fe20000000000 */
[----:B------:R-:W-:Y:S01]  /*1b10*/  UMOV UR35, 0x40000040 ;  /* 0x4000004000237882 */ /* 0x000fe20000000000 */
[----:B------:R-:W-:Y:S01]  /*1b20*/  IMAD.IADD R90, R89, 0x1, -R90 ;  /* 0x00000001595a7824 */ /* 0x000fe200078e0a5a */
[----:B------:R-:W-:Y:S01]  /*1b30*/  LEA.HI R9, R9, R0, RZ, 0x3 ;  /* 0x0000000009097211 */ /* 0x000fe200078f18ff */
[----:B------:R-:W-:Y:S01]  /*1b40*/  IMAD R4, R4, 0x10, R23 ;  /* 0x0000001004047824 */ /* 0x000fe200078e0217 */
[----:B------:R-:W1:Y:S01]  /*1b50*/  @P2 LDC R15, c[0x0][0x450] ;  /* 0x00011400ff0f2b82 */ /* 0x000e620000000800 */
[----:B------:R-:W-:Y:S01]  /*1b60*/  IMAD.IADD R11, R92, 0x1, -R11 ;  /* 0x000000015c0b7824 */ /* 0x000fe200078e0a0b */
[----:B------:R-:W-:Y:S01]  /*1b70*/  LEA.HI R3, R90, R90, RZ, 0x1 ;  /* 0x0000005a5a037211 */ /* 0x000fe200078f08ff */
[----:B------:R-:W-:Y:S01]  /*1b80*/  ULDC UR38, c[0x0][0x2f0] ;  /* 0x0000bc0000267ab9 */ /* 0x000fe20000000800 */
[----:B------:R-:W-:Y:S01]  /*1b90*/  LOP3.LUT R9, R9, 0xfffffff8, RZ, 0xc0, !PT ;  /* 0xfffffff809097812 */ /* 0x000fe200078ec0ff */
[----:B------:R-:W-:Y:S01]  /*1ba0*/  ULDC UR4, c[0x0][0x288] ;  /* 0x0000a20000047ab9 */ /* 0x000fe20000000800 */
[----:B------:R-:W-:Y:S01]  /*1bb0*/  LOP3.LUT R3, R3, 0x1ffffffe, RZ, 0xc0, !PT ;  /* 0x1ffffffe03037812 */ /* 0x000fe200078ec0ff */
[----:B------:R-:W-:Y:S01]  /*1bc0*/  ULDC UR7, c[0x0][0x9dc] ;  /* 0x0002770000077ab9 */ /* 0x000fe20000000800 */
[----:B------:R-:W-:Y:S01]  /*1bd0*/  IADD3 R4, R4, R0, -R9 ;  /* 0x0000000004047210 */ /* 0x000fe20007ffe809 */
[----:B------:R-:W-:Y:S01]  /*1be0*/  IMAD.MOV.U32 R9, RZ, RZ, -0x80 ;  /* 0xffffff80ff097424 */ /* 0x000fe200078e00ff */
[----:B------:R-:W-:Y:S01]  /*1bf0*/  LOP3.LUT R2, R2, 0x7ffffffc, RZ, 0xc0, !PT ;  /* 0x7ffffffc02027812 */ /* 0x000fe200078ec0ff */
[----:B------:R-:W-:Y:S01]  /*1c00*/  IMAD.IADD R3, R90, 0x1, -R3 ;  /* 0x000000015a037824 */ /* 0x000fe200078e0a03 */
[----:B------:R-:W-:Y:S01]  /*1c10*/  ULOP3.LUT UR7, URZ, UR7, URZ, 0x33, !UPT ;  /* 0x000000073f077292 */ /* 0x000fe2000f8e333f */
[----:B------:R-:W-:Y:S01]  /*1c20*/  IMAD R4, R11, 0x40, R4 ;  /* 0x000000400b047824 */ /* 0x000fe200078e0204 */
[C---:B------:R-:W-:Y:S01]  /*1c30*/  LEA R21, R22.reuse, 0xffffff80, 0x7 ;  /* 0xffffff8016157811 */ /* 0x040fe200078e38ff */
[----:B------:R-:W-:-:S02]  /*1c40*/  IMAD R89, R22, R9, 0x80 ;  /* 0x0000008016597424 */ /* 0x000fc400078e0209 */
[----:B------:R-:W-:Y:S02]  /*1c50*/  IMAD R8, R3, 0x8, R4 ;  /* 0x0000000803087824 */ /* 0x000fe400078e0204 */
[----:B------:R-:W-:Y:S02]  /*1c60*/  IMAD.U32 R4, RZ, RZ, UR36 ;  /* 0x00000024ff047e24 */ /* 0x000fe4000f8e00ff */
[----:B0-----:R-:W-:-:S04]  /*1c70*/  @P2 IMAD.HI.U32 R0, R8, R13, RZ ;  /* 0x0000000d08002227 */ /* 0x001fc800078e00ff */
[----:B------:R-:W-:Y:S01]  /*1c80*/  IMAD.MOV.U32 R3, RZ, RZ, R8 ;  /* 0x000000ffff037224 */ /* 0x000fe200078e0008 */
[----:B-1----:R-:W-:Y:S01]  /*1c90*/  @P2 SHF.R.U32.HI R3, RZ, R15, R0 ;  /* 0x0000000fff032219 */ /* 0x002fe20000011600 */
[----:B------:R-:W-:Y:S01]  /*1ca0*/  IMAD.IADD R5, R5, 0x1, -R2 ;  /* 0x0000000105057824 */ /* 0x000fe200078e0a02 */
[----:B------:R-:W0:Y:S01]  /*1cb0*/  LDC.64 R14, c[0x0][0x9e0] ;  /* 0x00027800ff0e7b82 */ /* 0x000e220000000a00 */
[----:B------:R-:W-:Y:S02]  /*1cc0*/  VIADD R2, R89, 0x1 ;  /* 0x0000000159027836 */ /* 0x000fe40000000000 */
[----:B------:R-:W1:Y:S01]  /*1cd0*/  SHFL.IDX PT, R13, R3, RZ, 0x1c1f ;  /* 0x001c1fff030d7589 */ /* 0x000e6200000e0000 */
[----:B------:R-:W-:Y:S02]  /*1ce0*/  @!P1 VIADD R0, R4, 0x28840 ;  /* 0x0002884004009836 */ /* 0x000fe40000000000 */
[----:B------:R-:W-:-:S03]  /*1cf0*/  IMAD R9, R5, -0x2, R2 ;  /* 0xfffffffe05097824 */ /* 0x000fc600078e0202 */
[----:B------:R-:W-:Y:S01]  /*1d00*/  @!P1 PRMT R0, RZ, 0x654, R0 ;  /* 0x00000654ff009816 */ /* 0x000fe20000000000 */
[----:B------:R-:W-:Y:S02]  /*1d10*/  IMAD R2, R16, UR38, R9 ;  /* 0x0000002610027c24 */ /* 0x000fe4000f8e0209 */
[----:B------:R-:W-:-:S04]  /*1d20*/  IMAD.U32 R9, RZ, RZ, UR4 ;  /* 0x00000004ff097e24 */ /* 0x000fc8000f8e00ff */
[----:B------:R-:W-:-:S04]  /*1d30*/  IMAD.IADD R11, R2, 0x1, -R9 ;  /* 0x00000001020b7824 */ /* 0x000fc800078e0a09 */
[----:B------:R-:W-:Y:S01]  /*1d40*/  VIADD R90, R11, UR7 ;  /* 0x000000070b5a7c36 */ /* 0x000fe20008000000 */
[----:B0-----:R-:W-:Y:S01]  /*1d50*/  ISETP.GE.AND P3, PT, R15, 0x1, PT ;  /* 0x000000010f00780c */ /* 0x001fe20003f66270 */
[----:B------:R-:W-:Y:S02]  /*1d60*/  IMAD.IADD R91, R11, 0x1, R14 ;  /* 0x000000010b5b7824 */ /* 0x000fe400078e020e */
[----:B-1----:R-:W-:Y:S01]  /*1d70*/  IMAD.IADD R11, R90, 0x1, R13 ;  /* 0x000000015a0b7824 */ /* 0x002fe200078e020d */
[----:B------:R-:W-:Y:S02]  /*1d80*/  WARPGROUP.DEPBAR.LE gsb0, 0x0 ;  /* 0x00008000000079c5 */ /* 0x000fe40000010000 */
[----:B------:R-:W-:-:S06]  /*1d90*/  WARPGROUP.ARRIVE ;  /* 0x00000000000079c5 */ /* 0x000fcc0000000000 */
[----:B------:R-:W-:Y:S03]  /*1da0*/  HGMMA.64x128x16.F32 R24, gdesc[UR8], R24, gsb0 ;  /* 0x01e00000081879f0 */ /* 0x000fe60008000818 */
[----:B------:R-:W-:Y:S02]  /*1db0*/  WARPGROUP.DEPBAR.LE gsb0, 0x0 ;  /* 0x00008000000079c5 */ /* 0x000fe40000010000 */
[----:B------:R-:W-:-:S07]  /*1dc0*/  WARPGROUP.ARRIVE ;  /* 0x00000000000079c5 */ /* 0x000fce0000000000 */
        /* <DEDUP_REMOVED lines=17> */
[----:B------:R0:W-:Y:S02]  /*1ee0*/  @!P1 SYNCS.ARRIVE.TRANS64.RED.A1T0 RZ, [R0+URZ], RZ ;  /* 0x000000ff00ff99a7 */ /* 0x0001e4000810043f */
[----:B0-----:R-:W-:-:S04]  /*1ef0*/  IMAD R0, R16, UR38, R89 ;  /* 0x0000002610007c24 */ /* 0x001fc8000f8e0259 */
[----:B------:R-:W-:-:S05]  /*1f00*/  IMAD R116, R5, -0x2, R0 ;  /* 0xfffffffe05747824 */ /* 0x000fca00078e0200 */
[----:B------:R-:W-:Y:S01]  /*1f10*/  VIADDMNMX R0, R13, R91, R116, PT ;  /* 0x0000005b0d007246 */ /* 0x000fe20003800174 */
[----:B------:R-:W-:Y:S06]  /*1f20*/  @!P3 BRA `(.L_x_965) ;  /* 0x000000000054b947 */ /* 0x000fec0003800000 */
[----:B------:R-:W-:Y:S01]  /*1f30*/  IMAD R2, R16, UR38, R13 ;  /* 0x0000002610027c24 */ /* 0x000fe2000f8e020d */
[----:B------:R-:W-:Y:S03]  /*1f40*/  BSSY B0, `(.L_x_966) ;  /* 0x000000f000007945 */ /* 0x000fe60003800000 */
[----:B------:R-:W-:-:S05]  /*1f50*/  IMAD.IADD R2, R2, 0x1, -R9 ;  /* 0x0000000102027824 */ /* 0x000fca00078e0a09 */
        /* <DEDUP_REMOVED lines=9> */
.L_x_967:
[----:B------:R-:W-:-:S13]  /*1ff0*/  ISETP.NE.AND P4, PT, R15, 0x1, PT ;  /* 0x000000010f00780c */ /* 0x000fda0003f85270 */
[----:B------:R-:W0:Y:S02]  /*2000*/  @P4 LDC.64 R12, c[0x0][0x9e8] ;  /* 0x00027a00ff0c4b82 */ /* 0x000e240000000a00 */
[----:B0-----:R-:W-:-:S05]  /*2010*/  @P4 IMAD.HI.U32 R4, R2, R12, RZ ;  /* 0x0000000c02044227 */ /* 0x001fca00078e00ff */
[----:B------:R-:W-:-:S07]  /*2020*/  @P4 SHF.R.U32.HI R2, RZ, R13, R4 ;  /* 0x0000000dff024219 */ /* 0x000fce0000011604 */
.L_x_968:
[----:B------:R-:W-:Y:S05]  /*2030*/  BSYNC B0 ;  /* 0x0000000000007941 */ /* 0x000fea0003800000 */
.L_x_966:
[----:B------:R-:W-:-:S04]  /*2040*/  IMAD R2, R2, R15, -R21 ;  /* 0x0000000f02027224 */ /* 0x000fc800078e0a15 */
[----:B------:R-:W-:-:S05]  /*2050*/  IMAD R2, R5, -0x2, R2 ;  /* 0xfffffffe05027824 */ /* 0x000fca00078e0202 */
[----:B------:R-:W-:Y:S02]  /*2060*/  VIMNMX R11, R11, R2, !PT ;  /* 0x000000020b0b7248 */ /* 0x000fe40007fe0100 */
[----:B------:R-:W-:-:S07]  /*2070*/  VIADDMNMX R0, R2, R15, R0, PT ;  /* 0x0000000f02007246 */ /* 0x000fce0003800100 */
.L_x_965:
[C---:B------:R-:W-:Y:S01]  /*2080*/  ISETP.GE.AND P4, PT, R89.reuse, 0x2, PT ;  /* 0x000000025900780c */ /* 0x040fe20003f86270 */
[----:B------:R-:W0:Y:S01]  /*2090*/  SHFL.IDX PT, R3, R3, 0x1, 0x1c1f ;  /* 0x003c1f0003037f89 */ /* 0x000e2200000e0000 */
[----:B------:R-:W-:Y:S02]  /*20a0*/  ISETP.GE.AND P6, PT, R89, 0x9, PT ;  /* 0x000000095900780c */ /* 0x000fe40003fc6270 */
[----:B------:R-:W-:-:S04]  /*20b0*/  ISETP.GT.AND P5, PT, R11, 0x1, !P4 ;  /* 0x000000010b00780c */ /* 0x000fc800067a4270 */
[----:B------:R-:W-:-:S04]  /*20c0*/  ISETP.LT.OR P5, PT, R0, 0x2, P5 ;  /* 0x000000020000780c */ /* 0x000fc80002fa1670 */
[----:B------:R-:W-:Y:S02]  /*20d0*/  FSEL R130, R25, -INF , !P5 ;  /* 0xff80000019827808 */ /* 0x000fe40006800000 */
[----:B------:R-:W-:Y:S02]  /*20e0*/  ISETP.GT.AND P5, PT, R11, 0x8, !P6 ;  /* 0x000000080b00780c */ /* 0x000fe400077a4270 */
[----:B------:R-:W-:Y:S02]  /*20f0*/  P2R R25, PR, RZ, 0x40 ;  /* 0x00000040ff197803 */ /* 0x000fe40000000000 */
[----:B------:R-:W-:Y:S02]  /*2100*/  ISETP.LT.OR P5, PT, R0, 0x9, P5 ;  /* 0x000000090000780c */ /* 0x000fe40002fa1670 */
[----:B------:R-:W-:Y:S02]  /*2110*/  ISETP.GE.AND P6, PT, R89, 0xa, PT ;  /* 0x0000000a5900780c */ /* 0x000fe40003fc6270 */
[----:B------:R-:W-:-:S02]  /*2120*/  FSEL R182, R28, -INF , !P5 ;  /* 0xff8000001cb67808 */ /* 0x000fc40006800000 */
[----:B------:R-:W-:Y:S02]  /*2130*/  ISETP.GT.AND P5, PT, R11, 0x9, !P6 ;  /* 0x000000090b00780c */ /* 0x000fe400077a4270 */
[----:B------:R-:W-:Y:S02]  /*2140*/  P2R R92, PR, RZ, 0x40 ;  /* 0x00000040ff5c7803 */ /* 0x000fe40000000000 */
[----:B------:R-:W-:Y:S02]  /*2150*/  ISETP.LT.OR P5, PT, R0, 0xa, P5 ;  /* 0x0000000a0000780c */ /* 0x000fe40002fa1670 */
[----:B------:R-:W-:Y:S02]  /*2160*/  ISETP.GE.AND P6, PT, R89, 0x11, PT ;  /* 0x000000115900780c */ /* 0x000fe40003fc6270 */
[----:B------:R-:W-:Y:S02]  /*2170*/  FSEL R132, R29, -INF , !P5 ;  /* 0xff8000001d847808 */ /* 0x000fe40006800000 */
[----:B------:R-:W-:-:S02]  /*2180*/  ISETP.GT.AND P5, PT, R11, 0x10, !P6 ;  /* 0x000000100b00780c */ /* 0x000fc400077a4270 */
[----:B------:R-:W-:Y:S02]  /*2190*/  P2R R93, PR, RZ, 0x40 ;  /* 0x00000040ff5d7803 */ /* 0x000fe40000000000 */
[----:B------:R-:W-:Y:S02]  /*21a0*/  ISETP.LT.OR P5, PT, R0, 0x11, P5 ;  /* 0x000000110000780c */ /* 0x000fe40002fa1670 */
[----:B------:R-:W-:Y:S02]  /*21b0*/  ISETP.GE.AND P6, PT, R89, 0x12, PT ;  /* 0x000000125900780c */ /* 0x000fe40003fc6270 */
[----:B------:R-:W-:Y:S02]  /*21c0*/  FSEL R176, R32, -INF , !P5 ;  /* 0xff80000020b07808 */ /* 0x000fe40006800000 */
[----:B------:R-:W-:Y:S02]  /*21d0*/  ISETP.GT.AND P5, PT, R11, 0x11, !P6 ;  /* 0x000000110b00780c */ /* 0x000fe400077a4270 */
[----:B------:R-:W-:-:S02]  /*21e0*/  P2R R94, PR, RZ, 0x40 ;  /* 0x00000040ff5e7803 */ /* 0x000fc40000000000 */
[C---:B------:R-:W-:Y:S02]  /*21f0*/  ISETP.LT.OR P5, PT, R0.reuse, 0x12, P5 ;  /* 0x000000120000780c */ /* 0x040fe40002fa1670 */
[----:B------:R-:W-:Y:S02]  /*2200*/  ISETP.GE.AND P6, PT, R89, 0x19, PT ;  /* 0x000000195900780c */ /* 0x000fe40003fc6270 */
[----:B------:R-:W-:Y:S02]  /*2210*/  FSEL R134, R33, -INF , !P5 ;  /* 0xff80000021867808 */ /* 0x000fe40006800000 */
[----:B------:R-:W-:Y:S02]  /*2220*/  ISETP.GT.AND P5, PT, R11, 0x18, !P6 ;  /* 0x000000180b00780c */ /* 0x000fe400077a4270 */
[----:B------:R-:W-:Y:S02]  /*2230*/  P2R R32, PR, RZ, 0x40 ;  /* 0x00000040ff207803 */ /* 0x000fe40000000000 */
[----:B------:R-:W-:-:S02]  /*2240*/  ISETP.LT.OR P5, PT, R0, 0x19, P5 ;  /* 0x000000190000780c */ /* 0x000fc40002fa1670 */
[----:B------:R-:W-:Y:S02]  /*2250*/  ISETP.GE.AND P6, PT, R89, 0x1a, PT ;  /* 0x0000001a5900780c */ /* 0x000fe40003fc6270 */
[----:B------:R-:W-:Y:S02]  /*2260*/  FSEL R128, R36, -INF , !P5 ;  /* 0xff80000024807808 */ /* 0x000fe40006800000 */
[----:B------:R-:W-:Y:S02]  /*2270*/  ISETP.GT.AND P5, PT, R11, 0x19, !P6 ;  /* 0x000000190b00780c */ /* 0x000fe400077a4270 */
[----:B------:R-:W-:Y:S02]  /*2280*/  P2R R33, PR, RZ, 0x40 ;  /* 0x00000040ff217803 */ /* 0x000fe40000000000 */
[----:B------:R-:W-:Y:S02]  /*2290*/  ISETP.LT.OR P5, PT, R0, 0x1a, P5 ;  /* 0x0000001a0000780c */ /* 0x000fe40002fa1670 */
[----:B------:R-:W-:-:S02]  /*22a0*/  ISETP.GE.AND P6, PT, R89, 0x21, PT ;  /* 0x000000215900780c */ /* 0x000fc40003fc6270 */
[----:B------:R-:W-:Y:S01]  /*22b0*/  FSEL R126, R37, -INF , !P5 ;  /* 0xff800000257e7808 */ /* 0x000fe20006800000 */
[----:B0-----:R-:W-:Y:S01]  /*22c0*/  IMAD.IADD R37, R90, 0x1, R3 ;  /* 0x000000015a257824 */ /* 0x001fe200078e0203 */
        /* <DEDUP_REMOVED lines=107> */
[----:B------:R-:W-:Y:S02]  /*2980*/  ISETP.LT.OR P5, PT, R0, 0x72, P5 ;  /* 0x000000720000780c */ /* 0x000fe40002fa1670 */
[----:B------:R-:W-:Y:S02]  /*2990*/  VIADDMNMX R116, R3, R91, R116, PT ;  /* 0x0000005b03747246 */ /* 0x000fe40003800174 */
[----:B------:R-:W-:Y:S02]  /*29a0*/  FSEL R20, R81, -INF , !P5 ;  /* 0xff80000051147808 */ /* 0x000fe40006800000 */
[----:B------:R-:W-:-:S04]  /*29b0*/  ISETP.GE.AND P5, PT, R89, 0x79, PT ;  /* 0x000000795900780c */ /* 0x000fc80003fa6270 */
[----:B------:R-:W-:-:S04]  /*29c0*/  ISETP.GT.AND P6, PT, R11, 0x78, !P5 ;  /* 0x000000780b00780c */ /* 0x000fc80006fc4270 */
[----:B------:R-:W-:-:S04]  /*29d0*/  ISETP.LT.OR P6, PT, R0, 0x79, P6 ;  /* 0x000000790000780c */ /* 0x000fc800037c1670 */
[----:B------:R-:W-:Y:S02]  /*29e0*/  FSEL R84, R84, -INF , !P6 ;  /* 0xff80000054547808 */ /* 0x000fe40007000000 */
[----:B------:R-:W-:-:S04]  /*29f0*/  ISETP.GE.AND P6, PT, R89, 0x1, PT ;  /* 0x000000015900780c */ /* 0x000fc80003fc6270 */
[----:B------:R-:W-:Y:S02]  /*2a00*/  P2R R13, PR, RZ, 0x40 ;  /* 0x00000040ff0d7803 */ /* 0x000fe40000000000 */
[----:B------:R-:W-:-:S04]  /*2a10*/  ISETP.GT.AND P6, PT, R11, RZ, !P6 ;  /* 0x000000ff0b00720c */ /* 0x000fc800077c4270 */
[----:B------:R-:W-:-:S04]  /*2a20*/  ISETP.LT.OR P6, PT, R0, 0x1, P6 ;  /* 0x000000010000780c */ /* 0x000fc800037c1670 */
[----:B------:R-:W-:Y:S02]  /*2a30*/  FSEL R180, R24, -INF , !P6 ;  /* 0xff80000018b47808 */ /* 0x000fe40007000000 */
[----:B------:R-:W-:-:S04]  /*2a40*/  ISETP.GE.AND P6, PT, R89, 0x7a, PT ;  /* 0x0000007a5900780c */ /* 0x000fc80003fc6270 */
[----:B------:R-:W-:Y:S02]  /*2a50*/  P2R R81, PR, RZ, 0x40 ;  /* 0x00000040ff517803 */ /* 0x000fe40000000000 */
[----:B------:R-:W-:-:S04]  /*2a60*/  ISETP.GT.AND P6, PT, R11, 0x79, !P6 ;  /* 0x000000790b00780c */ /* 0x000fc800077c4270 */
[----:B------:R-:W-:-:S04]  /*2a70*/  ISETP.LT.OR P6, PT, R0, 0x7a, P6 ;  /* 0x0000007a0000780c */ /* 0x000fc800037c1670 */
[----:B------:R-:W-:Y:S01]  /*2a80*/  FSEL R24, R85, -INF , !P6 ;  /* 0xff80000055187808 */ /* 0x000fe20007000000 */
[----:B------:R-:W-:Y:S08]  /*2a90*/  @!P3 BRA `(.L_x_969) ;  /* 0x000000000054b947 */ /* 0x000ff00003800000 */
        /* <DEDUP_REMOVED lines=12> */
.L_x_971:
[----:B------:R-:W-:-:S13]  /*2b60*/  ISETP.NE.AND P6, PT, R15, 0x1, PT ;  /* 0x000000010f00780c */ /* 0x000fda0003fc5270 */
[----:B------:R-:W0:Y:S02]  /*2b70*/  @P6 LDC.64 R28, c[0x0][0x9e8] ;  /* 0x00027a00ff1c6b82 */ /* 0x000e240000000a00 */
[----:B0-----:R-:W-:-:S05]  /*2b80*/  @P6 IMAD.HI.U32 R28, R0, R28, RZ ;  /* 0x0000001c001c6227 */ /* 0x001fca00078e00ff */
[----:B------:R-:W-:-:S07]  /*2b90*/  @P6 SHF.R.U32.HI R0, RZ, R29, R28 ;  /* 0x0000001dff006219 */ /* 0x000fce000001161c */
.L_x_972:
[----:B------:R-:W-:Y:S05]  /*2ba0*/  BSYNC B0 ;  /* 0x0000000000007941 */ /* 0x000fea0003800000 */
.L_x_970:
[----:B------:R-:W-:-:S04]  /*2bb0*/  IMAD R0, R0, R15, -R21 ;  /* 0x0000000f00007224 */ /* 0x000fc800078e0a15 */
[----:B------:R-:W-:-:S05]  /*2bc0*/  IMAD R0, R5, -0x2, R0 ;  /* 0xfffffffe05007824 */ /* 0x000fca00078e0200 */
[----:B------:R-:W-:Y:S02]  /*2bd0*/  VIMNMX R37, R37, R0, !PT ;  /* 0x0000000025257248 */ /* 0x000fe40007fe0100 */
[----:B------:R-:W-:-:S07]  /*2be0*/  VIADDMNMX R116, R0, R15, R116, PT ;  /* 0x0000000f00747246 */ /* 0x000fce0003800174 */
.L_x_969:
[----:B------:R-:W-:Y:S01]  /*2bf0*/  ISETP.GT.AND P4, PT, R37, 0x1, !P4 ;  /* 0x000000012500780c */ /* 0x000fe20006784270 */
[----:B------:R-:W-:Y:S01]  /*2c00*/  ULDC UR4, c[0x0][0x988] ;  /* 0x0002620000047ab9 */ /* 0x000fe20000000800 */
[----:B------:R-:W-:Y:S01]  /*2c10*/  ISETP.NE.AND P6, PT, R32, RZ, PT ;  /* 0x000000ff2000720c */ /* 0x000fe20003fc5270 */
[----:B------:R-:W-:Y:S01]  /*2c20*/  IMAD.U32 R11, RZ, RZ, UR4 ;  /* 0x00000004ff0b7e24 */ /* 0x000fe2000f8e00ff */
[----:B------:R-:W-:Y:S02]  /*2c30*/  ISETP.LT.OR P4, PT, R116, 0x2, P4 ;  /* 0x000000027400780c */ /* 0x000fe40002781670 */
[----:B------:R-:W-:Y:S02]  /*2c40*/  FMNMX.FTZ R0, R180, R130, !PT ;  /* 0x00000082b4007209 */ /* 0x000fe40007810000 */
[----:B------:R-:W-:Y:S02]  /*2c50*/  FSEL R28, R27, -INF , !P4 ;  /* 0xff8000001b1c7808 */ /* 0x000fe40006000000 */
[----:B------:R-:W-:-:S02]  /*2c60*/  ISETP.NE.AND P4, PT, R25, RZ, PT ;  /* 0x000000ff1900720c */ /* 0x000fc40003f85270 */
[----:B------:R-:W-:Y:S02]  /*2c70*/  FMNMX.FTZ R0, R182, R0, !PT ;  /* 0x00000000b6007209 */ /* 0x000fe40007810000 */
[----:B------:R-:W-:Y:S02]  /*2c80*/  ISETP.GT.AND P4, PT, R37, 0x8, !P4 ;  /* 0x000000082500780c */ /* 0x000fe40006784270 */
[----:B------:R-:W-:Y:S02]  /*2c90*/  FMNMX.FTZ R0, R132, R0, !PT ;  /* 0x0000000084007209 */ /* 0x000fe40007810000 */
[----:B------:R-:W-:Y:S02]  /*2ca0*/  ISETP.LT.OR P4, PT, R116, 0x9, P4 ;  /* 0x000000097400780c */ /* 0x000fe40002781670 */
[----:B------:R-:W-:Y:S02]  /*2cb0*/  FMNMX.FTZ R0, R176, R0, !PT ;  /* 0x00000000b0007209 */ /* 0x000fe40007810000 */
[----:B------:R-:W-:-:S02]  /*2cc0*/  FSEL R30, R30, -INF , !P4 ;  /* 0xff8000001e1e7808 */ /* 0x000fc40006000000 */
[----:B------:R-:W-:Y:S02]  /*2cd0*/  ISETP.NE.AND P4, PT, R92, RZ, PT ;  /* 0x000000ff5c00720c */ /* 0x000fe40003f85270 */
[----:B------:R-:W-:Y:S02]  /*2ce0*/  FMNMX.FTZ R3, R134, R0, !PT ;  /* 0x0000000086037209 */ /* 0x000fe40007810000 */
[----:B------:R-:W-:Y:S02]  /*2cf0*/  ISETP.GT.AND P4, PT, R37, 0x9, !P4 ;  /* 0x000000092500780c */ /* 0x000fe40006784270 */
[----:B------:R-:W-:Y:S02]  /*2d00*/  FMNMX.FTZ R3, R128, R3, !PT ;  /* 0x0000000380037209 */ /* 0x000fe40007810000 */
[----:B------:R-:W-:Y:S02]  /*2d10*/  ISETP.LT.OR P4, PT, R116, 0xa, P4 ;  /* 0x0000000a7400780c */ /* 0x000fe40002781670 */
[----:B------:R-:W-:-:S02]  /*2d20*/  FMNMX.FTZ R3, R126, R3, !PT ;  /* 0x000000037e037209 */ /* 0x000fc40007810000 */
[----:B------:R-:W-:Y:S02]  /*2d30*/  FSEL R32, R31, -INF , !P4 ;  /* 0xff8000001f207808 */ /* 0x000fe40006000000 */
[----:B------:R-:W-:Y:S02]  /*2d40*/  ISETP.NE.AND P4, PT, R93, RZ, PT ;  /* 0x000000ff5d00720c */ /* 0x000fe40003f85270 */
[----:B------:R-:W-:Y:S02]  /*2d50*/  FMNMX.FTZ R3, R124, R3, !PT ;  /* 0x000000037c037209 */ /* 0x000fe40007810000 */
[----:B------:R-:W-:Y:S02]  /*2d60*/  ISETP.GT.AND P4, PT, R37, 0x10, !P4 ;  /* 0x000000102500780c */ /* 0x000fe40006784270 */
[----:B------:R-:W-:Y:S02]  /*2d70*/  FMNMX.FTZ R3, R122, R3, !PT ;  /* 0x000000037a037209 */ /* 0x000fe40007810000 */
[----:B------:R-:W-:-:S02]  /*2d80*/  ISETP.LT.OR P4, PT, R116, 0x11, P4 ;  /* 0x000000117400780c */ /* 0x000fc40002781670 */
[----:B------:R-:W-:Y:S02]  /*2d90*/  FMNMX.FTZ R3, R120, R3, !PT ;  /* 0x0000000378037209 */ /* 0x000fe40007810000 */
[----:B------:R-:W-:Y:S02]  /*2da0*/  FSEL R34, R34, -INF , !P4 ;  /* 0xff80000022227808 */ /* 0x000fe40006000000 */
[----:B------:R-:W-:Y:S02]  /*2db0*/  ISETP.NE.AND P4, PT, R94, RZ, PT ;  /* 0x000000ff5e00720c */ /* 0x000fe40003f85270 */
[----:B------:R-:W-:Y:S02]  /*2dc0*/  FMNMX.FTZ R3, R118, R3, !PT ;  /* 0x0000000376037209 */ /* 0x000fe40007810000 */
[----:B------:R-:W-:Y:S02]  /*2dd0*/  ISETP.GT.AND P4, PT, R37, 0x11, !P4 ;  /* 0x000000112500780c */ /* 0x000fe40006784270 */
[----:B------:R-:W-:-:S02]  /*2de0*/  FMNMX.FTZ R3, R114, R3, !PT ;  /* 0x0000000372037209 */ /* 0x000fc40007810000 */
[----:B------:R-:W-:Y:S02]  /*2df0*/  ISETP.LT.OR P4, PT, R116, 0x12, P4 ;  /* 0x000000127400780c */ /* 0x000fe40002781670 */
[----:B------:R-:W-:Y:S02]  /*2e00*/  FMNMX.FTZ R3, R112, R3, !PT ;  /* 0x0000000370037209 */ /* 0x000fe40007810000 */
[----:B------:R-:W-:Y:S02]  /*2e10*/  FSEL R36, R35, -INF , !P4 ;  /* 0xff80000023247808 */ /* 0x000fe40006000000 */
[----:B------:R-:W-:Y:S02]  /*2e20*/  ISETP.GT.AND P4, PT, R37, 0x18, !P6 ;  /* 0x000000182500780c */ /* 0x000fe40007784270 */
[----:B------:R-:W-:Y:S02]  /*2e30*/  ISETP.NE.AND P6, PT, R40, RZ, PT ;  /* 0x000000ff2800720c */ /* 0x000fe40003fc5270 */
        /* <DEDUP_REMOVED lines=10> */
[----:B------:R-:W-:Y:S02]  /*2ee0*/  ISETP.NE.AND P4, PT, R95, RZ, PT ;  /* 0x000000ff5f00720c */ /* 0x000fe40003f85270 */
[----:B------:R-:W-:Y:S02]  /*2ef0*/  FMNMX.FTZ R3, R102, R3, !PT ;  /* 0x0000000366037209 */ /* 0x000fe40007810000 */
[----:B------:R-:W-:-:S02]  /*2f00*/  ISETP.GT.AND P4, PT, R37, 0x20, !P4 ;  /* 0x000000202500780c */ /* 0x000fc40006784270 */
[----:B------:R-:W-:Y:S02]  /*2f10*/  FMNMX.FTZ R3, R100, R3, !PT ;  /* 0x0000000364037209 */ /* 0x000fe40007810000 */
[----:B------:R-:W-:Y:S02]  /*2f20*/  ISETP.LT.OR P4, PT, R116, 0x21, P4 ;  /* 0x000000217400780c */ /* 0x000fe40002781670 */
[----:B------:R-:W-:Y:S02]  /*2f30*/  FMNMX.FTZ R3, R64, R3, !PT ;  /* 0x0000000340037209 */ /* 0x000fe40007810000 */
[----:B------:R-:W-:Y:S02]  /*2f40*/  FSEL R42, R42, -INF , !P4 ;  /* 0xff8000002a2a7808 */ /* 0x000fe40006000000 */
[----:B------:R-:W-:Y:S02]  /*2f50*/  ISETP.NE.AND P4, PT, R96, RZ, PT ;  /* 0x000000ff6000720c */ /* 0x000fe40003f85270 */
[----:B------:R-:W-:-:S02]  /*2f60*/  FMNMX.FTZ R3, R2, R3, !PT ;  /* 0x0000000302037209 */ /* 0x000fc40007810000 */
[----:B------:R-:W-:Y:S02]  /*2f70*/  ISETP.GT.AND P4, PT, R37, 0x21, !P4 ;  /* 0x000000212500780c */ /* 0x000fe40006784270 */
[----:B------:R-:W-:Y:S02]  /*2f80*/  FMNMX.FTZ R3, R68, R3, !PT ;  /* 0x0000000344037209 */ /* 0x000fe40007810000 */
        /* <DEDUP_REMOVED lines=22> */
[C---:B------:R-:W-:Y:S01]  /*30f0*/  ISETP.GT.AND P5, PT, R37.reuse, 0x78, !P5 ;  /* 0x000000782500780c */ /* 0x040fe20006fa4270 */
[----:B------:R-:W0:Y:S01]  /*3100*/  SHFL.BFLY PT, R0, R3, 0x2, 0x1f ;  /* 0x0c401f0003007f89 */ /* 0x000e2200000e0000 */
[----:B------:R-:W-:Y:S02]  /*3110*/  FSEL R50, R50, -INF , !P4 ;  /* 0xff80000032327808 */ /* 0x000fe40006000000 */
[----:B------:R-:W-:Y:S02]  /*3120*/  ISETP.NE.AND P4, PT, R98, RZ, PT ;  /* 0x000000ff6200720c */ /* 0x000fe40003f85270 */
[----:B------:R-:W-:Y:S02]  /*3130*/  ISETP.LT.OR P5, PT, R116, 0x79, P5 ;  /* 0x000000797400780c */ /* 0x000fe40002fa1670 */
[----:B------:R-:W-:Y:S02]  /*3140*/  ISETP.GT.AND P4, PT, R37, 0x31, !P4 ;  /* 0x000000312500780c */ /* 0x000fe40006784270 */
[----:B------:R-:W-:-:S02]  /*3150*/  FSEL R86, R86, -INF , !P5 ;  /* 0xff80000056567808 */ /* 0x000fc40006800000 */
[----:B------:R-:W-:-:S04]  /*3160*/  ISETP.LT.OR P4, PT, R116, 0x32, P4 ;  /* 0x000000327400780c */ /* 0x000fc80002781670 */
[----:B------:R-:W-:Y:S02]  /*3170*/  FSEL R52, R51, -INF , !P4 ;  /* 0xff80000033347808 */ /* 0x000fe40006000000 */
[----:B------:R-:W-:-:S04]  /*3180*/  ISETP.NE.AND P4, PT, R49, RZ, PT ;  /* 0x000000ff3100720c */ /* 0x000fc80003f85270 */
[----:B------:R-:W-:-:S04]  /*3190*/  ISETP.GT.AND P4, PT, R37, 0x38, !P4 ;  /* 0x000000382500780c */ /* 0x000fc80006784270 */
        /* <DEDUP_REMOVED lines=10> */
[----:B------:R-:W-:Y:S02]  /*3240*/  ISETP.GT.AND P4, PT, R37, 0x41, !P6 ;  /* 0x000000412500780c */ /* 0x000fe40007784270 */
[----:B------:R-:W-:Y:S02]  /*3250*/  ISETP.NE.AND P6, PT, R60, RZ, PT ;  /* 0x000000ff3c00720c */ /* 0x000fe40003fc5270 */
[----:B------:R-:W-:-:S04]  /*3260*/  ISETP.LT.OR P4, PT, R116, 0x42, P4 ;  /* 0x000000427400780c */ /* 0x000fc80002781670 */
[----:B------:R-:W-:Y:S02]  /*3270*/  FSEL R60, R59, -INF , !P4 ;  /* 0xff8000003b3c7808 */ /* 0x000fe40006000000 */
[----:B------:R-:W-:Y:S02]  /*3280*/  ISETP.NE.AND P4, PT, R57, RZ, PT ;  /* 0x000000ff3900720c */ /* 0x000fe40003f85270 */
[----:B------:R-:W1:Y:S02]  /*3290*/  @P2 LDC R57, c[0x0][0x450] ;  /* 0x00011400ff392b82 */ /* 0x000e640000000800 */
        /* <DEDUP_REMOVED lines=41> */
[----:B0-----:R-:W-:Y:S02]  /*3530*/  FMNMX.FTZ R13, R3, R0, !PT ;  /* 0x00000000030d7209 */ /* 0x001fe40007810000 */
[----:B------:R-:W-:-:S03]  /*3540*/  ISETP.LT.OR P4, PT, R116, 0x71, P4 ;  /* 0x000000717400780c */ /* 0x000fc60002781670 */
[----:B------:R-:W0:Y:S01]  /*3550*/  SHFL.BFLY PT, R0, R13, 0x1, 0x1f ;  /* 0x0c201f000d007f89 */ /* 0x000e2200000e0000 */
[----:B------:R-:W-:Y:S02]  /*3560*/  FSEL R82, R82, -INF , !P4 ;  /* 0xff80000052527808 */ /* 0x000fe40006000000 */
[----:B0-----:R-:W-:-:S04]  /*3570*/  FMNMX.FTZ R0, R13, R0, !PT ;  /* 0x000000000d007209 */ /* 0x001fc80007810000 */
[C---:B------:R-:W-:Y:S01]  /*3580*/  FSETP.NEU.FTZ.AND P4, PT, R0.reuse, -INF , PT ;  /* 0xff8000000000780b */ /* 0x040fe20003f9d000 */
[----:B------:R-:W-:-:S05]  /*3590*/  FMUL.FTZ R21, R0, R11 ;  /* 0x0000000b00157220 */ /* 0x000fca0000410000 */
[----:B------:R-:W-:Y:S02]  /*35a0*/  FSEL R39, R21, RZ, P4 ;  /* 0x000000ff15277208 */ /* 0x000fe40002000000 */
[----:B------:R-:W-:Y:S02]  /*35b0*/  ISETP.GT.AND P4, PT, R37, RZ, !P6 ;  /* 0x000000ff2500720c */ /* 0x000fe40007784270 */
[----:B------:R-:W-:Y:S01]  /*35c0*/  ISETP.NE.AND P6, PT, R81, RZ, PT ;  /* 0x000000ff5100720c */ /* 0x000fe20003fc5270 */
[-CC-:B------:R-:W-:Y:S01]  /*35d0*/  FFMA.FTZ R29, R134, R11.reuse, -R39.reuse ;  /* 0x0000000b861d7223 */ /* 0x180fe20000010827 */
[----:B------:R-:W-:Y:S01]  /*35e0*/  ISETP.LT.OR P4, PT, R116, 0x1, P4 ;  /* 0x000000017400780c */ /* 0x000fe20002781670 */
[-CC-:B------:R-:W-:Y:S01]  /*35f0*/  FFMA.FTZ R164, R106, R11.reuse, -R39.reuse ;  /* 0x0000000b6aa47223 */ /* 0x180fe20000010827 */
[----:B------:R-:W-:Y:S01]  /*3600*/  ISETP.GT.AND P6, PT, R37, 0x79, !P6 ;  /* 0x000000792500780c */ /* 0x000fe200077c4270 */
[-CC-:B------:R-:W-:Y:S01]  /*3610*/  FFMA.FTZ R41, R104, R11.reuse, -R39.reuse ;  /* 0x0000000b68297223 */ /* 0x180fe20000010827 */
[----:B------:R-:W-:Y:S01]  /*3620*/  FSEL R26, R26, -INF , !P4 ;  /* 0xff8000001a1a7808 */ /* 0x000fe20006000000 */
[-CC-:B------:R-:W-:Y:S01]  /*3630*/  FFMA.FTZ R43, R100, R11.reuse, -R39.reuse ;  /* 0x0000000b642b7223 */ /* 0x180fe20000010827 */
[----:B------:R-:W-:Y:S01]  /*3640*/  ISETP.NE.AND P4, PT, R77, RZ, PT ;  /* 0x000000ff4d00720c */ /* 0x000fe20003f85270 */
[-CC-:B------:R-:W-:Y:S01]  /*3650*/  FFMA.FTZ R180, R180, R11.reuse, -R39.reuse ;  /* 0x0000000bb4b47223 */ /* 0x180fe20000010827 */
[----:B------:R-:W-:Y:S01]  /*3660*/  FMNMX.FTZ R21, R26, R28, !PT ;  /* 0x0000001c1a157209 */ /* 0x000fe20007810000 */
[-CC-:B------:R-:W-:Y:S01]  /*3670*/  FFMA.FTZ R3, R130, R11.reuse, -R39.reuse ;  /* 0x0000000b82037223 */ /* 0x180fe20000010827 */
[----:B------:R-:W-:Y:S01]  /*3680*/  ISETP.GT.AND P4, PT, R37, 0x71, !P4 ;  /* 0x000000712500780c */ /* 0x000fe20006784270 */
[--C-:B------:R-:W-:Y:S01]  /*3690*/  FFMA.FTZ R2, R2, R11, -R39.reuse ;  /* 0x0000000b02027223 */ /* 0x100fe20000010827 */
[----:B------:R-:W-:Y:S01]  /*36a0*/  FMNMX.FTZ R21, R30, R21, !PT ;  /* 0x000000151e157209 */ /* 0x000fe20007810000 */
[--C-:B------:R-:W-:Y:S01]  /*36b0*/  FFMA.FTZ R182, R182, R11, -R39.reuse ;  /* 0x0000000bb6b67223 */ /* 0x100fe20000010827 */
[----:B------:R-:W-:Y:S01]  /*36c0*/  ISETP.LT.OR P4, PT, R116, 0x72, P4 ;  /* 0x000000727400780c */ /* 0x000fe20002781670 */
[----:B------:R-:W-:Y:S01]  /*36d0*/  MUFU.EX2 R180, R180 ;  /* 0x000000b400b47308 */ /* 0x000fe20000000800 */
[----:B------:R-:W-:Y:S01]  /*36e0*/  FMNMX.FTZ R21, R32, R21, !PT ;  /* 0x0000001520157209 */ /* 0x000fe20007810000 */
[-CC-:B------:R-:W-:Y:S01]  /*36f0*/  FFMA.FTZ R4, R4, R11.reuse, -R39.reuse ;  /* 0x0000000b04047223 */ /* 0x180fe20000010827 */
[----:B------:R-:W-:Y:S01]  /*3700*/  FSEL R106, R83, -INF , !P4 ;  /* 0xff800000536a7808 */ /* 0x000fe20006000000 */
[--C-:B------:R-:W-:Y:S01]  /*3710*/  FFMA.FTZ R13, R132, R11, -R39.reuse ;  /* 0x0000000b840d7223 */ /* 0x100fe20000010827 */
[----:B------:R-:W-:Y:S01]  /*3720*/  FMNMX.FTZ R25, R34, R21, !PT ;  /* 0x0000001522197209 */ /* 0x000fe20007810000 */
[--C-:B------:R-:W-:Y:S01]  /*3730*/  FFMA.FTZ R176, R176, R11, -R39.reuse ;  /* 0x0000000bb0b07223 */ /* 0x100fe20000010827 */
[----:B------:R-:W-:Y:S01]  /*3740*/  ISETP.LT.OR P6, PT, R116, 0x7a, P6 ;  /* 0x0000007a7400780c */ /* 0x000fe200037c1670 */
[----:B------:R0:W-:Y:S01]  /*3750*/  MUFU.EX2 R21, R29 ;  /* 0x0000001d00157308 */ /* 0x0001e20000000800 */
[----:B------:R-:W-:Y:S01]  /*3760*/  FMNMX.FTZ R25, R36, R25, !PT ;  /* 0x0000001924197209 */ /* 0x000fe20007810000 */
[-CC-:B------:R-:W-:Y:S01]  /*3770*/  FFMA.FTZ R178, R128, R11.reuse, -R39.reuse ;  /* 0x0000000b80b27223 */ /* 0x180fe20000010827 */
[----:B------:R-:W-:Y:S01]  /*3780*/  FSEL R104, R87, -INF , !P6 ;  /* 0xff80000057687808 */ /* 0x000fe20007000000 */
[--C-:B------:R-:W-:Y:S01]  /*3790*/  FFMA.FTZ R126, R126, R11, -R39.reuse ;  /* 0x0000000b7e7e7223 */ /* 0x100fe20000010827 */
[----:B------:R-:W-:Y:S01]  /*37a0*/  FMNMX.FTZ R25, R38, R25, !PT ;  /* 0x0000001926197209 */ /* 0x000fe20007810000 */
[-CC-:B------:R-:W-:Y:S01]  /*37b0*/  FFMA.FTZ R172, R124, R11.reuse, -R39.reuse ;  /* 0x0000000b7cac7223 */ /* 0x180fe20000010827 */
[--C-:B------:R-:W-:Y:S01]  /*37c0*/  FFMA.FTZ R122, R122, R11, -R39.reuse ;  /* 0x0000000b7a7a7223 */ /* 0x100fe20000010827 */
[----:B------:R-:W2:Y:S01]  /*37d0*/  MUFU.EX2 R3, R3 ;  /* 0x0000000300037308 */ /* 0x000ea20000000800 */
        /* <DEDUP_REMOVED lines=20> */
[----:B0-----:R-:W-:Y:S01]  /*3920*/  FMNMX.FTZ R29, R50, R27, !PT ;  /* 0x0000001b321d7209 */ /* 0x001fe20007810000 */
[-CC-:B------:R-:W-:Y:S01]  /*3930*/  FFMA.FTZ R20, R20, R11.reuse, -R39.reuse ;  /* 0x0000000b14147223 */ /* 0x180fe20000010827 */
[--C-:B------:R-:W-:Y:S01]  /*3940*/  FFMA.FTZ R84, R84, R11, -R39.reuse ;  /* 0x0000000b54547223 */ /* 0x100fe20000010827 */
[----:B------:R-:W0:Y:S01]  /*3950*/  MUFU.EX2 R13, R13 ;  /* 0x0000000d000d7308 */ /* 0x000e220000000800 */
[----:B------:R-:W-:Y:S01]  /*3960*/  FMNMX.FTZ R29, R52, R29, !PT ;  /* 0x0000001d341d7209 */ /* 0x000fe20007810000 */
[----:B------:R-:W-:Y:S01]  /*3970*/  FFMA.FTZ R24, R24, R11, -R39 ;  /* 0x0000000b18187223 */ /* 0x000fe20000010827 */
[----:B--2---:R-:W-:Y:S01]  /*3980*/  FADD.FTZ R53, R180, R3 ;  /* 0x00000003b4357221 */ /* 0x004fe20000010000 */
[----:B------:R-:W-:-:S02]  /*3990*/  F2FP.F16.F32.PACK_AB R180, R3, R180 ;  /* 0x000000b403b4723e */ /* 0x000fc400000000ff */
[----:B------:R-:W-:Y:S02]  /*39a0*/  FMNMX.FTZ R29, R54, R29, !PT ;  /* 0x0000001d361d7209 */ /* 0x000fe40007810000 */
[----:B------:R-:W2:Y:S02]  /*39b0*/  MUFU.EX2 R176, R176 ;  /* 0x000000b000b07308 */ /* 0x000ea40000000800 */
[----:B------:R-:W-:-:S04]  /*39c0*/  FMNMX.FTZ R29, R56, R29, !PT ;  /* 0x0000001d381d7209 */ /* 0x000fc80007810000 */
[----:B------:R-:W-:Y:S02]  /*39d0*/  FMNMX.FTZ R31, R58, R29, !PT ;  /* 0x0000001d3a1f7209 */ /* 0x000fe40007810000 */
[----:B------:R-:W4:Y:S02]  /*39e0*/  MUFU.EX2 R178, R178 ;  /* 0x000000b200b27308 */ /* 0x000f240000000800 */
[----:B------:R-:W-:-:S04]  /*39f0*/  FMNMX.FTZ R31, R60, R31, !PT ;  /* 0x0000001f3c1f7209 */ /* 0x000fc80007810000 */
[----:B------:R-:W-:Y:S02]  /*3a00*/  FMNMX.FTZ R31, R62, R31, !PT ;  /* 0x0000001f3e1f7209 */ /* 0x000fe40007810000 */
[----:B------:R-:W5:Y:S02]  /*3a10*/  MUFU.EX2 R25, R126 ;  /* 0x0000007e00197308 */ /* 0x000f640000000800 */
[----:B------:R-:W-:-:S04]  /*3a20*/  FMNMX.FTZ R31, R90, R31, !PT ;  /* 0x0000001f5a1f7209 */ /* 0x000fc80007810000 */
[----:B------:R-:W-:Y:S02]  /*3a30*/  FMNMX.FTZ R33, R66, R31, !PT ;  /* 0x0000001f42217209 */ /* 0x000fe40007810000 */
[----:B------:R-:W1:Y:S02]  /*3a40*/  MUFU.EX2 R172, R172 ;  /* 0x000000ac00ac7308 */ /* 0x000e640000000800 */
        /* <DEDUP_REMOVED lines=14> */
[----:B------:R3:W-:Y:S02]  /*3b30*/  MUFU.EX2 R41, R2 ;  /* 0x0000000200297308 */ /* 0x0007e40000000800 */
[----:B------:R-:W-:-:S05]  /*3b40*/  FMNMX.FTZ R37, R104, R37, !PT ;  /* 0x0000002568257209 */ /* 0x000fca0007810000 */
[----:B------:R-:W2:Y:S01]  /*3b50*/  SHFL.BFLY PT, R100, R37, 0x2, 0x1f ;  /* 0x0c401f0025647f89 */ /* 0x000ea200000e0000 */
[----:B------:R-:W1:Y:S01]  /*3b60*/  MUFU.EX2 R168, R168 ;  /* 0x000000a800a87308 */ /* 0x000e620000000800 */
[----:B---3--:R-:W-:-:S07]  /*3b70*/  FFMA.FTZ R2, R12, R11, -R39 ;  /* 0x0000000b0c027223 */ /* 0x008fce0000010827 */
[----:B------:R3:W-:Y:S08]  /*3b80*/  MUFU.EX2 R49, R2 ;  /* 0x0000000200317308 */ /* 0x0007f00000000800 */
[----:B------:R-:W1:Y:S01]  /*3b90*/  MUFU.EX2 R31, R112 ;  /* 0x00000070001f7308 */ /* 0x000e620000000800 */
[----:B---3--:R-:W-:Y:S01]  /*3ba0*/  FADD.FTZ R2, R182, R53 ;  /* 0x00000035b6027221 */ /* 0x008fe20000010000 */
[----:B0-----:R-:W-:-:S03]  /*3bb0*/  F2FP.F16.F32.PACK_AB R182, R13, R182 ;  /* 0x000000b60db6723e */ /* 0x001fc600000000ff */
[----:B------:R-:W-:Y:S01]  /*3bc0*/  FADD.FTZ R53, R13, R2 ;  /* 0x000000020d357221 */ /* 0x000fe20000010000 */
[----:B--2---:R-:W-:Y:S02]  /*3bd0*/  FMNMX.FTZ R100, R37, R100, !PT ;  /* 0x0000006425647209 */ /* 0x004fe40007810000 */
[----:B------:R-:W0:Y:S01]  /*3be0*/  MUFU.EX2 R170, R170 ;  /* 0x000000aa00aa7308 */ /* 0x000e220000000800 */
[----:B------:R-:W-:Y:S01]  /*3bf0*/  FADD.FTZ R2, R176, R53 ;  /* 0x00000035b0027221 */ /* 0x000fe20000010000 */
[C---:B------:R-:W-:Y:S01]  /*3c00*/  F2FP.F16.F32.PACK_AB R176, R21.reuse, R176 ;  /* 0x000000b015b0723e */ /* 0x040fe200000000ff */
[----:B------:R-:W2:Y:S02]  /*3c10*/  SHFL.BFLY PT, R37, R100, 0x1, 0x1f ;  /* 0x0c201f0064257f89 */ /* 0x000ea400000e0000 */
[----:B------:R-:W-:-:S03]  /*3c20*/  FADD.FTZ R53, R21, R2 ;  /* 0x0000000215357221 */ /* 0x000fc60000010000 */
[----:B------:R-:W-:Y:S01]  /*3c30*/  MUFU.EX2 R33, R108 ;  /* 0x0000006c00217308 */ /* 0x000fe20000000800 */
[----:B----4-:R-:W-:Y:S01]  /*3c40*/  FADD.FTZ R2, R178, R53 ;  /* 0x00000035b2027221 */ /* 0x010fe20000010000 */
[----:B-----5:R-:W-:-:S03]  /*3c50*/  F2FP.F16.F32.PACK_AB R178, R25, R178 ;  /* 0x000000b219b2723e */ /* 0x020fc600000000ff */
[----:B------:R-:W-:-:S03]  /*3c60*/  FADD.FTZ R55, R25, R2 ;  /* 0x0000000219377221 */ /* 0x000fc60000010000 */
[----:B------:R3:W-:Y:S08]  /*3c70*/  MUFU.EX2 R47, R10 ;  /* 0x0000000a002f7308 */ /* 0x0007f00000000800 */
[----:B------:R-:W-:Y:S01]  /*3c80*/  MUFU.EX2 R164, R164 ;  /* 0x000000a400a47308 */ /* 0x000fe20000000800 */
[----:B---3--:R-:W3:Y:S01]  /*3c90*/  @P2 LDC R10, c[0x0][0x44c] ;  /* 0x00011300ff0a2b82 */ /* 0x008ee20000000800 */
[----:B--2---:R-:W-:-:S04]  /*3ca0*/  FMNMX.FTZ R12, R100, R37, !PT ;  /* 0x00000025640c7209 */ /* 0x004fc80007810000 */
[C---:B------:R-:W-:Y:S01]  /*3cb0*/  FSETP.NEU.FTZ.AND P4, PT, R12.reuse, -INF , PT ;  /* 0xff8000000c00780b */ /* 0x040fe20003f9d000 */
[-C--:B------:R-:W-:Y:S01]  /*3cc0*/  FMUL.FTZ R4, R12, R11.reuse ;  /* 0x0000000b0c047220 */ /* 0x080fe20000410000 */
[----:B------:R-:W-:Y:S04]  /*3cd0*/  MUFU.EX2 R102, R102 ;  /* 0x0000006600667308 */ /* 0x000fe80000000800 */
[----:B------:R-:W-:Y:S01]  /*3ce0*/  FSEL R39, R4, RZ, P4 ;  /* 0x000000ff04277208 */ /* 0x000fe20002000000 */
[----:B-1----:R-:W-:Y:S01]  /*3cf0*/  FADD.FTZ R4, R172, R55 ;  /* 0x00000037ac047221 */ /* 0x002fe20000010000 */
[C---:B------:R-:W-:Y:S02]  /*3d00*/  F2FP.F16.F32.PACK_AB R172, R27.reuse, R172 ;  /* 0x000000ac1bac723e */ /* 0x040fe400000000ff */
        /* <DEDUP_REMOVED lines=11> */
[----:B------:R-:W-:Y:S01]  /*3dc0*/  FADD.FTZ R55, R27, R4 ;  /* 0x000000041b377221 */ /* 0x000fe20000010000 */
[-CC-:B------:R-:W-:Y:S01]  /*3dd0*/  FFMA.FTZ R44, R44, R11.reuse, -R39.reuse ;  /* 0x0000000b2c2c7223 */ /* 0x180fe20000010827 */
[-CC-:B------:R-:W-:Y:S01]  /*3de0*/  FFMA.FTZ R46, R46, R11.reuse, -R39.reuse ;  /* 0x0000000b2e2e7223 */ /* 0x180fe20000010827 */
[-C--:B------:R-:W-:Y:S01]  /*3df0*/  FFMA.FTZ R48, R48, R11.reuse, -R39 ;  /* 0x0000000b30307223 */ /* 0x080fe20000010827 */
[----:B------:R-:W-:Y:S01]  /*3e00*/  FADD.FTZ R4, R174, R55 ;  /* 0x00000037ae047221 */ /* 0x000fe20000010000 */
[----:B------:R-:W1:Y:S01]  /*3e10*/  MUFU.EX2 R181, R28 ;  /* 0x0000001c00b57308 */ /* 0x000e620000000800 */
[-CC-:B------:R-:W-:Y:S01]  /*3e20*/  FFMA.FTZ R50, R50, R11.reuse, -R39.reuse ;  /* 0x0000000b32327223 */ /* 0x180fe20000010827 */
[-CC-:B------:R-:W-:Y:S01]  /*3e30*/  FFMA.FTZ R52, R52, R11.reuse, -R39.reuse ;  /* 0x0000000b34347223 */ /* 0x180fe20000010827 */
[----:B------:R-:W-:Y:S01]  /*3e40*/  FADD.FTZ R55, R29, R4 ;  /* 0x000000041d377221 */ /* 0x000fe20000010000 */
[-CC-:B------:R-:W-:Y:S01]  /*3e50*/  FFMA.FTZ R54, R54, R11.reuse, -R39.reuse ;  /* 0x0000000b36367223 */ /* 0x180fe20000010827 */
[-CC-:B------:R-:W-:Y:S01]  /*3e60*/  FFMA.FTZ R56, R56, R11.reuse, -R39.reuse ;  /* 0x0000000b38387223 */ /* 0x180fe20000010827 */
[-C--:B------:R-:W-:Y:S01]  /*3e70*/  FFMA.FTZ R58, R58, R11.reuse, -R39 ;  /* 0x0000000b3a3a7223 */ /* 0x080fe20000010827 */
[----:B------:R-:W-:Y:S01]  /*3e80*/  FADD.FTZ R4, R168, R55 ;  /* 0x00000037a8047221 */ /* 0x000fe20000010000 */
[----:B------:R-:W2:Y:S01]  /*3e90*/  MUFU.EX2 R30, R30 ;  /* 0x0000001e001e7308 */ /* 0x000ea20000000800 */
[-CC-:B------:R-:W-:Y:S01]  /*3ea0*/  FFMA.FTZ R60, R60, R11.reuse, -R39.reuse ;  /* 0x0000000b3c3c7223 */ /* 0x180fe20000010827 */
[----:B------:R-:W-:Y:S01]  /*3eb0*/  FFMA.FTZ R62, R62, R11, -R39 ;  /* 0x0000000b3e3e7223 */ /* 0x000fe20000010827 */
[----:B------:R-:W-:Y:S01]  /*3ec0*/  FADD.FTZ R55, R31, R4 ;  /* 0x000000041f377221 */ /* 0x000fe20000010000 */
[----:B---3--:R-:W-:-:S04]  /*3ed0*/  @P2 IMAD.HI.U32 R10, R23, R10, RZ ;  /* 0x0000000a170a2227 */ /* 0x008fc800078e00ff */
[-CC-:B------:R-:W-:Y:S01]  /*3ee0*/  FFMA.FTZ R90, R90, R11.reuse, -R39.reuse ;  /* 0x0000000b5a5a7223 */ /* 0x180fe20000010827 */
[----:B------:R-:W-:Y:S01]  /*3ef0*/  FFMA.FTZ R66, R66, R11, -R39 ;  /* 0x0000000b42427223 */ /* 0x000fe20000010827 */
[----:B0-----:R-:W-:Y:S01]  /*3f00*/  FADD.FTZ R4, R170, R55 ;  /* 0x00000037aa047221 */ /* 0x001fe20000010000 */
[----:B------:R-:W0:Y:S01]  /*3f10*/  MUFU.EX2 R183, R32 ;  /* 0x0000002000b77308 */ /* 0x000e220000000800 */
[----:B-1----:R-:W-:Y:S01]  /*3f20*/  FADD.FTZ R53, R26, R181 ;  /* 0x000000b51a357221 */ /* 0x002fe20000010000 */
[----:B------:R-:W-:Y:S01]  /*3f30*/  @P2 SHF.R.U32.HI R23, RZ, R57, R10 ;  /* 0x00000039ff172219 */ /* 0x000fe2000001160a */
[----:B------:R-:W-:Y:S01]  /*3f40*/  FADD.FTZ R55, R33, R4 ;  /* 0x0000000421377221 */ /* 0x000fe20000010000 */
[-CC-:B------:R-:W-:Y:S01]  /*3f50*/  FFMA.FTZ R92, R92, R11.reuse, -R39.reuse ;  /* 0x0000000b5c5c7223 */ /* 0x180fe20000010827 */
[-CC-:B------:R-:W-:Y:S01]  /*3f60*/  FFMA.FTZ R70, R70, R11.reuse, -R39.reuse ;  /* 0x0000000b46467223 */ /* 0x180fe20000010827 */
[-C--:B------:R-:W-:Y:S01]  /*3f70*/  FFMA.FTZ R94, R94, R11.reuse, -R39 ;  /* 0x0000000b5e5e7223 */ /* 0x080fe20000010827 */
[----:B------:R-:W-:Y:S01]  /*3f80*/  FADD.FTZ R4, R164, R55 ;  /* 0x00000037a4047221 */ /* 0x000fe20000010000 */
[----:B------:R-:W1:Y:S01]  /*3f90*/  MUFU.EX2 R34, R34 ;  /* 0x0000002200227308 */ /* 0x000e620000000800 */
[----:B--2---:R-:W-:Y:S01]  /*3fa0*/  FADD.FTZ R2, R30, R53 ;  /* 0x000000351e027221 */ /* 0x004fe20000010000 */
[-CC-:B------:R-:W-:Y:S01]  /*3fb0*/  FFMA.FTZ R74, R74, R11.reuse, -R39.reuse ;  /* 0x0000000b4a4a7223 */ /* 0x180fe20000010827 */
[----:B------:R-:W-:Y:S01]  /*3fc0*/  FADD.FTZ R55, R35, R4 ;  /* 0x0000000423377221 */ /* 0x000fe20000010000 */
[-CC-:B------:R-:W-:Y:S01]  /*3fd0*/  FFMA.FTZ R96, R96, R11.reuse, -R39.reuse ;  /* 0x0000000b60607223 */ /* 0x180fe20000010827 */
[-CC-:B------:R-:W-:Y:S01]  /*3fe0*/  FFMA.FTZ R78, R78, R11.reuse, -R39.reuse ;  /* 0x0000000b4e4e7223 */ /* 0x180fe20000010827 */
[-C--:B------:R-:W-:Y:S01]  /*3ff0*/  FFMA.FTZ R98, R98, R11.reuse, -R39 ;  /* 0x0000000b62627223 */ /* 0x080fe20000010827 */
[----:B------:R-:W-:Y:S01]  /*4000*/  FADD.FTZ R4, R102, R55 ;  /* 0x0000003766047221 */ /* 0x000fe20000010000 */
[----:B------:R-:W2:Y:S01]  /*4010*/  MUFU.EX2 R177, R36 ;  /* 0x0000002400b17308 */ /* 0x000ea20000000800 */
[----:B0-----:R-:W-:Y:S01]  /*4020*/  FADD.FTZ R53, R183, R2 ;  /* 0x00000002b7357221 */ /* 0x001fe20000010000 */
[-CC-:B------:R-:W-:Y:S01]  /*4030*/  FFMA.FTZ R82, R82, R11.reuse, -R39.reuse ;  /* 0x0000000b52527223 */ /* 0x180fe20000010827 */
[----:B------:R-:W-:Y:S01]  /*4040*/  FADD.FTZ R55, R43, R4 ;  /* 0x000000042b377221 */ /* 0x000fe20000010000 */
[-CC-:B------:R-:W-:Y:S01]  /*4050*/  FFMA.FTZ R106, R106, R11.reuse, -R39.reuse ;  /* 0x0000000b6a6a7223 */ /* 0x180fe20000010827 */
[-CC-:B------:R-:W-:Y:S01]  /*4060*/  FFMA.FTZ R86, R86, R11.reuse, -R39.reuse ;  /* 0x0000000b56567223 */ /* 0x180fe20000010827 */
[----:B------:R-:W-:Y:S01]  /*4070*/  FFMA.FTZ R39, R104, R11, -R39 ;  /* 0x0000000b68277223 */ /* 0x000fe20000010827 */
[----:B------:R-:W-:Y:S01]  /*4080*/  F2FP.F16.F32.PACK_AB R174, R29, R174 ;  /* 0x000000ae1dae723e */ /* 0x000fe200000000ff */
[----:B------:R-:W0:Y:S01]  /*4090*/  MUFU.EX2 R38, R38 ;  /* 0x0000002600267308 */ /* 0x000e220000000800 */
[----:B-1----:R-:W-:Y:S01]  /*40a0*/  FADD.FTZ R2, R34, R53 ;  /* 0x0000003522027221 */ /* 0x002fe20000010000 */
[----:B------:R-:W-:Y:S01]  /*40b0*/  F2FP.F16.F32.PACK_AB R168, R31, R168 ;  /* 0x000000a81fa8723e */ /* 0x000fe200000000ff */
[----:B------:R-:W-:Y:S01]  /*40c0*/  VIADD R10, R22, 0xfffffffe ;  /* 0xfffffffe160a7836 */ /* 0x000fe20000000000 */
[----:B------:R-:W-:-:S02]  /*40d0*/  F2FP.F16.F32.PACK_AB R170, R33, R170 ;  /* 0x000000aa21aa723e */ /* 0x000fc400000000ff */
[----:B------:R-:W-:Y:S02]  /*40e0*/  F2FP.F16.F32.PACK_AB R164, R35, R164 ;  /* 0x000000a423a4723e */ /* 0x000fe400000000ff */
[----:B------:R-:W1:Y:S01]  /*40f0*/  MUFU.EX2 R179, R40 ;  /* 0x0000002800b37308 */ /* 0x000e620000000800 */
[----:B--2---:R-:W-:Y:S01]  /*4100*/  FADD.FTZ R53, R177, R2 ;  /* 0x00000002b1357221 */ /* 0x004fe20000010000 */
[----:B------:R-:W-:Y:S02]  /*4110*/  F2FP.F16.F32.PACK_AB R166, R43, R102 ;  /* 0x000000662ba6723e */ /* 0x000fe400000000ff */
[----:B------:R-:W-:Y:S02]  /*4120*/  F2FP.F16.F32.PACK_AB R181, R181, R26 ;  /* 0x0000001ab5b5723e */ /* 0x000fe400000000ff */
[----:B------:R-:W-:Y:S02]  /*4130*/  F2FP.F16.F32.PACK_AB R183, R183, R30 ;  /* 0x0000001eb7b7723e */ /* 0x000fe400000000ff */
[----:B------:R-:W2:Y:S01]  /*4140*/  MUFU.EX2 R42, R42 ;  /* 0x0000002a002a7308 */ /* 0x000ea20000000800 */
[----:B0-----:R-:W-:Y:S01]  /*4150*/  FADD.FTZ R2, R38, R53 ;  /* 0x0000003526027221 */ /* 0x001fe20000010000 */
[----:B------:R-:W-:-:S06]  /*4160*/  F2FP.F16.F32.PACK_AB R177, R177, R34 ;  /* 0x00000022b1b1723e */ /* 0x000fcc00000000ff */
[----:B------:R-:W0:Y:S01]  /*4170*/  MUFU.EX2 R173, R44 ;  /* 0x0000002c00ad7308 */ /* 0x000e220000000800 */
[C---:B-1----:R-:W-:Y:S01]  /*4180*/  FADD.FTZ R53, R179.reuse, R2 ;  /* 0x00000002b3357221 */ /* 0x042fe20000010000 */
[----:B------:R-:W-:-:S06]  /*4190*/  F2FP.F16.F32.PACK_AB R179, R179, R38 ;  /* 0x00000026b3b3723e */ /* 0x000fcc00000000ff */
[----:B------:R-:W1:Y:S01]  /*41a0*/  MUFU.EX2 R46, R46 ;  /* 0x0000002e002e7308 */ /* 0x000e620000000800 */
[----:B--2---:R-:W-:-:S07]  /*41b0*/  FADD.FTZ R2, R42, R53 ;  /* 0x000000352a027221 */ /* 0x004fce0000010000 */
        /* <DEDUP_REMOVED lines=9> */
[----:B0-----:R-:W-:-:S07]  /*4250*/  FADD.FTZ R2, R50, R53 ;  /* 0x0000003532027221 */ /* 0x001fce0000010000 */
[----:B------:R-:W0:Y:S01]  /*4260*/  MUFU.EX2 R64, R64 ;  /* 0x0000004000407308 */ /* 0x000e220000000800 */
[C---:B-1----:R-:W-:Y:S01]  /*4270*/  FADD.FTZ R53, R169.reuse, R2 ;  /* 0x00000002a9357221 */ /* 0x042fe20000010000 */
[----:B------:R-:W-:-:S06]  /*4280*/  F2FP.F16.F32.PACK_AB R169, R169, R50 ;  /* 0x00000032a9a9723e */ /* 0x000fcc00000000ff */
[----:B------:R-:W1:Y:S01]  /*4290*/  MUFU.EX2 R171, R56 ;  /* 0x0000003800ab7308 */ /* 0x000e620000000800 */
[----:B--2---:R-:W-:-:S07]  /*42a0*/  FADD.FTZ R2, R54, R53 ;  /* 0x0000003536027221 */ /* 0x004fce0000010000 */
[----:B------:R-:W2:Y:S01]  /*42b0*/  MUFU.EX2 R58, R58 ;  /* 0x0000003a003a7308 */ /* 0x000ea20000000800 */
[----:B0-----:R-:W-:Y:S01]  /*42c0*/  FADD.FTZ R4, R64, R55 ;  /* 0x0000003740047221 */ /* 0x001fe20000010000 */
[----:B------:R-:W-:Y:S01]  /*42d0*/  IMAD.IADD R55, R88, 0x1, R23 ;  /* 0x0000000158377824 */ /* 0x000fe200078e0217 */
[C---:B------:R-:W-:Y:S02]  /*42e0*/  F2FP.F16.F32.PACK_AB R160, R41.reuse, R64 ;  /* 0x0000004029a0723e */ /* 0x040fe400000000ff */
[----:B------:R-:W-:Y:S01]  /*42f0*/  FADD.FTZ R53, R41, R4 ;  /* 0x0000000429357221 */ /* 0x000fe20000010000 */
[----:B------:R-:W-:Y:S02]  /*4300*/  IMAD.IADD R14, R55, 0x1, R14 ;  /* 0x00000001370e7824 */ /* 0x000fe400078e020e */
        /* <DEDUP_REMOVED lines=19> */
[----:B--2---:R-:W-:Y:S01]  /*4440*/  FADD.FTZ R4, R68, R53 ;  /* 0x0000003544047221 */ /* 0x004fe20000010000 */
[----:B------:R-:W-:-:S03]  /*4450*/  F2FP.F16.F32.PACK_AB R162, R45, R68 ;  /* 0x000000442da2723e */ /* 0x000fc600000000ff */
[----:B------:R-:W-:-:S03]  /*4460*/  FADD.FTZ R13, R45, R4 ;  /* 0x000000042d0d7221 */ /* 0x000fc60000010000 */
        /* <DEDUP_REMOVED lines=26> */
[----:B0-----:R-:W-:-:S07]  /*4610*/  FADD.FTZ R2, R82, R3 ;  /* 0x0000000352027221 */ /* 0x001fce0000010000 */
[----:B------:R-:W0:Y:S01]  /*4620*/  MUFU.EX2 R84, R84 ;  /* 0x0000005400547308 */ /* 0x000e220000000800 */
[C---:B-1----:R-:W-:Y:S01]  /*4630*/  FADD.FTZ R13, R51.reuse, R4 ;  /* 0x00000004330d7221 */ /* 0x042fe20000010000 */
[----:B------:R-:W-:-:S06]  /*4640*/  F2FP.F16.F32.PACK_AB R152, R51, R80 ;  /* 0x000000503398723e */ /* 0x000fcc00000000ff */
[----:B------:R-:W1:Y:S01]  /*4650*/  MUFU.EX2 R86, R86 ;  /* 0x0000005600567308 */ /* 0x000e620000000800 */
[C---:B--2---:R-:W-:Y:S01]  /*4660*/  FADD.FTZ R3, R153.reuse, R2 ;  /* 0x0000000299037221 */ /* 0x044fe20000010000 */
[----:B------:R-:W-:-:S06]  /*4670*/  F2FP.F16.F32.PACK_AB R153, R153, R82 ;  /* 0x000000529999723e */ /* 0x000fcc00000000ff */
[----:B------:R-:W2:Y:S01]  /*4680*/  MUFU.EX2 R37, R24 ;  /* 0x0000001800257308 */ /* 0x000ea20000000800 */
[----:B0-----:R-:W-:-:S07]  /*4690*/  FADD.FTZ R4, R84, R13 ;  /* 0x0000000d54047221 */ /* 0x001fce0000010000 */
[----:B------:R-:W0:Y:S01]  /*46a0*/  MUFU.EX2 R39, R39 ;  /* 0x0000002700277308 */ /* 0x000e220000000800 */
[----:B-1----:R-:W-:Y:S01]  /*46b0*/  FADD.FTZ R2, R86, R3 ;  /* 0x0000000356027221 */ /* 0x002fe20000010000 */
[C---:B--2---:R-:W-:Y:S01]  /*46c0*/  FADD.FTZ R4, R37.reuse, R4 ;  /* 0x0000000425047221 */ /* 0x044fe20000010000 */
[----:B------:R-:W-:Y:S02]  /*46d0*/  F2FP.F16.F32.PACK_AB R154, R37, R84 ;  /* 0x00000054259a723e */ /* 0x000fe400000000ff */
[C---:B0-----:R-:W-:Y:S01]  /*46e0*/  FADD.FTZ R3, R39.reuse, R2 ;  /* 0x0000000227037221 */ /* 0x041fe20000010000 */
[----:B------:R-:W-:Y:S01]  /*46f0*/  F2FP.F16.F32.PACK_AB R155, R39, R86 ;  /* 0x00000056279b723e */ /* 0x000fe200000000ff */
        /* <DEDUP_REMOVED lines=11> */
.L_x_974:
[----:B------:R-:W-:-:S13]  /*47b0*/  ISETP.NE.AND P4, PT, R15, 0x1, PT ;  /* 0x000000010f00780c */ /* 0x000fda0003f85270 */
[----:B------:R-:W0:Y:S02]  /*47c0*/  @P4 LDC.64 R20, c[0x0][0x9e8] ;  /* 0x00027a00ff144b82 */ /* 0x000e240000000a00 */
[----:B0-----:R-:W-:-:S05]  /*47d0*/  @P4 IMAD.HI.U32 R20, R2, R20, RZ ;  /* 0x0000001402144227 */ /* 0x001fca00078e00ff */
[----:B------:R-:W-:-:S07]  /*47e0*/  @P4 SHF.R.U32.HI R2, RZ, R21, R20 ;  /* 0x00000015ff024219 */ /* 0x000fce0000011614 */
.L_x_975:
[----:B------:R-:W-:-:S05]  /*47f0*/  IMAD R15, R2, R15, R15 ;  /* 0x0000000f020f7224 */ /* 0x000fca00078e020f */
[----:B------:R-:W-:-:S07]  /*4800*/  VIMNMX R14, R14, R15, PT ;  /* 0x0000000f0e0e7248 */ /* 0x000fce0003fe0100 */
.L_x_973:
[----:B------:R-:W-:Y:S01]  /*4810*/  SHF.R.S32.HI R13, RZ, 0x1f, R14 ;  /* 0x0000001fff0d7819 */ /* 0x000fe2000001140e */
[----:B------:R-:W-:Y:S01]  /*4820*/  UMOV UR4, URZ ;  /* 0x0000003f00047c82 */ /* 0x000fe20008000000 */
[----:B------:R-:W-:Y:S01]  /*4830*/  IMAD.MOV.U32 R2, RZ, RZ, RZ ;  /* 0x000000ffff027224 */ /* 0x000fe200078e00ff */
[----:B------:R-:W-:Y:S02]  /*4840*/  CS2R R150, SRZ ;  /* 0x0000000000967805 */ /* 0x000fe4000001ff00 */
[----:B------:R-:W-:Y:S02]  /*4850*/  LEA.HI R13, R13, R14, RZ, 0x7 ;  /* 0x0000000e0d0d7211 */ /* 0x000fe400078f38ff */
[----:B------:R-:W-:Y:S02]  /*4860*/  CS2R R148, SRZ ;  /* 0x0000000000947805 */ /* 0x000fe4000001ff00 */
[----:B------:R-:W-:Y:S02]  /*4870*/  CS2R R146, SRZ ;  /* 0x0000000000927805 */ /* 0x000fe4000001ff00 */
[----:B------:R-:W-:-:S02]  /*4880*/  CS2R R144, SRZ ;  /* 0x0000000000907805 */ /* 0x000fc4000001ff00 */
[----:B------:R-:W-:Y:S02]  /*4890*/  SHF.R.S32.HI R14, RZ, 0x7, R13 ;  /* 0x00000007ff0e7819 */ /* 0x000fe4000001140d */
[----:B------:R-:W-:Y:S02]  /*48a0*/  CS2R R142, SRZ ;  /* 0x00000000008e7805 */ /* 0x000fe4000001ff00 */
[----:B------:R-:W-:Y:S02]  /*48b0*/  CS2R R140, SRZ ;  /* 0x00000000008c7805 */ /* 0x000fe4000001ff00 */
[----:B------:R-:W-:Y:S02]  /*48c0*/  CS2R R138, SRZ ;  /* 0x00000000008a7805 */ /* 0x000fe4000001ff00 */
[----:B------:R-:W-:Y:S02]  /*48d0*/  VIMNMX R13, R17, R14, !PT ;  /* 0x0000000e110d7248 */ /* 0x000fe40007fe0100 */
[----:B------:R-:W-:-:S02]  /*48e0*/  CS2R R136, SRZ ;  /* 0x0000000000887805 */ /* 0x000fc4000001ff00 */
[----:B------:R-:W-:Y:S02]  /*48f0*/  CS2R R134, SRZ ;  /* 0x0000000000867805 */ /* 0x000fe4000001ff00 */
[----:B------:R-:W-:Y:S02]  /*4900*/  CS2R R132, SRZ ;  /* 0x0000000000847805 */ /* 0x000fe4000001ff00 */
[----:B------:R-:W-:Y:S02]  /*4910*/  ISETP.GE.AND P4, PT, R10, R13, PT ;  /* 0x0000000d0a00720c */ /* 0x000fe40003f86270 */
        /* <DEDUP_REMOVED lines=23> */
[----:B------:R-:W-:Y:S01]  /*4a90*/  IMAD.MOV.U32 R15, RZ, RZ, RZ ;  /* 0x000000ffff0f7224 */ /* 0x000fe200078e00ff */
[----:B------:R-:W-:Y:S01]  /*4aa0*/  UMOV UR5, URZ ;  /* 0x0000003f00057c82 */ /* 0x000fe20008000000 */
[----:B------:R-:W-:Y:S01]  /*4ab0*/  IMAD.MOV.U32 R151, RZ, RZ, RZ ;  /* 0x000000ffff977224 */ /* 0x000fe200078e00ff */
[----:B------:R-:W-:Y:S01]  /*4ac0*/  ULDC UR46, c[0x0][0x9e4] ;  /* 0x00027900002e7ab9 */ /* 0x000fe20000000800 */
[----:B------:R-:W-:Y:S01]  /*4ad0*/  ULDC UR38, c[0x0][0x2f0] ;  /* 0x0000bc0000267ab9 */ /* 0x000fe20000000800 */
[----:B------:R-:W-:-:S05]  /*4ae0*/  ULDC UR39, c[0x0][0x9e0] ;  /* 0x0002780000277ab9 */ /* 0x000fca0000000800 */
.L_x_993:
[----:B------:R-:W-:Y:S01]  /*4af0*/  UIADD3 UR4, UR5, 0x1, URZ ;  /* 0x0000000105047890 */ /* 0x000fe2000fffe03f */
[----:B------:R-:W-:-:S03]  /*4b00*/  ISETP.NE.AND P4, PT, RZ, UR37, PT ;  /* 0x00000025ff007c0c */ /* 0x000fc6000bf85270 */
[----:B------:R-:W-:-:S04]  /*4b10*/  UISETP.NE.AND UP0, UPT, UR4, 0x2, UPT ;  /* 0x000000020400788c */ /* 0x000fc8000bf05270 */
[----:B------:R-:W-:Y:S02]  /*4b20*/  USEL UR10, URZ, 0x1, UP0 ;  /* 0x000000013f0a7887 */ /* 0x000fe40008000000 */
[----:B------:R-:W-:-:S04]  /*4b30*/  USEL UR4, UR4, URZ, UP0 ;  /* 0x0000003f04047287 */ /* 0x000fc80008000000 */
[----:B------:R-:W-:Y:S01]  /*4b40*/  LOP3.LUT R2, R15, UR10, RZ, 0x3c, !PT ;  /* 0x0000000a0f027c12 */ /* 0x000fe2000f8e3cff */
[----:B------:R-:W-:Y:S07]  /*4b50*/  @P4 BRA `(.L_x_977) ;  /* 0x0000000000284947 */ /* 0x000fee0003800000 */
[----:B------:R-:W-:Y:S05]  /*4b60*/  @!P0 BRA `(.L_x_978) ;  /* 0x0000000000048947 */ /* 0x000fea0003800000 */
[----:B------:R-:W-:Y:S01]  /*4b70*/  BPT.TRAP 0x1 ;  /* 0x000000040000795c */ /* 0x000fe20000300000 */
.L_x_978:
[----:B------:R-:W-:Y:S01]  /*4b80*/  ULEA UR10, UR4, UR36, 0x3 ;  /* 0x00000024040a7291 */ /* 0x000fe2000f8e183f */
[----:B------:R-:W-:-:S08]  /*4b90*/  SHF.L.U32 R9, R2, 0x1f, RZ ;  /* 0x0000001f02097819 */ /* 0x000fd000000006ff */
[----:B------:R0:W1:Y:S01]  /*4ba0*/  SYNCS.PHASECHK.TRANS64.TRYWAIT P5, [UR10+0x28830], R9 ;  /* 0x02883009ff0075a7 */ /* 0x00006200080a014a */
[----:B------:R-:W-:Y:S05]  /*4bb0*/  @!P0 BRA `(.L_x_979) ;  /* 0x0000000000048947 */ /* 0x000fea0003800000 */
[----:B------:R-:W-:Y:S01]  /*4bc0*/  BPT.TRAP 0x1 ;  /* 0x000000040000795c */ /* 0x000fe20000300000 */
.L_x_979:
[----:B-1----:R-:W-:Y:S05]  /*4bd0*/  @P5 BRA `(.L_x_977) ;  /* 0x0000000000085947 */ /* 0x002fea0003800000 */
[----:B------:R-:W1:Y:S02]  /*4be0*/  SYNCS.PHASECHK.TRANS64.TRYWAIT P5, [UR10+0x28830], R9 ;  /* 0x02883009ff0075a7 */ /* 0x000e6400080a014a */
[----:B-1----:R-:W-:Y:S05]  /*4bf0*/  @!P5 BRA `(.L_x_980) ;  /* 0x000000e000ccd947 */ /* 0x002fea0003800000 */
.L_x_977:
[----:B01----:R-:W-:Y:S01]  /*4c00*/  VIADD R9, R19, 0x8 ;  /* 0x0000000813097836 */ /* 0x003fe20000000000 */
[----:B------:R-:W-:Y:S01]  /*4c10*/  R2UR UR40, R6 ;  /* 0x00000000062872ca */ /* 0x000fe200000e0000 */
[----:B------:R-:W-:Y:S01]  /*4c20*/  ULEA UR42, UR4, UR6, 0xb ;  /* 0x00000006042a7291 */ /* 0x000fe2000f8e583f */
[----:B------:R-:W-:Y:S01]  /*4c30*/  R2UR UR41, R7 ;  /* 0x00000000072972ca */ /* 0x000fe200000e0000 */
[----:B------:R-:W-:Y:S01]  /*4c40*/  UMOV UR43, 0x40000040 ;  /* 0x40000040002b7882 */ /* 0x000fe20000000000 */
[----:B------:R0:W-:Y:S01]  /*4c50*/  BAR.SYNC.DEFER_BLOCKING R9, 0x100 ;  /* 0x000400090000751d */ /* 0x0001e20000010000 */
[----:B------:R-:W-:Y:S02]  /*4c60*/  UIADD3 UR10, UR42, 0x2, URZ ;  /* 0x000000022a0a7890 */ /* 0x000fe4000fffe03f */
[----:B------:R-:W-:Y:S02]  /*4c70*/  UIADD3 UR14, UR42, 0x4, URZ ;  /* 0x000000042a0e7890 */ /* 0x000fe4000fffe03f */
[----:B------:R-:W-:Y:S01]  /*4c80*/  UIADD3 UR18, UR42, 0x6, URZ ;  /* 0x000000062a127890 */ /* 0x000fe2000fffe03f */
[----:B------:R-:W-:Y:S01]  /*4c90*/  UMOV UR11, 0x40000040 ;  /* 0x40000040000b7882 */ /* 0x000fe20000000000 */
[----:B------:R-:W-:Y:S01]  /*4ca0*/  UMOV UR15, 0x40000040 ;  /* 0x40000040000f7882 */ /* 0x000fe20000000000 */
[----:B------:R-:W-:Y:S01]  /*4cb0*/  UMOV UR19, 0x40000040 ;  /* 0x4000004000137882 */ /* 0x000fe20000000000 */
        /* <DEDUP_REMOVED lines=8> */
[----:B------:R-:W-:-:S06]  /*4d40*/  WARPGROUP.ARRIVE ;  /* 0x00000000000079c5 */ /* 0x000fcc0000000000 */
[----:B------:R-:W-:Y:S03]  /*4d50*/  HGMMA.64x128x16.F32 R24, gdesc[UR40], RZ, !UPT, gsb0 ;  /* 0x01e00000281879f0 */ /* 0x000fe6000c0008ff */
        /* <DEDUP_REMOVED lines=22> */
[----:B0-----:R-:W-:Y:S05]  /*4ec0*/  @P4 BRA `(.L_x_981) ;  /* 0x0000000000284947 */ /* 0x001fea0003800000 */
[----:B------:R-:W-:Y:S05]  /*4ed0*/  @!P0 BRA `(.L_x_982) ;  /* 0x0000000000048947 */ /* 0x000fea0003800000 */
[----:B------:R-:W-:Y:S01]  /*4ee0*/  BPT.TRAP 0x1 ;  /* 0x000000040000795c */ /* 0x000fe20000300000 */
.L_x_982:
[----:B------:R-:W-:Y:S01]  /*4ef0*/  ULEA UR10, UR5, UR36, 0x3 ;  /* 0x00000024050a7291 */ /* 0x000fe2000f8e183f */
[----:B------:R-:W-:-:S08]  /*4f00*/  SHF.L.U32 R9, R15, 0x1f, RZ ;  /* 0x0000001f0f097819 */ /* 0x000fd000000006ff */
[----:B------:R0:W1:Y:S01]  /*4f10*/  SYNCS.PHASECHK.TRANS64.TRYWAIT P4, [UR10+0x28850], R9 ;  /* 0x02885009ff0075a7 */ /* 0x000062000808014a */
[----:B------:R-:W-:Y:S05]  /*4f20*/  @!P0 BRA `(.L_x_983) ;  /* 0x0000000000048947 */ /* 0x000fea0003800000 */
[----:B------:R-:W-:Y:S01]  /*4f30*/  BPT.TRAP 0x1 ;  /* 0x000000040000795c */ /* 0x000fe20000300000 */
.L_x_983:
[----:B-1----:R-:W-:Y:S05]  /*4f40*/  @P4 BRA `(.L_x_981) ;  /* 0x0000000000084947 */ /* 0x002fea0003800000 */
[----:B------:R-:W1:Y:S02]  /*4f50*/  SYNCS.PHASECHK.TRANS64.TRYWAIT P4, [UR10+0x28850], R9 ;  /* 0x02885009ff0075a7 */ /* 0x000e64000808014a */
[----:B-1----:R-:W-:Y:S05]  /*4f60*/  @!P4 BRA `(.L_x_984) ;  /* 0x000000e00008c947 */ /* 0x002fea0003800000 */
.L_x_981:
[----:B------:R-:W-:Y:S01]  /*4f70*/  UIADD3 UR10, UR36, 0x400, URZ ;  /* 0x00000400240a7890 */ /* 0x000fe2000fffe03f */
[----:B------:R-:W-:Y:S01]  /*4f80*/  WARPGROUP.ARRIVE ;  /* 0x00000000000079c5 */ /* 0x000fe20000000000 */
[----:B------:R-:W-:Y:S01]  /*4f90*/  UMOV UR11, 0x40000040 ;  /* 0x40000040000b7882 */ /* 0x000fe20000000000 */
[----:B------:R-:W-:Y:S01]  /*4fa0*/  UMOV UR15, 0x40000040 ;  /* 0x40000040000f7882 */ /* 0x000fe20000000000 */
[----:B------:R-:W-:Y:S01]  /*4fb0*/  USHF.R.U32.HI UR10, URZ, 0x4, UR10 ;  /* 0x000000043f0a7899 */ /* 0x000fe2000801160a */
[----:B01----:R-:W0:Y:S01]  /*4fc0*/  @P2 LDC R9, c[0x0][0x44c] ;  /* 0x00011300ff092b82 */ /* 0x003e220000000800 */
[----:B------:R-:W-:Y:S02]  /*4fd0*/  IMAD.U32 R14, RZ, RZ, UR4 ;  /* 0x00000004ff0e7e24 */ /* 0x000fe4000f8e00ff */
[----:B------:R-:W-:Y:S01]  /*4fe0*/  ULOP3.LUT UR10, UR10, 0x3fff, URZ, 0xc0, !UPT ;  /* 0x00003fff0a0a7892 */ /* 0x000fe2000f8ec03f */
[----:B------:R-:W-:Y:S02]  /*4ff0*/  IMAD.MOV.U32 R15, RZ, RZ, R8 ;  /* 0x000000ffff0f7224 */ /* 0x000fe400078e0008 */
[----:B------:R-:W-:Y:S01]  /*5000*/  @!P1 LEA R14, R14, UR36, 0x3 ;  /* 0x000000240e0e9c11 */ /* 0x000fe2000f8e18ff */
[----:B------:R-:W-:Y:S01]  /*5010*/  ULOP3.LUT UR10, UR10, 0x4000000, URZ, 0xfc, !UPT ;  /* 0x040000000a0a7892 */ /* 0x000fe2000f8efc3f */
[----:B------:R-:W1:Y:S03]  /*5020*/  @P2 LDC R20, c[0x0][0x450] ;  /* 0x00011400ff142b82 */ /* 0x000e660000000800 */
[----:B------:R-:W-:Y:S01]  /*5030*/  ULEA UR10, UR5, UR10, 0xb ;  /* 0x0000000a050a7291 */ /* 0x000fe2000f8e583f */
[----:B------:R-:W-:-:S03]  /*5040*/  @!P1 VIADD R14, R14, 0x28840 ;  /* 0x000288400e0e9836 */ /* 0x000fc60000000000 */
[----:B------:R-:W-:Y:S02]  /*5050*/  UIADD3 UR14, UR10, 0x80, URZ ;  /* 0x000000800a0e7890 */ /* 0x000fe4000fffe03f */
[----:B------:R-:W-:-:S03]  /*5060*/  @!P1 PRMT R14, RZ, 0x654, R14 ;  /* 0x00000654ff0e9816 */ /* 0x000fc6000000000e */
[----:B------:R-:W-:Y:S01]  /*5070*/  HGMMA.64x128x16.F32 R88, R180, gdesc[UR8].tnspB, R88, gsb0 ;  /* 0x41e00008b4587df0 */ /* 0x000fe20008000858 */
[----:B------:R-:W-:Y:S01]  /*5080*/  UMOV UR11, 0x40000040 ;  /* 0x40000040000b7882 */ /* 0x000fe20000000000 */
[----:B0-----:R-:W-:Y:S02]  /*5090*/  @P2 IMAD.HI.U32 R11, R8, R9, RZ ;  /* 0x00000009080b2227 */ /* 0x001fe400078e00ff */
[----:B------:R-:W0:Y:S03]  /*50a0*/  LDC R9, c[0x0][0x288] ;  /* 0x0000a200ff097b82 */ /* 0x000e260000000800 */
[----:B-1----:R-:W-:Y:S02]  /*50b0*/  @P2 SHF.R.U32.HI R15, RZ, R20, R11 ;  /* 0x00000014ff0f2219 */ /* 0x002fe4000001160b */
[----:B------:R-:W-:-:S03]  /*50c0*/  IADD3 R11, -R19, 0xb, RZ ;  /* 0x0000000b130b7810 */ /* 0x000fc60007ffe1ff */
[----:B------:R-:W1:Y:S01]  /*50d0*/  SHFL.IDX PT, R22, R15, RZ, 0x1c1f ;  /* 0x001c1fff0f167589 */ /* 0x000e6200000e0000 */
        /* <DEDUP_REMOVED lines=16> */
[----:B------:R-:W-:Y:S01]  /*51e0*/  WARPGROUP.ARRIVE ;  /* 0x00000000000079c5 */ /* 0x000fe20000000000 */
[----:B------:R-:W-:-:S06]  /*51f0*/  IMAD.SHL.U32 R168, R10, 0x80, RZ ;  /* 0x000000800aa87824 */ /* 0x000fcc00078e00ff */
[----:B------:R-:W-:Y:S01]  /*5200*/  HGMMA.64x128x16.F32 R88, R164, gdesc[UR12].tnspB, R88, gsb0 ;  /* 0x41e0000ca4587df0 */ /* 0x000fe20008000858 */
[----:B------:R-:W-:Y:S01]  /*5210*/  UIADD3 UR14, UR10, 0x280, URZ ;  /* 0x000002800a0e7890 */ /* 0x000fe2000fffe03f */
[----:B------:R-:W-:Y:S01]  /*5220*/  IADD3 R20, -R168, 0x1, RZ ;  /* 0x00000001a8147810 */ /* 0x000fe20007ffe1ff */
[----:B------:R-:W-:-:S04]  /*5230*/  UMOV UR15, 0x40000040 ;  /* 0x40000040000f7882 */ /* 0x000fc80000000000 */
[----:B------:R-:W-:Y:S01]  /*5240*/  IMAD R21, R5, -0x2, R20 ;  /* 0xfffffffe05157824 */ /* 0x000fe200078e0214 */
[----:B------:R-:W-:Y:S02]  /*5250*/  WARPGROUP.DEPBAR.LE gsb0, 0x0 ;  /* 0x00008000000079c5 */ /* 0x000fe40000010000 */
[----:B------:R-:W-:-:S06]  /*5260*/  WARPGROUP.ARRIVE ;  /* 0x00000000000079c5 */ /* 0x000fcc0000000000 */
[----:B------:R-:W-:Y:S01]  /*5270*/  HGMMA.64x128x16.F32 R88, R160, gdesc[UR12].tnspB, R88, gsb0 ;  /* 0x41e0000ca0587df0 */ /* 0x000fe20008000858 */
[----:B------:R-:W-:Y:S01]  /*5280*/  UIADD3 UR14, UR10, 0x300, URZ ;  /* 0x000003000a0e7890 */ /* 0x000fe2000fffe03f */
[----:B------:R-:W-:Y:S01]  /*5290*/  UMOV UR15, 0x40000040 ;  /* 0x40000040000f7882 */ /* 0x000fe20000000000 */
[----:B------:R-:W-:Y:S01]  /*52a0*/  UIADD3 UR10, UR10, 0x380, URZ ;  /* 0x000003800a0a7890 */ /* 0x000fe2000fffe03f */
[----:B------:R-:W-:Y:S02]  /*52b0*/  WARPGROUP.DEPBAR.LE gsb0, 0x0 ;  /* 0x00008000000079c5 */ /* 0x000fe40000010000 */
[----:B------:R-:W-:-:S06]  /*52c0*/  WARPGROUP.ARRIVE ;  /* 0x00000000000079c5 */ /* 0x000fcc0000000000 */
[----:B------:R-:W-:Y:S03]  /*52d0*/  HGMMA.64x128x16.F32 R88, R156, gdesc[UR12].tnspB, R88, gsb0 ;  /* 0x41e0000c9c587df0 */ /* 0x000fe60008000858 */
[----:B------:R-:W-:Y:S02]  /*52e0*/  WARPGROUP.DEPBAR.LE gsb0, 0x0 ;  /* 0x00008000000079c5 */ /* 0x000fe40000010000 */
[----:B------:R-:W-:-:S07]  /*52f0*/  WARPGROUP.ARRIVE ;  /* 0x00000000000079c5 */ /* 0x000fce0000000000 */
[----:B------:R-:W-:Y:S03]  /*5300*/  HGMMA.64x128x16.F32 R88, R152, gdesc[UR8].tnspB, R88, gsb0 ;  /* 0x41e0000898587df0 */ /* 0x000fe60008000858 */
[----:B------:R-:W-:Y:S02]  /*5310*/  WARPGROUP.DEPBAR.LE gsb0, 0x0 ;  /* 0x00008000000079c5 */ /* 0x000fe40000010000 */
[----:B------:R2:W-:Y:S06]  /*5320*/  BAR.ARV R11, 0x100 ;  /* 0x0004000b0000751d */ /* 0x0005ec0000002000 */
[----:B------:R3:W-:Y:S02]  /*5330*/  @!P1 SYNCS.ARRIVE.TRANS64.RED.A1T0 RZ, [R14+URZ], RZ ;  /* 0x000000ff0eff99a7 */ /* 0x0007e4000810043f */
[----:B---3--:R-:W-:-:S04]  /*5340*/  IMAD R14, R16, UR38, R21 ;  /* 0x00000026100e7c24 */ /* 0x008fc8000f8e0215 */
[----:B0-----:R-:W-:-:S04]  /*5350*/  IMAD.IADD R14, R14, 0x1, -R9 ;  /* 0x000000010e0e7824 */ /* 0x001fc800078e0a09 */
[C---:B------:R-:W-:Y:S02]  /*5360*/  VIADD R153, R14.reuse, UR39 ;  /* 0x000000270e997c36 */ /* 0x040fe40008000000 */
[----:B------:R-:W-:Y:S02]  /*5370*/  VIADD R155, R14, UR7 ;  /* 0x000000070e9b7c36 */ /* 0x000fe40008000000 */
[--C-:B-1----:R-:W-:Y:S02]  /*5380*/  IMAD.IADD R14, R153, 0x1, R22.reuse ;  /* 0x00000001990e7824 */ /* 0x102fe400078e0216 */
[----:B------:R-:W-:Y:S01]  /*5390*/  IMAD.IADD R21, R155, 0x1, R22 ;  /* 0x000000019b157824 */ /* 0x000fe200078e0216 */
[----:B--2---:R-:W-:Y:S06]  /*53a0*/  @!P3 BRA `(.L_x_985) ;  /* 0x00000000005cb947 */ /* 0x004fec0003800000 */
[----:B------:R-:W-:Y:S01]  /*53b0*/  IMAD R20, R16, UR38, R22 ;  /* 0x0000002610147c24 */ /* 0x000fe2000f8e0216 */
[----:B------:R-:W-:Y:S03]  /*53c0*/  BSSY B0, `(.L_x_986) ;  /* 0x0000011000007945 */ /* 0x000fe60003800000 */
[----:B------:R-:W-:-:S05]  /*53d0*/  IMAD.IADD R11, R20, 0x1, -R9 ;  /* 0x00000001140b7824 */ /* 0x000fca00078e0a09 */
[----:B------:R-:W-:-:S13]  /*53e0*/  ISETP.GT.AND P4, PT, R11, -0x1, PT ;  /* 0xffffffff0b00780c */ /* 0x000fda0003f84270 */
[----:B------:R-:W-:Y:S05]  /*53f0*/  @P4 BRA `(.L_x_987) ;  /* 0x0000000000204947 */ /* 0x000fea0003800000 */
[----:B------:R-:W-:Y:S01]  /*5400*/  IMAD.U32 R23, RZ, RZ, UR46 ;  /* 0x0000002eff177e24 */ /* 0x000fe2000f8e00ff */
[----:B------:R-:W-:-:S04]  /*5410*/  LOP3.LUT R11, RZ, R11, RZ, 0x33, !PT ;  /* 0x0000000bff0b7212 */ /* 0x000fc800078e33ff */
[----:B------:R-:W-:-:S13]  /*5420*/  ISETP.NE.AND P4, PT, R23, 0x1, PT ;  /* 0x000000011700780c */ /* 0x000fda0003f85270 */
[----:B------:R-:W0:Y:S02]  /*5430*/  @P4 LDC.64 R156, c[0x0][0x9e8] ;  /* 0x00027a00ff9c4b82 */ /* 0x000e240000000a00 */
[----:B0-----:R-:W-:-:S05]  /*5440*/  @P4 IMAD.HI.U32 R20, R11, R156, RZ ;  /* 0x0000009c0b144227 */ /* 0x001fca00078e00ff */
[----:B------:R-:W-:-:S04]  /*5450*/  @P4 SHF.R.U32.HI R11, RZ, R157, R20 ;  /* 0x0000009dff0b4219 */ /* 0x000fc80000011614 */
[----:B------:R-:W-:Y:S01]  /*5460*/  LOP3.LUT R11, RZ, R11, RZ, 0x33, !PT ;  /* 0x0000000bff0b7212 */ /* 0x000fe200078e33ff */
[----:B------:R-:W-:Y:S06]  /*5470*/  BRA `(.L_x_988) ;  /* 0x0000000000147947 */ /* 0x000fec0003800000 */
.L_x_987:
[----:B------:R-:W-:-:S05]  /*5480*/  IMAD.U32 R23, RZ, RZ, UR46 ;  /* 0x0000002eff177e24 */ /* 0x000fca000f8e00ff */
[----:B------:R-:W-:-:S13]  /*5490*/  ISETP.NE.AND P4, PT, R23, 0x1, PT ;  /* 0x000000011700780c */ /* 0x000fda0003f85270 */
[----:B------:R-:W0:Y:S02]  /*54a0*/  @P4 LDC.64 R156, c[0x0][0x9e8] ;  /* 0x00027a00ff9c4b82 */ /* 0x000e240000000a00 */
[----:B0-----:R-:W-:-:S05]  /*54b0*/  @P4 IMAD.HI.U32 R20, R11, R156, RZ ;  /* 0x0000009c0b144227 */ /* 0x001fca00078e00ff */
[----:B------:R-:W-:-:S07]  /*54c0*/  @P4 SHF.R.U32.HI R11, RZ, R157, R20 ;  /* 0x0000009dff0b4219 */ /* 0x000fce0000011614 */
.L_x_988:
[----:B------:R-:W-:Y:S05]  /*54d0*/  BSYNC B0 ;  /* 0x0000000000007941 */ /* 0x000fea0003800000 */
.L_x_986:
[----:B------:R-:W-:-:S04]  /*54e0*/  IMAD R20, R11, R23, -R168 ;  /* 0x000000170b147224 */ /* 0x000fc800078e0aa8 */
[----:B------:R-:W-:-:S05]  /*54f0*/  IMAD R20, R5, -0x2, R20 ;  /* 0xfffffffe05147824 */ /* 0x000fca00078e0214 */
[----:B------:R-:W-:Y:S02]  /*5500*/  VIADDMNMX R14, R20, R23, R14, PT ;  /* 0x00000017140e7246 */ /* 0x000fe4000380010e */
[----:B------:R-:W-:-:S07]  /*5510*/  VIMNMX R21, R21, R20, !PT ;  /* 0x0000001415157248 */ /* 0x000fce0007fe0100 */
.L_x_985:
[----:B------:R-:W-:Y:S01]  /*5520*/  ISETP.GT.AND P4, PT, R10, -0x1, PT ;  /* 0xffffffff0a00780c */ /* 0x000fe20003f84270 */
[----:B------:R-:W0:Y:S03]  /*5530*/  SHFL.IDX PT, R170, R15, 0x1, 0x1c1f ;  /* 0x003c1f000faa7f89 */ /* 0x000e2600000e0000 */
[C---:B------:R-:W-:Y:S02]  /*5540*/  ISETP.GT.AND P6, PT, R21.reuse, RZ, P4 ;  /* 0x000000ff1500720c */ /* 0x040fe400027c4270 */
[----:B------:R-:W-:Y:S02]  /*5550*/  ISETP.GT.AND P5, PT, R21, 0x1, P4 ;  /* 0x000000011500780c */ /* 0x000fe400027a4270 */
[C---:B------:R-:W-:Y:S02]  /*5560*/  ISETP.LT.OR P6, PT, R14.reuse, 0x1, P6 ;  /* 0x000000010e00780c */ /* 0x040fe400037c1670 */
[----:B------:R-:W-:-:S02]  /*5570*/  ISETP.LT.OR P5, PT, R14, 0x2, P5 ;  /* 0x000000020e00780c */ /* 0x000fc40002fa1670 */
[----:B------:R-:W-:Y:S02]  /*5580*/  FSEL R23, R24, -INF , !P6 ;  /* 0xff80000018177808 */ /* 0x000fe40007000000 */
[----:B------:R-:W-:Y:S02]  /*5590*/  FSEL R186, R25, -INF , !P5 ;  /* 0xff80000019ba7808 */ /* 0x000fe40006800000 */
[C---:B------:R-:W-:Y:S02]  /*55a0*/  ISETP.GT.AND P6, PT, R21.reuse, 0x8, P4 ;  /* 0x000000081500780c */ /* 0x040fe400027c4270 */
[----:B------:R-:W-:Y:S02]  /*55b0*/  ISETP.GT.AND P5, PT, R21, 0x9, P4 ;  /* 0x000000091500780c */ /* 0x000fe400027a4270 */
[C---:B------:R-:W-:Y:S02]  /*55c0*/  ISETP.LT.OR P6, PT, R14.reuse, 0x9, P6 ;  /* 0x000000090e00780c */ /* 0x040fe400037c1670 */
[----:B------:R-:W-:-:S02]  /*55d0*/  ISETP.LT.OR P5, PT, R14, 0xa, P5 ;  /* 0x0000000a0e00780c */ /* 0x000fc40002fa1670 */
[----:B------:R-:W-:Y:S01]  /*55e0*/  FSEL R192, R28, -INF , !P6 ;  /* 0xff8000001cc07808 */ /* 0x000fe20007000000 */
[----:B0-----:R-:W-:Y:S01]  /*55f0*/  IMAD.IADD R15, R153, 0x1, R170 ;  /* 0x00000001990f7824 */ /* 0x001fe200078e02aa */
[----:B------:R-:W-:Y:S02]  /*5600*/  FSEL R194, R29, -INF , !P5 ;  /* 0xff8000001dc27808 */ /* 0x000fe40006800000 */
[C---:B------:R-:W-:Y:S02]  /*5610*/  ISETP.GT.AND P6, PT, R21.reuse, 0x10, P4 ;  /* 0x000000101500780c */ /* 0x040fe400027c4270 */
        /* <DEDUP_REMOVED lines=78> */
[----:B------:R-:W-:Y:S01]  /*5b00*/  ISETP.GT.AND P5, PT, R21, 0x79, P4 ;  /* 0x000000791500780c */ /* 0x000fe200027a4270 */
[----:B------:R-:W-:Y:S01]  /*5b10*/  IMAD.IADD R21, R155, 0x1, R170 ;  /* 0x000000019b157824 */ /* 0x000fe200078e02aa */
[C---:B------:R-:W-:Y:S02]  /*5b20*/  ISETP.LT.OR P6, PT, R14.reuse, 0x79, P6 ;  /* 0x000000790e00780c */ /* 0x040fe400037c1670 */
[----:B------:R-:W-:-:S02]  /*5b30*/  ISETP.LT.OR P5, PT, R14, 0x7a, P5 ;  /* 0x0000007a0e00780c */ /* 0x000fc40002fa1670 */
[----:B------:R-:W-:Y:S02]  /*5b40*/  FSEL R84, R84, -INF , !P6 ;  /* 0xff80000054547808 */ /* 0x000fe40007000000 */
[----:B------:R-:W-:Y:S01]  /*5b50*/  FSEL R44, R85, -INF , !P5 ;  /* 0xff800000552c7808 */ /* 0x000fe20006800000 */
[----:B------:R-:W-:Y:S08]  /*5b60*/  @!P3 BRA `(.L_x_989) ;  /* 0x00000000005cb947 */ /* 0x000ff00003800000 */
        /* <DEDUP_REMOVED lines=13> */
.L_x_991:
[----:B------:R-:W-:-:S05]  /*5c40*/  IMAD.U32 R25, RZ, RZ, UR46 ;  /* 0x0000002eff197e24 */ /* 0x000fca000f8e00ff */
[----:B------:R-:W-:-:S13]  /*5c50*/  ISETP.NE.AND P5, PT, R25, 0x1, PT ;  /* 0x000000011900780c */ /* 0x000fda0003fa5270 */
[----:B------:R-:W0:Y:S02]  /*5c60*/  @P5 LDC.64 R170, c[0x0][0x9e8] ;  /* 0x00027a00ffaa5b82 */ /* 0x000e240000000a00 */
[----:B0-----:R-:W-:-:S05]  /*5c70*/  @P5 IMAD.HI.U32 R14, R11, R170, RZ ;  /* 0x000000aa0b0e5227 */ /* 0x001fca00078e00ff */
[----:B------:R-:W-:-:S07]  /*5c80*/  @P5 SHF.R.U32.HI R11, RZ, R171, R14 ;  /* 0x000000abff0b5219 */ /* 0x000fce000001160e */
.L_x_992:
[----:B------:R-:W-:Y:S05]  /*5c90*/  BSYNC B0 ;  /* 0x0000000000007941 */ /* 0x000fea0003800000 */
.L_x_990:
[----:B------:R-:W-:-:S04]  /*5ca0*/  IMAD R14, R11, R25, -R168 ;  /* 0x000000190b0e7224 */ /* 0x000fc800078e0aa8 */
[----:B------:R-:W-:-:S05]  /*5cb0*/  IMAD R14, R5, -0x2, R14 ;  /* 0xfffffffe050e7824 */ /* 0x000fca00078e020e */
[----:B------:R-:W-:Y:S02]  /*5cc0*/  VIADDMNMX R15, R14, R25, R15, PT ;  /* 0x000000190e0f7246 */ /* 0x000fe4000380010f */
[----:B------:R-:W-:-:S07]  /*5cd0*/  VIMNMX R21, R21, R14, !PT ;  /* 0x0000000e15157248 */ /* 0x000fce0007fe0100 */
.L_x_989:
[----:B------:R-:W-:Y:S02]  /*5ce0*/  FMNMX.FTZ R11, R23, R0, !PT ;  /* 0x00000000170b7209 */ /* 0x000fe40007810000 */
[----:B------:R-:W-:Y:S02]  /*5cf0*/  ISETP.GT.AND P5, PT, R21, 0x8, P4 ;  /* 0x000000081500780c */ /* 0x000fe400027a4270 */
[----:B------:R-:W-:Y:S02]  /*5d00*/  FMNMX.FTZ R11, R186, R11, !PT ;  /* 0x0000000bba0b7209 */ /* 0x000fe40007810000 */
[----:B------:R-:W-:Y:S02]  /*5d10*/  ISETP.LT.OR P5, PT, R15, 0x9, P5 ;  /* 0x000000090f00780c */ /* 0x000fe40002fa1670 */
[----:B------:R-:W-:Y:S02]  /*5d20*/  FMNMX.FTZ R11, R192, R11, !PT ;  /* 0x0000000bc00b7209 */ /* 0x000fe40007810000 */
[----:B------:R-:W-:-:S02]  /*5d30*/  FSEL R170, R30, -INF , !P5 ;  /* 0xff8000001eaa7808 */ /* 0x000fc40006800000 */
        /* <DEDUP_REMOVED lines=19> */
[C---:B------:R-:W-:Y:S02]  /*5e70*/  ISETP.GT.AND P5, PT, R21.reuse, 0x28, P4 ;  /* 0x000000281500780c */ /* 0x040fe400027a4270 */
[----:B------:R-:W-:Y:S02]  /*5e80*/  FMNMX.FTZ R11, R152, R11, !PT ;  /* 0x0000000b980b7209 */ /* 0x000fe40007810000 */
[----:B------:R-:W-:Y:S02]  /*5e90*/  ISETP.GT.AND P6, PT, R21, 0x1, P4 ;  /* 0x000000011500780c */ /* 0x000fe400027c4270 */
[----:B------:R-:W-:Y:S02]  /*5ea0*/  FMNMX.FTZ R11, R52, R11, !PT ;  /* 0x0000000b340b7209 */ /* 0x000fe40007810000 */
[----:B------:R-:W-:-:S02]  /*5eb0*/  ISETP.LT.OR P5, PT, R15, 0x29, P5 ;  /* 0x000000290f00780c */ /* 0x000fc40002fa1670 */
[----:B------:R-:W-:Y:S02]  /*5ec0*/  FMNMX.FTZ R11, R48, R11, !PT ;  /* 0x0000000b300b7209 */ /* 0x000fe40007810000 */
[----:B------:R-:W-:Y:S02]  /*5ed0*/  ISETP.LT.OR P6, PT, R15, 0x2, P6 ;  /* 0x000000020f00780c */ /* 0x000fe400037c1670 */
[----:B------:R-:W-:Y:S02]  /*5ee0*/  FMNMX.FTZ R11, R56, R11, !PT ;  /* 0x0000000b380b7209 */ /* 0x000fe40007810000 */
[----:B------:R-:W-:Y:S02]  /*5ef0*/  FSEL R172, R46, -INF , !P5 ;  /* 0xff8000002eac7808 */ /* 0x000fe40006800000 */
        /* <DEDUP_REMOVED lines=30> */
[C---:B------:R-:W-:Y:S01]  /*60e0*/  ISETP.LT.OR P5, PT, R15.reuse, 0x41, P5 ;  /* 0x000000410f00780c */ /* 0x040fe20002fa1670 */
[----:B------:R-:W0:Y:S01]  /*60f0*/  SHFL.BFLY PT, R14, R11, 0x2, 0x1f ;  /* 0x0c401f000b0e7f89 */ /* 0x000e2200000e0000 */
        /* <DEDUP_REMOVED lines=11> */
[----:B------:R-:W-:Y:S02]  /*61b0*/  ISETP.LT.OR P5, PT, R15, 0x49, P5 ;  /* 0x000000490f00780c */ /* 0x000fe40002fa1670 */
[----:B0-----:R-:W-:-:S02]  /*61c0*/  FMNMX.FTZ R14, R11, R14, !PT ;  /* 0x0000000e0b0e7209 */ /* 0x001fc40007810000 */
[----:B------:R-:W0:Y:S01]  /*61d0*/  LDC R11, c[0x0][0x988] ;  /* 0x00026200ff0b7b82 */ /* 0x000e220000000800 */
[----:B------:R-:W-:Y:S02]  /*61e0*/  ISETP.LT.OR P6, PT, R15, 0x2a, P6 ;  /* 0x0000002a0f00780c */ /* 0x000fe400037c1670 */
[----:B------:R-:W1:Y:S01]  /*61f0*/  SHFL.BFLY PT, R25, R14, 0x1, 0x1f ;  /* 0x0c201f000e197f89 */ /* 0x000e6200000e0000 */
[----:B------:R-:W-:Y:S02]  /*6200*/  FSEL R62, R62, -INF , !P5 ;  /* 0xff8000003e3e7808 */ /* 0x000fe40006800000 */
[----:B------:R-:W-:Y:S02]  /*6210*/  FSEL R34, R47, -INF , !P6 ;  /* 0xff8000002f227808 */ /* 0x000fe40007000000 */
[C---:B------:R-:W-:Y:S02]  /*6220*/  ISETP.GT.AND P5, PT, R21.reuse, RZ, P4 ;  /* 0x000000ff1500720c */ /* 0x040fe400027a4270 */
[----:B------:R-:W-:-:S02]  /*6230*/  ISETP.GT.AND P6, PT, R21, 0x31, P4 ;  /* 0x000000311500780c */ /* 0x000fc400027c4270 */
[C---:B------:R-:W-:Y:S02]  /*6240*/  ISETP.LT.OR P5, PT, R15.reuse, 0x1, P5 ;  /* 0x000000010f00780c */ /* 0x040fe40002fa1670 */
[----:B------:R-:W-:Y:S02]  /*6250*/  ISETP.LT.OR P6, PT, R15, 0x32, P6 ;  /* 0x000000320f00780c */ /* 0x000fe400037c1670 */
[----:B------:R-:W-:Y:S02]  /*6260*/  FSEL R35, R26, -INF , !P5 ;  /* 0xff8000001a237808 */ /* 0x000fe40006800000 */
[----:B------:R-:W-:Y:S02]  /*6270*/  FSEL R46, R51, -INF , !P6 ;  /* 0xff800000332e7808 */ /* 0x000fe40007000000 */
[----:B------:R-:W-:Y:S02]  /*6280*/  ISETP.GT.AND P6, PT, R21, 0x39, P4 ;  /* 0x000000391500780c */ /* 0x000fe400027c4270 */
[----:B------:R-:W-:-:S02]  /*6290*/  FMNMX.FTZ R27, R35, R12, !PT ;  /* 0x0000000c231b7209 */ /* 0x000fc40007810000 */
[----:B------:R-:W-:Y:S02]  /*62a0*/  ISETP.LT.OR P6, PT, R15, 0x3a, P6 ;  /* 0x0000003a0f00780c */ /* 0x000fe400037c1670 */
[----:B------:R-:W-:Y:S02]  /*62b0*/  FMNMX.FTZ R29, R182, R27, !PT ;  /* 0x0000001bb61d7209 */ /* 0x000fe40007810000 */
[----:B-1----:R-:W-:Y:S02]  /*62c0*/  FMNMX.FTZ R14, R14, R25, !PT ;  /* 0x000000190e0e7209 */ /* 0x002fe40007810000 */
[----:B------:R-:W-:Y:S02]  /*62d0*/  FSEL R30, R55, -INF , !P6 ;  /* 0xff800000371e7808 */ /* 0x000fe40007000000 */
[C---:B------:R-:W-:Y:S01]  /*62e0*/  FSETP.NEU.FTZ.AND P6, PT, R14.reuse, -INF , PT ;  /* 0xff8000000e00780b */ /* 0x040fe20003fdd000 */
[----:B0-----:R-:W-:Y:S01]  /*62f0*/  FMUL.FTZ R31, R14, R11 ;  /* 0x0000000b0e1f7220 */ /* 0x001fe20000410000 */
[----:B------:R-:W-:-:S02]  /*6300*/  FMNMX.FTZ R29, R170, R29, !PT ;  /* 0x0000001daa1d7209 */ /* 0x000fc40007810000 */
[----:B------:R-:W-:Y:S02]  /*6310*/  ISETP.GT.AND P5, PT, R21, 0x49, P4 ;  /* 0x000000491500780c */ /* 0x000fe400027a4270 */
[----:B------:R-:W-:Y:S02]  /*6320*/  FSEL R31, R31, RZ, P6 ;  /* 0x000000ff1f1f7208 */ /* 0x000fe40003000000 */
[----:B------:R-:W-:Y:S02]  /*6330*/  FMNMX.FTZ R29, R180, R29, !PT ;  /* 0x0000001db41d7209 */ /* 0x000fe40007810000 */
[----:B------:R-:W-:Y:S01]  /*6340*/  ISETP.LT.OR P5, PT, R15, 0x4a, P5 ;  /* 0x0000004a0f00780c */ /* 0x000fe20002fa1670 */
[--C-:B------:R-:W-:Y:S01]  /*6350*/  FFMA.FTZ R37, R190, R11, -R31.reuse ;  /* 0x0000000bbe257223 */ /* 0x100fe2000001081f */
[----:B------:R-:W-:Y:S01]  /*6360*/  FMNMX.FTZ R29, R168, R29, !PT ;  /* 0x0000001da81d7209 */ /* 0x000fe20007810000 */
[-CC-:B------:R-:W-:Y:S01]  /*6370*/  FFMA.FTZ R39, R188, R11.reuse, -R31.reuse ;  /* 0x0000000bbc277223 */ /* 0x180fe2000001081f */
[----:B------:R-:W-:Y:S01]  /*6380*/  FSEL R190, R63, -INF , !P5 ;  /* 0xff8000003fbe7808 */ /* 0x000fe20006800000 */
[--C-:B------:R-:W-:Y:S01]  /*6390*/  FFMA.FTZ R41, R166, R11, -R31.reuse ;  /* 0x0000000ba6297223 */ /* 0x100fe2000001081f */
[----:B------:R-:W-:Y:S01]  /*63a0*/  ISETP.GT.AND P5, PT, R21, 0x50, P4 ;  /* 0x000000501500780c */ /* 0x000fe200027a4270 */
[----:B------:R-:W-:Y:S01]  /*63b0*/  MUFU.EX2 R27, R37 ;  /* 0x00000025001b7308 */ /* 0x000fe20000000800 */
[----:B------:R-:W-:Y:S01]  /*63c0*/  FMNMX.FTZ R33, R178, R29, !PT ;  /* 0x0000001db2217209 */ /* 0x000fe20007810000 */
[-CC-:B------:R-:W-:Y:S01]  /*63d0*/  FFMA.FTZ R45, R154, R11.reuse, -R31.reuse ;  /* 0x0000000b9a2d7223 */ /* 0x180fe2000001081f */
[----:B------:R-:W-:Y:S01]  /*63e0*/  ISETP.LT.OR P5, PT, R15, 0x51, P5 ;  /* 0x000000510f00780c */ /* 0x000fe20002fa1670 */
[--C-:B------:R-:W-:Y:S01]  /*63f0*/  FFMA.FTZ R47, R52, R11, -R31.reuse ;  /* 0x0000000b342f7223 */ /* 0x100fe2000001081f */
[----:B------:R-:W-:Y:S01]  /*6400*/  FMNMX.FTZ R33, R38, R33, !PT ;  /* 0x0000002126217209 */ /* 0x000fe20007810000 */
[-CC-:B------:R-:W-:Y:S01]  /*6410*/  FFMA.FTZ R49, R56, R11.reuse, -R31.reuse ;  /* 0x0000000b38317223 */ /* 0x180fe2000001081f */
[----:B------:R-:W-:Y:S01]  /*6420*/  FSEL R188, R66, -INF , !P5 ;  /* 0xff80000042bc7808 */ /* 0x000fe20006800000 */
[----:B------:R0:W-:Y:S01]  /*6430*/  MUFU.EX2 R29, R41 ;  /* 0x00000029001d7308 */ /* 0x0001e20000000800 */
[----:B------:R-:W-:Y:S01]  /*6440*/  ISETP.GT.AND P5, PT, R21, 0x51, P4 ;  /* 0x000000511500780c */ /* 0x000fe200027a4270 */
[--C-:B------:R-:W-:Y:S01]  /*6450*/  FFMA.FTZ R23, R23, R11, -R31.reuse ;  /* 0x0000000b17177223 */ /* 0x100fe2000001081f */
[----:B------:R-:W-:Y:S01]  /*6460*/  FMNMX.FTZ R33, R176, R33, !PT ;  /* 0x00000021b0217209 */ /* 0x000fe20007810000 */
[-CC-:B------:R-:W-:Y:S01]  /*6470*/  FFMA.FTZ R186, R186, R11.reuse, -R31.reuse ;  /* 0x0000000bbaba7223 */ /* 0x180fe2000001081f */
[----:B------:R-:W-:Y:S01]  /*6480*/  ISETP.LT.OR P5, PT, R15, 0x52, P5 ;  /* 0x000000520f00780c */ /* 0x000fe20002fa1670 */
[--C-:B------:R-:W-:Y:S01]  /*6490*/  FFMA.FTZ R25, R192, R11, -R31.reuse ;  /* 0x0000000bc0197223 */ /* 0x100fe2000001081f */
[----:B------:R-:W-:Y:S01]  /*64a0*/  FMNMX.FTZ R33, R42, R33, !PT ;  /* 0x000000212a217209 */ /* 0x000fe20007810000 */
[----:B------:R1:W-:Y:S01]  /*64b0*/  MUFU.EX2 R66, R39 ;  /* 0x0000002700427308 */ /* 0x0003e20000000800 */
[----:B------:R-:W-:Y:S01]  /*64c0*/  FSEL R166, R67, -INF , !P5 ;  /* 0xff80000043a67808 */ /* 0x000fe20006800000 */
[-CC-:B0-----:R-:W-:Y:S01]  /*64d0*/  FFMA.FTZ R41, R158, R11.reuse, -R31.reuse ;  /* 0x0000000b9e297223 */ /* 0x181fe2000001081f */
[----:B------:R-:W-:Y:S01]  /*64e0*/  ISETP.GT.AND P5, PT, R21, 0x58, P4 ;  /* 0x000000581500780c */ /* 0x000fe200027a4270 */
[--C-:B------:R-:W-:Y:S01]  /*64f0*/  FFMA.FTZ R51, R32, R11, -R31.reuse ;  /* 0x0000000b20337223 */ /* 0x100fe2000001081f */
[----:B------:R-:W-:Y:S01]  /*6500*/  FMNMX.FTZ R37, R174, R33, !PT ;  /* 0x00000021ae257209 */ /* 0x000fe20007810000 */
[--C-:B------:R-:W-:Y:S01]  /*6510*/  FFMA.FTZ R194, R194, R11, -R31.reuse ;  /* 0x0000000bc2c27223 */ /* 0x100fe2000001081f */
[----:B------:R-:W-:Y:S01]  /*6520*/  ISETP.LT.OR P5, PT, R15, 0x59, P5 ;  /* 0x000000590f00780c */ /* 0x000fe20002fa1670 */
[----:B------:R-:W-:Y:S01]  /*6530*/  MUFU.EX2 R23, R23 ;  /* 0x0000001700177308 */ /* 0x000fe20000000800 */
[----:B------:R-:W-:Y:S01]  /*6540*/  FMNMX.FTZ R37, R172, R37, !PT ;  /* 0x00000025ac257209 */ /* 0x000fe20007810000 */
[-CC-:B-1----:R-:W-:Y:S01]  /*6550*/  FFMA.FTZ R39, R162, R11.reuse, -R31.reuse ;  /* 0x0000000ba2277223 */ /* 0x182fe2000001081f */
[----:B------:R-:W-:Y:S01]  /*6560*/  FSEL R70, R70, -INF , !P5 ;  /* 0xff80000046467808 */ /* 0x000fe20006800000 */
[--C-:B------:R-:W-:Y:S01]  /*6570*/  FFMA.FTZ R164, R164, R11, -R31.reuse ;  /* 0x0000000ba4a47223 */ /* 0x100fe2000001081f */
[----:B------:R-:W-:Y:S01]  /*6580*/  FMNMX.FTZ R37, R34, R37, !PT ;  /* 0x0000002522257209 */ /* 0x000fe20007810000 */
[--C-:B------:R-:W-:Y:S01]  /*6590*/  FFMA.FTZ R160, R160, R11, -R31.reuse ;  /* 0x0000000ba0a07223 */ /* 0x100fe2000001081f */
[----:B------:R-:W-:Y:S01]  /*65a0*/  ISETP.GT.AND P5, PT, R21, 0x59, P4 ;  /* 0x000000591500780c */ /* 0x000fe200027a4270 */
[----:B------:R0:W-:Y:S01]  /*65b0*/  MUFU.EX2 R33, R39 ;  /* 0x0000002700217308 */ /* 0x0001e20000000800 */
[----:B------:R-:W-:Y:S01]  /*65c0*/  FMNMX.FTZ R37, R50, R37, !PT ;  /* 0x0000002532257209 */ /* 0x000fe20007810000 */
[-CC-:B------:R-:W-:Y:S01]  /*65d0*/  FFMA.FTZ R48, R48, R11.reuse, -R31.reuse ;  /* 0x0000000b30307223 */ /* 0x180fe2000001081f */
[----:B------:R-:W-:Y:S01]  /*65e0*/  ISETP.LT.OR P5, PT, R15, 0x5a, P5 ;  /* 0x0000005a0f00780c */ /* 0x000fe20002fa1670 */
[-CC-:B------:R-:W-:Y:S01]  /*65f0*/  FFMA.FTZ R40, R40, R11.reuse, -R31.reuse ;  /* 0x0000000b28287223 */ /* 0x180fe2000001081f */
[----:B------:R-:W-:Y:S01]  /*6600*/  FSEL R55, R14, RZ, P6 ;  /* 0x000000ff0e377208 */ /* 0x000fe20003000000 */
[--C-:B------:R-:W-:Y:S01]  /*6610*/  FFMA.FTZ R22, R22, R11, -R31.reuse ;  /* 0x0000000b16167223 */ /* 0x100fe2000001081f */
[----:B------:R-:W-:Y:S01]  /*6620*/  FSEL R162, R71, -INF , !P5 ;  /* 0xff80000047a27808 */ /* 0x000fe20006800000 */
[----:B------:R-:W-:Y:S01]  /*6630*/  MUFU.EX2 R186, R186 ;  /* 0x000000ba00ba7308 */ /* 0x000fe20000000800 */
[----:B0-----:R-:W-:Y:S01]  /*6640*/  FMNMX.FTZ R39, R46, R37, !PT ;  /* 0x000000252e277209 */ /* 0x001fe20007810000 */
[----:B------:R-:W-:Y:S01]  /*6650*/  FADD.FTZ R0, -R55, R0 ;  /* 0x0000000037007221 */ /* 0x000fe20000010100 */
[----:B------:R-:W-:Y:S01]  /*6660*/  ISETP.GT.AND P5, PT, R21, 0x60, P4 ;  /* 0x000000601500780c */ /* 0x000fe200027a4270 */
[--C-:B------:R-:W-:Y:S01]  /*6670*/  FFMA.FTZ R28, R28, R11, -R31.reuse ;  /* 0x0000000b1c1c7223 */ /* 0x100fe2000001081f */
[----:B------:R-:W-:Y:S01]  /*6680*/  FMNMX.FTZ R39, R54, R39, !PT ;  /* 0x0000002736277209 */ /* 0x000fe20007810000 */
[----:B------:R-:W-:Y:S01]  /*6690*/  FMUL.FTZ R0, R0, R11 ;  /* 0x0000000b00007220 */ /* 0x000fe20000410000 */
[----:B------:R-:W-:Y:S01]  /*66a0*/  ISETP.LT.OR P5, PT, R15, 0x61, P5 ;  /* 0x000000610f00780c */ /* 0x000fe20002fa1670 */
[----:B------:R0:W-:Y:S01]  /*66b0*/  MUFU.EX2 R37, R41 ;  /* 0x0000002900257308 */ /* 0x0001e20000000800 */
[----:B------:R-:W-:Y:S01]  /*66c0*/  FMNMX.FTZ R39, R30, R39, !PT ;  /* 0x000000271e277209 */ /* 0x000fe20007810000 */
[-CC-:B------:R-:W-:Y:S01]  /*66d0*/  FFMA.FTZ R24, R24, R11.reuse, -R31.reuse ;  /* 0x0000000b18187223 */ /* 0x180fe2000001081f */
[----:B------:R-:W-:Y:S01]  /*66e0*/  FSEL R158, R74, -INF , !P5 ;  /* 0xff8000004a9e7808 */ /* 0x000fe20006800000 */
[-CC-:B------:R-:W-:Y:S01]  /*66f0*/  FFMA.FTZ R74, R156, R11.reuse, -R31.reuse ;  /* 0x0000000b9c4a7223 */ /* 0x180fe2000001081f */
[----:B------:R-:W-:Y:S01]  /*6700*/  ISETP.GT.AND P5, PT, R21, 0x61, P4 ;  /* 0x000000611500780c */ /* 0x000fe200027a4270 */
[--C-:B------:R-:W-:Y:S01]  /*6710*/  FFMA.FTZ R36, R36, R11, -R31.reuse ;  /* 0x0000000b24247223 */ /* 0x100fe2000001081f */
[----:B------:R-:W-:Y:S01]  /*6720*/  FMNMX.FTZ R39, R58, R39, !PT ;  /* 0x000000273a277209 */ /* 0x000fe20007810000 */
[----:B------:R-:W1:Y:S01]  /*6730*/  MUFU.EX2 R0, R0 ;  /* 0x0000000000007308 */ /* 0x000e620000000800 */
[----:B------:R-:W-:Y:S01]  /*6740*/  ISETP.LT.OR P5, PT, R15, 0x62, P5 ;  /* 0x000000620f00780c */ /* 0x000fe20002fa1670 */
[----:B------:R-:W-:Y:S01]  /*6750*/  FFMA.FTZ R32, R84, R11, -R31 ;  /* 0x0000000b54207223 */ /* 0x000fe2000001081f */
[----:B0-----:R-:W-:-:S02]  /*6760*/  FMNMX.FTZ R41, R184, R39, !PT ;  /* 0x00000027b8297209 */ /* 0x001fc40007810000 */
[----:B------:R-:W-:Y:S02]  /*6770*/  FSEL R156, R75, -INF , !P5 ;  /* 0xff8000004b9c7808 */ /* 0x000fe40006800000 */
[----:B------:R-:W-:Y:S01]  /*6780*/  ISETP.GT.AND P5, PT, R21, 0x68, P4 ;  /* 0x000000681500780c */ /* 0x000fe200027a4270 */
[----:B------:R-:W-:Y:S01]  /*6790*/  MUFU.EX2 R39, R45 ;  /* 0x0000002d00277308 */ /* 0x000fe20000000800 */
[----:B------:R-:W-:Y:S02]  /*67a0*/  FMNMX.FTZ R41, R62, R41, !PT ;  /* 0x000000293e297209 */ /* 0x000fe40007810000 */
[----:B------:R-:W-:Y:S02]  /*67b0*/  ISETP.LT.OR P5, PT, R15, 0x69, P5 ;  /* 0x000000690f00780c */ /* 0x000fe40002fa1670 */
[----:B------:R-:W-:Y:S02]  /*67c0*/  FMNMX.FTZ R41, R190, R41, !PT ;  /* 0x00000029be297209 */ /* 0x000fe40007810000 */
[----:B------:R-:W-:Y:S01]  /*67d0*/  FSEL R154, R78, -INF , !P5 ;  /* 0xff8000004e9a7808 */ /* 0x000fe20006800000 */
[--C-:B------:R-:W-:Y:S01]  /*67e0*/  FFMA.FTZ R78, R152, R11, -R31.reuse ;  /* 0x0000000b984e7223 */ /* 0x100fe2000001081f */
[----:B------:R-:W-:Y:S01]  /*67f0*/  FMNMX.FTZ R41, R188, R41, !PT ;  /* 0x00000029bc297209 */ /* 0x000fe20007810000 */
[--C-:B------:R-:W-:Y:S01]  /*6800*/  FFMA.FTZ R152, R80, R11, -R31.reuse ;  /* 0x0000000b50987223 */ /* 0x100fe2000001081f */
[----:B------:R-:W-:Y:S01]  /*6810*/  ISETP.GT.AND P5, PT, R21, 0x69, P4 ;  /* 0x000000691500780c */ /* 0x000fe200027a4270 */
[----:B------:R-:W0:Y:S01]  /*6820*/  MUFU.EX2 R25, R25 ;  /* 0x0000001900197308 */ /* 0x000e220000000800 */
[----:B------:R-:W-:Y:S01]  /*6830*/  FMNMX.FTZ R43, R166, R41, !PT ;  /* 0x00000029a62b7209 */ /* 0x000fe20007810000 */
[-C--:B-1----:R-:W-:Y:S01]  /*6840*/  FMUL.FTZ R88, R88, R0.reuse ;  /* 0x0000000058587220 */ /* 0x082fe20000410000 */
[----:B------:R-:W-:Y:S01]  /*6850*/  ISETP.LT.OR P5, PT, R15, 0x6a, P5 ;  /* 0x0000006a0f00780c */ /* 0x000fe20002fa1670 */
[-C--:B------:R-:W-:Y:S01]  /*6860*/  FMUL.FTZ R89, R89, R0.reuse ;  /* 0x0000000059597220 */ /* 0x080fe20000410000 */
[----:B------:R-:W-:Y:S01]  /*6870*/  FMNMX.FTZ R43, R70, R43, !PT ;  /* 0x0000002b462b7209 */ /* 0x000fe20007810000 */
[-C--:B------:R-:W-:Y:S01]  /*6880*/  FMUL.FTZ R92, R92, R0.reuse ;  /* 0x000000005c5c7220 */ /* 0x080fe20000410000 */
[----:B------:R-:W-:Y:S01]  /*6890*/  FSEL R52, R79, -INF , !P5 ;  /* 0xff8000004f347808 */ /* 0x000fe20006800000 */
[----:B------:R1:W-:Y:S01]  /*68a0*/  MUFU.EX2 R41, R47 ;  /* 0x0000002f00297308 */ /* 0x0003e20000000800 */
[----:B------:R-:W-:Y:S01]  /*68b0*/  ISETP.GT.AND P5, PT, R21, 0x70, P4 ;  /* 0x000000701500780c */ /* 0x000fe200027a4270 */
[-C--:B------:R-:W-:Y:S01]  /*68c0*/  FMUL.FTZ R93, R93, R0.reuse ;  /* 0x000000005d5d7220 */ /* 0x080fe20000410000 */
[----:B------:R-:W-:Y:S01]  /*68d0*/  FMNMX.FTZ R43, R162, R43, !PT ;  /* 0x0000002ba22b7209 */ /* 0x000fe20007810000 */
[-C--:B------:R-:W-:Y:S01]  /*68e0*/  FMUL.FTZ R96, R96, R0.reuse ;  /* 0x0000000060607220 */ /* 0x080fe20000410000 */
[----:B------:R-:W-:Y:S01]  /*68f0*/  ISETP.LT.OR P5, PT, R15, 0x71, P5 ;  /* 0x000000710f00780c */ /* 0x000fe20002fa1670 */
[-C--:B------:R-:W-:Y:S01]  /*6900*/  FMUL.FTZ R97, R97, R0.reuse ;  /* 0x0000000061617220 */ /* 0x080fe20000410000 */
[----:B------:R-:W-:Y:S01]  /*6910*/  FMNMX.FTZ R43, R158, R43, !PT ;  /* 0x0000002b9e2b7209 */ /* 0x000fe20007810000 */
[----:B------:R-:W2:Y:S01]  /*6920*/  MUFU.EX2 R26, R194 ;  /* 0x000000c2001a7308 */ /* 0x000ea20000000800 */
[----:B------:R-:W-:Y:S01]  /*6930*/  FSEL R82, R82, -INF , !P5 ;  /* 0xff80000052527808 */ /* 0x000fe20006800000 */
[--C-:B-1----:R-:W-:Y:S01]  /*6940*/  FFMA.FTZ R47, R72, R11, -R31.reuse ;  /* 0x0000000b482f7223 */ /* 0x102fe2000001081f */
[----:B------:R-:W-:Y:S01]  /*6950*/  ISETP.GT.AND P5, PT, R21, 0x71, P4 ;  /* 0x000000711500780c */ /* 0x000fe200027a4270 */
[-C--:B------:R-:W-:Y:S01]  /*6960*/  FMUL.FTZ R100, R100, R0.reuse ;  /* 0x0000000064647220 */ /* 0x080fe20000410000 */
[----:B------:R-:W-:Y:S01]  /*6970*/  FMNMX.FTZ R45, R156, R43, !PT ;  /* 0x0000002b9c2d7209 */ /* 0x000fe20007810000 */
[-C--:B------:R-:W-:Y:S01]  /*6980*/  FMUL.FTZ R101, R101, R0.reuse ;  /* 0x0000000065657220 */ /* 0x080fe20000410000 */
[----:B------:R-:W-:Y:S01]  /*6990*/  ISETP.LT.OR P5, PT, R15, 0x72, P5 ;  /* 0x000000720f00780c */ /* 0x000fe20002fa1670 */
[----:B------:R1:W-:Y:S01]  /*69a0*/  MUFU.EX2 R43, R49 ;  /* 0x00000031002b7308 */ /* 0x0003e20000000800 */
[----:B------:R-:W-:Y:S01]  /*69b0*/  FMNMX.FTZ R45, R154, R45, !PT ;  /* 0x0000002d9a2d7209 */ /* 0x000fe20007810000 */
[-C--:B------:R-:W-:Y:S01]  /*69c0*/  FMUL.FTZ R104, R104, R0.reuse ;  /* 0x0000000068687220 */ /* 0x080fe20000410000 */
[----:B------:R-:W-:Y:S01]  /*69d0*/  FSEL R56, R83, -INF , !P5 ;  /* 0xff80000053387808 */ /* 0x000fe20006800000 */
[-C--:B------:R-:W-:Y:S01]  /*69e0*/  FMUL.FTZ R105, R105, R0.reuse ;  /* 0x0000000069697220 */ /* 0x080fe20000410000 */
[C---:B------:R-:W-:Y:S01]  /*69f0*/  ISETP.GT.AND P5, PT, R21.reuse, 0x78, P4 ;  /* 0x000000781500780c */ /* 0x040fe200027a4270 */
[-C--:B------:R-:W-:Y:S01]  /*6a00*/  FMUL.FTZ R108, R108, R0.reuse ;  /* 0x000000006c6c7220 */ /* 0x080fe20000410000 */
[----:B------:R-:W-:Y:S01]  /*6a10*/  FMNMX.FTZ R45, R52, R45, !PT ;  /* 0x0000002d342d7209 */ /* 0x000fe20007810000 */
[----:B------:R-:W3:Y:S01]  /*6a20*/  MUFU.EX2 R164, R164 ;  /* 0x000000a400a47308 */ /* 0x000ee20000000800 */
[----:B------:R-:W-:Y:S01]  /*6a30*/  ISETP.GT.AND P4, PT, R21, 0x79, P4 ;  /* 0x000000791500780c */ /* 0x000fe20002784270 */
[--C-:B------:R-:W-:Y:S01]  /*6a40*/  FFMA.FTZ R21, R64, R11, -R31.reuse ;  /* 0x0000000b40157223 */ /* 0x100fe2000001081f */
[----:B------:R-:W-:Y:S01]  /*6a50*/  ISETP.LT.OR P5, PT, R15, 0x79, P5 ;  /* 0x000000790f00780c */ /* 0x000fe20002fa1670 */
[-C--:B------:R-:W-:Y:S01]  /*6a60*/  FMUL.FTZ R109, R109, R0.reuse ;  /* 0x000000006d6d7220 */ /* 0x080fe20000410000 */
[----:B------:R-:W-:Y:S01]  /*6a70*/  FMNMX.FTZ R45, R82, R45, !PT ;  /* 0x0000002d522d7209 */ /* 0x000fe20007810000 */
[-C--:B------:R-:W-:Y:S01]  /*6a80*/  FMUL.FTZ R112, R112, R0.reuse ;  /* 0x0000000070707220 */ /* 0x080fe20000410000 */
[----:B------:R-:W-:Y:S01]  /*6a90*/  ISETP.LT.OR P4, PT, R15, 0x7a, P4 ;  /* 0x0000007a0f00780c */ /* 0x000fe20002781670 */
[--C-:B------:R-:W-:Y:S01]  /*6aa0*/  FFMA.FTZ R15, R60, R11, -R31.reuse ;  /* 0x0000000b3c0f7223 */ /* 0x100fe2000001081f */
[----:B------:R-:W-:Y:S01]  /*6ab0*/  FSEL R86, R86, -INF , !P5 ;  /* 0xff80000056567808 */ /* 0x000fe20006800000 */
[----:B------:R-:W4:Y:S01]  /*6ac0*/  MUFU.EX2 R160, R160 ;  /* 0x000000a000a07308 */ /* 0x000f220000000800 */
[----:B------:R-:W-:Y:S01]  /*6ad0*/  FMNMX.FTZ R45, R56, R45, !PT ;  /* 0x0000002d382d7209 */ /* 0x000fe20007810000 */
[-C--:B------:R-:W-:Y:S01]  /*6ae0*/  FMUL.FTZ R113, R113, R0.reuse ;  /* 0x0000000071717220 */ /* 0x080fe20000410000 */
[----:B------:R-:W-:Y:S01]  /*6af0*/  FSEL R60, R87, -INF , !P4 ;  /* 0xff800000573c7808 */ /* 0x000fe20006000000 */
[-C--:B------:R-:W-:Y:S01]  /*6b00*/  FMUL.FTZ R116, R116, R0.reuse ;  /* 0x0000000074747220 */ /* 0x080fe20000410000 */
[----:B------:R-:W-:Y:S01]  /*6b10*/  FMNMX.FTZ R45, R86, R45, !PT ;  /* 0x0000002d562d7209 */ /* 0x000fe20007810000 */
[-C--:B------:R-:W-:Y:S01]  /*6b20*/  FMUL.FTZ R117, R117, R0.reuse ;  /* 0x0000000075757220 */ /* 0x080fe20000410000 */
[-C--:B------:R-:W-:Y:S01]  /*6b30*/  FMUL.FTZ R120, R120, R0.reuse ;  /* 0x0000000078787220 */ /* 0x080fe20000410000 */
[----:B------:R-:W5:Y:S01]  /*6b40*/  MUFU.EX2 R74, R74 ;  /* 0x0000004a004a7308 */ /* 0x000f620000000800 */
[----:B-1----:R-:W-:Y:S01]  /*6b50*/  FMNMX.FTZ R49, R60, R45, !PT ;  /* 0x0000002d3c317209 */ /* 0x002fe20007810000 */
[----:B------:R-:W-:Y:S01]  /*6b60*/  FFMA.FTZ R45, R68, R11, -R31 ;  /* 0x0000000b442d7223 */ /* 0x000fe2000001081f */
[-C--:B------:R-:W-:Y:S01]  /*6b70*/  FMUL.FTZ R121, R121, R0.reuse ;  /* 0x0000000079797220 */ /* 0x080fe20000410000 */
[-C--:B------:R-:W-:Y:S01]  /*6b80*/  FMUL.FTZ R124, R124, R0.reuse ;  /* 0x000000007c7c7220 */ /* 0x080fe20000410000 */
[-C--:B------:R-:W-:Y:S01]  /*6b90*/  FMUL.FTZ R125, R125, R0.reuse ;  /* 0x000000007d7d7220 */ /* 0x080fe20000410000 */
[----:B------:R-:W1:Y:S01]  /*6ba0*/  SHFL.BFLY PT, R64, R49, 0x2, 0x1f ;  /* 0x0c401f0031407f89 */ /* 0x000e6200000e0000 */
[-C--:B------:R-:W-:Y:S01]  /*6bb0*/  FMUL.FTZ R128, R128, R0.reuse ;  /* 0x0000000080807220 */ /* 0x080fe20000410000 */
[----:B------:R-:W5:Y:S01]  /*6bc0*/  MUFU.EX2 R78, R78 ;  /* 0x0000004e004e7308 */ /* 0x000f620000000800 */
[-C--:B------:R-:W-:Y:S01]  /*6bd0*/  FMUL.FTZ R129, R129, R0.reuse ;  /* 0x0000000081817220 */ /* 0x080fe20000410000 */
[-C--:B------:R-:W-:Y:S01]  /*6be0*/  FMUL.FTZ R132, R132, R0.reuse ;  /* 0x0000000084847220 */ /* 0x080fe20000410000 */
[-C--:B------:R-:W-:Y:S01]  /*6bf0*/  FMUL.FTZ R133, R133, R0.reuse ;  /* 0x0000000085857220 */ /* 0x080fe20000410000 */
[-C--:B------:R-:W-:Y:S01]  /*6c00*/  FMUL.FTZ R136, R136, R0.reuse ;  /* 0x0000000088887220 */ /* 0x080fe20000410000 */
[-C--:B------:R-:W-:Y:S01]  /*6c10*/  FMUL.FTZ R137, R137, R0.reuse ;  /* 0x0000000089897220 */ /* 0x080fe20000410000 */
[-C--:B------:R-:W-:Y:S01]  /*6c20*/  FMUL.FTZ R140, R140, R0.reuse ;  /* 0x000000008c8c7220 */ /* 0x080fe20000410000 */
[-C--:B------:R-:W-:Y:S01]  /*6c30*/  FMUL.FTZ R141, R141, R0.reuse ;  /* 0x000000008d8d7220 */ /* 0x080fe20000410000 */
[----:B------:R-:W5:Y:S01]  /*6c40*/  MUFU.EX2 R48, R48 ;  /* 0x0000003000307308 */ /* 0x000f620000000800 */
[-C--:B------:R-:W-:Y:S01]  /*6c50*/  FMUL.FTZ R144, R144, R0.reuse ;  /* 0x0000000090907220 */ /* 0x080fe20000410000 */
[-C--:B------:R-:W-:Y:S01]  /*6c60*/  FMUL.FTZ R145, R145, R0.reuse ;  /* 0x0000000091917220 */ /* 0x080fe20000410000 */
[-C--:B------:R-:W-:Y:S01]  /*6c70*/  FMUL.FTZ R148, R148, R0.reuse ;  /* 0x0000000094947220 */ /* 0x080fe20000410000 */
[----:B------:R-:W-:-:S04]  /*6c80*/  FMUL.FTZ R149, R149, R0 ;  /* 0x0000000095957220 */ /* 0x000fc80000410000 */
[----:B------:R-:W5:Y:S01]  /*6c90*/  MUFU.EX2 R40, R40 ;  /* 0x0000002800287308 */ /* 0x000f620000000800 */
[----:B-1----:R-:W-:Y:S01]  /*6ca0*/  FMNMX.FTZ R53, R49, R64, !PT ;  /* 0x0000004031357209 */ /* 0x002fe20007810000 */
[-CC-:B------:R-:W-:Y:S01]  /*6cb0*/  FFMA.FTZ R64, R20, R11.reuse, -R31.reuse ;  /* 0x0000000b14407223 */ /* 0x180fe2000001081f */
[-CC-:B------:R-:W-:Y:S01]  /*6cc0*/  FFMA.FTZ R49, R76, R11.reuse, -R31.reuse ;  /* 0x0000000b4c317223 */ /* 0x180fe2000001081f */
[----:B------:R-:W-:-:S04]  /*6cd0*/  FFMA.FTZ R31, R44, R11, -R31 ;  /* 0x0000000b2c1f7223 */ /* 0x000fc8000001081f */
[----:B------:R-:W1:Y:S01]  /*6ce0*/  MUFU.EX2 R15, R15 ;  /* 0x0000000f000f7308 */ /* 0x000e620000000800 */
[----:B------:R-:W0:Y:S07]  /*6cf0*/  SHFL.BFLY PT, R20, R53, 0x1, 0x1f ;  /* 0x0c201f0035147f89 */ /* 0x000e2e00000e0000 */
[----:B------:R-:W-:Y:S08]  /*6d00*/  MUFU.EX2 R22, R22 ;  /* 0x0000001600167308 */ /* 0x000ff00000000800 */
[----:B------:R-:W-:Y:S08]  /*6d10*/  MUFU.EX2 R21, R21 ;  /* 0x0000001500157308 */ /* 0x000ff00000000800 */
[----:B------:R-:W-:Y:S01]  /*6d20*/  MUFU.EX2 R28, R28 ;  /* 0x0000001c001c7308 */ /* 0x000fe20000000800 */
[----:B0-----:R-:W-:-:S04]  /*6d30*/  FMNMX.FTZ R20, R53, R20, !PT ;  /* 0x0000001435147209 */ /* 0x001fc80007810000 */
[C---:B------:R-:W-:Y:S01]  /*6d40*/  FSETP.NEU.FTZ.AND P4, PT, R20.reuse, -INF , PT ;  /* 0xff8000001400780b */ /* 0x040fe20003f9d000 */
[----:B------:R-:W-:Y:S02]  /*6d50*/  FMUL.FTZ R44, R20, R11 ;  /* 0x0000000b142c7220 */ /* 0x000fe40000410000 */
[----:B------:R-:W-:Y:S03]  /*6d60*/  MUFU.EX2 R45, R45 ;  /* 0x0000002d002d7308 */ /* 0x000fe60000000800 */
[----:B------:R-:W-:-:S05]  /*6d70*/  FSEL R53, R44, RZ, P4 ;  /* 0x000000ff2c357208 */ /* 0x000fca0002000000 */
[-C--:B------:R-:W-:Y:S01]  /*6d80*/  FFMA.FTZ R44, R35, R11.reuse, -R53 ;  /* 0x0000000b232c7223 */ /* 0x080fe20000010835 */
[----:B------:R-:W-:Y:S01]  /*6d90*/  FFMA.FTZ R35, R0, R4, R23 ;  /* 0x0000000400237223 */ /* 0x000fe20000010017 */
[-CC-:B------:R-:W-:Y:S01]  /*6da0*/  FFMA.FTZ R169, R50, R11.reuse, -R53.reuse ;  /* 0x0000000b32a97223 */ /* 0x180fe20000010835 */
[----:B------:R-:W-:Y:S02]  /*6db0*/  IMAD.U32 R50, RZ, RZ, UR5 ;  /* 0x00000005ff327e24 */ /* 0x000fe4000f8e00ff */
[-C--:B------:R-:W-:Y:S01]  /*6dc0*/  FFMA.FTZ R171, R54, R11.reuse, -R53 ;  /* 0x0000000b36ab7223 */ /* 0x080fe20000010835 */
[----:B------:R-:W-:Y:S01]  /*6dd0*/  FADD.FTZ R4, R186, R35 ;  /* 0x00000023ba047221 */ /* 0x000fe20000010000 */
[-CC-:B------:R-:W-:Y:S01]  /*6de0*/  FFMA.FTZ R181, R182, R11.reuse, -R53.reuse ;  /* 0x0000000bb6b57223 */ /* 0x180fe20000010835 */
[----:B------:R-:W-:Y:S01]  /*6df0*/  MUFU.EX2 R44, R44 ;  /* 0x0000002c002c7308 */ /* 0x000fe20000000800 */
[----:B------:R-:W-:Y:S01]  /*6e00*/  @!P1 LEA R54, R50, UR36, 0x3 ;  /* 0x0000002432369c11 */ /* 0x000fe2000f8e18ff */
[----:B------:R-:W-:Y:S01]  /*6e10*/  FADD.FTZ R35, R25, R4 ;  /* 0x0000000419237221 */ /* 0x000fe20000010000 */
[-CC-:B------:R-:W-:Y:S01]  /*6e20*/  FFMA.FTZ R183, R170, R11.reuse, -R53.reuse ;  /* 0x0000000baab77223 */ /* 0x180fe20000010835 */
[-CC-:B------:R-:W-:Y:S01]  /*6e30*/  FFMA.FTZ R68, R180, R11.reuse, -R53.reuse ;  /* 0x0000000bb4447223 */ /* 0x180fe20000010835 */
[-C--:B------:R-:W-:Y:S01]  /*6e40*/  FFMA.FTZ R177, R168, R11.reuse, -R53 ;  /* 0x0000000ba8b17223 */ /* 0x080fe20000010835 */
[----:B--2---:R-:W-:Y:S01]  /*6e50*/  FADD.FTZ R4, R26, R35 ;  /* 0x000000231a047221 */ /* 0x004fe20000010000 */
[-CC-:B------:R-:W-:Y:S01]  /*6e60*/  FFMA.FTZ R72, R178, R11.reuse, -R53.reuse ;  /* 0x0000000bb2487223 */ /* 0x180fe20000010835 */
[----:B------:R-:W-:Y:S01]  /*6e70*/  MUFU.EX2 R181, R181 ;  /* 0x000000b500b57308 */ /* 0x000fe20000000800 */
[-CC-:B------:R-:W-:Y:S01]  /*6e80*/  FFMA.FTZ R179, R38, R11.reuse, -R53.reuse ;  /* 0x0000000b26b37223 */ /* 0x180fe20000010835 */
[----:B------:R-:W-:Y:S01]  /*6e90*/  FADD.FTZ R35, R27, R4 ;  /* 0x000000041b237221 */ /* 0x000fe20000010000 */
[-CC-:B------:R-:W-:Y:S01]  /*6ea0*/  FFMA.FTZ R165, R58, R11.reuse, -R53.reuse ;  /* 0x0000000b3aa57223 */ /* 0x180fe20000010835 */
[-CC-:B------:R-:W-:Y:S01]  /*6eb0*/  FFMA.FTZ R38, R176, R11.reuse, -R53.reuse ;  /* 0x0000000bb0267223 */ /* 0x180fe20000010835 */
[-C--:B------:R-:W-:Y:S01]  /*6ec0*/  FFMA.FTZ R173, R42, R11.reuse, -R53 ;  /* 0x0000000b2aad7223 */ /* 0x080fe20000010835 */
[----:B------:R-:W-:Y:S01]  /*6ed0*/  FADD.FTZ R4, R66, R35 ;  /* 0x0000002342047221 */ /* 0x000fe20000010000 */
[--C-:B------:R-:W-:Y:S01]  /*6ee0*/  FFMA.FTZ R42, R174, R11, -R53.reuse ;  /* 0x0000000bae2a7223 */ /* 0x100fe20000010835 */
[----:B------:R-:W-:Y:S01]  /*6ef0*/  MUFU.EX2 R183, R183 ;  /* 0x000000b700b77308 */ /* 0x000fe20000000800 */
[----:B------:R-:W-:Y:S01]  /*6f00*/  F2FP.F16.F32.PACK_AB R180, R186, R23 ;  /* 0x00000017bab4723e */ /* 0x000fe200000000ff */
[----:B------:R-:W-:Y:S01]  /*6f10*/  FADD.FTZ R35, R29, R4 ;  /* 0x000000041d237221 */ /* 0x000fe20000010000 */
[--C-:B------:R-:W-:Y:S01]  /*6f20*/  FFMA.FTZ R175, R172, R11, -R53.reuse ;  /* 0x0000000bacaf7223 */ /* 0x100fe20000010835 */
[----:B------:R-:W-:Y:S01]  /*6f30*/  F2FP.F16.F32.PACK_AB R182, R26, R25 ;  /* 0x000000191ab6723e */ /* 0x000fe200000000ff */
[-C--:B------:R-:W-:Y:S01]  /*6f40*/  FFMA.FTZ R34, R34, R11.reuse, -R53 ;  /* 0x0000000b22227223 */ /* 0x080fe20000010835 */
[----:B---3--:R-:W-:Y:S01]  /*6f50*/  FADD.FTZ R4, R164, R35 ;  /* 0x00000023a4047221 */ /* 0x008fe20000010000 */
[-CC-:B------:R-:W-:Y:S01]  /*6f60*/  FFMA.FTZ R46, R46, R11.reuse, -R53.reuse ;  /* 0x0000000b2e2e7223 */ /* 0x180fe20000010835 */
[----:B------:R-:W-:Y:S01]  /*6f70*/  MUFU.EX2 R68, R68 ;  /* 0x0000004400447308 */ /* 0x000fe20000000800 */
[-CC-:B------:R-:W-:Y:S01]  /*6f80*/  FFMA.FTZ R30, R30, R11.reuse, -R53.reuse ;  /* 0x0000000b1e1e7223 */ /* 0x180fe20000010835 */
[----:B------:R-:W-:Y:S01]  /*6f90*/  FADD.FTZ R35, R33, R4 ;  /* 0x0000000421237221 */ /* 0x000fe20000010000 */
[-CC-:B------:R-:W-:Y:S01]  /*6fa0*/  FFMA.FTZ R184, R184, R11.reuse, -R53.reuse ;  /* 0x0000000bb8b87223 */ /* 0x180fe20000010835 */
[-CC-:B------:R-:W-:Y:S01]  /*6fb0*/  FFMA.FTZ R62, R62, R11.reuse, -R53.reuse ;  /* 0x0000000b3e3e7223 */ /* 0x180fe20000010835 */
[-C--:B------:R-:W-:Y:S01]  /*6fc0*/  FFMA.FTZ R190, R190, R11.reuse, -R53 ;  /* 0x0000000bbebe7223 */ /* 0x080fe20000010835 */
[----:B----4-:R-:W-:Y:S01]  /*6fd0*/  FADD.FTZ R4, R160, R35 ;  /* 0x00000023a0047221 */ /* 0x010fe20000010000 */
[----:B------:R-:W-:Y:S01]  /*6fe0*/  FSEL R35, R20, RZ, P4 ;  /* 0x000000ff14237208 */ /* 0x000fe20002000000 */
[----:B------:R-:W-:Y:S01]  /*6ff0*/  MUFU.EX2 R177, R177 ;  /* 0x000000b100b17308 */ /* 0x000fe20000000800 */
[----:B------:R-:W-:Y:S01]  /*7000*/  FFMA.FTZ R188, R188, R11, -R53 ;  /* 0x0000000bbcbc7223 */ /* 0x000fe20000010835 */
[----:B------:R-:W-:Y:S01]  /*7010*/  FADD.FTZ R55, R37, R4 ;  /* 0x0000000425377221 */ /* 0x000fe20000010000 */
[----:B------:R-:W-:-:S02]  /*7020*/  @!P1 VIADD R54, R54, 0x28860 ;  /* 0x0002886036369836 */ /* 0x000fc40000000000 */
[----:B------:R-:W-:Y:S01]  /*7030*/  FADD.FTZ R4, -R35, R12 ;  /* 0x0000000c23047221 */ /* 0x000fe20000010100 */
[-C--:B------:R-:W-:Y:S01]  /*7040*/  FFMA.FTZ R70, R70, R11.reuse, -R53 ;  /* 0x0000000b46467223 */ /* 0x080fe20000010835 */
[----:B-----5:R-:W-:Y:S01]  /*7050*/  FADD.FTZ R50, R74, R55 ;  /* 0x000000374a327221 */ /* 0x020fe20000010000 */
[-CC-:B------:R-:W-:Y:S01]  /*7060*/  FFMA.FTZ R57, R154, R11.reuse, -R53.reuse ;  /* 0x0000000b9a397223 */ /* 0x180fe20000010835 */
[-C--:B------:R-:W-:Y:S01]  /*7070*/  FMUL.FTZ R4, R4, R11.reuse ;  /* 0x0000000b04047220 */ /* 0x080fe20000410000 */
[----:B------:R-:W-:Y:S01]  /*7080*/  MUFU.EX2 R24, R24 ;  /* 0x0000001800187308 */ /* 0x000fe20000000800 */
[----:B------:R-:W-:Y:S01]  /*7090*/  FADD.FTZ R35, R39, R50 ;  /* 0x0000003227237221 */ /* 0x000fe20000010000 */
[----:B------:R-:W-:Y:S01]  /*70a0*/  @!P1 PRMT R54, RZ, 0x654, R54 ;  /* 0x00000654ff369816 */ /* 0x000fe20000000036 */
[-CC-:B------:R-:W-:Y:S01]  /*70b0*/  FFMA.FTZ R52, R52, R11.reuse, -R53.reuse ;  /* 0x0000000b34347223 */ /* 0x180fe20000010835 */
[-C--:B------:R-:W-:Y:S01]  /*70c0*/  FFMA.FTZ R82, R82, R11.reuse, -R53 ;  /* 0x0000000b52527223 */ /* 0x080fe20000010835 */
[----:B------:R-:W-:Y:S01]  /*70d0*/  FADD.FTZ R50, R78, R35 ;  /* 0x000000234e327221 */ /* 0x000fe20000010000 */
[----:B------:R0:W-:Y:S01]  /*70e0*/  @!P1 SYNCS.ARRIVE.TRANS64.RED.A1T0 RZ, [R54+URZ], RZ ;  /* 0x000000ff36ff99a7 */ /* 0x0001e2000810043f */
[-CC-:B------:R-:W-:Y:S01]  /*70f0*/  FFMA.FTZ R56, R56, R11.reuse, -R53.reuse ;  /* 0x0000000b38387223 */ /* 0x180fe20000010835 */
[----:B------:R2:W3:Y:S01]  /*7100*/  MUFU.EX2 R35, R4 ;  /* 0x0000000400237308 */ /* 0x0004e20000000800 */
[----:B------:R-:W-:Y:S01]  /*7110*/  FADD.FTZ R55, R41, R50 ;  /* 0x0000003229377221 */ /* 0x000fe20000010000 */
[----:B------:R-:W-:Y:S01]  /*7120*/  FFMA.FTZ R86, R86, R11, -R53 ;  /* 0x0000000b56567223 */ /* 0x000fe20000010835 */
[----:B------:R-:W-:Y:S01]  /*7130*/  ISETP.GT.AND P4, PT, R10, R13, PT ;  /* 0x0000000d0a00720c */ /* 0x000fe20003f84270 */
[----:B------:R-:W-:Y:S01]  /*7140*/  UMOV UR5, UR4 ;  /* 0x0000000400057c82 */ /* 0x000fe20008000000 */
[----:B------:R-:W-:Y:S01]  /*7150*/  FADD.FTZ R50, R48, R55 ;  /* 0x0000003730327221 */ /* 0x000fe20000010000 */
[--C-:B0-----:R-:W-:Y:S01]  /*7160*/  FFMA.FTZ R54, R158, R11, -R53.reuse ;  /* 0x0000000b9e367223 */ /* 0x101fe20000010835 */
[----:B------:R-:W-:Y:S01]  /*7170*/  F2FP.F16.F32.PACK_AB R178, R164, R29 ;  /* 0x0000001da4b2723e */ /* 0x000fe200000000ff */
[----:B------:R-:W0:Y:S01]  /*7180*/  MUFU.EX2 R72, R72 ;  /* 0x0000004800487308 */ /* 0x000e220000000800 */
[----:B------:R-:W-:Y:S01]  /*7190*/  FADD.FTZ R55, R43, R50 ;  /* 0x000000322b377221 */ /* 0x000fe20000010000 */
[----:B------:R-:W-:Y:S01]  /*71a0*/  FFMA.FTZ R50, R162, R11, -R53 ;  /* 0x0000000ba2327223 */ /* 0x000fe20000010835 */
[----:B------:R-:W-:Y:S01]  /*71b0*/  F2FP.F16.F32.PACK_AB R172, R160, R33 ;  /* 0x00000021a0ac723e */ /* 0x000fe200000000ff */
[----:B------:R-:W-:-:S02]  /*71c0*/  VIADD R10, R10, 0xffffffff ;  /* 0xffffffff0a0a7836 */ /* 0x000fc40000000000 */
[----:B--2---:R-:W-:Y:S01]  /*71d0*/  FADD.FTZ R4, R40, R55 ;  /* 0x0000003728047221 */ /* 0x004fe20000010000 */
[----:B------:R-:W-:Y:S01]  /*71e0*/  FFMA.FTZ R55, R156, R11, -R53 ;  /* 0x0000000b9c377223 */ /* 0x000fe20000010835 */
[----:B------:R-:W-:Y:S01]  /*71f0*/  F2FP.F16.F32.PACK_AB R176, R66, R27 ;  /* 0x0000001b42b0723e */ /* 0x000fe200000000ff */
[----:B------:R-:W2:Y:S01]  /*7200*/  MUFU.EX2 R47, R47 ;  /* 0x0000002f002f7308 */ /* 0x000ea20000000800 */
[----:B-1----:R-:W-:Y:S01]  /*7210*/  FADD.FTZ R59, R15, R4 ;  /* 0x000000040f3b7221 */ /* 0x002fe20000010000 */
[----:B---3--:R-:W-:Y:S01]  /*7220*/  FFMA.FTZ R4, R35, R3, R44 ;  /* 0x0000000323047223 */ /* 0x008fe2000001002c */
[----:B------:R-:W-:Y:S01]  /*7230*/  F2FP.F16.F32.PACK_AB R174, R74, R37 ;  /* 0x000000254aae723e */ /* 0x000fe200000000ff */
        /* <DEDUP_REMOVED lines=12> */
[----:B------:R-:W3:Y:S01]  /*7300*/  MUFU.EX2 R64, R64 ;  /* 0x0000004000407308 */ /* 0x000ee20000000800 */
[----:B------:R-:W-:Y:S01]  /*7310*/  FADD.FTZ R23, R45, R58 ;  /* 0x0000003a2d177221 */ /* 0x000fe20000010000 */
[----:B------:R-:W-:Y:S01]  /*7320*/  FADD.FTZ R3, R177, R4 ;  /* 0x00000004b1037221 */ /* 0x000fe20000010000 */
[----:B------:R-:W-:Y:S01]  /*7330*/  F2FP.F16.F32.PACK_AB R160, R28, R21 ;  /* 0x000000151ca0723e */ /* 0x000fe200000000ff */
[----:B------:R-:W-:Y:S01]  /*7340*/  FMUL.FTZ R94, R94, R35 ;  /* 0x000000235e5e7220 */ /* 0x000fe20000410000 */
[----:B------:R-:W-:Y:S01]  /*7350*/  FADD.FTZ R26, R24, R23 ;  /* 0x00000017181a7221 */ /* 0x000fe20000010000 */
[----:B0-----:R-:W-:Y:S01]  /*7360*/  FADD.FTZ R4, R72, R3 ;  /* 0x0000000348047221 */ /* 0x001fe20000010000 */
[----:B------:R-:W-:Y:S01]  /*7370*/  F2FP.F16.F32.PACK_AB R162, R24, R45 ;  /* 0x0000002d18a2723e */ /* 0x000fe200000000ff */
[----:B------:R-:W0:Y:S01]  /*7380*/  MUFU.EX2 R38, R38 ;  /* 0x0000002600267308 */ /* 0x000e220000000800 */
[----:B--2---:R-:W-:Y:S01]  /*7390*/  FADD.FTZ R23, R47, R26 ;  /* 0x0000001a2f177221 */ /* 0x004fe20000010000 */
[----:B-1----:R-:W-:Y:S01]  /*73a0*/  FADD.FTZ R3, R179, R4 ;  /* 0x00000004b3037221 */ /* 0x002fe20000010000 */
[----:B------:R-:W-:Y:S01]  /*73b0*/  F2FP.F16.F32.PACK_AB R181, R181, R44 ;  /* 0x0000002cb5b5723e */ /* 0x000fe200000000ff */
[----:B------:R-:W-:Y:S01]  /*73c0*/  FMUL.FTZ R95, R95, R35 ;  /* 0x000000235f5f7220 */ /* 0x000fe20000410000 */
[----:B------:R-:W-:Y:S01]  /*73d0*/  F2FP.F16.F32.PACK_AB R183, R68, R183 ;  /* 0x000000b744b7723e */ /* 0x000fe200000000ff */
[----:B------:R-:W-:Y:S01]  /*73e0*/  FMUL.FTZ R98, R98, R35 ;  /* 0x0000002362627220 */ /* 0x000fe20000410000 */
[----:B------:R-:W-:Y:S01]  /*73f0*/  F2FP.F16.F32.PACK_AB R177, R72, R177 ;  /* 0x000000b148b1723e */ /* 0x000fe200000000ff */
[----:B------:R-:W1:Y:S01]  /*7400*/  MUFU.EX2 R49, R49 ;  /* 0x0000003100317308 */ /* 0x000e620000000800 */
[C---:B---3--:R-:W-:Y:S01]  /*7410*/  FADD.FTZ R26, R64.reuse, R23 ;  /* 0x00000017401a7221 */ /* 0x048fe20000010000 */
[----:B------:R-:W-:Y:S01]  /*7420*/  F2FP.F16.F32.PACK_AB R156, R64, R47 ;  /* 0x0000002f409c723e */ /* 0x000fe200000000ff */
[-C--:B------:R-:W-:Y:S01]  /*7430*/  FMUL.FTZ R99, R99, R35.reuse ;  /* 0x0000002363637220 */ /* 0x080fe20000410000 */
[-C--:B------:R-:W-:Y:S01]  /*7440*/  FMUL.FTZ R102, R102, R35.reuse ;  /* 0x0000002366667220 */ /* 0x080fe20000410000 */
[-C--:B------:R-:W-:Y:S01]  /*7450*/  FMUL.FTZ R103, R103, R35.reuse ;  /* 0x0000002367677220 */ /* 0x080fe20000410000 */
[-C--:B------:R-:W-:Y:S01]  /*7460*/  FMUL.FTZ R106, R106, R35.reuse ;  /* 0x000000236a6a7220 */ /* 0x080fe20000410000 */
[----:B------:R-:W-:Y:S01]  /*7470*/  FMUL.FTZ R107, R107, R35 ;  /* 0x000000236b6b7220 */ /* 0x000fe20000410000 */
[----:B------:R-:W2:Y:S01]  /*7480*/  MUFU.EX2 R173, R173 ;  /* 0x000000ad00ad7308 */ /* 0x000ea20000000800 */
[C---:B0-----:R-:W-:Y:S01]  /*7490*/  FADD.FTZ R4, R38.reuse, R3 ;  /* 0x0000000326047221 */ /* 0x041fe20000010000 */
[----:B------:R-:W-:Y:S01]  /*74a0*/  F2FP.F16.F32.PACK_AB R179, R38, R179 ;  /* 0x000000b326b3723e */ /* 0x000fe200000000ff */
[-C--:B------:R-:W-:Y:S01]  /*74b0*/  FMUL.FTZ R110, R110, R35.reuse ;  /* 0x000000236e6e7220 */ /* 0x080fe20000410000 */
[-C--:B------:R-:W-:Y:S01]  /*74c0*/  FMUL.FTZ R111, R111, R35.reuse ;  /* 0x000000236f6f7220 */ /* 0x080fe20000410000 */
[-C--:B------:R-:W-:Y:S01]  /*74d0*/  FMUL.FTZ R114, R114, R35.reuse ;  /* 0x0000002372727220 */ /* 0x080fe20000410000 */
[-C--:B------:R-:W-:Y:S01]  /*74e0*/  FMUL.FTZ R115, R115, R35.reuse ;  /* 0x0000002373737220 */ /* 0x080fe20000410000 */
[-C--:B------:R-:W-:Y:S01]  /*74f0*/  FMUL.FTZ R118, R118, R35.reuse ;  /* 0x0000002376767220 */ /* 0x080fe20000410000 */
[----:B------:R-:W0:Y:S01]  /*7500*/  MUFU.EX2 R36, R36 ;  /* 0x0000002400247308 */ /* 0x000e220000000800 */
[----:B-1----:R-:W-:Y:S01]  /*7510*/  FADD.FTZ R23, R49, R26 ;  /* 0x0000001a31177221 */ /* 0x002fe20000010000 */
[-C--:B------:R-:W-:Y:S01]  /*7520*/  FMUL.FTZ R119, R119, R35.reuse ;  /* 0x0000002377777220 */ /* 0x080fe20000410000 */
[-C--:B------:R-:W-:Y:S01]  /*7530*/  FMUL.FTZ R122, R122, R35.reuse ;  /* 0x000000237a7a7220 */ /* 0x080fe20000410000 */
[-C--:B------:R-:W-:Y:S01]  /*7540*/  FMUL.FTZ R123, R123, R35.reuse ;  /* 0x000000237b7b7220 */ /* 0x080fe20000410000 */
[-C--:B------:R-:W-:Y:S01]  /*7550*/  FMUL.FTZ R126, R126, R35.reuse ;  /* 0x000000237e7e7220 */ /* 0x080fe20000410000 */
[-C--:B------:R-:W-:Y:S01]  /*7560*/  FMUL.FTZ R127, R127, R35.reuse ;  /* 0x000000237f7f7220 */ /* 0x080fe20000410000 */
[-C--:B------:R-:W-:Y:S01]  /*7570*/  FMUL.FTZ R130, R130, R35.reuse ;  /* 0x0000002382827220 */ /* 0x080fe20000410000 */
[----:B------:R-:W1:Y:S01]  /*7580*/  MUFU.EX2 R42, R42 ;  /* 0x0000002a002a7308 */ /* 0x000e620000000800 */
[----:B--2---:R-:W-:Y:S01]  /*7590*/  FADD.FTZ R3, R173, R4 ;  /* 0x00000004ad037221 */ /* 0x004fe20000010000 */
[-C--:B------:R-:W-:Y:S01]  /*75a0*/  FMUL.FTZ R131, R131, R35.reuse ;  /* 0x0000002383837220 */ /* 0x080fe20000410000 */
[-C--:B------:R-:W-:Y:S01]  /*75b0*/  FMUL.FTZ R134, R134, R35.reuse ;  /* 0x0000002386867220 */ /* 0x080fe20000410000 */
[-C--:B------:R-:W-:Y:S01]  /*75c0*/  FMUL.FTZ R135, R135, R35.reuse ;  /* 0x0000002387877220 */ /* 0x080fe20000410000 */
[-C--:B------:R-:W-:Y:S01]  /*75d0*/  FMUL.FTZ R138, R138, R35.reuse ;  /* 0x000000238a8a7220 */ /* 0x080fe20000410000 */
[-C--:B------:R-:W-:Y:S01]  /*75e0*/  FMUL.FTZ R139, R139, R35.reuse ;  /* 0x000000238b8b7220 */ /* 0x080fe20000410000 */
[----:B------:R-:W-:Y:S01]  /*75f0*/  FMUL.FTZ R142, R142, R35 ;  /* 0x000000238e8e7220 */ /* 0x000fe20000410000 */
[----:B------:R-:W-:Y:S01]  /*7600*/  MUFU.EX2 R152, R152 ;  /* 0x0000009800987308 */ /* 0x000fe20000000800 */
[C---:B0-----:R-:W-:Y:S01]  /*7610*/  FADD.FTZ R23, R36.reuse, R23 ;  /* 0x0000001724177221 */ /* 0x041fe20000010000 */
[----:B------:R-:W-:Y:S01]  /*7620*/  F2FP.F16.F32.PACK_AB R158, R36, R49 ;  /* 0x00000031249e723e */ /* 0x000fe200000000ff */
[-C--:B------:R-:W-:Y:S01]  /*7630*/  FMUL.FTZ R143, R143, R35.reuse ;  /* 0x000000238f8f7220 */ /* 0x080fe20000410000 */
[-C--:B------:R-:W-:Y:S01]  /*7640*/  FMUL.FTZ R146, R146, R35.reuse ;  /* 0x0000002392927220 */ /* 0x080fe20000410000 */
[-C--:B------:R-:W-:Y:S01]  /*7650*/  FMUL.FTZ R147, R147, R35.reuse ;  /* 0x0000002393937220 */ /* 0x080fe20000410000 */
[-C--:B------:R-:W-:Y:S01]  /*7660*/  FMUL.FTZ R150, R150, R35.reuse ;  /* 0x0000002396967220 */ /* 0x080fe20000410000 */
[----:B------:R-:W-:Y:S01]  /*7670*/  FMUL.FTZ R151, R151, R35 ;  /* 0x0000002397977220 */ /* 0x000fe20000410000 */
[----:B------:R-:W0:Y:S01]  /*7680*/  MUFU.EX2 R175, R175 ;  /* 0x000000af00af7308 */ /* 0x000e220000000800 */
[C---:B-1----:R-:W-:Y:S01]  /*7690*/  FADD.FTZ R4, R42.reuse, R3 ;  /* 0x000000032a047221 */ /* 0x042fe20000010000 */
[----:B------:R-:W-:Y:S01]  /*76a0*/  F2FP.F16.F32.PACK_AB R173, R42, R173 ;  /* 0x000000ad2aad723e */ /* 0x000fe200000000ff */
[----:B------:R-:W-:-:S05]  /*76b0*/  IMAD.MOV.U32 R0, RZ, RZ, R14 ;  /* 0x000000ffff007224 */ /* 0x000fca00078e000e */
[----:B------:R-:W-:Y:S08]  /*76c0*/  MUFU.EX2 R51, R51 ;  /* 0x0000003300337308 */ /* 0x000ff00000000800 */
[----:B------:R-:W1:Y:S01]  /*76d0*/  MUFU.EX2 R34, R34 ;  /* 0x0000002200227308 */ /* 0x000e620000000800 */
[----:B0-----:R-:W-:-:S07]  /*76e0*/  FADD.FTZ R3, R175, R4 ;  /* 0x00000004af037221 */ /* 0x001fce0000010000 */
[----:B------:R-:W-:Y:S08]  /*76f0*/  MUFU.EX2 R32, R32 ;  /* 0x0000002000207308 */ /* 0x000ff00000000800 */
[----:B------:R-:W0:Y:S01]  /*7700*/  MUFU.EX2 R169, R169 ;  /* 0x000000a900a97308 */ /* 0x000e220000000800 */
[C---:B-1----:R-:W-:Y:S01]  /*7710*/  FADD.FTZ R4, R34.reuse, R3 ;  /* 0x0000000322047221 */ /* 0x042fe20000010000 */
[----:B------:R-:W-:-:S06]  /*7720*/  F2FP.F16.F32.PACK_AB R175, R34, R175 ;  /* 0x000000af22af723e */ /* 0x000fcc00000000ff */
[----:B------:R-:W1:Y:S08]  /*7730*/  MUFU.EX2 R31, R31 ;  /* 0x0000001f001f7308 */ /* 0x000e700000000800 */
[----:B------:R-:W2:Y:S01]  /*7740*/  MUFU.EX2 R46, R46 ;  /* 0x0000002e002e7308 */ /* 0x000ea20000000800 */
[----:B0-----:R-:W-:-:S07]  /*7750*/  FADD.FTZ R3, R169, R4 ;  /* 0x00000004a9037221 */ /* 0x001fce0000010000 */
[----:B------:R0:W-:Y:S01]  /*7760*/  MUFU.EX2 R12, R30 ;  /* 0x0000001e000c7308 */ /* 0x0001e20000000800 */
[----:B-1----:R-:W-:-:S07]  /*7770*/  F2FP.F16.F32.PACK_AB R154, R31, R32 ;  /* 0x000000201f9a723e */ /* 0x002fce00000000ff */
[----:B------:R-:W1:Y:S01]  /*7780*/  MUFU.EX2 R171, R171 ;  /* 0x000000ab00ab7308 */ /* 0x000e620000000800 */
[----:B0-----:R-:W-:Y:S01]  /*7790*/  FFMA.FTZ R30, R166, R11, -R53 ;  /* 0x0000000ba61e7223 */ /* 0x001fe20000010835 */
[----:B------:R-:W-:Y:S01]  /*77a0*/  F2FP.F16.F32.PACK_AB R166, R22, R15 ;  /* 0x0000000f16a6723e */ /* 0x000fe200000000ff */
[----:B------:R-:W-:Y:S01]  /*77b0*/  FADD.FTZ R22, R152, R23 ;  /* 0x0000001798167221 */ /* 0x000fe20000010000 */
[----:B------:R-:W-:Y:S01]  /*77c0*/  FFMA.FTZ R53, R60, R11, -R53 ;  /* 0x0000000b3c357223 */ /* 0x000fe20000010835 */
[C---:B------:R-:W-:Y:S02]  /*77d0*/  F2FP.F16.F32.PACK_AB R152, R51.reuse, R152 ;  /* 0x000000983398723e */ /* 0x040fe400000000ff */
[----:B------:R-:W-:Y:S01]  /*77e0*/  FADD.FTZ R15, R51, R22 ;  /* 0x00000016330f7221 */ /* 0x000fe20000010000 */
[----:B------:R-:W0:Y:S01]  /*77f0*/  MUFU.EX2 R165, R165 ;  /* 0x000000a500a57308 */ /* 0x000e220000000800 */
[----:B--2---:R-:W-:Y:S02]  /*7800*/  F2FP.F16.F32.PACK_AB R169, R46, R169 ;  /* 0x000000a92ea9723e */ /* 0x004fe400000000ff */
[----:B------:R-:W-:Y:S01]  /*7810*/  FADD.FTZ R22, R32, R15 ;  /* 0x0000000f20167221 */ /* 0x000fe20000010000 */
[----:B------:R-:W-:-:S03]  /*7820*/  IMAD.MOV.U32 R15, RZ, RZ, R2 ;  /* 0x000000ffff0f7224 */ /* 0x000fc600078e0002 */
[----:B------:R-:W-:Y:S01]  /*7830*/  FADD.FTZ R4, R31, R22 ;  /* 0x000000161f047221 */ /* 0x000fe20000010000 */
[----:B------:R-:W2:Y:S01]  /*7840*/  MUFU.EX2 R184, R184 ;  /* 0x000000b800b87308 */ /* 0x000ea20000000800 */
[----:B------:R-:W-:-:S04]  /*7850*/  FADD.FTZ R22, R46, R3 ;  /* 0x000000032e167221 */ /* 0x000fc80000010000 */
[----:B-1----:R-:W-:Y:S01]  /*7860*/  FADD.FTZ R3, R171, R22 ;  /* 0x00000016ab037221 */ /* 0x002fe20000010000 */
[C---:B------:R-:W-:Y:S02]  /*7870*/  F2FP.F16.F32.PACK_AB R171, R12.reuse, R171 ;  /* 0x000000ab0cab723e */ /* 0x040fe400000000ff */
[----:B------:R-:W1:Y:S01]  /*7880*/  MUFU.EX2 R167, R62 ;  /* 0x0000003e00a77308 */ /* 0x000e620000000800 */
[----:B------:R-:W-:Y:S01]  /*7890*/  FADD.FTZ R22, R12, R3 ;  /* 0x000000030c167221 */ /* 0x000fe20000010000 */
[----:B------:R-:W-:-:S03]  /*78a0*/  IMAD.MOV.U32 R12, RZ, RZ, R20 ;  /* 0x000000ffff0c7224 */ /* 0x000fc600078e0014 */
[----:B0-----:R-:W-:-:S03]  /*78b0*/  FADD.FTZ R22, R165, R22 ;  /* 0x00000016a5167221 */ /* 0x001fc60000010000 */
[----:B------:R-:W0:Y:S01]  /*78c0*/  MUFU.EX2 R190, R190 ;  /* 0x000000be00be7308 */ /* 0x000e220000000800 */
[C---:B--2---:R-:W-:Y:S01]  /*78d0*/  FADD.FTZ R22, R184.reuse, R22 ;  /* 0x00000016b8167221 */ /* 0x044fe20000010000 */
[----:B------:R-:W-:-:S06]  /*78e0*/  F2FP.F16.F32.PACK_AB R165, R184, R165 ;  /* 0x000000a5b8a5723e */ /* 0x000fcc00000000ff */
[----:B------:R-:W2:Y:S01]  /*78f0*/  MUFU.EX2 R161, R188 ;  /* 0x000000bc00a17308 */ /* 0x000ea20000000800 */
[----:B-1----:R-:W-:-:S07]  /*7900*/  FADD.FTZ R22, R167, R22 ;  /* 0x00000016a7167221 */ /* 0x002fce0000010000 */
[----:B------:R-:W1:Y:S01]  /*7910*/  MUFU.EX2 R30, R30 ;  /* 0x0000001e001e7308 */ /* 0x000e620000000800 */
[C---:B0-----:R-:W-:Y:S01]  /*7920*/  FADD.FTZ R22, R190.reuse, R22 ;  /* 0x00000016be167221 */ /* 0x041fe20000010000 */
[----:B------:R-:W-:-:S06]  /*7930*/  F2FP.F16.F32.PACK_AB R167, R190, R167 ;  /* 0x000000a7bea7723e */ /* 0x000fcc00000000ff */
[----:B------:R-:W0:Y:S01]  /*7940*/  MUFU.EX2 R163, R70 ;  /* 0x0000004600a37308 */ /* 0x000e220000000800 */
[----:B--2---:R-:W-:-:S07]  /*7950*/  FADD.FTZ R22, R161, R22 ;  /* 0x00000016a1167221 */ /* 0x004fce0000010000 */
[----:B------:R-:W2:Y:S01]  /*7960*/  MUFU.EX2 R50, R50 ;  /* 0x0000003200327308 */ /* 0x000ea20000000800 */
[C---:B-1----:R-:W-:Y:S01]  /*7970*/  FADD.FTZ R22, R30.reuse, R22 ;  /* 0x000000161e167221 */ /* 0x042fe20000010000 */
[----:B------:R-:W-:-:S06]  /*7980*/  F2FP.F16.F32.PACK_AB R161, R30, R161 ;  /* 0x000000a11ea1723e */ /* 0x000fcc00000000ff */
[----:B------:R-:W1:Y:S01]  /*7990*/  MUFU.EX2 R157, R54 ;  /* 0x00000036009d7308 */ /* 0x000e620000000800 */
[----:B0-----:R-:W-:-:S07]  /*79a0*/  FADD.FTZ R22, R163, R22 ;  /* 0x00000016a3167221 */ /* 0x001fce0000010000 */
        /* <DEDUP_REMOVED lines=17> */
[----:B------:R-:W-:-:S03]  /*7ac0*/  F2FP.F16.F32.PACK_AB R153, R56, R153 ;  /* 0x000000993899723e */ /* 0x000fc600000000ff */
[----:B-1----:R-:W-:-:S04]  /*7ad0*/  FADD.FTZ R22, R155, R22 ;  /* 0x000000169b167221 */ /* 0x002fc80000010000 */
[C---:B0-----:R-:W-:Y:S01]  /*7ae0*/  FADD.FTZ R3, R53.reuse, R22 ;  /* 0x0000001635037221 */ /* 0x041fe20000010000 */
[----:B------:R-:W-:Y:S01]  /*7af0*/  F2FP.F16.F32.PACK_AB R155, R53, R155 ;  /* 0x0000009b359b723e */ /* 0x000fe200000000ff */
[----:B------:R-:W-:Y:S06]  /*7b00*/  @P4 BRA `(.L_x_993) ;  /* 0xffffffcc00f84947 */ /* 0x000fec000383ffff */
[----:B------:R-:W-:Y:S02]  /*7b10*/  IMAD.MOV.U32 R12, RZ, RZ, R20 ;  /* 0x000000ffff0c7224 */ /* 0x000fe400078e0014 */
[----:B------:R-:W-:-:S07]  /*7b20*/  IMAD.MOV.U32 R0, RZ, RZ, R14 ;  /* 0x000000ffff007224 */ /* 0x000fce00078e000e */
.L_x_976:
[----:B------:R-:W0:Y:S01]  /*7b30*/  LDC R13, c[0x0][0x448] ;  /* 0x00011200ff0d7b82 */ /* 0x000e220000000800 */
[----:B------:R-:W-:-:S05]  /*7b40*/  IADD3 R15, -R9, 0x1, RZ ;  /* 0x00000001090f7810 */ /* 0x000fca0007ffe1ff */
[----:B------:R-:W-:Y:S02]  /*7b50*/  IMAD R20, R16, UR38, R15 ;  /* 0x0000002610147c24 */ /* 0x000fe4000f8e020f */
[----:B------:R-:W1:Y:S08]  /*7b60*/  S2UR UR5, SR_CTAID.X ;  /* 0x00000000000579c3 */ /* 0x000e700000002500 */
[----:B------:R-:W2:Y:S01]  /*7b70*/  LDC R22, c[0x0][0x9e4] ;  /* 0x00027900ff167b82 */ /* 0x000ea20000000800 */
[----:B0-----:R-:W-:Y:S01]  /*7b80*/  ISETP.NE.AND P5, PT, R13, 0x1, PT ;  /* 0x000000010d00780c */ /* 0x001fe20003fa5270 */
[----:B-1----:R-:W-:-:S12]  /*7b90*/  ULEA UR5, UR5, 0x7f, 0x7 ;  /* 0x0000007f05057891 */ /* 0x002fd8000f8e383f */
[----:B------:R-:W0:Y:S01]  /*7ba0*/  @P5 LDC R13, c[0x0][0x44c] ;  /* 0x00011300ff0d5b82 */ /* 0x000e220000000800 */
[----:B------:R-:W-:Y:S01]  /*7bb0*/  IMAD.U32 R9, RZ, RZ, UR5 ;  /* 0x00000005ff097e24 */ /* 0x000fe2000f8e00ff */
[----:B--2---:R-:W-:-:S06]  /*7bc0*/  ISETP.GE.AND P6, PT, R22, 0x1, PT ;  /* 0x000000011600780c */ /* 0x004fcc0003fc6270 */
[----:B------:R-:W1:Y:S01]  /*7bd0*/  @P5 LDC R14, c[0x0][0x450] ;  /* 0x00011400ff0e5b82 */ /* 0x000e620000000800 */
[----:B0-----:R-:W-:Y:S01]  /*7be0*/  @P5 IMAD.HI.U32 R13, R13, UR5, RZ ;  /* 0x000000050d0d5c27 */ /* 0x001fe2000f8e00ff */
[----:B------:R-:W-:-:S04]  /*7bf0*/  ULDC UR5, c[0x0][0x9dc] ;  /* 0x0002770000057ab9 */ /* 0x000fc80000000800 */
        /* <DEDUP_REMOVED lines=13> */
.L_x_995:
[----:B------:R-:W-:-:S13]  /*7cd0*/  ISETP.NE.AND P2, PT, R22, 0x1, PT ;  /* 0x000000011600780c */ /* 0x000fda0003f45270 */
[----:B------:R-:W0:Y:S02]  /*7ce0*/  @P2 LDC.64 R14, c[0x0][0x9e8] ;  /* 0x00027a00ff0e2b82 */ /* 0x000e240000000a00 */
[----:B0-----:R-:W-:-:S05]  /*7cf0*/  @P2 IMAD.HI.U32 R14, R9, R14, RZ ;  /* 0x0000000e090e2227 */ /* 0x001fca00078e00ff */
[----:B------:R-:W-:-:S07]  /*7d00*/  @P2 SHF.R.U32.HI R9, RZ, R15, R14 ;  /* 0x0000000fff092219 */ /* 0x000fce000001160e */
.L_x_996:
[----:B------:R-:W-:-:S05]  /*7d10*/  IMAD R14, R9, R22, RZ ;  /* 0x00000016090e7224 */ /* 0x000fca00078e02ff */
[----:B------:R-:W-:-:S07]  /*7d20*/  VIMNMX R13, R13, R14, !PT ;  /* 0x0000000e0d0d7248 */ /* 0x000fce0007fe0100 */
.L_x_994:
[----:B------:R-:W-:-:S05]  /*7d30*/  VIADD R13, R13, 0x7f ;  /* 0x0000007f0d0d7836 */ /* 0x000fca0000000000 */
[----:B------:R-:W-:-:S04]  /*7d40*/  SHF.R.S32.HI R14, RZ, 0x1f, R13 ;  /* 0x0000001fff0e7819 */ /* 0x000fc8000001140d */
[----:B------:R-:W-:-:S04]  /*7d50*/  LEA.HI R14, R14, R13, RZ, 0x7 ;  /* 0x0000000d0e0e7211 */ /* 0x000fc800078f38ff */
[----:B------:R-:W-:-:S04]  /*7d60*/  SHF.R.S32.HI R14, RZ, 0x7, R14 ;  /* 0x00000007ff0e7819 */ /* 0x000fc8000001140e */
[----:B------:R-:W-:-:S04]  /*7d70*/  VIMNMX R9, R17, R14, !PT ;  /* 0x0000000e11097248 */ /* 0x000fc80007fe0100 */
[----:B------:R-:W-:-:S13]  /*7d80*/  ISETP.GE.AND P2, PT, R10, R9, PT ;  /* 0x000000090a00720c */ /* 0x000fda0003f46270 */
[----:B------:R-:W-:Y:S05]  /*7d90*/  @!P2 BRA `(.L_x_997) ;  /* 0x0000001c00f0a947 */ /* 0x000fea0003800000 */
[----:B------:R-:W-:Y:S01]  /*7da0*/  IMAD.MOV.U32 R15, RZ, RZ, R12 ;  /* 0x000000ffff0f7224 */ /* 0x000fe200078e000c */
[----:B------:R-:W-:Y:S01]  /*7db0*/  UMOV UR5, UR4 ;  /* 0x0000000400057c82 */ /* 0x000fe20008000000 */
[----:B------:R-:W-:Y:S02]  /*7dc0*/  IMAD.MOV.U32 R13, RZ, RZ, R0 ;  /* 0x000000ffff0d7224 */ /* 0x000fe400078e0000 */
[----:B------:R-:W-:-:S07]  /*7dd0*/  IMAD.MOV.U32 R14, RZ, RZ, R2 ;  /* 0x000000ffff0e7224 */ /* 0x000fce00078e0002 */
.L_x_1006:
        /* <DEDUP_REMOVED lines=9> */
.L_x_999:
[----:B------:R-:W-:Y:S01]  /*7e70*/  ULEA UR10, UR4, UR36, 0x3 ;  /* 0x00000024040a7291 */ /* 0x000fe2000f8e183f */
[----:B------:R-:W-:-:S08]  /*7e80*/  SHF.L.U32 R0, R2, 0x1f, RZ ;  /* 0x0000001f02007819 */ /* 0x000fd000000006ff */
[----:B------:R0:W1:Y:S01]  /*7e90*/  SYNCS.PHASECHK.TRANS64.TRYWAIT P3, [UR10+0x28830], R0 ;  /* 0x02883000ff0075a7 */ /* 0x000062000806014a */
[----:B------:R-:W-:Y:S05]  /*7ea0*/  @!P0 BRA `(.L_x_1000) ;  /* 0x0000000000048947 */ /* 0x000fea0003800000 */
[----:B------:R-:W-:Y:S01]  /*7eb0*/  BPT.TRAP 0x1 ;  /* 0x000000040000795c */ /* 0x000fe20000300000 */
.L_x_1000:
[----:B-1----:R-:W-:Y:S05]  /*7ec0*/  @P3 BRA `(.L_x_998) ;  /* 0x0000000000083947 */ /* 0x002fea0003800000 */
[----:B------:R-:W1:Y:S02]  /*7ed0*/  SYNCS.PHASECHK.TRANS64.TRYWAIT P3, [UR10+0x28830], R0 ;  /* 0x02883000ff0075a7 */ /* 0x000e64000806014a */
[----:B-1----:R-:W-:Y:S05]  /*7ee0*/  @!P3 BRA `(.L_x_1001) ;  /* 0x000000b00040b947 */ /* 0x002fea0003800000 */
.L_x_998:
        /* <DEDUP_REMOVED lines=47> */
.L_x_1003:
[----:B------:R-:W-:Y:S01]  /*81e0*/  ULEA UR10, UR5, UR36, 0x3 ;  /* 0x00000024050a7291 */ /* 0x000fe2000f8e183f */
[----:B------:R-:W-:-:S08]  /*81f0*/  SHF.L.U32 R0, R14, 0x1f, RZ ;  /* 0x0000001f0e007819 */ /* 0x000fd000000006ff */
[----:B------:R0:W1:Y:S01]  /*8200*/  SYNCS.PHASECHK.TRANS64.TRYWAIT P2, [UR10+0x28850], R0 ;  /* 0x02885000ff0075a7 */ /* 0x000062000804014a */
[----:B------:R-:W-:Y:S05]  /*8210*/  @!P0 BRA `(.L_x_1004) ;  /* 0x0000000000048947 */ /* 0x000fea0003800000 */
[----:B------:R-:W-:Y:S01]  /*8220*/  BPT.TRAP 0x1 ;  /* 0x000000040000795c */ /* 0x000fe20000300000 */
.L_x_1004:
[----:B-1----:R-:W-:Y:S05]  /*8230*/  @P2 BRA `(.L_x_1002) ;  /* 0x0000000000082947 */ /* 0x002fea0003800000 */
[----:B------:R-:W1:Y:S02]  /*8240*/  SYNCS.PHASECHK.TRANS64.TRYWAIT P2, [UR10+0x28850], R0 ;  /* 0x02885000ff0075a7 */ /* 0x000e64000804014a */
[----:B-1----:R-:W-:Y:S05]  /*8250*/  @!P2 BRA `(.L_x_1005) ;  /* 0x000000ac007ca947 */ /* 0x002fea0003800000 */
.L_x_1002:
[----:B------:R-:W-:Y:S01]  /*8260*/  UIADD3 UR10, UR36, 0x400, URZ ;  /* 0x00000400240a7890 */ /* 0x000fe2000fffe03f */
[----:B------:R-:W-:Y:S01]  /*8270*/  WARPGROUP.ARRIVE ;  /* 0x00000000000079c5 */ /* 0x000fe20000000000 */
[----:B------:R-:W-:Y:S01]  /*8280*/  UMOV UR11, 0x40000040 ;  /* 0x40000040000b7882 */ /* 0x000fe20000000000 */
[----:B------:R-:W-:Y:S01]  /*8290*/  UMOV UR15, 0x40000040 ;  /* 0x40000040000f7882 */ /* 0x000fe20000000000 */
[----:B------:R-:W-:Y:S01]  /*82a0*/  USHF.R.U32.HI UR10, URZ, 0x4, UR10 ;  /* 0x000000043f0a7899 */ /* 0x000fe2000801160a */
[----:B01----:R-:W-:Y:S02]  /*82b0*/  FMNMX.FTZ R0, R24, R13, !PT ;  /* 0x0000000d18007209 */ /* 0x003fe40007810000 */
[C---:B------:R-:W-:Y:S01]  /*82c0*/  ISETP.GT.AND P2, PT, R10.reuse, R9, PT ;  /* 0x000000090a00720c */ /* 0x040fe20003f44270 */
[----:B------:R-:W-:Y:S01]  /*82d0*/  ULOP3.LUT UR10, UR10, 0x3fff, URZ, 0xc0, !UPT ;  /* 0x00003fff0a0a7892 */ /* 0x000fe2000f8ec03f */
[----:B------:R-:W-:Y:S01]  /*82e0*/  FMNMX.FTZ R11, R25, R0, !PT ;  /* 0x00000000190b7209 */ /* 0x000fe20007810000 */
[----:B------:R-:W-:-:S02]  /*82f0*/  VIADD R10, R10, 0xffffffff ;  /* 0xffffffff0a0a7836 */ /* 0x000fc40000000000 */
[----:B------:R-:W-:Y:S01]  /*8300*/  ULOP3.LUT UR10, UR10, 0x4000000, URZ, 0xfc, !UPT ;  /* 0x040000000a0a7892 */ /* 0x000fe2000f8efc3f */
[----:B------:R-:W-:-:S03]  /*8310*/  FMNMX.FTZ R0, R28, R11, !PT ;  /* 0x0000000b1c007209 */ /* 0x000fc60007810000 */
[----:B------:R-:W-:Y:S01]  /*8320*/  ULEA UR10, UR5, UR10, 0xb ;  /* 0x0000000a050a7291 */ /* 0x000fe2000f8e583f */
[----:B------:R-:W-:-:S03]  /*8330*/  FMNMX.FTZ R11, R29, R0, !PT ;  /* 0x000000001d0b7209 */ /* 0x000fc60007810000 */
[----:B------:R-:W-:Y:S01]  /*8340*/  UIADD3 UR14, UR10, 0x80, URZ ;  /* 0x000000800a0e7890 */ /* 0x000fe2000fffe03f */
[----:B------:R-:W-:-:S04]  /*8350*/  FMNMX.FTZ R0, R32, R11, !PT ;  /* 0x0000000b20007209 */ /* 0x000fc80007810000 */
[----:B------:R-:W-:Y:S01]  /*8360*/  HGMMA.64x128x16.F32 R88, R180, gdesc[UR8].tnspB, R88, gsb0 ;  /* 0x41e00008b4587df0 */ /* 0x000fe20008000858 */
        /* <DEDUP_REMOVED lines=29> */
[----:B0-----:R-:W-:Y:S02]  /*8540*/  FMNMX.FTZ R20, R12, R11, !PT ;  /* 0x0000000b0c147209 */ /* 0x001fe40007810000 */
[----:B------:R-:W0:Y:S01]  /*8550*/  LDC R11, c[0x0][0x988] ;  /* 0x00026200ff0b7b82 */ /* 0x000e220000000800 */
[----:B------:R-:W-:Y:S02]  /*8560*/  FMNMX.FTZ R12, R26, R15, !PT ;  /* 0x0000000f1a0c7209 */ /* 0x000fe40007810000 */
[----:B------:R-:W1:Y:S01]  /*8570*/  SHFL.BFLY PT, R21, R20, 0x1, 0x1f ;  /* 0x0c201f0014157f89 */ /* 0x000e6200000e0000 */
[----:B------:R-:W-:Y:S02]  /*8580*/  WARPGROUP.DEPBAR.LE gsb0, 0x0 ;  /* 0x00008000000079c5 */ /* 0x000fe40000010000 */
[----:B------:R-:W-:-:S06]  /*8590*/  WARPGROUP.ARRIVE ;  /* 0x00000000000079c5 */ /* 0x000fcc0000000000 */
[----:B------:R-:W-:Y:S01]  /*85a0*/  HGMMA.64x128x16.F32 R88, R176, gdesc[UR12].tnspB, R88, gsb0 ;  /* 0x41e0000cb0587df0 */ /* 0x000fe20008000858 */
[----:B------:R-:W-:Y:S01]  /*85b0*/  UIADD3 UR14, UR10, 0x100, URZ ;  /* 0x000001000a0e7890 */ /* 0x000fe2000fffe03f */
[----:B------:R-:W-:Y:S01]  /*85c0*/  UMOV UR15, 0x40000040 ;  /* 0x40000040000f7882 */ /* 0x000fe20000000000 */
[----:B-1----:R-:W-:-:S05]  /*85d0*/  FMNMX.FTZ R0, R20, R21, !PT ;  /* 0x0000001514007209 */ /* 0x002fca0007810000 */
[----:B------:R-:W-:-:S04]  /*85e0*/  FADD.FTZ R14, -R0, R13 ;  /* 0x0000000d000e7221 */ /* 0x000fc80000010100 */
[-C--:B0-----:R-:W-:Y:S01]  /*85f0*/  FMUL.FTZ R13, R14, R11.reuse ;  /* 0x0000000b0e0d7220 */ /* 0x081fe20000410000 */
[----:B------:R-:W-:-:S04]  /*8600*/  FMUL.FTZ R14, R0, R11 ;  /* 0x0000000b000e7220 */ /* 0x000fc80000410000 */
        /* <DEDUP_REMOVED lines=12> */
[----:B------:R-:W-:Y:S01]  /*86d0*/  FFMA.FTZ R85, R85, R11, -R14 ;  /* 0x0000000b55557223 */ /* 0x000fe2000001080e */
[----:B------:R-:W-:Y:S01]  /*86e0*/  FMNMX.FTZ R12, R34, R29, !PT ;  /* 0x0000001d220c7209 */ /* 0x000fe20007810000 */
[----:B------:R-:W-:Y:S03]  /*86f0*/  MUFU.EX2 R13, R13 ;  /* 0x0000000d000d7308 */ /* 0x000fe60000000800 */
[----:B------:R-:W-:-:S04]  /*8700*/  FMNMX.FTZ R29, R35, R12, !PT ;  /* 0x0000000c231d7209 */ /* 0x000fc80007810000 */
[----:B------:R-:W-:Y:S01]  /*8710*/  FMNMX.FTZ R12, R38, R29, !PT ;  /* 0x0000001d260c7209 */ /* 0x000fe20007810000 */
[----:B------:R-:W-:Y:S01]  /*8720*/  FFMA.FTZ R29, R37, R11, -R14 ;  /* 0x0000000b251d7223 */ /* 0x000fe2000001080e */
[----:B------:R-:W0:Y:S02]  /*8730*/  MUFU.EX2 R180, R180 ;  /* 0x000000b400b47308 */ /* 0x000e240000000800 */
[----:B------:R-:W-:-:S04]  /*8740*/  FMNMX.FTZ R33, R39, R12, !PT ;  /* 0x0000000c27217209 */ /* 0x000fc80007810000 */
[----:B------:R-:W-:Y:S02]  /*8750*/  FMNMX.FTZ R12, R42, R33, !PT ;  /* 0x000000212a0c7209 */ /* 0x000fe40007810000 */
[----:B------:R-:W1:Y:S02]  /*8760*/  MUFU.EX2 R21, R21 ;  /* 0x0000001500157308 */ /* 0x000e640000000800 */
[----:B------:R-:W-:-:S04]  /*8770*/  FMNMX.FTZ R33, R43, R12, !PT ;  /* 0x0000000c2b217209 */ /* 0x000fc80007810000 */
[----:B------:R-:W-:Y:S01]  /*8780*/  FMNMX.FTZ R12, R46, R33, !PT ;  /* 0x000000212e0c7209 */ /* 0x000fe20007810000 */
[----:B------:R-:W-:Y:S01]  /*8790*/  FFMA.FTZ R33, R41, R11, -R14 ;  /* 0x0000000b29217223 */ /* 0x000fe2000001080e */
[----:B------:R-:W-:Y:S01]  /*87a0*/  MUFU.EX2 R182, R182 ;  /* 0x000000b600b67308 */ /* 0x000fe20000000800 */
[----:B0-----:R-:W-:Y:S01]  /*87b0*/  FFMA.FTZ R4, R13, R4, R180 ;  /* 0x000000040d047223 */ /* 0x001fe200000100b4 */
[----:B------:R-:W-:-:S04]  /*87c0*/  FMNMX.FTZ R37, R47, R12, !PT ;  /* 0x0000000c2f257209 */ /* 0x000fc80007810000 */
[----:B------:R-:W-:Y:S02]  /*87d0*/  FMNMX.FTZ R12, R50, R37, !PT ;  /* 0x00000025320c7209 */ /* 0x000fe40007810000 */
[----:B------:R-:W-:Y:S01]  /*87e0*/  MUFU.EX2 R23, R23 ;  /* 0x0000001700177308 */ /* 0x000fe20000000800 */
[----:B-1----:R-:W-:Y:S02]  /*87f0*/  F2FP.F16.F32.PACK_AB R180, R21, R180 ;  /* 0x000000b415b4723e */ /* 0x002fe400000000ff */
[----:B------:R-:W-:-:S04]  /*8800*/  FMNMX.FTZ R37, R51, R12, !PT ;  /* 0x0000000c33257209 */ /* 0x000fc80007810000 */
[----:B------:R-:W-:Y:S01]  /*8810*/  FMNMX.FTZ R12, R54, R37, !PT ;  /* 0x00000025360c7209 */ /* 0x000fe20007810000 */
[----:B------:R-:W-:Y:S01]  /*8820*/  FFMA.FTZ R37, R45, R11, -R14 ;  /* 0x0000000b2d257223 */ /* 0x000fe2000001080e */
[----:B------:R-:W-:Y:S02]  /*8830*/  MUFU.EX2 R25, R25 ;  /* 0x0000001900197308 */ /* 0x000fe40000000800 */
[----:B------:R-:W-:-:S04]  /*8840*/  FMNMX.FTZ R41, R55, R12, !PT ;  /* 0x0000000c37297209 */ /* 0x000fc80007810000 */
[----:B------:R-:W-:Y:S02]  /*8850*/  FMNMX.FTZ R12, R58, R41, !PT ;  /* 0x000000293a0c7209 */ /* 0x000fe40007810000 */
[----:B------:R-:W-:Y:S02]  /*8860*/  MUFU.EX2 R29, R29 ;  /* 0x0000001d001d7308 */ /* 0x000fe40000000800 */
        /* <DEDUP_REMOVED lines=16> */
[-CC-:B------:R-:W-:Y:S01]  /*8970*/  FFMA.FTZ R49, R57, R11.reuse, -R14.reuse ;  /* 0x0000000b39317223 */ /* 0x180fe2000001080e */
[-CC-:B------:R-:W-:Y:S01]  /*8980*/  FFMA.FTZ R57, R65, R11.reuse, -R14.reuse ;  /* 0x0000000b41397223 */ /* 0x180fe2000001080e */
[-CC-:B------:R-:W-:Y:S01]  /*8990*/  FFMA.FTZ R65, R73, R11.reuse, -R14.reuse ;  /* 0x0000000b49417223 */ /* 0x180fe2000001080e */
[----:B------:R-:W-:Y:S01]  /*89a0*/  FMNMX.FTZ R53, R79, R12, !PT ;  /* 0x0000000c4f357209 */ /* 0x000fe20007810000 */
[----:B------:R-:W-:Y:S01]  /*89b0*/  FFMA.FTZ R73, R81, R11, -R14 ;  /* 0x0000000b51497223 */ /* 0x000fe2000001080e */
[----:B------:R-:W-:Y:S02]  /*89c0*/  MUFU.EX2 R20, R20 ;  /* 0x0000001400147308 */ /* 0x000fe40000000800 */
[----:B------:R-:W-:-:S04]  /*89d0*/  FMNMX.FTZ R12, R82, R53, !PT ;  /* 0x00000035520c7209 */ /* 0x000fc80007810000 */
[----:B------:R-:W-:Y:S01]  /*89e0*/  FMNMX.FTZ R53, R83, R12, !PT ;  /* 0x0000000c53357209 */ /* 0x000fe20007810000 */
[----:B------:R-:W-:Y:S02]  /*89f0*/  WARPGROUP.DEPBAR.LE gsb0, 0x0 ;  /* 0x00008000000079c5 */ /* 0x000fe40000010000 */
[----:B------:R-:W-:Y:S01]  /*8a00*/  WARPGROUP.ARRIVE ;  /* 0x00000000000079c5 */ /* 0x000fe20000000000 */
[----:B------:R-:W-:Y:S01]  /*8a10*/  FMNMX.FTZ R12, R86, R53, !PT ;  /* 0x00000035560c7209 */ /* 0x000fe20007810000 */
[-CC-:B------:R-:W-:Y:S01]  /*8a20*/  FFMA.FTZ R53, R61, R11.reuse, -R14.reuse ;  /* 0x0000000b3d357223 */ /* 0x180fe2000001080e */
[-CC-:B------:R-:W-:Y:S01]  /*8a30*/  FFMA.FTZ R61, R69, R11.reuse, -R14.reuse ;  /* 0x0000000b453d7223 */ /* 0x180fe2000001080e */
[-CC-:B------:R-:W-:Y:S01]  /*8a40*/  FFMA.FTZ R176, R32, R11.reuse, -R14.reuse ;  /* 0x0000000b20b07223 */ /* 0x180fe2000001080e */
[----:B------:R-:W-:Y:S01]  /*8a50*/  FMNMX.FTZ R12, R87, R12, !PT ;  /* 0x0000000c570c7209 */ /* 0x000fe20007810000 */
[----:B------:R-:W-:Y:S01]  /*8a60*/  HGMMA.64x128x16.F32 R88, R172, gdesc[UR12].tnspB, R88, gsb0 ;  /* 0x41e0000cac587df0 */ /* 0x000fe20008000858 */
[----:B------:R-:W-:Y:S01]  /*8a70*/  UIADD3 UR14, UR10, 0x180, URZ ;  /* 0x000001800a0e7890 */ /* 0x000fe2000fffe03f */
[-CC-:B------:R-:W-:Y:S01]  /*8a80*/  FFMA.FTZ R178, R36, R11.reuse, -R14.reuse ;  /* 0x0000000b24b27223 */ /* 0x180fe2000001080e */
[----:B------:R-:W-:Y:S01]  /*8a90*/  UMOV UR15, 0x40000040 ;  /* 0x40000040000f7882 */ /* 0x000fe20000000000 */
[----:B------:R-:W-:Y:S01]  /*8aa0*/  FFMA.FTZ R69, R77, R11, -R14 ;  /* 0x0000000b4d457223 */ /* 0x000fe2000001080e */
        /* <DEDUP_REMOVED lines=42> */
[----:B------:R-:W0:Y:S01]  /*8d50*/  SHFL.BFLY PT, R161, R12, 0x2, 0x1f ;  /* 0x0c401f000ca17f89 */ /* 0x000e2200000e0000 */
[-CC-:B------:R-:W-:Y:S01]  /*8d60*/  FFMA.FTZ R160, R64, R11.reuse, -R14.reuse ;  /* 0x0000000b40a07223 */ /* 0x180fe2000001080e */
[----:B------:R-:W-:-:S03]  /*8d70*/  FFMA.FTZ R162, R68, R11, -R14 ;  /* 0x0000000b44a27223 */ /* 0x000fc6000001080e */
[----:B------:R-:W-:Y:S02]  /*8d80*/  HGMMA.64x128x16.F32 R88, R156, gdesc[UR12].tnspB, R88, gsb0 ;  /* 0x41e0000c9c587df0 */ /* 0x000fe40008000858 */
[----:B------:R-:W-:Y:S08]  /*8d90*/  MUFU.EX2 R160, R160 ;  /* 0x000000a000a07308 */ /* 0x000ff00000000800 */
[----:B------:R-:W-:Y:S01]  /*8da0*/  MUFU.EX2 R162, R162 ;  /* 0x000000a200a27308 */ /* 0x000fe20000000800 */
[----:B0-----:R-:W-:-:S05]  /*8db0*/  FMNMX.FTZ R161, R12, R161, !PT ;  /* 0x000000a10ca17209 */ /* 0x001fca0007810000 */
[----:B------:R-:W0:Y:S02]  /*8dc0*/  SHFL.BFLY PT, R12, R161, 0x1, 0x1f ;  /* 0x0c201f00a10c7f89 */ /* 0x000e2400000e0000 */
[----:B0-----:R-:W-:-:S05]  /*8dd0*/  FMNMX.FTZ R12, R161, R12, !PT ;  /* 0x0000000ca10c7209 */ /* 0x001fca0007810000 */
[C---:B------:R-:W-:Y:S01]  /*8de0*/  FADD.FTZ R14, -R12.reuse, R15 ;  /* 0x0000000f0c0e7221 */ /* 0x040fe20000010100 */
[-C--:B------:R-:W-:Y:S01]  /*8df0*/  FMUL.FTZ R52, R12, R11.reuse ;  /* 0x0000000b0c347220 */ /* 0x080fe20000410000 */
[----:B------:R-:W-:Y:S02]  /*8e00*/  MUFU.EX2 R15, R85 ;  /* 0x00000055000f7308 */ /* 0x000fe40000000800 */
[-C--:B------:R-:W-:Y:S01]  /*8e10*/  FMUL.FTZ R14, R14, R11.reuse ;  /* 0x0000000b0e0e7220 */ /* 0x080fe20000410000 */
[-CC-:B------:R-:W-:Y:S01]  /*8e20*/  FFMA.FTZ R181, R26, R11.reuse, -R52.reuse ;  /* 0x0000000b1ab57223 */ /* 0x180fe20000010834 */
[-CC-:B------:R-:W-:Y:S01]  /*8e30*/  FFMA.FTZ R32, R27, R11.reuse, -R52.reuse ;  /* 0x0000000b1b207223 */ /* 0x180fe20000010834 */
[----:B------:R-:W-:Y:S02]  /*8e40*/  IMAD.U32 R27, RZ, RZ, UR4 ;  /* 0x00000004ff1b7e24 */ /* 0x000fe4000f8e00ff */
[-CC-:B------:R-:W-:Y:S01]  /*8e50*/  FFMA.FTZ R183, R30, R11.reuse, -R52.reuse ;  /* 0x0000000b1eb77223 */ /* 0x180fe20000010834 */
[-CC-:B------:R-:W-:Y:S01]  /*8e60*/  FFMA.FTZ R44, R31, R11.reuse, -R52.reuse ;  /* 0x0000000b1f2c7223 */ /* 0x180fe20000010834 */
[----:B------:R-:W-:Y:S01]  /*8e70*/  MUFU.EX2 R14, R14 ;  /* 0x0000000e000e7308 */ /* 0x000fe20000000800 */
[-CC-:B------:R-:W-:Y:S01]  /*8e80*/  FFMA.FTZ R177, R34, R11.reuse, -R52.reuse ;  /* 0x0000000b22b17223 */ /* 0x180fe20000010834 */
[----:B------:R-:W-:Y:S01]  /*8e90*/  @!P1 LEA R27, R27, UR36, 0x3 ;  /* 0x000000241b1b9c11 */ /* 0x000fe2000f8e18ff */
[-CC-:B------:R-:W-:Y:S01]  /*8ea0*/  FFMA.FTZ R40, R35, R11.reuse, -R52.reuse ;  /* 0x0000000b23287223 */ /* 0x180fe20000010834 */
[----:B------:R-:W-:Y:S01]  /*8eb0*/  IADD3 R31, -R19, 0xb, RZ ;  /* 0x0000000b131f7810 */ /* 0x000fe20007ffe1ff */
[-CC-:B------:R-:W-:Y:S01]  /*8ec0*/  FFMA.FTZ R179, R38, R11.reuse, -R52.reuse ;  /* 0x0000000b26b37223 */ /* 0x180fe20000010834 */
[-CC-:B------:R-:W-:Y:S01]  /*8ed0*/  FFMA.FTZ R48, R39, R11.reuse, -R52.reuse ;  /* 0x0000000b27307223 */ /* 0x180fe20000010834 */
[----:B------:R-:W-:Y:S01]  /*8ee0*/  @!P1 VIADD R27, R27, 0x28840 ;  /* 0x000288401b1b9836 */ /* 0x000fe20000000000 */
[----:B------:R-:W0:Y:S01]  /*8ef0*/  MUFU.EX2 R181, R181 ;  /* 0x000000b500b57308 */ /* 0x000e220000000800 */
[-CC-:B------:R-:W-:Y:S01]  /*8f00*/  FFMA.FTZ R173, R42, R11.reuse, -R52.reuse ;  /* 0x0000000b2aad7223 */ /* 0x180fe20000010834 */
[-CC-:B------:R-:W-:Y:S01]  /*8f10*/  FFMA.FTZ R36, R43, R11.reuse, -R52.reuse ;  /* 0x0000000b2b247223 */ /* 0x180fe20000010834 */
[-CC-:B------:R-:W-:Y:S01]  /*8f20*/  FFMA.FTZ R175, R46, R11.reuse, -R52.reuse ;  /* 0x0000000b2eaf7223 */ /* 0x180fe20000010834 */
[----:B------:R-:W-:Y:S01]  /*8f30*/  @!P1 PRMT R27, RZ, 0x654, R27 ;  /* 0x00000654ff1b9816 */ /* 0x000fe2000000001b */
        /* <DEDUP_REMOVED lines=10> */
[--C-:B------:R-:W-:Y:S01]  /*8fe0*/  FFMA.FTZ R66, R66, R11, -R52.reuse ;  /* 0x0000000b42427223 */ /* 0x100fe20000010834 */
[----:B------:R-:W2:Y:S01]  /*8ff0*/  MUFU.EX2 R183, R183 ;  /* 0x000000b700b77308 */ /* 0x000ea20000000800 */
[----:B0-----:R-:W-:Y:S01]  /*9000*/  FFMA.FTZ R3, R14, R3, R181 ;  /* 0x000000030e037223 */ /* 0x001fe200000100b5 */
[-CC-:B------:R-:W-:Y:S01]  /*9010*/  FFMA.FTZ R67, R67, R11.reuse, -R52.reuse ;  /* 0x0000000b43437223 */ /* 0x180fe20000010834 */
[-CC-:B------:R-:W-:Y:S01]  /*9020*/  FFMA.FTZ R70, R70, R11.reuse, -R52.reuse ;  /* 0x0000000b46467223 */ /* 0x180fe20000010834 */
[-CC-:B------:R-:W-:Y:S01]  /*9030*/  FFMA.FTZ R71, R71, R11.reuse, -R52.reuse ;  /* 0x0000000b47477223 */ /* 0x180fe20000010834 */
[-CC-:B------:R-:W-:Y:S01]  /*9040*/  FFMA.FTZ R74, R74, R11.reuse, -R52.reuse ;  /* 0x0000000b4a4a7223 */ /* 0x180fe20000010834 */
[-CC-:B------:R-:W-:Y:S01]  /*9050*/  FFMA.FTZ R75, R75, R11.reuse, -R52.reuse ;  /* 0x0000000b4b4b7223 */ /* 0x180fe20000010834 */
[--C-:B------:R-:W-:Y:S01]  /*9060*/  FFMA.FTZ R78, R78, R11, -R52.reuse ;  /* 0x0000000b4e4e7223 */ /* 0x100fe20000010834 */
[----:B------:R-:W0:Y:S01]  /*9070*/  MUFU.EX2 R44, R44 ;  /* 0x0000002c002c7308 */ /* 0x000e220000000800 */
[----:B-1----:R-:W-:Y:S01]  /*9080*/  F2FP.F16.F32.PACK_AB R181, R32, R181 ;  /* 0x000000b520b5723e */ /* 0x002fe200000000ff */
[-CC-:B------:R-:W-:Y:S01]  /*9090*/  FFMA.FTZ R79, R79, R11.reuse, -R52.reuse ;  /* 0x0000000b4f4f7223 */ /* 0x180fe20000010834 */
[-CC-:B------:R-:W-:Y:S01]  /*90a0*/  FFMA.FTZ R82, R82, R11.reuse, -R52.reuse ;  /* 0x0000000b52527223 */ /* 0x180fe20000010834 */
[-CC-:B------:R-:W-:Y:S01]  /*90b0*/  FFMA.FTZ R83, R83, R11.reuse, -R52.reuse ;  /* 0x0000000b53537223 */ /* 0x180fe20000010834 */
[-CC-:B------:R-:W-:Y:S01]  /*90c0*/  FFMA.FTZ R86, R86, R11.reuse, -R52.reuse ;  /* 0x0000000b56567223 */ /* 0x180fe20000010834 */
[----:B------:R-:W-:Y:S01]  /*90d0*/  FFMA.FTZ R52, R87, R11, -R52 ;  /* 0x0000000b57347223 */ /* 0x000fe20000010834 */
[----:B------:R-:W-:Y:S01]  /*90e0*/  IMAD.U32 R35, RZ, RZ, UR5 ;  /* 0x00000005ff237e24 */ /* 0x000fe2000f8e00ff */
[----:B------:R-:W1:Y:S01]  /*90f0*/  MUFU.EX2 R177, R177 ;  /* 0x000000b100b17308 */ /* 0x000e620000000800 */
[----:B------:R-:W-:-:S03]  /*9100*/  UMOV UR5, UR4 ;  /* 0x0000000400057c82 */ /* 0x000fc60008000000 */
[----:B------:R-:W-:-:S04]  /*9110*/  @!P1 LEA R35, R35, UR36, 0x3 ;  /* 0x0000002423239c11 */ /* 0x000fc8000f8e18ff */
[----:B------:R-:W3:Y:S08]  /*9120*/  MUFU.EX2 R40, R40 ;  /* 0x0000002800287308 */ /* 0x000ef00000000800 */
[----:B------:R-:W4:Y:S08]  /*9130*/  MUFU.EX2 R179, R179 ;  /* 0x000000b300b37308 */ /* 0x000f300000000800 */
[----:B------:R-:W5:Y:S08]  /*9140*/  MUFU.EX2 R48, R48 ;  /* 0x0000003000307308 */ /* 0x000f700000000800 */
[----:B------:R-:W5:Y:S01]  /*9150*/  MUFU.EX2 R173, R173 ;  /* 0x000000ad00ad7308 */ /* 0x000f620000000800 */
[----:B------:R-:W-:-:S02]  /*9160*/  WARPGROUP.DEPBAR.LE gsb0, 0x0 ;  /* 0x00008000000079c5 */ /* 0x000fc40000010000 */
[----:B------:R-:W-:-:S05]  /*9170*/  WARPGROUP.ARRIVE ;  /* 0x00000000000079c5 */ /* 0x000fca0000000000 */
[----:B------:R-:W5:Y:S01]  /*9180*/  MUFU.EX2 R36, R36 ;  /* 0x0000002400247308 */ /* 0x000f620000000800 */
[----:B------:R-:W-:Y:S02]  /*9190*/  F2FP.F16.F32.PACK_AB R156, R65, R20 ;  /* 0x00000014419c723e */ /* 0x000fe400000000ff */
[----:B------:R-:W-:Y:S01]  /*91a0*/  F2FP.F16.F32.PACK_AB R158, R69, R22 ;  /* 0x00000016459e723e */ /* 0x000fe200000000ff */
[----:B------:R-:W-:Y:S04]  /*91b0*/  HGMMA.64x128x16.F32 R88, R152, gdesc[UR8].tnspB, R88, gsb0 ;  /* 0x41e0000898587df0 */ /* 0x000fe80008000858 */
        /* <DEDUP_REMOVED lines=17> */
[----:B------:R-:W5:Y:S01]  /*92d0*/  MUFU.EX2 R79, R79 ;  /* 0x0000004f004f7308 */ /* 0x000f620000000800 */
[----:B------:R-:W-:-:S02]  /*92e0*/  WARPGROUP.DEPBAR.LE gsb0, 0x0 ;  /* 0x00008000000079c5 */ /* 0x000fc40000010000 */
[----:B------:R2:W-:Y:S06]  /*92f0*/  BAR.ARV R31, 0x100 ;  /* 0x0004001f0000751d */ /* 0x0005ec0000002000 */
[----:B------:R0:W-:Y:S01]  /*9300*/  @!P1 SYNCS.ARRIVE.TRANS64.RED.A1T0 RZ, [R27+URZ], RZ ;  /* 0x000000ff1bff99a7 */ /* 0x0001e2000810043f */
[----:B------:R-:W5:Y:S01]  /*9310*/  MUFU.EX2 R153, R82 ;  /* 0x0000005200997308 */ /* 0x000f620000000800 */
[----:B--2---:R-:W-:Y:S01]  /*9320*/  @!P1 VIADD R31, R35, 0x28860 ;  /* 0x00028860231f9836 */ /* 0x004fe20000000000 */
[----:B------:R-:W-:Y:S01]  /*9330*/  F2FP.F16.F32.PACK_AB R154, R15, R28 ;  /* 0x0000001c0f9a723e */ /* 0x000fe200000000ff */
[-C--:B------:R-:W-:Y:S01]  /*9340*/  FMUL.FTZ R88, R88, R13.reuse ;  /* 0x0000000d58587220 */ /* 0x080fe20000410000 */
[-C--:B------:R-:W-:Y:S01]  /*9350*/  FMUL.FTZ R89, R89, R13.reuse ;  /* 0x0000000d59597220 */ /* 0x080fe20000410000 */
[-C--:B------:R-:W-:Y:S01]  /*9360*/  FMUL.FTZ R92, R92, R13.reuse ;  /* 0x0000000d5c5c7220 */ /* 0x080fe20000410000 */
[----:B------:R-:W-:Y:S01]  /*9370*/  @!P1 PRMT R31, RZ, 0x654, R31 ;  /* 0x00000654ff1f9816 */ /* 0x000fe2000000001f */
[----:B0-----:R-:W-:Y:S01]  /*9380*/  FADD.FTZ R27, R21, R4 ;  /* 0x00000004151b7221 */ /* 0x001fe20000010000 */
[----:B------:R-:W-:Y:S01]  /*9390*/  FADD.FTZ R4, R32, R3 ;  /* 0x0000000320047221 */ /* 0x000fe20000010000 */
[----:B------:R-:W0:Y:S01]  /*93a0*/  MUFU.EX2 R83, R83 ;  /* 0x0000005300537308 */ /* 0x000e220000000800 */
[----:B------:R2:W-:Y:S01]  /*93b0*/  @!P1 SYNCS.ARRIVE.TRANS64.RED.A1T0 RZ, [R31+URZ], RZ ;  /* 0x000000ff1fff99a7 */ /* 0x0005e2000810043f */
[----:B------:R-:W-:Y:S01]  /*93c0*/  FADD.FTZ R42, R182, R27 ;  /* 0x0000001bb62a7221 */ /* 0x000fe20000010000 */
[----:B------:R-:W-:Y:S01]  /*93d0*/  FADD.FTZ R3, R183, R4 ;  /* 0x00000004b7037221 */ /* 0x000fe20000010000 */
[-C--:B------:R-:W-:Y:S01]  /*93e0*/  FMUL.FTZ R93, R93, R13.reuse ;  /* 0x0000000d5d5d7220 */ /* 0x080fe20000410000 */
[-C--:B------:R-:W-:Y:S01]  /*93f0*/  FMUL.FTZ R96, R96, R13.reuse ;  /* 0x0000000d60607220 */ /* 0x080fe20000410000 */
[----:B------:R-:W-:Y:S01]  /*9400*/  FADD.FTZ R27, R23, R42 ;  /* 0x0000002a171b7221 */ /* 0x000fe20000010000 */
[----:B------:R-:W-:Y:S01]  /*9410*/  FADD.FTZ R4, R44, R3 ;  /* 0x000000032c047221 */ /* 0x000fe20000010000 */
[----:B------:R-:W2:Y:S01]  /*9420*/  MUFU.EX2 R155, R86 ;  /* 0x00000056009b7308 */ /* 0x000ea20000000800 */
[-C--:B------:R-:W-:Y:S01]  /*9430*/  FMUL.FTZ R97, R97, R13.reuse ;  /* 0x0000000d61617220 */ /* 0x080fe20000410000 */
[----:B------:R-:W-:Y:S01]  /*9440*/  FADD.FTZ R42, R176, R27 ;  /* 0x0000001bb02a7221 */ /* 0x000fe20000010000 */
[----:B-1----:R-:W-:Y:S01]  /*9450*/  FADD.FTZ R3, R177, R4 ;  /* 0x00000004b1037221 */ /* 0x002fe20000010000 */
[-C--:B------:R-:W-:Y:S01]  /*9460*/  FMUL.FTZ R100, R100, R13.reuse ;  /* 0x0000000d64647220 */ /* 0x080fe20000410000 */
[-C--:B------:R-:W-:Y:S01]  /*9470*/  FMUL.FTZ R101, R101, R13.reuse ;  /* 0x0000000d65657220 */ /* 0x080fe20000410000 */
[----:B------:R-:W-:Y:S01]  /*9480*/  FADD.FTZ R27, R25, R42 ;  /* 0x0000002a191b7221 */ /* 0x000fe20000010000 */
[----:B---3--:R-:W-:Y:S01]  /*9490*/  FADD.FTZ R4, R40, R3 ;  /* 0x0000000328047221 */ /* 0x008fe20000010000 */
[----:B------:R-:W1:Y:S01]  /*94a0*/  MUFU.EX2 R52, R52 ;  /* 0x0000003400347308 */ /* 0x000e620000000800 */
[-C--:B------:R-:W-:Y:S01]  /*94b0*/  FMUL.FTZ R104, R104, R13.reuse ;  /* 0x0000000d68687220 */ /* 0x080fe20000410000 */
[----:B------:R-:W-:Y:S01]  /*94c0*/  FADD.FTZ R42, R178, R27 ;  /* 0x0000001bb22a7221 */ /* 0x000fe20000010000 */
[----:B----4-:R-:W-:Y:S01]  /*94d0*/  FADD.FTZ R3, R179, R4 ;  /* 0x00000004b3037221 */ /* 0x010fe20000010000 */
[-C--:B------:R-:W-:Y:S01]  /*94e0*/  FMUL.FTZ R105, R105, R13.reuse ;  /* 0x0000000d69697220 */ /* 0x080fe20000410000 */
[-C--:B------:R-:W-:Y:S01]  /*94f0*/  FMUL.FTZ R108, R108, R13.reuse ;  /* 0x0000000d6c6c7220 */ /* 0x080fe20000410000 */
[----:B------:R-:W-:Y:S01]  /*9500*/  FADD.FTZ R27, R29, R42 ;  /* 0x0000002a1d1b7221 */ /* 0x000fe20000010000 */
[----:B-----5:R-:W-:Y:S01]  /*9510*/  FADD.FTZ R4, R48, R3 ;  /* 0x0000000330047221 */ /* 0x020fe20000010000 */
[-C--:B------:R-:W-:Y:S01]  /*9520*/  FMUL.FTZ R109, R109, R13.reuse ;  /* 0x0000000d6d6d7220 */ /* 0x080fe20000410000 */
[-C--:B------:R-:W-:Y:S01]  /*9530*/  FMUL.FTZ R112, R112, R13.reuse ;  /* 0x0000000d70707220 */ /* 0x080fe20000410000 */
[----:B------:R-:W-:Y:S01]  /*9540*/  FADD.FTZ R42, R172, R27 ;  /* 0x0000001bac2a7221 */ /* 0x000fe20000010000 */
[----:B------:R-:W-:Y:S01]  /*9550*/  FADD.FTZ R3, R173, R4 ;  /* 0x00000004ad037221 */ /* 0x000fe20000010000 */
[-C--:B------:R-:W-:Y:S01]  /*9560*/  FMUL.FTZ R113, R113, R13.reuse ;  /* 0x0000000d71717220 */ /* 0x080fe20000410000 */
[-C--:B------:R-:W-:Y:S01]  /*9570*/  FMUL.FTZ R116, R116, R13.reuse ;  /* 0x0000000d74747220 */ /* 0x080fe20000410000 */
[----:B------:R-:W-:Y:S01]  /*9580*/  FADD.FTZ R27, R33, R42 ;  /* 0x0000002a211b7221 */ /* 0x000fe20000010000 */
[----:B------:R-:W-:Y:S01]  /*9590*/  FADD.FTZ R4, R36, R3 ;  /* 0x0000000324047221 */ /* 0x000fe20000010000 */
[-C--:B------:R-:W-:Y:S01]  /*95a0*/  FMUL.FTZ R117, R117, R13.reuse ;  /* 0x0000000d75757220 */ /* 0x080fe20000410000 */
[----:B------:R-:W-:Y:S01]  /*95b0*/  FMUL.FTZ R120, R120, R13 ;  /* 0x0000000d78787220 */ /* 0x000fe20000410000 */
[----:B------:R-:W-:Y:S01]  /*95c0*/  FADD.FTZ R42, R174, R27 ;  /* 0x0000001bae2a7221 */ /* 0x000fe20000010000 */
[----:B------:R-:W-:Y:S01]  /*95d0*/  FADD.FTZ R3, R175, R4 ;  /* 0x00000004af037221 */ /* 0x000fe20000010000 */
[C---:B------:R-:W-:Y:S01]  /*95e0*/  F2FP.F16.F32.PACK_AB R175, R30.reuse, R175 ;  /* 0x000000af1eaf723e */ /* 0x040fe200000000ff */
        /* <DEDUP_REMOVED lines=31> */
[----:B------:R-:W-:Y:S01]  /*97e0*/  FMUL.FTZ R149, R149, R13 ;  /* 0x0000000d95957220 */ /* 0x000fe20000410000 */
        /* <DEDUP_REMOVED lines=42> */
[----:B0-----:R-:W-:Y:S01]  /*9a90*/  FADD.FTZ R4, R83, R4 ;  /* 0x0000000453047221 */ /* 0x001fe20000010000 */
[-C--:B------:R-:W-:Y:S01]  /*9aa0*/  FMUL.FTZ R131, R131, R14.reuse ;  /* 0x0000000e83837220 */ /* 0x080fe20000410000 */
[-C--:B------:R-:W-:Y:S01]  /*9ab0*/  FMUL.FTZ R134, R134, R14.reuse ;  /* 0x0000000e86867220 */ /* 0x080fe20000410000 */
[----:B------:R-:W-:Y:S01]  /*9ac0*/  FADD.FTZ R20, R28, R3 ;  /* 0x000000031c147221 */ /* 0x000fe20000010000 */
[----:B--2---:R-:W-:Y:S01]  /*9ad0*/  FADD.FTZ R3, R155, R4 ;  /* 0x000000049b037221 */ /* 0x004fe20000010000 */
[-C--:B------:R-:W-:Y:S01]  /*9ae0*/  FMUL.FTZ R135, R135, R14.reuse ;  /* 0x0000000e87877220 */ /* 0x080fe20000410000 */
        /* <DEDUP_REMOVED lines=12> */
[----:B------:R-:W-:Y:S01]  /*9bb0*/  IMAD.MOV.U32 R14, RZ, RZ, R2 ;  /* 0x000000ffff0e7224 */ /* 0x000fe200078e0002 */
[----:B------:R-:W-:Y:S01]  /*9bc0*/  F2FP.F16.F32.PACK_AB R183, R44, R183 ;  /* 0x000000b72cb7723e */ /* 0x000fe200000000ff */
[----:B------:R-:W-:Y:S01]  /*9bd0*/  IMAD.MOV.U32 R15, RZ, RZ, R12 ;  /* 0x000000ffff0f7224 */ /* 0x000fe200078e000c */
[----:B------:R-:W-:Y:S01]  /*9be0*/  F2FP.F16.F32.PACK_AB R177, R40, R177 ;  /* 0x000000b128b1723e */ /* 0x000fe200000000ff */
[----:B------:R-:W-:Y:S01]  /*9bf0*/  IMAD.MOV.U32 R13, RZ, RZ, R0 ;  /* 0x000000ffff0d7224 */ /* 0x000fe200078e0000 */
        /* <DEDUP_REMOVED lines=20> */
[----:B------:R-:W-:Y:S01]  /*9d40*/  F2FP.F16.F32.PACK_AB R155, R52, R155 ;  /* 0x0000009b349b723e */ /* 0x000fe200000000ff */
[----:B------:R-:W-:Y:S06]  /*9d50*/  @P2 BRA `(.L_x_1006) ;  /* 0xffffffe000202947 */ /* 0x000fec000383ffff */
.L_x_997:
[----:B------:R-:W-:-:S13]  /*9d60*/  ISETP.GE.AND P2, PT, R10, R17, PT ;  /* 0x000000110a00720c */ /* 0x000fda0003f46270 */
[----:B------:R-:W-:Y:S05]  /*9d70*/  @!P2 BRA `(.L_x_1007) ;  /* 0x000000300024a947 */ /* 0x000fea0003800000 */
[C---:B------:R-:W-:Y:S01]  /*9d80*/  VIADD R13, R19.reuse, 0x8 ;  /* 0x00000008130d7836 */ /* 0x040fe20000000000 */
[----:B------:R-:W-:Y:S01]  /*9d90*/  IADD3 R19, -R19, 0xb, RZ ;  /* 0x0000000b13137810 */ /* 0x000fe20007ffe1ff */
[----:B------:R-:W-:Y:S01]  /*9da0*/  IMAD.MOV.U32 R9, RZ, RZ, R12 ;  /* 0x000000ffff097224 */ /* 0x000fe200078e000c */
[----:B------:R-:W-:Y:S01]  /*9db0*/  UMOV UR5, UR4 ;  /* 0x0000000400057c82 */ /* 0x000fe20008000000 */
[----:B------:R-:W-:Y:S01]  /*9dc0*/  IMAD.MOV.U32 R14, RZ, RZ, R0 ;  /* 0x000000ffff0e7224 */ /* 0x000fe200078e0000 */
[----:B------:R-:W-:Y:S01]  /*9dd0*/  ULDC UR38, c[0x0][0x9e4] ;  /* 0x0002790000267ab9 */ /* 0x000fe20000000800 */
[----:B------:R-:W-:Y:S01]  /*9de0*/  IMAD.MOV.U32 R15, RZ, RZ, R2 ;  /* 0x000000ffff0f7224 */ /* 0x000fe200078e0002 */
[----:B------:R-:W-:Y:S01]  /*9df0*/  ULDC UR39, c[0x0][0x288] ;  /* 0x0000a20000277ab9 */ /* 0x000fe20000000800 */
[----:B------:R-:W-:Y:S01]  /*9e00*/  ULDC UR46, c[0x0][0x2f0] ;  /* 0x0000bc00002e7ab9 */ /* 0x000fe20000000800 */
[----:B------:R-:W-:-:S05]  /*9e10*/  ULDC UR47, c[0x0][0x9e0] ;  /* 0x00027800002f7ab9 */ /* 0x000fca0000000800 */
.L_x_1024:
        /* <DEDUP_REMOVED lines=9> */
.L_x_1009:
[----:B------:R-:W-:Y:S01]  /*9eb0*/  ULEA UR10, UR4, UR36, 0x3 ;  /* 0x00000024040a7291 */ /* 0x000fe2000f8e183f */
[----:B------:R-:W-:-:S08]  /*9ec0*/  SHF.L.U32 R0, R2, 0x1f, RZ ;  /* 0x0000001f02007819 */ /* 0x000fd000000006ff */
[----:B------:R0:W1:Y:S01]  /*9ed0*/  SYNCS.PHASECHK.TRANS64.TRYWAIT P3, [UR10+0x28830], R0 ;  /* 0x02883000ff0075a7 */ /* 0x000062000806014a */
[----:B------:R-:W-:Y:S05]  /*9ee0*/  @!P0 BRA `(.L_x_1010) ;  /* 0x0000000000048947 */ /* 0x000fea0003800000 */
[----:B------:R-:W-:Y:S01]  /*9ef0*/  BPT.TRAP 0x1 ;  /* 0x000000040000795c */ /* 0x000fe20000300000 */
.L_x_1010:
[----:B-1----:R-:W-:Y:S05]  /*9f00*/  @P3 BRA `(.L_x_1008) ;  /* 0x0000000000083947 */ /* 0x002fea0003800000 */
[----:B------:R-:W1:Y:S02]  /*9f10*/  SYNCS.PHASECHK.TRANS64.TRYWAIT P3, [UR10+0x28830], R0 ;  /* 0x02883000ff0075a7 */ /* 0x000e64000806014a */
[----:B-1----:R-:W-:Y:S05]  /*9f20*/  @!P3 BRA `(.L_x_1011) ;  /* 0x000000900060b947 */ /* 0x002fea0003800000 */
.L_x_1008:
[----:B------:R2:W-:Y:S01]  /*9f30*/  BAR.SYNC.DEFER_BLOCKING R13, 0x100 ;  /* 0x0004000d0000751d */ /* 0x0005e20000010000 */
[----:B------:R-:W-:Y:S01]  /*9f40*/  R2UR UR40, R6 ;  /* 0x00000000062872ca */ /* 0x000fe200000e0000 */
[----:B------:R-:W-:Y:S01]  /*9f50*/  ULEA UR42, UR4, UR6, 0xb ;  /* 0x00000006042a7291 */ /* 0x000fe2000f8e583f */
[----:B------:R-:W-:-:S03]  /*9f60*/  R2UR UR41, R7 ;  /* 0x00000000072972ca */ /* 0x000fc600000e0000 */
        /* <DEDUP_REMOVED lines=12> */
[----:B------:R-:W-:Y:S01]  /*a030*/  WARPGROUP.ARRIVE ;  /* 0x00000000000079c5 */ /* 0x000fe20000000000 */
[----:B------:R-:W-:Y:S01]  /*a040*/  UMOV UR31, 0x40000040 ;  /* 0x40000040001f7882 */ /* 0x000fe20000000000 */
[----:B------:R-:W-:Y:S01]  /*a050*/  UIADD3 UR34, UR42, 0x406, URZ ;  /* 0x000004062a227890 */ /* 0x000fe2000fffe03f */
[----:B------:R-:W-:-:S03]  /*a060*/  UMOV UR35, 0x40000040 ;  /* 0x4000004000237882 */ /* 0x000fc60000000000 */
        /* <DEDUP_REMOVED lines=23> */
[----:B--2---:R-:W-:Y:S05]  /*a1e0*/  @P2 BRA `(.L_x_1012) ;  /* 0x0000000000282947 */ /* 0x004fea0003800000 */
[----:B------:R-:W-:Y:S05]  /*a1f0*/  @!P0 BRA `(.L_x_1013) ;  /* 0x0000000000048947 */ /* 0x000fea0003800000 */
[----:B------:R-:W-:Y:S01]  /*a200*/  BPT.TRAP 0x1 ;  /* 0x000000040000795c */ /* 0x000fe20000300000 */
.L_x_1013:
[----:B------:R-:W-:Y:S01]  /*a210*/  ULEA UR10, UR5, UR36, 0x3 ;  /* 0x00000024050a7291 */ /* 0x000fe2000f8e183f */
[----:B01----:R-:W-:-:S08]  /*a220*/  SHF.L.U32 R0, R15, 0x1f, RZ ;  /* 0x0000001f0f007819 */ /* 0x003fd000000006ff */
[----:B------:R0:W1:Y:S01]  /*a230*/  SYNCS.PHASECHK.TRANS64.TRYWAIT P2, [UR10+0x28850], R0 ;  /* 0x02885000ff0075a7 */ /* 0x000062000804014a */
[----:B------:R-:W-:Y:S05]  /*a240*/  @!P0 BRA `(.L_x_1014) ;  /* 0x0000000000048947 */ /* 0x000fea0003800000 */
[----:B------:R-:W-:Y:S01]  /*a250*/  BPT.TRAP 0x1 ;  /* 0x000000040000795c */ /* 0x000fe20000300000 */
.L_x_1014:
[----:B-1----:R-:W-:Y:S05]  /*a260*/  @P2 BRA `(.L_x_1012) ;  /* 0x0000000000082947 */ /* 0x002fea0003800000 */
[----:B------:R-:W1:Y:S02]  /*a270*/  SYNCS.PHASECHK.TRANS64.TRYWAIT P2, [UR10+0x28850], R0 ;  /* 0x02885000ff0075a7 */ /* 0x000e64000804014a */
[----:B-1----:R-:W-:Y:S05]  /*a280*/  @!P2 BRA `(.L_x_1015) ;  /* 0x0000008c00a0a947 */ /* 0x002fea0003800000 */
.L_x_1012:
[----:B------:R-:W-:Y:S01]  /*a290*/  UIADD3 UR10, UR36, 0x400, URZ ;  /* 0x00000400240a7890 */ /* 0x000fe2000fffe03f */
[----:B------:R-:W-:Y:S01]  /*a2a0*/  WARPGROUP.ARRIVE ;  /* 0x00000000000079c5 */ /* 0x000fe20000000000 */
[----:B------:R-:W-:Y:S01]  /*a2b0*/  UMOV UR11, 0x40000040 ;  /* 0x40000040000b7882 */ /* 0x000fe20000000000 */
[----:B------:R-:W-:Y:S01]  /*a2c0*/  UMOV UR15, 0x40000040 ;  /* 0x40000040000f7882 */ /* 0x000fe20000000000 */
[----:B------:R-:W-:Y:S01]  /*a2d0*/  USHF.R.U32.HI UR10, URZ, 0x4, UR10 ;  /* 0x000000043f0a7899 */ /* 0x000fe2000801160a */
[----:B-1----:R-:W1:Y:S01]  /*a2e0*/  @P5 LDC R11, c[0x0][0x44c] ;  /* 0x00011300ff0b5b82 */ /* 0x002e620000000800 */
[----:B------:R-:W-:Y:S02]  /*a2f0*/  IMAD.U32 R12, RZ, RZ, UR4 ;  /* 0x00000004ff0c7e24 */ /* 0x000fe4000f8e00ff */
[----:B------:R-:W-:Y:S01]  /*a300*/  ULOP3.LUT UR10, UR10, 0x3fff, URZ, 0xc0, !UPT ;  /* 0x00003fff0a0a7892 */ /* 0x000fe2000f8ec03f */
[----:B0-----:R-:W-:-:S03]  /*a310*/  IMAD.MOV.U32 R0, RZ, RZ, R8 ;  /* 0x000000ffff007224 */ /* 0x001fc600078e0008 */
[----:B------:R-:W-:Y:S01]  /*a320*/  ULOP3.LUT UR10, UR10, 0x4000000, URZ, 0xfc, !UPT ;  /* 0x040000000a0a7892 */ /* 0x000fe2000f8efc3f */
[----:B------:R-:W0:Y:S03]  /*a330*/  @P5 LDC R20, c[0x0][0x450] ;  /* 0x00011400ff145b82 */ /* 0x000e260000000800 */
[----:B------:R-:W-:-:S04]  /*a340*/  ULEA UR10, UR5, UR10, 0xb ;  /* 0x0000000a050a7291 */ /* 0x000fc8000f8e583f */
[----:B------:R-:W-:-:S05]  /*a350*/  UIADD3 UR14, UR10, 0x80, URZ ;  /* 0x000000800a0e7890 */ /* 0x000fca000fffe03f */
[----:B------:R-:W-:Y:S01]  /*a360*/  HGMMA.64x128x16.F32 R88, R180, gdesc[UR8].tnspB, R88, gsb0 ;  /* 0x41e00008b4587df0 */ /* 0x000fe20008000858 */
[----:B------:R-:W-:Y:S01]  /*a370*/  UMOV UR11, 0x40000040 ;  /* 0x40000040000b7882 */ /* 0x000fe20000000000 */
[----:B-1----:R-:W-:Y:S01]  /*a380*/  @P5 IMAD.HI.U32 R15, R8, R11, RZ ;  /* 0x0000000b080f5227 */ /* 0x002fe200078e00ff */
[----:B------:R-:W-:-:S04]  /*a390*/  @!P1 LEA R11, R12, UR36, 0x3 ;  /* 0x000000240c0b9c11 */ /* 0x000fc8000f8e18ff */
[----:B0-----:R-:W-:Y:S01]  /*a3a0*/  @P5 SHF.R.U32.HI R0, RZ, R20, R15 ;  /* 0x00000014ff005219 */ /* 0x001fe2000001160f */
[----:B------:R-:W-:-:S05]  /*a3b0*/  @!P1 VIADD R15, R11, 0x28840 ;  /* 0x000288400b0f9836 */ /* 0x000fca0000000000 */
[----:B------:R-:W-:Y:S01]  /*a3c0*/  @!P1 PRMT R15, RZ, 0x654, R15 ;  /* 0x00000654ff0f9816 */ /* 0x000fe2000000000f */
        /* <DEDUP_REMOVED lines=26> */
[----:B------:R-:W-:Y:S01]  /*a570*/  UMOV UR15, 0x40000040 ;  /* 0x40000040000f7882 */ /* 0x000fe20000000000 */
[----:B------:R-:W-:-:S03]  /*a580*/  UIADD3 UR10, UR10, 0x380, URZ ;  /* 0x000003800a0a7890 */ /* 0x000fc6000fffe03f */
[----:B------:R-:W-:Y:S02]  /*a590*/  IMAD R11, R5, -0x2, R12 ;  /* 0xfffffffe050b7824 */ /* 0x000fe400078e020c */
[----:B------:R-:W0:Y:S02]  /*a5a0*/  SHFL.IDX PT, R12, R0, RZ, 0x1c1f ;  /* 0x001c1fff000c7589 */ /* 0x000e2400000e0000 */
[----:B------:R-:W-:-:S04]  /*a5b0*/  IMAD R11, R16, UR46, R11 ;  /* 0x0000002e100b7c24 */ /* 0x000fc8000f8e020b */
[----:B------:R-:W-:Y:S01]  /*a5c0*/  VIADD R11, R11, -UR39 ;  /* 0x800000270b0b7c36 */ /* 0x000fe20008000000 */
        /* <DEDUP_REMOVED lines=8> */
[C---:B------:R-:W-:Y:S01]  /*a650*/  VIADD R153, R11.reuse, UR47 ;  /* 0x0000002f0b997c36 */ /* 0x040fe20008000000 */
[----:B------:R2:W-:Y:S01]  /*a660*/  @!P1 SYNCS.ARRIVE.TRANS64.RED.A1T0 RZ, [R15+URZ], RZ ;  /* 0x000000ff0fff99a7 */ /* 0x0005e2000810043f */
[----:B------:R-:W-:-:S02]  /*a670*/  VIADD R155, R11, UR7 ;  /* 0x000000070b9b7c36 */ /* 0x000fc40008000000 */
[--C-:B0-----:R-:W-:Y:S02]  /*a680*/  IMAD.IADD R11, R153, 0x1, R12.reuse ;  /* 0x00000001990b7824 */ /* 0x101fe400078e020c */
[----:B--2---:R-:W-:Y:S01]  /*a690*/  IMAD.IADD R15, R155, 0x1, R12 ;  /* 0x000000019b0f7824 */ /* 0x004fe200078e020c */
[----:B-1----:R-:W-:Y:S06]  /*a6a0*/  @!P6 BRA `(.L_x_1016) ;  /* 0x00000000005ce947 */ /* 0x002fec0003800000 */
[----:B------:R-:W-:Y:S01]  /*a6b0*/  IMAD R12, R16, UR46, R12 ;  /* 0x0000002e100c7c24 */ /* 0x000fe2000f8e020c */
[----:B------:R-:W-:Y:S03]  /*a6c0*/  BSSY B0, `(.L_x_1017) ;  /* 0x0000011000007945 */ /* 0x000fe60003800000 */
[----:B------:R-:W-:-:S05]  /*a6d0*/  VIADD R21, R12, -UR39 ;  /* 0x800000270c157c36 */ /* 0x000fca0008000000 */
        /* <DEDUP_REMOVED lines=10> */
.L_x_1018:
[----:B------:R-:W-:-:S05]  /*a780*/  IMAD.U32 R20, RZ, RZ, UR38 ;  /* 0x00000026ff147e24 */ /* 0x000fca000f8e00ff */
[----:B------:R-:W-:-:S13]  /*a790*/  ISETP.NE.AND P2, PT, R20, 0x1, PT ;  /* 0x000000011400780c */ /* 0x000fda0003f45270 */
[----:B------:R-:W0:Y:S02]  /*a7a0*/  @P2 LDC.64 R22, c[0x0][0x9e8] ;  /* 0x00027a00ff162b82 */ /* 0x000e240000000a00 */
[----:B0-----:R-:W-:-:S05]  /*a7b0*/  @P2 IMAD.HI.U32 R12, R21, R22, RZ ;  /* 0x00000016150c2227 */ /* 0x001fca00078e00ff */
[----:B------:R-:W-:-:S07]  /*a7c0*/  @P2 SHF.R.U32.HI R21, RZ, R23, R12 ;  /* 0x00000017ff152219 */ /* 0x000fce000001160c */
.L_x_1019:
[----:B------:R-:W-:Y:S05]  /*a7d0*/  BSYNC B0 ;  /* 0x0000000000007941 */ /* 0x000fea0003800000 */
.L_x_1017:
[----:B------:R-:W-:-:S04]  /*a7e0*/  IMAD R12, R21, R20, -R166 ;  /* 0x00000014150c7224 */ /* 0x000fc800078e0aa6 */
[----:B------:R-:W-:-:S05]  /*a7f0*/  IMAD R12, R5, -0x2, R12 ;  /* 0xfffffffe050c7824 */ /* 0x000fca00078e020c */
[----:B------:R-:W-:Y:S02]  /*a800*/  VIADDMNMX R11, R12, R20, R11, PT ;  /* 0x000000140c0b7246 */ /* 0x000fe4000380010b */
[----:B------:R-:W-:-:S07]  /*a810*/  VIMNMX R15, R15, R12, !PT ;  /* 0x0000000c0f0f7248 */ /* 0x000fce0007fe0100 */
.L_x_1016:
[----:B------:R-:W-:Y:S01]  /*a820*/  ISETP.GT.AND P2, PT, R10, -0x1, PT ;  /* 0xffffffff0a00780c */ /* 0x000fe20003f44270 */
[----:B------:R-:W0:Y:S03]  /*a830*/  SHFL.IDX PT, R0, R0, 0x1, 0x1c1f ;  /* 0x003c1f0000007f89 */ /* 0x000e2600000e0000 */
[C---:B------:R-:W-:Y:S02]  /*a840*/  ISETP.GT.AND P4, PT, R15.reuse, RZ, P2 ;  /* 0x000000ff0f00720c */ /* 0x040fe40001784270 */
[----:B------:R-:W-:Y:S02]  /*a850*/  ISETP.GT.AND P3, PT, R15, 0x1, P2 ;  /* 0x000000010f00780c */ /* 0x000fe40001764270 */
[C---:B------:R-:W-:Y:S02]  /*a860*/  ISETP.LT.OR P4, PT, R11.reuse, 0x1, P4 ;  /* 0x000000010b00780c */ /* 0x040fe40002781670 */
[----:B------:R-:W-:-:S02]  /*a870*/  ISETP.LT.OR P3, PT, R11, 0x2, P3 ;  /* 0x000000020b00780c */ /* 0x000fc40001f61670 */
[----:B------:R-:W-:Y:S02]  /*a880*/  FSEL R23, R24, -INF , !P4 ;  /* 0xff80000018177808 */ /* 0x000fe40006000000 */
[----:B------:R-:W-:Y:S02]  /*a890*/  ISETP.GT.AND P4, PT, R15, 0x8, P2 ;  /* 0x000000080f00780c */ /* 0x000fe40001784270 */
[----:B------:R-:W-:Y:S02]  /*a8a0*/  FSEL R184, R25, -INF , !P3 ;  /* 0xff80000019b87808 */ /* 0x000fe40005800000 */
[----:B------:R-:W-:Y:S02]  /*a8b0*/  ISETP.GT.AND P3, PT, R15, 0x9, P2 ;  /* 0x000000090f00780c */ /* 0x000fe40001764270 */
[C---:B------:R-:W-:Y:S02]  /*a8c0*/  ISETP.LT.OR P4, PT, R11.reuse, 0x9, P4 ;  /* 0x000000090b00780c */ /* 0x040fe40002781670 */
[----:B------:R-:W-:-:S02]  /*a8d0*/  ISETP.LT.OR P3, PT, R11, 0xa, P3 ;  /* 0x0000000a0b00780c */ /* 0x000fc40001f61670 */
[----:B------:R-:W-:Y:S01]  /*a8e0*/  FSEL R190, R28, -INF , !P4 ;  /* 0xff8000001cbe7808 */ /* 0x000fe20006000000 */
[----:B0-----:R-:W-:Y:S01]  /*a8f0*/  IMAD.IADD R21, R155, 0x1, R0 ;  /* 0x000000019b157824 */ /* 0x001fe200078e0200 */
[----:B------:R-:W-:Y:S02]  /*a900*/  ISETP.GT.AND P4, PT, R15, 0x10, P2 ;  /* 0x000000100f00780c */ /* 0x000fe40001784270 */
[----:B------:R-:W-:Y:S02]  /*a910*/  FSEL R192, R29, -INF , !P3 ;  /* 0xff8000001dc07808 */ /* 0x000fe40005800000 */
        /* <DEDUP_REMOVED lines=98> */
.L_x_1022:
[----:B------:R-:W-:-:S05]  /*af40*/  IMAD.U32 R25, RZ, RZ, UR38 ;  /* 0x00000026ff197e24 */ /* 0x000fca000f8e00ff */
[----:B------:R-:W-:-:S13]  /*af50*/  ISETP.NE.AND P3, PT, R25, 0x1, PT ;  /* 0x000000011900780c */ /* 0x000fda0003f65270 */
[----:B------:R-:W0:Y:S02]  /*af60*/  @P3 LDC.64 R168, c[0x0][0x9e8] ;  /* 0x00027a00ffa83b82 */ /* 0x000e240000000a00 */
[----:B0-----:R-:W-:-:S05]  /*af70*/  @P3 IMAD.HI.U32 R0, R11, R168, RZ ;  /* 0x000000a80b003227 */ /* 0x001fca00078e00ff */
[----:B------:R-:W-:-:S07]  /*af80*/  @P3 SHF.R.U32.HI R11, RZ, R169, R0 ;  /* 0x000000a9ff0b3219 */ /* 0x000fce0000011600 */
.L_x_1023:
[----:B------:R-:W-:Y:S05]  /*af90*/  BSYNC B0 ;  /* 0x0000000000007941 */ /* 0x000fea0003800000 */
.L_x_1021:
[----:B------:R-:W-:-:S04]  /*afa0*/  IMAD R0, R11, R25, -R166 ;  /* 0x000000190b007224 */ /* 0x000fc800078e0aa6 */
[----:B------:R-:W-:-:S05]  /*afb0*/  IMAD R0, R5, -0x2, R0 ;  /* 0xfffffffe05007824 */ /* 0x000fca00078e0200 */
[----:B------:R-:W-:Y:S02]  /*afc0*/  VIADDMNMX R15, R0, R25, R15, PT ;  /* 0x00000019000f7246 */ /* 0x000fe4000380010f */
[----:B------:R-:W-:-:S07]  /*afd0*/  VIMNMX R21, R21, R0, !PT ;  /* 0x0000000015157248 */ /* 0x000fce0007fe0100 */
.L_x_1020:
        /* <DEDUP_REMOVED lines=11> */
[----:B------:R-:W-:-:S02]  /*b090*/  ISETP.GT.AND P4, PT, R21, 0x1, P2 ;  /* 0x000000011500780c */ /* 0x000fc40001784270 */
[----:B------:R-:W-:Y:S02]  /*b0a0*/  FMNMX.FTZ R11, R164, R11, !PT ;  /* 0x0000000ba40b7209 */ /* 0x000fe40007810000 */
[----:B------:R-:W-:Y:S02]  /*b0b0*/  FSEL R166, R34, -INF , !P3 ;  /* 0xff80000022a67808 */ /* 0x000fe40005800000 */
        /* <DEDUP_REMOVED lines=50> */
[C---:B------:R-:W-:Y:S01]  /*b3e0*/  ISETP.LT.OR P4, PT, R15.reuse, 0x22, P4 ;  /* 0x000000220f00780c */ /* 0x040fe20002781670 */
[----:B------:R-:W0:Y:S01]  /*b3f0*/  SHFL.BFLY PT, R0, R11, 0x2, 0x1f ;  /* 0x0c401f000b007f89 */ /* 0x000e2200000e0000 */
[----:B------:R-:W-:-:S02]  /*b400*/  ISETP.LT.OR P3, PT, R15, 0x39, P3 ;  /* 0x000000390f00780c */ /* 0x000fc40001f61670 */
[----:B------:R-:W-:Y:S02]  /*b410*/  FSEL R172, R43, -INF , !P4 ;  /* 0xff8000002bac7808 */ /* 0x000fe40006000000 */
[C---:B------:R-:W-:Y:S02]  /*b420*/  ISETP.GT.AND P4, PT, R21.reuse, 0x29, P2 ;  /* 0x000000291500780c */ /* 0x040fe40001784270 */
[----:B------:R-:W-:Y:S02]  /*b430*/  FSEL R54, R54, -INF , !P3 ;  /* 0xff80000036367808 */ /* 0x000fe40005800000 */
[----:B------:R-:W-:Y:S02]  /*b440*/  ISETP.GT.AND P3, PT, R21, 0x40, P2 ;  /* 0x000000401500780c */ /* 0x000fe40001764270 */
[C---:B------:R-:W-:Y:S02]  /*b450*/  ISETP.LT.OR P4, PT, R15.reuse, 0x2a, P4 ;  /* 0x0000002a0f00780c */ /* 0x040fe40002781670 */
[----:B------:R-:W-:-:S02]  /*b460*/  ISETP.LT.OR P3, PT, R15, 0x41, P3 ;  /* 0x000000410f00780c */ /* 0x000fc40001f61670 */
[----:B------:R-:W-:Y:S02]  /*b470*/  FSEL R34, R47, -INF , !P4 ;  /* 0xff8000002f227808 */ /* 0x000fe40006000000 */
[C---:B------:R-:W-:Y:S02]  /*b480*/  ISETP.GT.AND P4, PT, R21.reuse, 0x31, P2 ;  /* 0x000000311500780c */ /* 0x040fe40001784270 */
[----:B------:R-:W-:Y:S02]  /*b490*/  FSEL R58, R58, -INF , !P3 ;  /* 0xff8000003a3a7808 */ /* 0x000fe40005800000 */
[----:B------:R-:W-:Y:S02]  /*b4a0*/  ISETP.GT.AND P3, PT, R21, 0x41, P2 ;  /* 0x000000411500780c */ /* 0x000fe40001764270 */
[----:B------:R-:W-:Y:S02]  /*b4b0*/  ISETP.LT.OR P4, PT, R15, 0x32, P4 ;  /* 0x000000320f00780c */ /* 0x000fe40002781670 */
[----:B0-----:R-:W-:-:S02]  /*b4c0*/  FMNMX.FTZ R0, R11, R0, !PT ;  /* 0x000000000b007209 */ /* 0x001fc40007810000 */
[----:B------:R-:W0:Y:S01]  /*b4d0*/  LDC R11, c[0x0][0x988] ;  /* 0x00026200ff0b7b82 */ /* 0x000e220000000800 */
[----:B------:R-:W-:Y:S02]  /*b4e0*/  ISETP.LT.OR P3, PT, R15, 0x42, P3 ;  /* 0x000000420f00780c */ /* 0x000fe40001f61670 */
[----:B------:R-:W1:Y:S01]  /*b4f0*/  SHFL.BFLY PT, R25, R0, 0x1, 0x1f ;  /* 0x0c201f0000197f89 */ /* 0x000e6200000e0000 */
[----:B------:R-:W-:Y:S02]  /*b500*/  FSEL R46, R51, -INF , !P4 ;  /* 0xff800000332e7808 */ /* 0x000fe40006000000 */
[----:B------:R-:W-:Y:S02]  /*b510*/  ISETP.GT.AND P4, PT, R21, 0x39, P2 ;  /* 0x000000391500780c */ /* 0x000fe40001784270 */
[----:B------:R-:W-:Y:S02]  /*b520*/  FSEL R182, R59, -INF , !P3 ;  /* 0xff8000003bb67808 */ /* 0x000fe40005800000 */
[----:B------:R-:W-:-:S02]  /*b530*/  ISETP.GT.AND P3, PT, R21, 0x48, P2 ;  /* 0x000000481500780c */ /* 0x000fc40001764270 */
[C---:B------:R-:W-:Y:S02]  /*b540*/  ISETP.LT.OR P4, PT, R15.reuse, 0x3a, P4 ;  /* 0x0000003a0f00780c */ /* 0x040fe40002781670 */
[----:B------:R-:W-:Y:S02]  /*b550*/  ISETP.LT.OR P3, PT, R15, 0x49, P3 ;  /* 0x000000490f00780c */ /* 0x000fe40001f61670 */
[----:B------:R-:W-:Y:S02]  /*b560*/  FSEL R30, R55, -INF , !P4 ;  /* 0xff800000371e7808 */ /* 0x000fe40006000000 */
[----:B------:R-:W-:Y:S02]  /*b570*/  FSEL R62, R62, -INF , !P3 ;  /* 0xff8000003e3e7808 */ /* 0x000fe40005800000 */
[----:B------:R-:W-:-:S04]  /*b580*/  ISETP.GT.AND P3, PT, R21, RZ, P2 ;  /* 0x000000ff1500720c */ /* 0x000fc80001764270 */
[----:B------:R-:W-:Y:S02]  /*b590*/  ISETP.LT.OR P3, PT, R15, 0x1, P3 ;  /* 0x000000010f00780c */ /* 0x000fe40001f61670 */
[----:B-1----:R-:W-:-:S04]  /*b5a0*/  FMNMX.FTZ R0, R0, R25, !PT ;  /* 0x0000001900007209 */ /* 0x002fc80007810000 */
[C---:B------:R-:W-:Y:S01]  /*b5b0*/  FSETP.NEU.FTZ.AND P4, PT, R0.reuse, -INF , PT ;  /* 0xff8000000000780b */ /* 0x040fe20003f9d000 */
[----:B0-----:R-:W-:-:S03]  /*b5c0*/  FMUL.FTZ R31, R0, R11 ;  /* 0x0000000b001f7220 */ /* 0x001fc60000410000 */
[----:B------:R-:W-:Y:S02]  /*b5d0*/  FSEL R53, R0, RZ, P4 ;  /* 0x000000ff00357208 */ /* 0x000fe40002000000 */
[----:B------:R-:W-:-:S03]  /*b5e0*/  FSEL R31, R31, RZ, P4 ;  /* 0x000000ff1f1f7208 */ /* 0x000fc60002000000 */
[----:B------:R-:W-:Y:S02]  /*b5f0*/  FADD.FTZ R14, -R53, R14 ;  /* 0x0000000e350e7221 */ /* 0x000fe40000010100 */
[-CC-:B------:R-:W-:Y:S01]  /*b600*/  FFMA.FTZ R25, R190, R11.reuse, -R31.reuse ;  /* 0x0000000bbe197223 */ /* 0x180fe2000001081f */
[----:B------:R-:W-:Y:S01]  /*b610*/  FSEL R190, R26, -INF , !P3 ;  /* 0xff8000001abe7808 */ /* 0x000fe20005800000 */
[-CC-:B------:R-:W-:Y:S01]  /*b620*/  FFMA.FTZ R35, R188, R11.reuse, -R31.reuse ;  /* 0x0000000bbc237223 */ /* 0x180fe2000001081f */
[----:B------:R-:W-:Y:S01]  /*b630*/  ISETP.GT.AND P3, PT, R21, 0x49, P2 ;  /* 0x000000491500780c */ /* 0x000fe20001764270 */
[--C-:B------:R-:W-:Y:S01]  /*b640*/  FFMA.FTZ R37, R186, R11, -R31.reuse ;  /* 0x0000000bba257223 */ /* 0x100fe2000001081f */
[----:B------:R-:W-:Y:S01]  /*b650*/  FMNMX.FTZ R27, R190, R9, !PT ;  /* 0x00000009be1b7209 */ /* 0x000fe20007810000 */
[-CC-:B------:R-:W-:Y:S01]  /*b660*/  FFMA.FTZ R39, R164, R11.reuse, -R31.reuse ;  /* 0x0000000ba4277223 */ /* 0x180fe2000001081f */
[----:B------:R-:W-:Y:S01]  /*b670*/  ISETP.LT.OR P3, PT, R15, 0x4a, P3 ;  /* 0x0000004a0f00780c */ /* 0x000fe20001f61670 */
[--C-:B------:R-:W-:Y:S01]  /*b680*/  FFMA.FTZ R45, R52, R11, -R31.reuse ;  /* 0x0000000b342d7223 */ /* 0x100fe2000001081f */
[----:B------:R-:W-:Y:S01]  /*b690*/  FMNMX.FTZ R29, R180, R27, !PT ;  /* 0x0000001bb41d7209 */ /* 0x000fe20007810000 */
[--C-:B------:R-:W-:Y:S01]  /*b6a0*/  FFMA.FTZ R47, R56, R11, -R31.reuse ;  /* 0x0000000b382f7223 */ /* 0x100fe2000001081f */
[----:B------:R-:W-:Y:S01]  /*b6b0*/  FSEL R188, R63, -INF , !P3 ;  /* 0xff8000003fbc7808 */ /* 0x000fe20005800000 */
[----:B------:R-:W-:Y:S01]  /*b6c0*/  MUFU.EX2 R27, R35 ;  /* 0x00000023001b7308 */ /* 0x000fe20000000800 */
[----:B------:R-:W-:Y:S01]  /*b6d0*/  FMNMX.FTZ R29, R168, R29, !PT ;  /* 0x0000001da81d7209 */ /* 0x000fe20007810000 */
[-CC-:B------:R-:W-:Y:S01]  /*b6e0*/  FFMA.FTZ R23, R23, R11.reuse, -R31.reuse ;  /* 0x0000000b17177223 */ /* 0x180fe2000001081f */
[----:B------:R-:W-:Y:S01]  /*b6f0*/  ISETP.GT.AND P3, PT, R21, 0x50, P2 ;  /* 0x000000501500780c */ /* 0x000fe20001764270 */
[----:B------:R-:W-:Y:S01]  /*b700*/  FMUL.FTZ R14, R14, R11 ;  /* 0x0000000b0e0e7220 */ /* 0x000fe20000410000 */
        /* <DEDUP_REMOVED lines=15> */
[--C-:B------:R-:W-:Y:S01]  /*b800*/  FFMA.FTZ R49, R28, R11, -R31.reuse ;  /* 0x0000000b1c317223 */ /* 0x100fe2000001081f */
[----:B------:R-:W-:Y:S01]  /*b810*/  FMNMX.FTZ R33, R174, R33, !PT ;  /* 0x00000021ae217209 */ /* 0x000fe20007810000 */
[--C-:B------:R-:W-:Y:S01]  /*b820*/  FFMA.FTZ R48, R48, R11, -R31.reuse ;  /* 0x0000000b30307223 */ /* 0x100fe2000001081f */
[----:B------:R-:W-:Y:S01]  /*b830*/  FSEL R164, R67, -INF , !P3 ;  /* 0xff80000043a47808 */ /* 0x000fe20005800000 */
[----:B------:R1:W-:Y:S01]  /*b840*/  MUFU.EX2 R29, R39 ;  /* 0x00000027001d7308 */ /* 0x0003e20000000800 */
[----:B------:R-:W-:Y:S01]  /*b850*/  FMNMX.FTZ R33, R42, R33, !PT ;  /* 0x000000212a217209 */ /* 0x000fe20007810000 */
[-CC-:B0-----:R-:W-:Y:S01]  /*b860*/  FFMA.FTZ R37, R160, R11.reuse, -R31.reuse ;  /* 0x0000000ba0257223 */ /* 0x181fe2000001081f */
[----:B------:R-:W-:Y:S01]  /*b870*/  ISETP.GT.AND P3, PT, R21, 0x58, P2 ;  /* 0x000000581500780c */ /* 0x000fe20001764270 */
[--C-:B------:R-:W-:Y:S01]  /*b880*/  FFMA.FTZ R44, R44, R11, -R31.reuse ;  /* 0x0000000b2c2c7223 */ /* 0x100fe2000001081f */
[----:B------:R-:W-:Y:S01]  /*b890*/  FMNMX.FTZ R35, R172, R33, !PT ;  /* 0x00000021ac237209 */ /* 0x000fe20007810000 */
[--C-:B------:R-:W-:Y:S01]  /*b8a0*/  FFMA.FTZ R36, R36, R11, -R31.reuse ;  /* 0x0000000b24247223 */ /* 0x100fe2000001081f */
[----:B------:R-:W-:Y:S01]  /*b8b0*/  ISETP.LT.OR P3, PT, R15, 0x59, P3 ;  /* 0x000000590f00780c */ /* 0x000fe20001f61670 */
[----:B------:R0:W-:Y:S01]  /*b8c0*/  MUFU.EX2 R33, R37 ;  /* 0x0000002500217308 */ /* 0x0001e20000000800 */
[----:B------:R-:W-:Y:S01]  /*b8d0*/  FMNMX.FTZ R35, R170, R35, !PT ;  /* 0x00000023aa237209 */ /* 0x000fe20007810000 */
[-CC-:B-1----:R-:W-:Y:S01]  /*b8e0*/  FFMA.FTZ R39, R156, R11.reuse, -R31.reuse ;  /* 0x0000000b9c277223 */ /* 0x182fe2000001081f */
[----:B------:R-:W-:Y:S01]  /*b8f0*/  FSEL R70, R70, -INF , !P3 ;  /* 0xff80000046467808 */ /* 0x000fe20005800000 */
[--C-:B------:R-:W-:Y:S01]  /*b900*/  FFMA.FTZ R20, R20, R11, -R31.reuse ;  /* 0x0000000b14147223 */ /* 0x100fe2000001081f */
[----:B------:R-:W-:Y:S01]  /*b910*/  FMNMX.FTZ R35, R34, R35, !PT ;  /* 0x0000002322237209 */ /* 0x000fe20007810000 */
[--C-:B------:R-:W-:Y:S01]  /*b920*/  FFMA.FTZ R24, R24, R11, -R31.reuse ;  /* 0x0000000b18187223 */ /* 0x100fe2000001081f */
[----:B------:R-:W-:Y:S01]  /*b930*/  ISETP.GT.AND P3, PT, R21, 0x59, P2 ;  /* 0x000000591500780c */ /* 0x000fe20001764270 */
[----:B------:R-:W1:Y:S01]  /*b940*/  MUFU.EX2 R14, R14 ;  /* 0x0000000e000e7308 */ /* 0x000e620000000800 */
[----:B------:R-:W-:Y:S01]  /*b950*/  FMNMX.FTZ R35, R50, R35, !PT ;  /* 0x0000002332237209 */ /* 0x000fe20007810000 */
[-CC-:B------:R-:W-:Y:S01]  /*b960*/  FFMA.FTZ R22, R22, R11.reuse, -R31.reuse ;  /* 0x0000000b16167223 */ /* 0x180fe2000001081f */
[----:B------:R-:W-:Y:S01]  /*b970*/  ISETP.LT.OR P3, PT, R15, 0x5a, P3 ;  /* 0x0000005a0f00780c */ /* 0x000fe20001f61670 */
[--C-:B------:R-:W-:Y:S01]  /*b980*/  FFMA.FTZ R32, R32, R11, -R31.reuse ;  /* 0x0000000b20207223 */ /* 0x100fe2000001081f */
[----:B0-----:R-:W-:Y:S01]  /*b990*/  FMNMX.FTZ R37, R46, R35, !PT ;  /* 0x000000232e257209 */ /* 0x001fe20007810000 */
[----:B------:R-:W-:Y:S01]  /*b9a0*/  FFMA.FTZ R28, R84, R11, -R31 ;  /* 0x0000000b541c7223 */ /* 0x000fe2000001081f */
[----:B------:R-:W-:Y:S01]  /*b9b0*/  FSEL R160, R71, -INF , !P3 ;  /* 0xff80000047a07808 */ /* 0x000fe20005800000 */
[----:B------:R0:W-:Y:S01]  /*b9c0*/  MUFU.EX2 R35, R39 ;  /* 0x0000002700237308 */ /* 0x0001e20000000800 */
[----:B------:R-:W-:-:S02]  /*b9d0*/  ISETP.GT.AND P3, PT, R21, 0x60, P2 ;  /* 0x000000601500780c */ /* 0x000fc40001764270 */
[----:B------:R-:W-:Y:S02]  /*b9e0*/  FMNMX.FTZ R37, R54, R37, !PT ;  /* 0x0000002536257209 */ /* 0x000fe40007810000 */
[----:B------:R-:W-:Y:S02]  /*b9f0*/  ISETP.LT.OR P3, PT, R15, 0x61, P3 ;  /* 0x000000610f00780c */ /* 0x000fe40001f61670 */
[----:B------:R-:W-:Y:S01]  /*ba00*/  FMNMX.FTZ R37, R30, R37, !PT ;  /* 0x000000251e257209 */ /* 0x000fe20007810000 */
[----:B------:R-:W2:Y:S01]  /*ba10*/  MUFU.EX2 R184, R184 ;  /* 0x000000b800b87308 */ /* 0x000ea20000000800 */
[----:B------:R-:W-:Y:S01]  /*ba20*/  FSEL R156, R74, -INF , !P3 ;  /* 0xff8000004a9c7808 */ /* 0x000fe20005800000 */
[----:B------:R-:W-:Y:S01]  /*ba30*/  FFMA.FTZ R74, R154, R11, -R31 ;  /* 0x0000000b9a4a7223 */ /* 0x000fe2000001081f */
[----:B------:R-:W-:Y:S01]  /*ba40*/  ISETP.GT.AND P3, PT, R21, 0x61, P2 ;  /* 0x000000611500780c */ /* 0x000fe20001764270 */
[----:B-1----:R-:W-:Y:S01]  /*ba50*/  FFMA.FTZ R53, R14, R4, R23 ;  /* 0x000000040e357223 */ /* 0x002fe20000010017 */
[----:B------:R-:W-:Y:S01]  /*ba60*/  FMNMX.FTZ R37, R58, R37, !PT ;  /* 0x000000253a257209 */ /* 0x000fe20007810000 */
[-C--:B------:R-:W-:Y:S01]  /*ba70*/  FMUL.FTZ R88, R88, R14.reuse ;  /* 0x0000000e58587220 */ /* 0x080fe20000410000 */
[----:B------:R-:W-:Y:S01]  /*ba80*/  ISETP.LT.OR P3, PT, R15, 0x62, P3 ;  /* 0x000000620f00780c */ /* 0x000fe20001f61670 */
[----:B------:R-:W1:Y:S01]  /*ba90*/  MUFU.EX2 R25, R25 ;  /* 0x0000001900197308 */ /* 0x000e620000000800 */
[----:B0-----:R-:W-:Y:S01]  /*baa0*/  FMNMX.FTZ R39, R182, R37, !PT ;  /* 0x00000025b6277209 */ /* 0x001fe20007810000 */
[-C--:B------:R-:W-:Y:S01]  /*bab0*/  FMUL.FTZ R89, R89, R14.reuse ;  /* 0x0000000e59597220 */ /* 0x080fe20000410000 */
[----:B------:R-:W-:Y:S01]  /*bac0*/  FSEL R154, R75, -INF , !P3 ;  /* 0xff8000004b9a7808 */ /* 0x000fe20005800000 */
[-C--:B------:R-:W-:Y:S01]  /*bad0*/  FMUL.FTZ R92, R92, R14.reuse ;  /* 0x0000000e5c5c7220 */ /* 0x080fe20000410000 */
[----:B------:R-:W-:Y:S01]  /*bae0*/  ISETP.GT.AND P3, PT, R21, 0x68, P2 ;  /* 0x000000681500780c */ /* 0x000fe20001764270 */
[-C--:B------:R-:W-:Y:S01]  /*baf0*/  FMUL.FTZ R93, R93, R14.reuse ;  /* 0x0000000e5d5d7220 */ /* 0x080fe20000410000 */
[----:B------:R-:W-:Y:S01]  /*bb00*/  FMNMX.FTZ R39, R62, R39, !PT ;  /* 0x000000273e277209 */ /* 0x000fe20007810000 */
[----:B------:R-:W0:Y:S01]  /*bb10*/  MUFU.EX2 R26, R192 ;  /* 0x000000c0001a7308 */ /* 0x000e220000000800 */
[----:B------:R-:W-:Y:S01]  /*bb20*/  ISETP.LT.OR P3, PT, R15, 0x69, P3 ;  /* 0x000000690f00780c */ /* 0x000fe20001f61670 */
[----:B--2---:R-:W-:Y:S01]  /*bb30*/  FADD.FTZ R4, R184, R53 ;  /* 0x00000035b8047221 */ /* 0x004fe20000010000 */
[----:B------:R-:W-:Y:S01]  /*bb40*/  FMNMX.FTZ R39, R188, R39, !PT ;  /* 0x00000027bc277209 */ /* 0x000fe20007810000 */
[-C--:B------:R-:W-:Y:S01]  /*bb50*/  FMUL.FTZ R96, R96, R14.reuse ;  /* 0x0000000e60607220 */ /* 0x080fe20000410000 */
[----:B------:R-:W-:Y:S01]  /*bb60*/  FSEL R78, R78, -INF , !P3 ;  /* 0xff8000004e4e7808 */ /* 0x000fe20005800000 */
[-C--:B------:R-:W-:Y:S01]  /*bb70*/  FMUL.FTZ R97, R97, R14.reuse ;  /* 0x0000000e61617220 */ /* 0x080fe20000410000 */
[----:B------:R-:W-:Y:S01]  /*bb80*/  FMNMX.FTZ R39, R186, R39, !PT ;  /* 0x00000027ba277209 */ /* 0x000fe20007810000 */
[----:B------:R-:W2:Y:S01]  /*bb90*/  MUFU.EX2 R162, R162 ;  /* 0x000000a200a27308 */ /* 0x000ea20000000800 */
[----:B------:R-:W-:Y:S01]  /*bba0*/  ISETP.GT.AND P3, PT, R21, 0x69, P2 ;  /* 0x000000691500780c */ /* 0x000fe20001764270 */
[----:B-1----:R-:W-:Y:S01]  /*bbb0*/  FADD.FTZ R53, R25, R4 ;  /* 0x0000000419357221 */ /* 0x002fe20000010000 */
[----:B------:R-:W-:Y:S01]  /*bbc0*/  FMNMX.FTZ R41, R164, R39, !PT ;  /* 0x00000027a4297209 */ /* 0x000fe20007810000 */
[-C--:B------:R-:W-:Y:S01]  /*bbd0*/  FMUL.FTZ R100, R100, R14.reuse ;  /* 0x0000000e64647220 */ /* 0x080fe20000410000 */
[----:B------:R-:W-:Y:S01]  /*bbe0*/  ISETP.LT.OR P3, PT, R15, 0x6a, P3 ;  /* 0x0000006a0f00780c */ /* 0x000fe20001f61670 */
[-C--:B------:R-:W-:Y:S01]  /*bbf0*/  FMUL.FTZ R101, R101, R14.reuse ;  /* 0x0000000e65657220 */ /* 0x080fe20000410000 */
[----:B------:R-:W-:Y:S01]  /*bc00*/  FMNMX.FTZ R41, R70, R41, !PT ;  /* 0x0000002946297209 */ /* 0x000fe20007810000 */
[----:B------:R-:W1:Y:S01]  /*bc10*/  MUFU.EX2 R158, R158 ;  /* 0x0000009e009e7308 */ /* 0x000e620000000800 */
[----:B------:R-:W-:Y:S01]  /*bc20*/  FSEL R52, R79, -INF , !P3 ;  /* 0xff8000004f347808 */ /* 0x000fe20005800000 */
[----:B0-----:R-:W-:Y:S01]  /*bc30*/  FADD.FTZ R4, R26, R53 ;  /* 0x000000351a047221 */ /* 0x001fe20000010000 */
[----:B------:R-:W-:Y:S01]  /*bc40*/  ISETP.GT.AND P3, PT, R21, 0x70, P2 ;  /* 0x000000701500780c */ /* 0x000fe20001764270 */
[-C--:B------:R-:W-:Y:S01]  /*bc50*/  FMUL.FTZ R104, R104, R14.reuse ;  /* 0x0000000e68687220 */ /* 0x080fe20000410000 */
[----:B------:R-:W-:Y:S01]  /*bc60*/  FMNMX.FTZ R41, R160, R41, !PT ;  /* 0x00000029a0297209 */ /* 0x000fe20007810000 */
[----:B------:R-:W-:Y:S01]  /*bc70*/  FADD.FTZ R53, R27, R4 ;  /* 0x000000041b357221 */ /* 0x000fe20000010000 */
[----:B------:R-:W-:Y:S01]  /*bc80*/  ISETP.LT.OR P3, PT, R15, 0x71, P3 ;  /* 0x000000710f00780c */ /* 0x000fe20001f61670 */
[----:B------:R0:W-:Y:S01]  /*bc90*/  MUFU.EX2 R37, R152 ;  /* 0x0000009800257308 */ /* 0x0001e20000000800 */
[----:B------:R-:W-:Y:S01]  /*bca0*/  FMNMX.FTZ R41, R156, R41, !PT ;  /* 0x000000299c297209 */ /* 0x000fe20007810000 */
[----:B------:R-:W-:Y:S01]  /*bcb0*/  FADD.FTZ R4, R66, R53 ;  /* 0x0000003542047221 */ /* 0x000fe20000010000 */
[----:B------:R-:W-:Y:S01]  /*bcc0*/  FSEL R82, R82, -INF , !P3 ;  /* 0xff80000052527808 */ /* 0x000fe20005800000 */
[-C--:B------:R-:W-:Y:S01]  /*bcd0*/  FMUL.FTZ R105, R105, R14.reuse ;  /* 0x0000000e69697220 */ /* 0x080fe20000410000 */
[----:B------:R-:W-:Y:S01]  /*bce0*/  ISETP.GT.AND P3, PT, R21, 0x71, P2 ;  /* 0x000000711500780c */ /* 0x000fe20001764270 */
[----:B------:R-:W-:Y:S01]  /*bcf0*/  FADD.FTZ R53, R29, R4 ;  /* 0x000000041d357221 */ /* 0x000fe20000010000 */
[----:B------:R-:W-:Y:S01]  /*bd00*/  FMNMX.FTZ R43, R154, R41, !PT ;  /* 0x000000299a2b7209 */ /* 0x000fe20007810000 */
[----:B------:R3:W-:Y:S01]  /*bd10*/  MUFU.EX2 R39, R45 ;  /* 0x0000002d00277308 */ /* 0x0007e20000000800 */
[----:B------:R-:W-:Y:S01]  /*bd20*/  ISETP.LT.OR P3, PT, R15, 0x72, P3 ;  /* 0x000000720f00780c */ /* 0x000fe20001f61670 */
[----:B0-----:R-:W-:Y:S01]  /*bd30*/  FFMA.FTZ R152, R80, R11, -R31 ;  /* 0x0000000b50987223 */ /* 0x001fe2000001081f */
[----:B------:R-:W-:Y:S01]  /*bd40*/  FMNMX.FTZ R43, R78, R43, !PT ;  /* 0x0000002b4e2b7209 */ /* 0x000fe20007810000 */
[----:B--2---:R-:W-:Y:S01]  /*bd50*/  FADD.FTZ R4, R162, R53 ;  /* 0x00000035a2047221 */ /* 0x004fe20000010000 */
[----:B------:R-:W-:Y:S01]  /*bd60*/  FSEL R56, R83, -INF , !P3 ;  /* 0xff80000053387808 */ /* 0x000fe20005800000 */
[-C--:B------:R-:W-:Y:S01]  /*bd70*/  FMUL.FTZ R108, R108, R14.reuse ;  /* 0x0000000e6c6c7220 */ /* 0x080fe20000410000 */
[C---:B------:R-:W-:Y:S01]  /*bd80*/  ISETP.GT.AND P3, PT, R21.reuse, 0x78, P2 ;  /* 0x000000781500780c */ /* 0x040fe20001764270 */
[----:B------:R0:W-:Y:S01]  /*bd90*/  MUFU.EX2 R41, R47 ;  /* 0x0000002f00297308 */ /* 0x0001e20000000800 */
[----:B------:R-:W-:Y:S01]  /*bda0*/  FMNMX.FTZ R43, R52, R43, !PT ;  /* 0x0000002b342b7209 */ /* 0x000fe20007810000 */
[-CC-:B---3--:R-:W-:Y:S01]  /*bdb0*/  FFMA.FTZ R45, R72, R11.reuse, -R31.reuse ;  /* 0x0000000b482d7223 */ /* 0x188fe2000001081f */
[----:B------:R-:W-:Y:S01]  /*bdc0*/  ISETP.GT.AND P2, PT, R21, 0x79, P2 ;  /* 0x000000791500780c */ /* 0x000fe20001744270 */
[--C-:B------:R-:W-:Y:S01]  /*bdd0*/  FFMA.FTZ R21, R64, R11, -R31.reuse ;  /* 0x0000000b40157223 */ /* 0x100fe2000001081f */
[----:B------:R-:W-:Y:S01]  /*bde0*/  ISETP.LT.OR P3, PT, R15, 0x79, P3 ;  /* 0x000000790f00780c */ /* 0x000fe20001f61670 */
[----:B------:R-:W-:Y:S01]  /*bdf0*/  FADD.FTZ R53, R33, R4 ;  /* 0x0000000421357221 */ /* 0x000fe20000010000 */
[----:B------:R-:W-:Y:S01]  /*be00*/  FMNMX.FTZ R43, R82, R43, !PT ;  /* 0x0000002b522b7209 */ /* 0x000fe20007810000 */
[----:B------:R-:W2:Y:S01]  /*be10*/  MUFU.EX2 R74, R74 ;  /* 0x0000004a004a7308 */ /* 0x000ea20000000800 */
[----:B------:R-:W-:Y:S01]  /*be20*/  ISETP.LT.OR P2, PT, R15, 0x7a, P2 ;  /* 0x0000007a0f00780c */ /* 0x000fe20001741670 */
[----:B------:R-:W-:Y:S01]  /*be30*/  FFMA.FTZ R15, R60, R11, -R31 ;  /* 0x0000000b3c0f7223 */ /* 0x000fe2000001081f */
[----:B------:R-:W-:Y:S01]  /*be40*/  FSEL R86, R86, -INF , !P3 ;  /* 0xff80000056567808 */ /* 0x000fe20005800000 */
[----:B-1----:R-:W-:Y:S01]  /*be50*/  FADD.FTZ R4, R158, R53 ;  /* 0x000000359e047221 */ /* 0x002fe20000010000 */
[----:B------:R-:W-:Y:S01]  /*be60*/  FMNMX.FTZ R43, R56, R43, !PT ;  /* 0x0000002b382b7209 */ /* 0x000fe20007810000 */
[-C--:B------:R-:W-:Y:S01]  /*be70*/  FMUL.FTZ R109, R109, R14.reuse ;  /* 0x0000000e6d6d7220 */ /* 0x080fe20000410000 */
[----:B------:R-:W-:Y:S01]  /*be80*/  FSEL R60, R87, -INF , !P2 ;  /* 0xff800000573c7808 */ /* 0x000fe20005000000 */
[----:B------:R-:W1:Y:S01]  /*be90*/  MUFU.EX2 R48, R48 ;  /* 0x0000003000307308 */ /* 0x000e620000000800 */
[----:B------:R-:W-:Y:S01]  /*bea0*/  FMNMX.FTZ R43, R86, R43, !PT ;  /* 0x0000002b562b7209 */ /* 0x000fe20007810000 */
[----:B------:R-:W-:Y:S01]  /*beb0*/  FADD.FTZ R53, R35, R4 ;  /* 0x0000000423357221 */ /* 0x000fe20000010000 */
[-C--:B------:R-:W-:Y:S01]  /*bec0*/  FMUL.FTZ R112, R112, R14.reuse ;  /* 0x0000000e70707220 */ /* 0x080fe20000410000 */
[-C--:B------:R-:W-:Y:S01]  /*bed0*/  FMUL.FTZ R113, R113, R14.reuse ;  /* 0x0000000e71717220 */ /* 0x080fe20000410000 */
[----:B0-----:R-:W-:Y:S01]  /*bee0*/  FMNMX.FTZ R47, R60, R43, !PT ;  /* 0x0000002b3c2f7209 */ /* 0x001fe20007810000 */
[----:B------:R-:W-:Y:S01]  /*bef0*/  FFMA.FTZ R43, R68, R11, -R31 ;  /* 0x0000000b442b7223 */ /* 0x000fe2000001081f */
[-C--:B------:R-:W-:Y:S01]  /*bf00*/  FMUL.FTZ R116, R116, R14.reuse ;  /* 0x0000000e74747220 */ /* 0x080fe20000410000 */
[----:B------:R-:W0:Y:S01]  /*bf10*/  MUFU.EX2 R44, R44 ;  /* 0x0000002c002c7308 */ /* 0x000e220000000800 */
[-C--:B------:R-:W-:Y:S01]  /*bf20*/  FMUL.FTZ R117, R117, R14.reuse ;  /* 0x0000000e75757220 */ /* 0x080fe20000410000 */
[----:B------:R-:W3:Y:S01]  /*bf30*/  SHFL.BFLY PT, R64, R47, 0x2, 0x1f ;  /* 0x0c401f002f407f89 */ /* 0x000ee200000e0000 */
[-C--:B------:R-:W-:Y:S01]  /*bf40*/  FMUL.FTZ R120, R120, R14.reuse ;  /* 0x0000000e78787220 */ /* 0x080fe20000410000 */
[-C--:B------:R-:W-:Y:S01]  /*bf50*/  FMUL.FTZ R121, R121, R14.reuse ;  /* 0x0000000e79797220 */ /* 0x080fe20000410000 */
[-C--:B------:R-:W-:Y:S01]  /*bf60*/  FMUL.FTZ R124, R124, R14.reuse ;  /* 0x0000000e7c7c7220 */ /* 0x080fe20000410000 */
[-C--:B------:R-:W-:Y:S01]  /*bf70*/  FMUL.FTZ R125, R125, R14.reuse ;  /* 0x0000000e7d7d7220 */ /* 0x080fe20000410000 */
[-C--:B------:R-:W-:Y:S01]  /*bf80*/  FMUL.FTZ R128, R128, R14.reuse ;  /* 0x0000000e80807220 */ /* 0x080fe20000410000 */
[----:B------:R-:W-:Y:S01]  /*bf90*/  MUFU.EX2 R36, R36 ;  /* 0x0000002400247308 */ /* 0x000fe20000000800 */
[-C--:B------:R-:W-:Y:S01]  /*bfa0*/  FMUL.FTZ R129, R129, R14.reuse ;  /* 0x0000000e81817220 */ /* 0x080fe20000410000 */
[-C--:B------:R-:W-:Y:S01]  /*bfb0*/  FMUL.FTZ R132, R132, R14.reuse ;  /* 0x0000000e84847220 */ /* 0x080fe20000410000 */
        /* <DEDUP_REMOVED lines=9> */
[----:B------:R-:W-:Y:S01]  /*c050*/  FMUL.FTZ R149, R149, R14 ;  /* 0x0000000e95957220 */ /* 0x000fe20000410000 */
[----:B------:R-:W-:-:S03]  /*c060*/  IMAD.MOV.U32 R14, RZ, RZ, R0 ;  /* 0x000000ffff0e7224 */ /* 0x000fc600078e0000 */
[----:B------:R-:W4:Y:S01]  /*c070*/  MUFU.EX2 R20, R20 ;  /* 0x0000001400147308 */ /* 0x000f220000000800 */
[----:B---3--:R-:W-:Y:S01]  /*c080*/  FMNMX.FTZ R51, R47, R64, !PT ;  /* 0x000000402f337209 */ /* 0x008fe20007810000 */
[-CC-:B------:R-:W-:Y:S01]  /*c090*/  FFMA.FTZ R64, R12, R11.reuse, -R31.reuse ;  /* 0x0000000b0c407223 */ /* 0x180fe2000001081f */
[-CC-:B------:R-:W-:Y:S01]  /*c0a0*/  FFMA.FTZ R47, R76, R11.reuse, -R31.reuse ;  /* 0x0000000b4c2f7223 */ /* 0x180fe2000001081f */
[----:B------:R-:W-:Y:S02]  /*c0b0*/  FFMA.FTZ R31, R40, R11, -R31 ;  /* 0x0000000b281f7223 */ /* 0x000fe4000001081f */
[----:B------:R-:W3:Y:S02]  /*c0c0*/  SHFL.BFLY PT, R12, R51, 0x1, 0x1f ;  /* 0x0c201f00330c7f89 */ /* 0x000ee400000e0000 */
[----:B------:R-:W-:Y:S08]  /*c0d0*/  MUFU.EX2 R21, R21 ;  /* 0x0000001500157308 */ /* 0x000ff00000000800 */
[----:B------:R-:W-:Y:S08]  /*c0e0*/  MUFU.EX2 R24, R24 ;  /* 0x0000001800187308 */ /* 0x000ff00000000800 */
[----:B------:R-:W-:Y:S01]  /*c0f0*/  MUFU.EX2 R43, R43 ;  /* 0x0000002b002b7308 */ /* 0x000fe20000000800 */
[----:B---3--:R-:W-:-:S07]  /*c100*/  FMNMX.FTZ R12, R51, R12, !PT ;  /* 0x0000000c330c7209 */ /* 0x008fce0007810000 */
[----:B------:R-:W-:Y:S01]  /*c110*/  MUFU.EX2 R22, R22 ;  /* 0x0000001600167308 */ /* 0x000fe20000000800 */
[C---:B------:R-:W-:Y:S01]  /*c120*/  FSETP.NEU.FTZ.AND P2, PT, R12.reuse, -INF , PT ;  /* 0xff8000000c00780b */ /* 0x040fe20003f5d000 */
[----:B------:R-:W-:-:S03]  /*c130*/  FMUL.FTZ R40, R12, R11 ;  /* 0x0000000b0c287220 */ /* 0x000fc60000410000 */
[----:B------:R-:W-:-:S03]  /*c140*/  FSEL R4, R12, RZ, P2 ;  /* 0x000000ff0c047208 */ /* 0x000fc60001000000 */
[----:B------:R-:W-:Y:S01]  /*c150*/  MUFU.EX2 R45, R45 ;  /* 0x0000002d002d7308 */ /* 0x000fe20000000800 */
[----:B------:R-:W-:Y:S02]  /*c160*/  FSEL R51, R40, RZ, P2 ;  /* 0x000000ff28337208 */ /* 0x000fe40001000000 */
[----:B------:R-:W-:Y:S01]  /*c170*/  ISETP.GT.AND P2, PT, R10, R17, PT ;  /* 0x000000110a00720c */ /* 0x000fe20003f44270 */
[----:B------:R-:W-:Y:S01]  /*c180*/  FADD.FTZ R4, -R4, R9 ;  /* 0x0000000904047221 */ /* 0x000fe20000010100 */
[----:B------:R-:W-:Y:S02]  /*c190*/  VIADD R10, R10, 0xffffffff ;  /* 0xffffffff0a0a7836 */ /* 0x000fe40000000000 */
[-CC-:B------:R-:W-:Y:S01]  /*c1a0*/  FFMA.FTZ R169, R50, R11.reuse, -R51.reuse ;  /* 0x0000000b32a97223 */ /* 0x180fe20000010833 */
[----:B------:R-:W-:Y:S02]  /*c1b0*/  IMAD.U32 R50, RZ, RZ, UR5 ;  /* 0x00000005ff327e24 */ /* 0x000fe4000f8e00ff */
[-CC-:B------:R-:W-:Y:S01]  /*c1c0*/  FFMA.FTZ R171, R54, R11.reuse, -R51.reuse ;  /* 0x0000000b36ab7223 */ /* 0x180fe20000010833 */
[-CC-:B------:R-:W-:Y:S01]  /*c1d0*/  FFMA.FTZ R40, R190, R11.reuse, -R51.reuse ;  /* 0x0000000bbe287223 */ /* 0x180fe20000010833 */
[-C--:B------:R-:W-:Y:S01]  /*c1e0*/  FMUL.FTZ R4, R4, R11.reuse ;  /* 0x0000000b04047220 */ /* 0x080fe20000410000 */
[-C--:B------:R-:W-:Y:S01]  /*c1f0*/  FFMA.FTZ R181, R180, R11.reuse, -R51 ;  /* 0x0000000bb4b57223 */ /* 0x080fe20000010833 */
[----:B------:R-:W-:Y:S01]  /*c200*/  @!P1 LEA R54, R50, UR36, 0x3 ;  /* 0x0000002432369c11 */ /* 0x000fe2000f8e18ff */
[----:B--2---:R-:W-:Y:S01]  /*c210*/  FADD.FTZ R50, R74, R53 ;  /* 0x000000354a327221 */ /* 0x004fe20000010000 */
[-CC-:B------:R-:W-:Y:S01]  /*c220*/  FFMA.FTZ R183, R168, R11.reuse, -R51.reuse ;  /* 0x0000000ba8b77223 */ /* 0x180fe20000010833 */
[----:B------:R-:W-:Y:S01]  /*c230*/  MUFU.EX2 R40, R40 ;  /* 0x0000002800287308 */ /* 0x000fe20000000800 */
[----:B------:R-:W-:Y:S01]  /*c240*/  FFMA.FTZ R68, R178, R11, -R51 ;  /* 0x0000000bb2447223 */ /* 0x000fe20000010833 */
[----:B------:R-:W-:-:S02]  /*c250*/  @!P1 VIADD R53, R54, 0x28860 ;  /* 0x0002886036359836 */ /* 0x000fc40000000000 */
[----:B------:R-:W-:Y:S01]  /*c260*/  FADD.FTZ R9, R37, R50 ;  /* 0x0000003225097221 */ /* 0x000fe20000010000 */
[-CC-:B------:R-:W-:Y:S01]  /*c270*/  FFMA.FTZ R177, R166, R11.reuse, -R51.reuse ;  /* 0x0000000ba6b17223 */ /* 0x180fe20000010833 */
[-CC-:B------:R-:W-:Y:S01]  /*c280*/  FFMA.FTZ R72, R176, R11.reuse, -R51.reuse ;  /* 0x0000000bb0487223 */ /* 0x180fe20000010833 */
[-C--:B------:R-:W-:Y:S01]  /*c290*/  FFMA.FTZ R179, R38, R11.reuse, -R51 ;  /* 0x0000000b26b37223 */ /* 0x080fe20000010833 */
[----:B------:R-:W-:Y:S01]  /*c2a0*/  @!P1 PRMT R53, RZ, 0x654, R53 ;  /* 0x00000654ff359816 */ /* 0x000fe20000000035 */
[----:B-1----:R-:W-:Y:S01]  /*c2b0*/  FADD.FTZ R50, R48, R9 ;  /* 0x0000000930327221 */ /* 0x002fe20000010000 */
[----:B------:R-:W-:Y:S01]  /*c2c0*/  MUFU.EX2 R181, R181 ;  /* 0x000000b500b57308 */ /* 0x000fe20000000800 */
[-CC-:B------:R-:W-:Y:S01]  /*c2d0*/  FFMA.FTZ R165, R58, R11.reuse, -R51.reuse ;  /* 0x0000000b3aa57223 */ /* 0x180fe20000010833 */
[----:B------:R1:W-:Y:S01]  /*c2e0*/  @!P1 SYNCS.ARRIVE.TRANS64.RED.A1T0 RZ, [R53+URZ], RZ ;  /* 0x000000ff35ff99a7 */ /* 0x0003e2000810043f */
[-CC-:B------:R-:W-:Y:S01]  /*c2f0*/  FFMA.FTZ R38, R174, R11.reuse, -R51.reuse ;  /* 0x0000000bae267223 */ /* 0x180fe20000010833 */
[-CC-:B------:R-:W-:Y:S01]  /*c300*/  FFMA.FTZ R173, R42, R11.reuse, -R51.reuse ;  /* 0x0000000b2aad7223 */ /* 0x180fe20000010833 */
[-CC-:B------:R-:W-:Y:S01]  /*c310*/  FFMA.FTZ R42, R172, R11.reuse, -R51.reuse ;  /* 0x0000000bac2a7223 */ /* 0x180fe20000010833 */
[--C-:B------:R-:W-:Y:S01]  /*c320*/  FFMA.FTZ R182, R182, R11, -R51.reuse ;  /* 0x0000000bb6b67223 */ /* 0x100fe20000010833 */
[----:B------:R-:W-:Y:S01]  /*c330*/  F2FP.F16.F32.PACK_AB R180, R184, R23 ;  /* 0x00000017b8b4723e */ /* 0x000fe200000000ff */
[----:B------:R2:W3:Y:S01]  /*c340*/  MUFU.EX2 R9, R4 ;  /* 0x0000000400097308 */ /* 0x0004e20000000800 */
[-CC-:B------:R-:W-:Y:S01]  /*c350*/  FFMA.FTZ R175, R170, R11.reuse, -R51.reuse ;  /* 0x0000000baaaf7223 */ /* 0x180fe20000010833 */
[----:B-1----:R-:W-:Y:S01]  /*c360*/  FADD.FTZ R53, R39, R50 ;  /* 0x0000003227357221 */ /* 0x002fe20000010000 */
[-CC-:B------:R-:W-:Y:S01]  /*c370*/  FFMA.FTZ R34, R34, R11.reuse, -R51.reuse ;  /* 0x0000000b22227223 */ /* 0x180fe20000010833 */
[-CC-:B------:R-:W-:Y:S01]  /*c380*/  FFMA.FTZ R46, R46, R11.reuse, -R51.reuse ;  /* 0x0000000b2e2e7223 */ /* 0x180fe20000010833 */
[----:B------:R-:W-:Y:S01]  /*c390*/  FFMA.FTZ R30, R30, R11, -R51 ;  /* 0x0000000b1e1e7223 */ /* 0x000fe20000010833 */
[----:B0-----:R-:W-:Y:S01]  /*c3a0*/  FADD.FTZ R54, R44, R53 ;  /* 0x000000352c367221 */ /* 0x001fe20000010000 */
[----:B----4-:R-:W-:Y:S01]  /*c3b0*/  F2FP.F16.F32.PACK_AB R166, R20, R15 ;  /* 0x0000000f14a6723e */ /* 0x010fe200000000ff */
[----:B------:R-:W0:Y:S01]  /*c3c0*/  MUFU.EX2 R183, R183 ;  /* 0x000000b700b77308 */ /* 0x000e220000000800 */
[-CC-:B------:R-:W-:Y:S01]  /*c3d0*/  FFMA.FTZ R62, R62, R11.reuse, -R51.reuse ;  /* 0x0000000b3e3e7223 */ /* 0x180fe20000010833 */
[----:B------:R-:W-:Y:S01]  /*c3e0*/  FADD.FTZ R55, R41, R54 ;  /* 0x0000003629377221 */ /* 0x000fe20000010000 */
[-CC-:B------:R-:W-:Y:S01]  /*c3f0*/  FFMA.FTZ R188, R188, R11.reuse, -R51.reuse ;  /* 0x0000000bbcbc7223 */ /* 0x180fe20000010833 */
[-CC-:B------:R-:W-:Y:S01]  /*c400*/  FFMA.FTZ R186, R186, R11.reuse, -R51.reuse ;  /* 0x0000000bbaba7223 */ /* 0x180fe20000010833 */
[-C--:B------:R-:W-:Y:S01]  /*c410*/  FFMA.FTZ R50, R164, R11.reuse, -R51 ;  /* 0x0000000ba4327223 */ /* 0x080fe20000010833 */
[----:B--2---:R-:W-:Y:S01]  /*c420*/  FADD.FTZ R4, R36, R55 ;  /* 0x0000003724047221 */ /* 0x004fe20000010000 */
[-CC-:B------:R-:W-:Y:S01]  /*c430*/  FFMA.FTZ R70, R70, R11.reuse, -R51.reuse ;  /* 0x0000000b46467223 */ /* 0x180fe20000010833 */
[----:B------:R-:W1:Y:S01]  /*c440*/  MUFU.EX2 R68, R68 ;  /* 0x0000004400447308 */ /* 0x000e620000000800 */
[--C-:B------:R-:W-:Y:S01]  /*c450*/  FFMA.FTZ R53, R160, R11, -R51.reuse ;  /* 0x0000000ba0357223 */ /* 0x100fe20000010833 */
[----:B------:R-:W-:Y:S01]  /*c460*/  FADD.FTZ R57, R15, R4 ;  /* 0x000000040f397221 */ /* 0x000fe20000010000 */
[----:B---3--:R-:W-:Y:S01]  /*c470*/  FFMA.FTZ R4, R9, R3, R40 ;  /* 0x0000000309047223 */ /* 0x008fe20000010028 */
[-CC-:B------:R-:W-:Y:S01]  /*c480*/  FFMA.FTZ R54, R156, R11.reuse, -R51.reuse ;  /* 0x0000000b9c367223 */ /* 0x180fe20000010833 */
[-C--:B------:R-:W-:Y:S01]  /*c490*/  FFMA.FTZ R55, R154, R11.reuse, -R51 ;  /* 0x0000000b9a377223 */ /* 0x080fe20000010833 */
[----:B------:R-:W-:Y:S01]  /*c4a0*/  FADD.FTZ R58, R20, R57 ;  /* 0x00000039143a7221 */ /* 0x000fe20000010000 */
[----:B------:R-:W-:Y:S01]  /*c4b0*/  FADD.FTZ R4, R181, R4 ;  /* 0x00000004b5047221 */ /* 0x000fe20000010000 */
[----:B------:R-:W2:Y:S01]  /*c4c0*/  MUFU.EX2 R177, R177 ;  /* 0x000000b100b17308 */ /* 0x000ea20000000800 */
[-CC-:B------:R-:W-:Y:S01]  /*c4d0*/  FFMA.FTZ R78, R78, R11.reuse, -R51.reuse ;  /* 0x0000000b4e4e7223 */ /* 0x180fe20000010833 */
[----:B------:R-:W-:Y:S01]  /*c4e0*/  FADD.FTZ R57, R21, R58 ;  /* 0x0000003a15397221 */ /* 0x000fe20000010000 */
[----:B0-----:R-:W-:Y:S01]  /*c4f0*/  FADD.FTZ R3, R183, R4 ;  /* 0x00000004b7037221 */ /* 0x001fe20000010000 */
[-CC-:B------:R-:W-:Y:S01]  /*c500*/  FFMA.FTZ R52, R52, R11.reuse, -R51.reuse ;  /* 0x0000000b34347223 */ /* 0x180fe20000010833 */
[-C--:B------:R-:W-:Y:S01]  /*c510*/  FFMA.FTZ R82, R82, R11.reuse, -R51 ;  /* 0x0000000b52527223 */ /* 0x080fe20000010833 */
[----:B------:R-:W-:Y:S01]  /*c520*/  FADD.FTZ R58, R24, R57 ;  /* 0x00000039183a7221 */ /* 0x000fe20000010000 */
[-C--:B------:R-:W-:Y:S01]  /*c530*/  FFMA.FTZ R56, R56, R11.reuse, -R51 ;  /* 0x0000000b38387223 */ /* 0x080fe20000010833 */
[----:B------:R-:W0:Y:S01]  /*c540*/  MUFU.EX2 R72, R72 ;  /* 0x0000004800487308 */ /* 0x000e220000000800 */
[----:B-1----:R-:W-:Y:S01]  /*c550*/  FADD.FTZ R4, R68, R3 ;  /* 0x0000000344047221 */ /* 0x002fe20000010000 */
[----:B------:R-:W-:Y:S01]  /*c560*/  FADD.FTZ R23, R43, R58 ;  /* 0x0000003a2b177221 */ /* 0x000fe20000010000 */
[-CC-:B------:R-:W-:Y:S01]  /*c570*/  FFMA.FTZ R86, R86, R11.reuse, -R51.reuse ;  /* 0x0000000b56567223 */ /* 0x180fe20000010833 */
[----:B------:R-:W-:Y:S01]  /*c580*/  FFMA.FTZ R51, R60, R11, -R51 ;  /* 0x0000000b3c337223 */ /* 0x000fe20000010833 */
[----:B------:R-:W-:Y:S01]  /*c590*/  UMOV UR5, UR4 ;  /* 0x0000000400057c82 */ /* 0x000fe20008000000 */
[----:B------:R-:W-:Y:S01]  /*c5a0*/  F2FP.F16.F32.PACK_AB R178, R162, R29 ;  /* 0x0000001da2b2723e */ /* 0x000fe200000000ff */
[----:B------:R-:W-:Y:S01]  /*c5b0*/  FMUL.FTZ R90, R90, R9 ;  /* 0x000000095a5a7220 */ /* 0x000fe20000410000 */
[----:B------:R-:W1:Y:S01]  /*c5c0*/  MUFU.EX2 R179, R179 ;  /* 0x000000b300b37308 */ /* 0x000e620000000800 */
[----:B--2---:R-:W-:Y:S01]  /*c5d0*/  FADD.FTZ R3, R177, R4 ;  /* 0x00000004b1037221 */ /* 0x004fe20000010000 */
[----:B------:R-:W-:Y:S01]  /*c5e0*/  F2FP.F16.F32.PACK_AB R172, R158, R33 ;  /* 0x000000219eac723e */ /* 0x000fe200000000ff */
[-C--:B------:R-:W-:Y:S01]  /*c5f0*/  FMUL.FTZ R91, R91, R9.reuse ;  /* 0x000000095b5b7220 */ /* 0x080fe20000410000 */
[-C--:B------:R-:W-:Y:S01]  /*c600*/  FMUL.FTZ R94, R94, R9.reuse ;  /* 0x000000095e5e7220 */ /* 0x080fe20000410000 */
[-C--:B------:R-:W-:Y:S01]  /*c610*/  FMUL.FTZ R95, R95, R9.reuse ;  /* 0x000000095f5f7220 */ /* 0x080fe20000410000 */
[-C--:B------:R-:W-:Y:S01]  /*c620*/  FMUL.FTZ R98, R98, R9.reuse ;  /* 0x0000000962627220 */ /* 0x080fe20000410000 */
[-C--:B------:R-:W-:Y:S01]  /*c630*/  FMUL.FTZ R99, R99, R9.reuse ;  /* 0x0000000963637220 */ /* 0x080fe20000410000 */
[----:B------:R-:W-:Y:S01]  /*c640*/  MUFU.EX2 R64, R64 ;  /* 0x0000004000407308 */ /* 0x000fe20000000800 */
[----:B0-----:R-:W-:Y:S01]  /*c650*/  FADD.FTZ R4, R72, R3 ;  /* 0x0000000348047221 */ /* 0x001fe20000010000 */
[-C--:B------:R-:W-:Y:S01]  /*c660*/  FMUL.FTZ R102, R102, R9.reuse ;  /* 0x0000000966667220 */ /* 0x080fe20000410000 */
        /* <DEDUP_REMOVED lines=21> */
[----:B------:R-:W1:Y:S01]  /*c7c0*/  MUFU.EX2 R173, R173 ;  /* 0x000000ad00ad7308 */ /* 0x000e620000000800 */
[----:B0-----:R-:W-:Y:S01]  /*c7d0*/  FADD.FTZ R4, R38, R3 ;  /* 0x0000000326047221 */ /* 0x001fe20000010000 */
[-C--:B------:R-:W-:Y:S01]  /*c7e0*/  FMUL.FTZ R139, R139, R9.reuse ;  /* 0x000000098b8b7220 */ /* 0x080fe20000410000 */
[-C--:B------:R-:W-:Y:S01]  /*c7f0*/  FMUL.FTZ R142, R142, R9.reuse ;  /* 0x000000098e8e7220 */ /* 0x080fe20000410000 */
[-C--:B------:R-:W-:Y:S01]  /*c800*/  FMUL.FTZ R143, R143, R9.reuse ;  /* 0x000000098f8f7220 */ /* 0x080fe20000410000 */
[-C--:B------:R-:W-:Y:S01]  /*c810*/  FMUL.FTZ R146, R146, R9.reuse ;  /* 0x0000000992927220 */ /* 0x080fe20000410000 */
[-C--:B------:R-:W-:Y:S01]  /*c820*/  FMUL.FTZ R147, R147, R9.reuse ;  /* 0x0000000993937220 */ /* 0x080fe20000410000 */
[-C--:B------:R-:W-:Y:S01]  /*c830*/  FMUL.FTZ R150, R150, R9.reuse ;  /* 0x0000000996967220 */ /* 0x080fe20000410000 */
[----:B------:R0:W-:Y:S01]  /*c840*/  MUFU.EX2 R59, R182 ;  /* 0x000000b6003b7308 */ /* 0x0001e20000000800 */
[----:B------:R-:W-:Y:S01]  /*c850*/  FMUL.FTZ R151, R151, R9 ;  /* 0x0000000997977220 */ /* 0x000fe20000410000 */
[----:B------:R-:W-:Y:S01]  /*c860*/  F2FP.F16.F32.PACK_AB R176, R66, R27 ;  /* 0x0000001b42b0723e */ /* 0x000fe200000000ff */
[----:B------:R-:W-:Y:S01]  /*c870*/  IMAD.MOV.U32 R9, RZ, RZ, R12 ;  /* 0x000000ffff097224 */ /* 0x000fe200078e000c */
[----:B------:R-:W-:-:S02]  /*c880*/  F2FP.F16.F32.PACK_AB R174, R74, R35 ;  /* 0x000000234aae723e */ /* 0x000fc400000000ff */
[----:B------:R-:W-:Y:S02]  /*c890*/  F2FP.F16.F32.PACK_AB R168, R48, R37 ;  /* 0x0000002530a8723e */ /* 0x000fe400000000ff */
[----:B------:R-:W2:Y:S01]  /*c8a0*/  MUFU.EX2 R32, R32 ;  /* 0x0000002000207308 */ /* 0x000ea20000000800 */
[----:B0-----:R-:W-:Y:S01]  /*c8b0*/  F2FP.F16.F32.PACK_AB R182, R26, R25 ;  /* 0x000000191ab6723e */ /* 0x001fe200000000ff */
[----:B------:R-:W-:Y:S01]  /*c8c0*/  FADD.FTZ R26, R22, R23 ;  /* 0x00000017161a7221 */ /* 0x000fe20000010000 */
[----:B-1----:R-:W-:Y:S01]  /*c8d0*/  FADD.FTZ R3, R173, R4 ;  /* 0x00000004ad037221 */ /* 0x002fe20000010000 */
[----:B------:R-:W-:Y:S02]  /*c8e0*/  F2FP.F16.F32.PACK_AB R170, R44, R39 ;  /* 0x000000272caa723e */ /* 0x000fe400000000ff */
[----:B------:R-:W-:Y:S01]  /*c8f0*/  FADD.FTZ R23, R45, R26 ;  /* 0x0000001a2d177221 */ /* 0x000fe20000010000 */
[----:B------:R-:W-:Y:S01]  /*c900*/  F2FP.F16.F32.PACK_AB R164, R36, R41 ;  /* 0x0000002924a4723e */ /* 0x000fe200000000ff */
[----:B------:R-:W0:Y:S01]  /*c910*/  MUFU.EX2 R42, R42 ;  /* 0x0000002a002a7308 */ /* 0x000e220000000800 */
[----:B------:R-:W-:Y:S01]  /*c920*/  F2FP.F16.F32.PACK_AB R160, R24, R21 ;  /* 0x0000001518a0723e */ /* 0x000fe200000000ff */
[----:B------:R-:W-:Y:S01]  /*c930*/  FADD.FTZ R26, R64, R23 ;  /* 0x00000017401a7221 */ /* 0x000fe20000010000 */
[----:B------:R-:W-:-:S02]  /*c940*/  F2FP.F16.F32.PACK_AB R162, R22, R43 ;  /* 0x0000002b16a2723e */ /* 0x000fc400000000ff */
[----:B------:R-:W-:Y:S01]  /*c950*/  F2FP.F16.F32.PACK_AB R156, R64, R45 ;  /* 0x0000002d409c723e */ /* 0x000fe200000000ff */
[----:B------:R-:W-:Y:S01]  /*c960*/  FADD.FTZ R23, R47, R26 ;  /* 0x0000001a2f177221 */ /* 0x000fe20000010000 */
[----:B------:R-:W-:Y:S01]  /*c970*/  F2FP.F16.F32.PACK_AB R181, R181, R40 ;  /* 0x00000028b5b5723e */ /* 0x000fe200000000ff */
[----:B------:R-:W1:Y:S01]  /*c980*/  MUFU.EX2 R152, R152 ;  /* 0x0000009800987308 */ /* 0x000e620000000800 */
[C---:B--2---:R-:W-:Y:S01]  /*c990*/  F2FP.F16.F32.PACK_AB R158, R32.reuse, R47 ;  /* 0x0000002f209e723e */ /* 0x044fe200000000ff */
[----:B------:R-:W-:Y:S01]  /*c9a0*/  FADD.FTZ R23, R32, R23 ;  /* 0x0000001720177221 */ /* 0x000fe20000010000 */
[----:B------:R-:W-:Y:S02]  /*c9b0*/  F2FP.F16.F32.PACK_AB R183, R68, R183 ;  /* 0x000000b744b7723e */ /* 0x000fe400000000ff */
[----:B------:R-:W-:Y:S02]  /*c9c0*/  F2FP.F16.F32.PACK_AB R177, R72, R177 ;  /* 0x000000b148b1723e */ /* 0x000fe400000000ff */
[----:B------:R-:W-:Y:S01]  /*c9d0*/  F2FP.F16.F32.PACK_AB R179, R38, R179 ;  /* 0x000000b326b3723e */ /* 0x000fe200000000ff */
[----:B------:R-:W2:Y:S01]  /*c9e0*/  MUFU.EX2 R175, R175 ;  /* 0x000000af00af7308 */ /* 0x000ea20000000800 */
[C---:B0-----:R-:W-:Y:S01]  /*c9f0*/  FADD.FTZ R4, R42.reuse, R3 ;  /* 0x000000032a047221 */ /* 0x041fe20000010000 */
[----:B------:R-:W-:-:S06]  /*ca00*/  F2FP.F16.F32.PACK_AB R173, R42, R173 ;  /* 0x000000ad2aad723e */ /* 0x000fcc00000000ff */
[----:B------:R-:W0:Y:S01]  /*ca10*/  MUFU.EX2 R49, R49 ;  /* 0x0000003100317308 */ /* 0x000e220000000800 */
[----:B-1----:R-:W-:-:S07]  /*ca20*/  FADD.FTZ R20, R152, R23 ;  /* 0x0000001798147221 */ /* 0x002fce0000010000 */
[----:B------:R-:W1:Y:S01]  /*ca30*/  MUFU.EX2 R34, R34 ;  /* 0x0000002200227308 */ /* 0x000e620000000800 */
[----:B--2---:R-:W-:-:S07]  /*ca40*/  FADD.FTZ R3, R175, R4 ;  /* 0x00000004af037221 */ /* 0x004fce0000010000 */
[----:B------:R-:W2:Y:S01]  /*ca50*/  MUFU.EX2 R28, R28 ;  /* 0x0000001c001c7308 */ /* 0x000ea20000000800 */
[C---:B0-----:R-:W-:Y:S01]  /*ca60*/  FADD.FTZ R15, R49.reuse, R20 ;  /* 0x00000014310f7221 */ /* 0x041fe20000010000 */
[----:B------:R-:W-:-:S06]  /*ca70*/  F2FP.F16.F32.PACK_AB R152, R49, R152 ;  /* 0x000000983198723e */ /* 0x000fcc00000000ff */
[----:B------:R-:W0:Y:S01]  /*ca80*/  MUFU.EX2 R169, R169 ;  /* 0x000000a900a97308 */ /* 0x000e220000000800 */
[C---:B-1----:R-:W-:Y:S01]  /*ca90*/  FADD.FTZ R4, R34.reuse, R3 ;  /* 0x0000000322047221 */ /* 0x042fe20000010000 */
[----:B------:R-:W-:-:S06]  /*caa0*/  F2FP.F16.F32.PACK_AB R175, R34, R175 ;  /* 0x000000af22af723e */ /* 0x000fcc00000000ff */
[----:B------:R-:W1:Y:S01]  /*cab0*/  MUFU.EX2 R31, R31 ;  /* 0x0000001f001f7308 */ /* 0x000e620000000800 */
[----:B--2---:R-:W-:Y:S01]  /*cac0*/  FADD.FTZ R20, R28, R15 ;  /* 0x0000000f1c147221 */ /* 0x004fe20000010000 */
[----:B------:R-:W-:-:S06]  /*cad0*/  IMAD.MOV.U32 R15, RZ, RZ, R2 ;  /* 0x000000ffff0f7224 */ /* 0x000fcc00078e0002 */
        /* <DEDUP_REMOVED lines=46> */
[----:B------:R-:W-:-:S03]  /*cdc0*/  F2FP.F16.F32.PACK_AB R153, R56, R153 ;  /* 0x000000993899723e */ /* 0x000fc600000000ff */
[----:B0-----:R-:W-:-:S04]  /*cdd0*/  FADD.FTZ R20, R155, R20 ;  /* 0x000000149b147221 */ /* 0x001fc80000010000 */
[C---:B-1----:R-:W-:Y:S01]  /*cde0*/  FADD.FTZ R3, R51.reuse, R20 ;  /* 0x0000001433037221 */ /* 0x042fe20000010000 */
[----:B------:R-:W-:Y:S01]  /*cdf0*/  F2FP.F16.F32.PACK_AB R155, R51, R155 ;  /* 0x0000009b339b723e */ /* 0x000fe200000000ff */
[----:B------:R-:W-:Y:S06]  /*ce00*/  @P2 BRA `(.L_x_1024) ;  /* 0xffffffd000042947 */ /* 0x000fec000383ffff */
.L_x_1007:
[----:B------:R-:W-:Y:S06]  /*ce10*/  BAR.ARV 0x8, 0x180 ;  /* 0x0206000000007b1d */ /* 0x000fec0000002000 */
[----:B------:R-:W-:Y:S05]  /*ce20*/  @!P0 BRA `(.L_x_1025) ;  /* 0x0000000000048947 */ /* 0x000fea0003800000 */
[----:B------:R-:W-:Y:S01]  /*ce30*/  BPT.TRAP 0x1 ;  /* 0x000000040000795c */ /* 0x000fe20000300000 */
.L_x_1025:
[----:B------:R-:W-:Y:S01]  /*ce40*/  ULEA UR5, UR4, UR36, 0x3 ;  /* 0x0000002404057291 */ /* 0x000fe2000f8e183f */
[----:B------:R-:W-:-:S08]  /*ce50*/  SHF.L.U32 R2, R2, 0x1f, RZ ;  /* 0x0000001f02027819 */ /* 0x000fd000000006ff */
[----:B------:R0:W1:Y:S01]  /*ce60*/  SYNCS.PHASECHK.TRANS64.TRYWAIT P2, [UR5+0x28850], R2 ;  /* 0x02885002ff0075a7 */ /* 0x0000620008040145 */
[----:B------:R-:W-:Y:S05]  /*ce70*/  @!P0 BRA `(.L_x_1026) ;  /* 0x0000000000048947 */ /* 0x000fea0003800000 */
[----:B------:R-:W-:Y:S01]  /*ce80*/  BPT.TRAP 0x1 ;  /* 0x000000040000795c */ /* 0x000fe20000300000 */
.L_x_1026:
[----:B-1----:R-:W-:Y:S05]  /*ce90*/  @P2 BRA `(.L_x_1027) ;  /* 0x0000000000082947 */ /* 0x002fea0003800000 */
[----:B------:R-:W1:Y:S02]  /*cea0*/  SYNCS.PHASECHK.TRANS64.TRYWAIT P0, [UR5+0x28850], R2 ;  /* 0x02885002ff0075a7 */ /* 0x000e640008000145 */
[----:B-1----:R-:W-:Y:S05]  /*ceb0*/  @!P0 BRA `(.L_x_1028) ;  /* 0x0000006000ac8947 */ /* 0x002fea0003800000 */
.L_x_1027:
[----:B------:R-:W-:Y:S01]  /*cec0*/  UIADD3 UR36, UR36, 0x400, URZ ;  /* 0x0000040024247890 */ /* 0x000fe2000fffe03f */
[----:B------:R-:W-:Y:S01]  /*ced0*/  WARPGROUP.ARRIVE ;  /* 0x00000000000079c5 */ /* 0x000fe20000000000 */
[----:B------:R-:W-:Y:S01]  /*cee0*/  UMOV UR7, 0x40000040 ;  /* 0x4000004000077882 */ /* 0x000fe20000000000 */
[----:B-1----:R-:W1:Y:S01]  /*cef0*/  SHFL.BFLY PT, R5, R4, 0x2, 0x1f ;  /* 0x0c401f0004057f89 */ /* 0x002e6200000e0000 */
[----:B------:R-:W-:Y:S01]  /*cf00*/  USHF.R.U32.HI UR36, URZ, 0x4, UR36 ;  /* 0x000000043f247899 */ /* 0x000fe20008011624 */
[----:B------:R-:W-:Y:S02]  /*cf10*/  IMAD.U32 R10, RZ, RZ, UR5 ;  /* 0x00000005ff0a7e24 */ /* 0x000fe4000f8e00ff */
[----:B0-----:R-:W0:Y:S01]  /*cf20*/  SHFL.BFLY PT, R2, R3, 0x2, 0x1f ;  /* 0x0c401f0003027f89 */ /* 0x001e2200000e0000 */
[----:B------:R-:W-:Y:S01]  /*cf30*/  ULOP3.LUT UR36, UR36, 0x3fff, URZ, 0xc0, !UPT ;  /* 0x00003fff24247892 */ /* 0x000fe2000f8ec03f */
[----:B------:R-:W-:-:S03]  /*cf40*/  @!P1 VIADD R10, R10, 0x28860 ;  /* 0x000288600a0a9836 */ /* 0x000fc60000000000 */
[----:B------:R-:W-:Y:S02]  /*cf50*/  ULOP3.LUT UR36, UR36, 0x4000000, URZ, 0xfc, !UPT ;  /* 0x0400000024247892 */ /* 0x000fe4000f8efc3f */
[----:B------:R-:W-:Y:S02]  /*cf60*/  @!P1 PRMT R10, RZ, 0x654, R10 ;  /* 0x00000654ff0a9816 */ /* 0x000fe4000000000a */
[----:B------:R-:W-:-:S07]  /*cf70*/  ULEA UR4, UR4, UR36, 0xb ;  /* 0x0000002404047291 */ /* 0x000fce000f8e583f */
[----:B------:R-:W-:Y:S02]  /*cf80*/  UMOV UR6, UR4 ;  /* 0x0000000400067c82 */ /* 0x000fe40008000000 */
[----:B------:R-:W-:Y:S01]  /*cf90*/  HGMMA.64x128x16.F32 R88, R180, gdesc[UR4].tnspB, R88, gsb0 ;  /* 0x41e00004b4587df0 */ /* 0x000fe20008000858 */
[----:B------:R-:W-:Y:S01]  /*cfa0*/  UIADD3 UR6, UR4, 0x80, URZ ;  /* 0x0000008004067890 */ /* 0x000fe2000fffe03f */
[----:B-1----:R-:W-:Y:S01]  /*cfb0*/  FADD.FTZ R5, R5, R4 ;  /* 0x0000000405057221 */ /* 0x002fe20000010000 */
[----:B------:R-:W-:Y:S01]  /*cfc0*/  UMOV UR7, 0x40000040 ;  /* 0x4000004000077882 */ /* 0x000fe20000000000 */
[----:B------:R-:W-:Y:S02]  /*cfd0*/  IMAD.MOV.U32 R4, RZ, RZ, -0x800000 ;  /* 0xff800000ff047424 */ /* 0x000fe400078e00ff */
[----:B0-----:R-:W-:Y:S02]  /*cfe0*/  FADD.FTZ R6, R2, R3 ;  /* 0x0000000302067221 */ /* 0x001fe40000010000 */
[----:B------:R-:W0:Y:S04]  /*cff0*/  SHFL.BFLY PT, R2, R5, 0x1, 0x1f ;  /* 0x0c201f0005027f89 */ /* 0x000e2800000e0000 */
[----:B------:R-:W1:Y:S01]  /*d000*/  SHFL.BFLY PT, R7, R6, 0x1, 0x1f ;  /* 0x0c201f0006077f89 */ /* 0x000e6200000e0000 */
[----:B0-----:R-:W-:Y:S01]  /*d010*/  FADD.FTZ R13, R5, R2 ;  /* 0x00000002050d7221 */ /* 0x001fe20000010000 */
[----:B------:R-:W-:-:S02]  /*d020*/  IMAD.MOV.U32 R5, RZ, RZ, -0x800000 ;  /* 0xff800000ff057424 */ /* 0x000fc400078e00ff */
[----:B-1----:R-:W-:Y:S02]  /*d030*/  FADD.FTZ R14, R6, R7 ;  /* 0x00000007060e7221 */ /* 0x002fe40000010000 */
[----:B------:R-:W-:Y:S02]  /*d040*/  FSETP.NE.FTZ.AND P0, PT, R13, RZ, PT ;  /* 0x000000ff0d00720b */ /* 0x000fe40003f15000 */
[----:B------:R-:W-:Y:S02]  /*d050*/  CS2R R6, SRZ ;  /* 0x0000000000067805 */ /* 0x000fe4000001ff00 */
[----:B------:R-:W-:-:S09]  /*d060*/  FSETP.NE.FTZ.AND P2, PT, R14, RZ, PT ;  /* 0x000000ff0e00720b */ /* 0x000fd20003f55000 */
        /* <DEDUP_REMOVED lines=110> */
[----:B-1----:R-:W-:-:S07]  /*d750*/  FMUL.FTZ R151, R151, R6 ;  /* 0x0000000697977220 */ /* 0x002fce0000410000 */
.L_x_958:
[----:B------:R-:W-:Y:S05]  /*d760*/  @P0 BRA `(.L_x_1029) ;  /* 0x0000001400340947 */ /* 0x000fea0003800000 */
[----:B0-----:R-:W0:Y:S01]  /*d770*/  S2R R0, SR_TID.X ;  /* 0x0000000000007919 */ /* 0x001e220000002100 */
[----:B------:R-:W1:Y:S01]  /*d780*/  LDC R19, c[0x0][0xbe8] ;  /* 0x0002fa00ff137b82 */ /* 0x000e620000000800 */
[----:B------:R-:W-:Y:S01]  /*d790*/  ULDC.64 UR4, c[0x0][0xbd0] ;  /* 0x0002f40000047ab9 */ /* 0x000fe20000000a00 */
[----:B------:R-:W-:Y:S01]  /*d7a0*/  ULDC.64 UR6, c[0x0][0xb38] ;  /* 0x0002ce0000067ab9 */ /* 0x000fe20000000a00 */
[----:B------:R-:W2:Y:S01]  /*d7b0*/  S2R R25, SR_CTAID.X ;  /* 0x0000000000197919 */ /* 0x000ea20000002500 */
[----:B------:R-:W-:Y:S04]  /*d7c0*/  BSSY B0, `(.L_x_1030) ;  /* 0x00000e3000007945 */ /* 0x000fe80003800000 */
[----:B------:R-:W3:Y:S08]  /*d7d0*/  S2UR UR9, SR_CTAID.Z ;  /* 0x00000000000979c3 */ /* 0x000ef00000002700 */
[----:B------:R-:W4:Y:S08]  /*d7e0*/  LDC.64 R20, c[0x0][0xbd8] ;  /* 0x0002f600ff147b82 */ /* 0x000f300000000a00 */
[----:B------:R-:W-:Y:S01]  /*d7f0*/  BAR.SYNC.DEFER_BLOCKING 0x1, 0x100 ;  /* 0x0044000000007b1d */ /* 0x000fe20000010000 */
[----:B-1----:R-:W-:-:S07]  /*d800*/  ISETP.NE.AND P0, PT, R19, 0x1, PT ;  /* 0x000000011300780c */ /* 0x002fce0003f05270 */
[----:B------:R-:W1:Y:S01]  /*d810*/  S2UR UR8, SR_CTAID.Y ;  /* 0x00000000000879c3 */ /* 0x000e620000002600 */
[----:B0-----:R-:W-:-:S07]  /*d820*/  VIADD R0, R0, 0xffffff80 ;  /* 0xffffff8000007836 */ /* 0x001fce0000000000 */
[----:B------:R-:W1:Y:S01]  /*d830*/  LDC R27, c[0x0][0xc50] ;  /* 0x00031400ff1b7b82 */ /* 0x000e620000000800 */
[----:B------:R-:W-:-:S04]  /*d840*/  SHF.R.S32.HI R7, RZ, 0x1f, R0 ;  /* 0x0000001fff077819 */ /* 0x000fc80000011400 */
[----:B------:R-:W-:-:S03]  /*d850*/  LEA.HI R8, R7, R0, RZ, 0x7 ;  /* 0x0000000007087211 */ /* 0x000fc600078f38ff */
[----:B------:R-:W0:Y:S01]  /*d860*/  LDC.64 R22, c[0x0][0xb40] ;  /* 0x0002d000ff167b82 */ /* 0x000e220000000a00 */
[----:B------:R-:W-:Y:S02]  /*d870*/  LEA.HI R7, R7, R0, RZ, 0x2 ;  /* 0x0000000007077211 */ /* 0x000fe400078f10ff */
[----:B------:R-:W-:Y:S02]  /*d880*/  LOP3.LUT R9, R8, 0xffffff80, RZ, 0xc0, !PT ;  /* 0xffffff8008097812 */ /* 0x000fe400078ec0ff */
[----:B------:R-:W-:Y:S02]  /*d890*/  LOP3.LUT R13, R7, 0xfffffffc, RZ, 0xc0, !PT ;  /* 0xfffffffc070d7812 */ /* 0x000fe400078ec0ff */
[----:B------:R-:W-:Y:S01]  /*d8a0*/  SHF.R.S32.HI R7, RZ, 0x7, R8 ;  /* 0x00000007ff077819 */ /* 0x000fe20000011408 */
[C---:B------:R-:W-:Y:S01]  /*d8b0*/  IMAD.IADD R24, R0.reuse, 0x1, -R9 ;  /* 0x0000000100187824 */ /* 0x040fe200078e0a09 */
[----:B------:R-:W5:Y:S01]  /*d8c0*/  @P0 LDC R15, c[0x0][0xbec] ;  /* 0x0002fb00ff0f0b82 */ /* 0x000f620000000800 */
[----:B------:R-:W-:Y:S01]  /*d8d0*/  IMAD.IADD R13, R0, 0x1, -R13 ;  /* 0x00000001000d7824 */ /* 0x000fe200078e0a0d */
[----:B------:R-:W-:-:S02]  /*d8e0*/  LEA.HI R0, R8, R7, RZ, 0x1 ;  /* 0x0000000708007211 */ /* 0x000fc400078f08ff */
[----:B------:R-:W-:Y:S02]  /*d8f0*/  SHF.R.S32.HI R9, RZ, 0x1f, R24 ;  /* 0x0000001fff097819 */ /* 0x000fe40000011418 */
[----:B------:R-:W-:Y:S02]  /*d900*/  LEA.HI R8, R13, R13, RZ, 0x1 ;  /* 0x0000000d0d087211 */ /* 0x000fe400078f08ff */
[-C--:B------:R-:W-:Y:S01]  /*d910*/  LEA.HI R26, R9, R24.reuse, RZ, 0x2 ;  /* 0x00000018091a7211 */ /* 0x080fe200078f10ff */
[----:B------:R-:W5:Y:S01]  /*d920*/  @P0 LDC R31, c[0x0][0xbec] ;  /* 0x0002fb00ff1f0b82 */ /* 0x000f620000000800 */
[----:B------:R-:W-:Y:S02]  /*d930*/  LOP3.LUT R8, R8, 0x1ffffffe, RZ, 0xc0, !PT ;  /* 0x1ffffffe08087812 */ /* 0x000fe400078ec0ff */
[--C-:B------:R-:W-:Y:S02]  /*d940*/  SHF.R.S32.HI R6, RZ, 0x2, R26.reuse ;  /* 0x00000002ff067819 */ /* 0x100fe4000001141a */
[----:B------:R-:W-:Y:S01]  /*d950*/  SHF.R.S32.HI R11, RZ, 0x1f, R26 ;  /* 0x0000001fff0b7819 */ /* 0x000fe2000001141a */
[----:B------:R-:W-:Y:S01]  /*d960*/  IMAD.IADD R29, R13, 0x1, -R8 ;  /* 0x000000010d1d7824 */ /* 0x000fe200078e0a08 */
[----:B------:R-:W-:Y:S01]  /*d970*/  LEA.HI R9, R9, R24, RZ, 0x5 ;  /* 0x0000001809097211 */ /* 0x000fe200078f28ff */
[----:B------:R-:W5:Y:S01]  /*d980*/  @P0 LDC R17, c[0x0][0xbf0] ;  /* 0x0002fc00ff110b82 */ /* 0x000f620000000800 */
[----:B------:R-:W-:-:S02]  /*d990*/  LEA.HI R11, R11, R6, RZ, 0x3 ;  /* 0x000000060b0b7211 */ /* 0x000fc400078f18ff */
[----:B------:R-:W-:Y:S02]  /*d9a0*/  LOP3.LUT R0, R0, 0x3fffffe, RZ, 0xc0, !PT ;  /* 0x03fffffe00007812 */ /* 0x000fe400078ec0ff */
[----:B------:R-:W-:Y:S02]  /*d9b0*/  LOP3.LUT R11, R11, 0xfffffff8, RZ, 0xc0, !PT ;  /* 0xfffffff80b0b7812 */ /* 0x000fe400078ec0ff */
[----:B------:R-:W-:Y:S01]  /*d9c0*/  SHF.R.S32.HI R9, RZ, 0x5, R9 ;  /* 0x00000005ff097819 */ /* 0x000fe20000011409 */
[----:B------:R-:W-:Y:S01]  /*d9d0*/  IMAD.IADD R0, R7, 0x1, -R0 ;  /* 0x0000000107007824 */ /* 0x000fe200078e0a00 */
[----:B------:R-:W-:Y:S01]  /*d9e0*/  SHF.R.S32.HI R13, RZ, 0x1f, R18 ;  /* 0x0000001fff0d7819 */ /* 0x000fe20000011412 */
[----:B------:R-:W-:Y:S01]  /*d9f0*/  IMAD.IADD R6, R6, 0x1, -R11 ;  /* 0x0000000106067824 */ /* 0x000fe200078e0a0b */
[----:B------:R-:W5:Y:S03]  /*da00*/  @P0 LDC R16, c[0x0][0xbf0] ;  /* 0x0002fc00ff100b82 */ /* 0x000f660000000800 */
[----:B------:R-:W-:-:S02]  /*da10*/  IMAD R7, R9, 0x10, R6 ;  /* 0x0000001009077824 */ /* 0x000fc400078e0206 */
[----:B------:R-:W-:Y:S02]  /*da20*/  IMAD R9, R13, UR4, RZ ;  /* 0x000000040d097c24 */ /* 0x000fe4000f8e02ff */
[----:B------:R-:W-:Y:S02]  /*da30*/  IMAD R0, R0, 0x40, R7 ;  /* 0x0000004000007824 */ /* 0x000fe400078e0207 */
[----:B------:R-:W-:Y:S01]  /*da40*/  IMAD.WIDE.U32 R6, R18, UR4, RZ ;  /* 0x0000000412067c25 */ /* 0x000fe2000f8e00ff */
[----:B---3--:R-:W-:-:S03]  /*da50*/  USHF.R.S32.HI UR4, URZ, 0x1f, UR9 ;  /* 0x0000001f3f047899 */ /* 0x008fc60008011409 */
[C---:B------:R-:W-:Y:S02]  /*da60*/  IMAD R11, R18.reuse, UR5, R9 ;  /* 0x00000005120b7c24 */ /* 0x040fe4000f8e0209 */
[----:B------:R-:W-:Y:S02]  /*da70*/  IMAD R13, R13, UR6, RZ ;  /* 0x000000060d0d7c24 */ /* 0x000fe4000f8e02ff */
[----:B------:R-:W-:Y:S02]  /*da80*/  IMAD.IADD R7, R7, 0x1, R11 ;  /* 0x0000000107077824 */ /* 0x000fe400078e020b */
[----:B------:R-:W-:-:S04]  /*da90*/  IMAD.WIDE.U32 R8, R18, UR6, RZ ;  /* 0x0000000612087c25 */ /* 0x000fc8000f8e00ff */
[----:B------:R-:W-:Y:S01]  /*daa0*/  IMAD R11, R18, UR7, R13 ;  /* 0x00000007120b7c24 */ /* 0x000fe2000f8e020d */
[----:B------:R-:W-:Y:S01]  /*dab0*/  ULDC.64 UR6, c[0x0][0xb48] ;  /* 0x0002d20000067ab9 */ /* 0x000fe20000000a00 */
[----:B------:R-:W-:Y:S02]  /*dac0*/  IMAD R10, R29, 0x8, R0 ;  /* 0x000000081d0a7824 */ /* 0x000fe400078e0200 */
[----:B------:R-:W-:Y:S02]  /*dad0*/  IMAD.MOV R18, RZ, RZ, -R18 ;  /* 0x000000ffff127224 */ /* 0x000fe400078e0a12 */
[----:B----4-:R-:W-:Y:S02]  /*dae0*/  IMAD R12, R20, UR4, RZ ;  /* 0x00000004140c7c24 */ /* 0x010fe4000f8e02ff */
[----:B--2---:R-:W-:Y:S02]  /*daf0*/  IMAD R10, R25, 0x80, R10 ;  /* 0x00000080190a7824 */ /* 0x004fe400078e020a */
[----:B0-----:R-:W-:Y:S01]  /*db00*/  IMAD R14, R22, UR4, RZ ;  /* 0x00000004160e7c24 */ /* 0x001fe2000f8e02ff */
[----:B------:R-:W-:Y:S01]  /*db10*/  ULDC.64 UR4, c[0x0][0xbe0] ;  /* 0x0002f80000047ab9 */ /* 0x000fe20000000a00 */
[----:B-1----:R-:W-:-:S02]  /*db20*/  IMAD R27, R27, R18, UR8 ;  /* 0x000000081b1b7e24 */ /* 0x002fc4000f8e0212 */
[----:B------:R-:W-:Y:S02]  /*db30*/  IMAD.IADD R9, R9, 0x1, R11 ;  /* 0x0000000109097824 */ /* 0x000fe400078e020b */
[----:B------:R-:W-:Y:S02]  /*db40*/  IMAD R13, R21, UR9, R12 ;  /* 0x00000009150d7c24 */ /* 0x000fe4000f8e020c */
[----:B------:R-:W-:-:S04]  /*db50*/  IMAD.WIDE.U32 R6, R20, UR9, R6 ;  /* 0x0000000914067c25 */ /* 0x000fc8000f8e0006 */
[----:B-----5:R-:W-:-:S04]  /*db60*/  @P0 IMAD.HI.U32 R12, R10, R15, RZ ;  /* 0x0000000f0a0c0227 */ /* 0x020fc800078e00ff */
[----:B------:R-:W-:Y:S01]  /*db70*/  IMAD R15, R23, UR9, R14 ;  /* 0x00000009170f7c24 */ /* 0x000fe2000f8e020e */
[----:B------:R-:W-:Y:S01]  /*db80*/  SHF.R.S32.HI R14, RZ, 0x1f, R27 ;  /* 0x0000001fff0e7819 */ /* 0x000fe2000001141b */
[----:B------:R-:W-:Y:S01]  /*db90*/  IMAD.WIDE.U32 R8, R22, UR9, R8 ;  /* 0x0000000916087c25 */ /* 0x000fe2000f8e0008 */
[----:B------:R-:W-:-:S03]  /*dba0*/  ULDC.64 UR8, c[0x0][0xb28] ;  /* 0x0002ca0000087ab9 */ /* 0x000fc60000000a00 */
[----:B------:R-:W-:Y:S02]  /*dbb0*/  IMAD.IADD R7, R7, 0x1, R13 ;  /* 0x0000000107077824 */ /* 0x000fe400078e020d */
[----:B------:R-:W-:-:S04]  /*dbc0*/  @P0 IMAD.HI.U32 R31, R10, R31, RZ ;  /* 0x0000001f0a1f0227 */ /* 0x000fc800078e00ff */
[----:B------:R-:W-:Y:S02]  /*dbd0*/  IMAD.IADD R9, R9, 0x1, R15 ;  /* 0x0000000109097824 */ /* 0x000fe400078e020f */
[----:B------:R-:W-:Y:S01]  /*dbe0*/  IMAD.MOV.U32 R11, RZ, RZ, R10 ;  /* 0x000000ffff0b7224 */ /* 0x000fe200078e000a */
[----:B------:R-:W-:Y:S01]  /*dbf0*/  @P0 SHF.R.U32.HI R11, RZ, R17, R12 ;  /* 0x00000011ff0b0219 */ /* 0x000fe2000001160c */
[----:B------:R-:W-:Y:S02]  /*dc00*/  IMAD R15, R14, UR6, RZ ;  /* 0x000000060e0f7c24 */ /* 0x000fe4000f8e02ff */
[----:B------:R-:W-:-:S04]  /*dc10*/  IMAD.WIDE.U32 R6, R27, UR4, R6 ;  /* 0x000000041b067c25 */ /* 0x000fc8000f8e0006 */
[----:B------:R-:W-:Y:S01]  /*dc20*/  IMAD.MOV.U32 R13, RZ, RZ, R10 ;  /* 0x000000ffff0d7224 */ /* 0x000fe200078e000a */
[----:B------:R-:W-:Y:S01]  /*dc30*/  @P0 SHF.R.U32.HI R13, RZ, R16, R31 ;  /* 0x00000010ff0d0219 */ /* 0x000fe2000001161f */
[----:B------:R-:W-:Y:S01]  /*dc40*/  IMAD R12, R14, UR4, RZ ;  /* 0x000000040e0c7c24 */ /* 0x000fe2000f8e02ff */
[----:B------:R-:W-:Y:S01]  /*dc50*/  IADD3 R6, P0, R11, R6, RZ ;  /* 0x000000060b067210 */ /* 0x000fe20007f1e0ff */
[C---:B------:R-:W-:Y:S01]  /*dc60*/  IMAD R17, R27.reuse, UR7, R15 ;  /* 0x000000071b117c24 */ /* 0x040fe2000f8e020f */
[--C-:B------:R-:W-:Y:S01]  /*dc70*/  SHF.R.S32.HI R15, RZ, 0x1f, R11.reuse ;  /* 0x0000001fff0f7819 */ /* 0x100fe2000001140b */
[----:B------:R-:W-:Y:S02]  /*dc80*/  IMAD.MOV R11, RZ, RZ, -R11 ;  /* 0x000000ffff0b7224 */ /* 0x000fe400078e0a0b */
[----:B------:R-:W-:Y:S01]  /*dc90*/  IMAD R14, R27, UR5, R12 ;  /* 0x000000051b0e7c24 */ /* 0x000fe2000f8e020c */
        /* <DEDUP_REMOVED lines=36> */
[----:B------:R-:W-:Y:S01]  /*dee0*/  LOP3.LUT P0, RZ, R24, 0x3, RZ, 0xc0, !PT ;  /* 0x0000000318ff7812 */ /* 0x000fe2000780c0ff */
[C---:B------:R-:W-:Y:S01]  /*def0*/  VIADD R16, R0.reuse, 0x8 ;  /* 0x0000000800107836 */ /* 0x040fe20000000000 */
[----:B------:R-:W-:Y:S01]  /*df00*/  UIADD3 UR4, UR4, 0x28820, URZ ;  /* 0x0002882004047890 */ /* 0x000fe2000fffe03f */
[----:B------:R-:W0:Y:S01]  /*df10*/  SHFL.IDX PT, R7, R11, RZ, 0x1c1f ;  /* 0x001c1fff0b077589 */ /* 0x000e2200000e0000 */
[----:B------:R-:W-:-:S02]  /*df20*/  ISETP.GE.OR P1, PT, R0, R17, P0 ;  /* 0x000000110000720c */ /* 0x000fc40000726670 */
[-C--:B------:R-:W-:Y:S01]  /*df30*/  ISETP.GE.OR P0, PT, R16, R17.reuse, P0 ;  /* 0x000000111000720c */ /* 0x080fe20000706670 */
[----:B------:R-:W-:Y:S01]  /*df40*/  SHFL.IDX PT, R8, R10, 0x1, 0x1c1f ;  /* 0x003c1f000a087f89 */ /* 0x000fe200000e0000 */
[----:B------:R-:W-:Y:S01]  /*df50*/  UPRMT UR4, URZ, 0x654, UR4 ;  /* 0x000006543f047896 */ /* 0x000fe20008000004 */
[----:B------:R-:W-:Y:S02]  /*df60*/  ISETP.GE.AND P2, PT, R0, R17, PT ;  /* 0x000000110000720c */ /* 0x000fe40003f46270 */
[----:B------:R1:W2:Y:S04]  /*df70*/  SHFL.IDX PT, R9, R11, 0x1, 0x1c1f ;  /* 0x003c1f000b097f89 */ /* 0x0002a800000e0000 */
[----:B------:R3:W4:Y:S02]  /*df80*/  SHFL.IDX PT, R14, R20, RZ, 0x1c1f ;  /* 0x001c1fff140e7589 */ /* 0x00072400000e0000 */
[----:B------:R-:W-:Y:S01]  /*df90*/  SYNCS.ARRIVE.TRANS64.RED.A1T0 RZ, [UR4], RZ ;  /* 0x000000ffffff79a7 */ /* 0x000fe20008100404 */
[----:B-1----:R-:W-:Y:S01]  /*dfa0*/  LOP3.LUT R11, R26, 0x7ffffffc, RZ, 0xc0, !PT ;  /* 0x7ffffffc1a0b7812 */ /* 0x002fe200078ec0ff */
[----:B------:R3:W1:Y:S04]  /*dfb0*/  SHFL.IDX PT, R15, R22, RZ, 0x1c1f ;  /* 0x001c1fff160f7589 */ /* 0x00066800000e0000 */
[----:B------:R-:W-:Y:S01]  /*dfc0*/  IMAD.IADD R11, R24, 0x1, -R11 ;  /* 0x00000001180b7824 */ /* 0x000fe200078e0a0b */
[----:B0-----:R3:W-:Y:S03]  /*dfd0*/  @!P1 ST.E desc[UR44][R6.64], R5 ;  /* 0x0000000506009985 */ /* 0x0017e6000c10192c */
[----:B------:R-:W-:Y:S01]  /*dfe0*/  IMAD.SHL.U32 R19, R11, 0x2, RZ ;  /* 0x000000020b137824 */ /* 0x000fe200078e00ff */
[----:B--2---:R3:W-:Y:S01]  /*dff0*/  @!P0 ST.E desc[UR44][R8.64], R4 ;  /* 0x0000000408008985 */ /* 0x0047e2000c10192c */
[----:B------:R-:W-:Y:S05]  /*e000*/  @P2 BRA `(.L_x_1031) ;  /* 0x0000000400782947 */ /* 0x000fea0003800000 */
[C---:B------:R-:W-:Y:S01]  /*e010*/  VIADD R0, R19.reuse, 0x8 ;  /* 0x0000000813007836 */ /* 0x040fe20000000000 */
[----:B------:R-:W-:Y:S01]  /*e020*/  ULDC UR4, c[0x0][0xac8] ;  /* 0x0002b20000047ab9 */ /* 0x000fe20000000800 */
[C---:B---3--:R-:W-:Y:S01]  /*e030*/  VIADD R8, R19.reuse, 0x10 ;  /* 0x0000001013087836 */ /* 0x048fe20000000000 */
[C---:B------:R-:W-:Y:S01]  /*e040*/  ISETP.GE.AND P2, PT, R19.reuse, UR4, PT ;  /* 0x0000000413007c0c */ /* 0x040fe2000bf46270 */
[C---:B------:R-:W-:Y:S01]  /*e050*/  VIADD R9, R19.reuse, 0x18 ;  /* 0x0000001813097836 */ /* 0x040fe20000000000 */
[----:B------:R-:W-:Y:S01]  /*e060*/  ISETP.GE.AND P3, PT, R0, UR4, PT ;  /* 0x0000000400007c0c */ /* 0x000fe2000bf66270 */
[C---:B------:R-:W-:Y:S01]  /*e070*/  VIADD R10, R19.reuse, 0x28 ;  /* 0x00000028130a7836 */ /* 0x040fe20000000000 */
[----:B------:R-:W-:Y:S01]  /*e080*/  ISETP.GE.AND P0, PT, R8, UR4, PT ;  /* 0x0000000408007c0c */ /* 0x000fe2000bf06270 */
[----:B------:R-:W-:Y:S01]  /*e090*/  VIADD R11, R19, 0x30 ;  /* 0x00000030130b7836 */ /* 0x000fe20000000000 */
[----:B------:R-:W-:Y:S01]  /*e0a0*/  ISETP.GE.AND P1, PT, R9, UR4, PT ;  /* 0x0000000409007c0c */ /* 0x000fe2000bf26270 */
[----:B------:R-:W-:-:S02]  /*e0b0*/  VIADD R12, R19, 0x38 ;  /* 0x00000038130c7836 */ /* 0x000fc40000000000 */
[----:B------:R-:W-:Y:S01]  /*e0c0*/  VIADD R13, R19, 0x40 ;  /* 0x00000040130d7836 */ /* 0x000fe20000000000 */
[----:B------:R-:W-:Y:S01]  /*e0d0*/  ISETP.GE.AND P4, PT, R11, UR4, PT ;  /* 0x000000040b007c0c */ /* 0x000fe2000bf86270 */
[C---:B------:R-:W-:Y:S01]  /*e0e0*/  VIADD R18, R19.reuse, 0x60 ;  /* 0x0000006013127836 */ /* 0x040fe20000000000 */
[----:B------:R-:W-:Y:S01]  /*e0f0*/  ISETP.GE.AND P5, PT, R12, UR4, PT ;  /* 0x000000040c007c0c */ /* 0x000fe2000bfa6270 */
[----:B-1--4-:R-:W-:Y:S01]  /*e100*/  @!P2 IMAD.WIDE R4, R19, 0x4, R14 ;  /* 0x000000041304a825 */ /* 0x012fe200078e020e */
[----:B------:R-:W-:Y:S02]  /*e110*/  ISETP.GE.AND P6, PT, R13, UR4, PT ;  /* 0x000000040d007c0c */ /* 0x000fe4000bfc6270 */
[----:B------:R-:W-:Y:S02]  /*e120*/  @!P3 LEA.HI R0, R0, R0, RZ, 0x1 ;  /* 0x000000000000b211 */ /* 0x000fe400078f08ff */
[----:B------:R0:W-:Y:S01]  /*e130*/  @!P2 ST.E.64 desc[UR44][R4.64], R2 ;  /* 0x000000020400a985 */ /* 0x0001e2000c101b2c */
[----:B------:R-:W-:-:S02]  /*e140*/  @!P0 LEA.HI R8, R8, R8, RZ, 0x1 ;  /* 0x0000000808088211 */ /* 0x000fc400078f08ff */
[----:B------:R-:W-:Y:S01]  /*e150*/  @!P3 LOP3.LUT R7, R0, 0xfffffffe, RZ, 0xc0, !PT ;  /* 0xfffffffe0007b812 */ /* 0x000fe200078ec0ff */
[----:B------:R-:W-:Y:S01]  /*e160*/  VIADD R0, R19, 0x20 ;  /* 0x0000002013007836 */ /* 0x000fe20000000000 */
[----:B------:R-:W-:Y:S02]  /*e170*/  @!P1 LEA.HI R9, R9, R9, RZ, 0x1 ;  /* 0x0000000909099211 */ /* 0x000fe400078f08ff */
[----:B------:R-:W-:Y:S01]  /*e180*/  @!P4 LEA.HI R11, R11, R11, RZ, 0x1 ;  /* 0x0000000b0b0bc211 */ /* 0x000fe200078f08ff */
[----:B------:R-:W-:Y:S01]  /*e190*/  @!P3 IMAD.WIDE R6, R7, 0x4, R14 ;  /* 0x000000040706b825 */ /* 0x000fe200078e020e */
[----:B------:R-:W-:Y:S02]  /*e1a0*/  ISETP.GE.AND P2, PT, R0, UR4, PT ;  /* 0x0000000400007c0c */ /* 0x000fe4000bf46270 */
[----:B------:R-:W-:Y:S02]  /*e1b0*/  @!P5 LEA.HI R12, R12, R12, RZ, 0x1 ;  /* 0x0000000c0c0cd211 */ /* 0x000fe400078f08ff */
[----:B------:R1:W-:Y:S01]  /*e1c0*/  @!P3 ST.E.64 desc[UR44][R6.64], R92 ;  /* 0x0000005c0600b985 */ /* 0x0003e2000c101b2c */
[----:B------:R-:W-:-:S02]  /*e1d0*/  ISETP.GE.AND P3, PT, R10, UR4, PT ;  /* 0x000000040a007c0c */ /* 0x000fc4000bf66270 */
[----:B0-----:R-:W-:Y:S02]  /*e1e0*/  @!P0 LOP3.LUT R3, R8, 0xfffffffe, RZ, 0xc0, !PT ;  /* 0xfffffffe08038812 */ /* 0x001fe400078ec0ff */
[----:B------:R-:W-:Y:S02]  /*e1f0*/  @!P1 LOP3.LUT R5, R9, 0xfffffffe, RZ, 0xc0, !PT ;  /* 0xfffffffe09059812 */ /* 0x000fe400078ec0ff */
[----:B------:R-:W-:Y:S01]  /*e200*/  @!P4 LOP3.LUT R11, R11, 0xfffffffe, RZ, 0xc0, !PT ;  /* 0xfffffffe0b0bc812 */ /* 0x000fe200078ec0ff */
[----:B------:R-:W-:Y:S01]  /*e210*/  @!P0 IMAD.WIDE R2, R3, 0x4, R14 ;  /* 0x0000000403028825 */ /* 0x000fe200078e020e */
[----:B------:R-:W-:-:S03]  /*e220*/  @!P2 LEA.HI R0, R0, R0, RZ, 0x1 ;  /* 0x000000000000a211 */ /* 0x000fc600078f08ff */
[--C-:B------:R-:W-:Y:S01]  /*e230*/  @!P1 IMAD.WIDE R4, R5, 0x4, R14.reuse ;  /* 0x0000000405049825 */ /* 0x100fe200078e020e */
[----:B------:R0:W-:Y:S01]  /*e240*/  @!P0 ST.E.64 desc[UR44][R2.64], R96 ;  /* 0x0000006002008985 */ /* 0x0001e2000c101b2c */
[----:B------:R-:W-:Y:S02]  /*e250*/  @!P3 LEA.HI R10, R10, R10, RZ, 0x1 ;  /* 0x0000000a0a0ab211 */ /* 0x000fe400078f08ff */
[----:B-1----:R-:W-:Y:S01]  /*e260*/  @!P2 LOP3.LUT R7, R0, 0xfffffffe, RZ, 0xc0, !PT ;  /* 0xfffffffe0007a812 */ /* 0x002fe200078ec0ff */
[----:B------:R1:W-:Y:S01]  /*e270*/  @!P1 ST.E.64 desc[UR44][R4.64], R100 ;  /* 0x0000006404009985 */ /* 0x0003e2000c101b2c */
[----:B------:R-:W-:Y:S02]  /*e280*/  @!P3 LOP3.LUT R9, R10, 0xfffffffe, RZ, 0xc0, !PT ;  /* 0xfffffffe0a09b812 */ /* 0x000fe400078ec0ff */
[----:B------:R-:W-:Y:S01]  /*e290*/  @!P6 LEA.HI R0, R13, R13, RZ, 0x1 ;  /* 0x0000000d0d00e211 */ /* 0x000fe200078f08ff */
[----:B------:R-:W-:Y:S01]  /*e2a0*/  @!P2 IMAD.WIDE R6, R7, 0x4, R14 ;  /* 0x000000040706a825 */ /* 0x000fe200078e020e */
[----:B------:R-:W-:-:S02]  /*e2b0*/  @!P5 LOP3.LUT R13, R12, 0xfffffffe, RZ, 0xc0, !PT ;  /* 0xfffffffe0c0dd812 */ /* 0x000fc400078ec0ff */
[----:B------:R-:W-:Y:S01]  /*e2c0*/  @!P6 LOP3.LUT R21, R0, 0xfffffffe, RZ, 0xc0, !PT ;  /* 0xfffffffe0015e812 */ /* 0x000fe200078ec0ff */
[----:B------:R-:W-:Y:S01]  /*e2d0*/  VIADD R0, R19, 0x48 ;  /* 0x0000004813007836 */ /* 0x000fe20000000000 */
[----:B------:R-:W-:Y:S01]  /*e2e0*/  @!P2 ST.E.64 desc[UR44][R6.64], R104 ;  /* 0x000000680600a985 */ /* 0x000fe2000c101b2c */
[----:B0-----:R-:W-:-:S03]  /*e2f0*/  @!P3 IMAD.WIDE R2, R9, 0x4, R14 ;  /* 0x000000040902b825 */ /* 0x001fc600078e020e */
[----:B------:R-:W-:Y:S01]  /*e300*/  ISETP.GE.AND P0, PT, R0, UR4, PT ;  /* 0x0000000400007c0c */ /* 0x000fe2000bf06270 */
[--C-:B-1----:R-:W-:Y:S01]  /*e310*/  @!P4 IMAD.WIDE R4, R11, 0x4, R14.reuse ;  /* 0x000000040b04c825 */ /* 0x102fe200078e020e */
[----:B------:R0:W-:Y:S01]  /*e320*/  @!P3 ST.E.64 desc[UR44][R2.64], R108 ;  /* 0x0000006c0200b985 */ /* 0x0001e2000c101b2c */
[----:B------:R-:W-:Y:S02]  /*e330*/  ISETP.GE.AND P3, PT, R18, UR4, PT ;  /* 0x0000000412007c0c */ /* 0x000fe4000bf66270 */
[--C-:B------:R-:W-:Y:S01]  /*e340*/  @!P5 IMAD.WIDE R8, R13, 0x4, R14.reuse ;  /* 0x000000040d08d825 */ /* 0x100fe200078e020e */
[----:B------:R-:W-:Y:S03]  /*e350*/  @!P4 ST.E.64 desc[UR44][R4.64], R112 ;  /* 0x000000700400c985 */ /* 0x000fe6000c101b2c */
[----:B------:R-:W-:Y:S01]  /*e360*/  VIADD R12, R19, 0x50 ;  /* 0x00000050130c7836 */ /* 0x000fe20000000000 */
[----:B------:R1:W-:Y:S01]  /*e370*/  @!P5 ST.E.64 desc[UR44][R8.64], R116 ;  /* 0x000000740800d985 */ /* 0x0003e2000c101b2c */
[----:B------:R-:W-:-:S02]  /*e380*/  @!P6 IMAD.WIDE R10, R21, 0x4, R14 ;  /* 0x00000004150ae825 */ /* 0x000fc400078e020e */
[----:B------:R-:W-:Y:S02]  /*e390*/  @!P0 LEA.HI R0, R0, R0, RZ, 0x1 ;  /* 0x0000000000008211 */ /* 0x000fe400078f08ff */
[C---:B------:R-:W-:Y:S01]  /*e3a0*/  VIADD R13, R19.reuse, 0x58 ;  /* 0x00000058130d7836 */ /* 0x040fe20000000000 */
[----:B------:R-:W-:Y:S01]  /*e3b0*/  ISETP.GE.AND P1, PT, R12, UR4, PT ;  /* 0x000000040c007c0c */ /* 0x000fe2000bf26270 */
[C---:B0-----:R-:W-:Y:S01]  /*e3c0*/  VIADD R3, R19.reuse, 0x78 ;  /* 0x0000007813037836 */ /* 0x041fe20000000000 */
[----:B------:R0:W-:Y:S01]  /*e3d0*/  @!P6 ST.E.64 desc[UR44][R10.64], R120 ;  /* 0x000000780a00e985 */ /* 0x0001e2000c101b2c */
[----:B------:R-:W-:Y:S01]  /*e3e0*/  VIADD R6, R19, 0x68 ;  /* 0x0000006813067836 */ /* 0x000fe20000000000 */
[----:B------:R-:W-:Y:S01]  /*e3f0*/  ISETP.GE.AND P2, PT, R13, UR4, PT ;  /* 0x000000040d007c0c */ /* 0x000fe2000bf46270 */
[----:B------:R-:W-:Y:S01]  /*e400*/  VIADD R7, R19, 0x70 ;  /* 0x0000007013077836 */ /* 0x000fe20000000000 */
[----:B------:R-:W-:Y:S02]  /*e410*/  ISETP.GE.AND P6, PT, R3, UR4, PT ;  /* 0x0000000403007c0c */ /* 0x000fe4000bfc6270 */
[----:B------:R-:W-:-:S02]  /*e420*/  ISETP.GE.AND P4, PT, R6, UR4, PT ;  /* 0x0000000406007c0c */ /* 0x000fc4000bf86270 */
[----:B------:R-:W-:Y:S02]  /*e430*/  ISETP.GE.AND P5, PT, R7, UR4, PT ;  /* 0x0000000407007c0c */ /* 0x000fe4000bfa6270 */
[----:B------:R-:W-:Y:S02]  /*e440*/  @!P3 LEA.HI R18, R18, R18, RZ, 0x1 ;  /* 0x000000121212b211 */ /* 0x000fe400078f08ff */
[----:B------:R-:W-:Y:S02]  /*e450*/  @!P1 LEA.HI R12, R12, R12, RZ, 0x1 ;  /* 0x0000000c0c0c9211 */ /* 0x000fe400078f08ff */
[----:B-1----:R-:W-:Y:S02]  /*e460*/  @!P3 LOP3.LUT R9, R18, 0xfffffffe, RZ, 0xc0, !PT ;  /* 0xfffffffe1209b812 */ /* 0x002fe400078ec0ff */
[----:B------:R-:W-:Y:S02]  /*e470*/  @!P2 LEA.HI R13, R13, R13, RZ, 0x1 ;  /* 0x0000000d0d0da211 */ /* 0x000fe400078f08ff */
[----:B------:R-:W-:Y:S01]  /*e480*/  @!P6 LEA.HI R4, R3, R3, RZ, 0x1 ;  /* 0x000000030304e211 */ /* 0x000fe200078f08ff */
[----:B------:R-:W-:Y:S01]  /*e490*/  @!P3 IMAD.WIDE R8, R9, 0x4, R14 ;  /* 0x000000040908b825 */ /* 0x000fe200078e020e */
[----:B------:R-:W-:-:S02]  /*e4a0*/  @!P4 LEA.HI R6, R6, R6, RZ, 0x1 ;  /* 0x000000060606c211 */ /* 0x000fc400078f08ff */
[----:B------:R-:W-:Y:S02]  /*e4b0*/  @!P5 LEA.HI R2, R7, R7, RZ, 0x1 ;  /* 0x000000070702d211 */ /* 0x000fe400078f08ff */
[----:B------:R-:W-:Y:S02]  /*e4c0*/  @!P0 LOP3.LUT R3, R0, 0xfffffffe, RZ, 0xc0, !PT ;  /* 0xfffffffe00038812 */ /* 0x000fe400078ec0ff */
[----:B------:R-:W-:Y:S02]  /*e4d0*/  @!P1 LOP3.LUT R5, R12, 0xfffffffe, RZ, 0xc0, !PT ;  /* 0xfffffffe0c059812 */ /* 0x000fe400078ec0ff */
[----:B------:R-:W-:Y:S02]  /*e4e0*/  @!P2 LOP3.LUT R7, R13, 0xfffffffe, RZ, 0xc0, !PT ;  /* 0xfffffffe0d07a812 */ /* 0x000fe400078ec0ff */
[----:B0-----:R-:W-:Y:S02]  /*e4f0*/  @!P4 LOP3.LUT R11, R6, 0xfffffffe, RZ, 0xc0, !PT ;  /* 0xfffffffe060bc812 */ /* 0x001fe400078ec0ff */
[----:B------:R-:W-:Y:S01]  /*e500*/  @!P5 LOP3.LUT R13, R2, 0xfffffffe, RZ, 0xc0, !PT ;  /* 0xfffffffe020dd812 */ /* 0x000fe200078ec0ff */
        /* <DEDUP_REMOVED lines=13> */
[----:B------:R0:W-:Y:S02]  /*e5e0*/  @!P6 ST.E.64 desc[UR44][R14.64], R148 ;  /* 0x000000940e00e985 */ /* 0x0001e4000c101b2c */
.L_x_1031:
[----:B------:R-:W-:Y:S05]  /*e5f0*/  BSYNC B0 ;  /* 0x0000000000007941 */ /* 0x000fea0003800000 */
.L_x_1030:
[----:B------:R-:W-:Y:S01]  /*e600*/  ISETP.GE.AND P0, PT, R16, R17, PT ;  /* 0x000000111000720c */ /* 0x000fe20003f06270 */
[----:B0-----:R0:W2:Y:S04]  /*e610*/  SHFL.IDX PT, R13, R22, 0x1, 0x1c1f ;  /* 0x003c1f00160d7f89 */ /* 0x0010a800000e0000 */
[----:B------:R0:W0:Y:S08]  /*e620*/  SHFL.IDX PT, R12, R20, 0x1, 0x1c1f ;  /* 0x003c1f00140c7f89 */ /* 0x00003000000e0000 */
[----:B------:R-:W-:Y:S05]  /*e630*/  @P0 BRA `(.L_x_950) ;  /* 0x0000004800040947 */ /* 0x000fea0003800000 */
[----:B------:R-:W-:Y:S01]  /*e640*/  ULDC UR4, c[0x0][0xac8] ;  /* 0x0002b20000047ab9 */ /* 0x000fe20000000800 */
[C---:B------:R-:W-:Y:S01]  /*e650*/  VIADD R0, R19.reuse, 0x8 ;  /* 0x0000000813007836 */ /* 0x040fe20000000000 */
[C---:B------:R-:W-:Y:S01]  /*e660*/  ISETP.GE.AND P0, PT, R19.reuse, UR4, PT ;  /* 0x0000000413007c0c */ /* 0x040fe2000bf06270 */
[C---:B---3--:R-:W-:Y:S02]  /*e670*/  VIADD R4, R19.reuse, 0x10 ;  /* 0x0000001013047836 */ /* 0x048fe40000000000 */
[C---:B------:R-:W-:Y:S01]  /*e680*/  VIADD R6, R19.reuse, 0x18 ;  /* 0x0000001813067836 */ /* 0x040fe20000000000 */
[----:B------:R-:W-:Y:S01]  /*e690*/  ISETP.GE.AND P5, PT, R0, UR4, PT ;  /* 0x0000000400007c0c */ /* 0x000fe2000bfa6270 */
[C---:B------:R-:W-:Y:S01]  /*e6a0*/  VIADD R8, R19.reuse, 0x20 ;  /* 0x0000002013087836 */ /* 0x040fe20000000000 */
[----:B------:R-:W-:Y:S01]  /*e6b0*/  ISETP.GE.AND P6, PT, R4, UR4, PT ;  /* 0x0000000404007c0c */ /* 0x000fe2000bfc6270 */
[C---:B------:R-:W-:Y:S02]  /*e6c0*/  VIADD R9, R19.reuse, 0x28 ;  /* 0x0000002813097836 */ /* 0x040fe40000000000 */
[C---:B------:R-:W-:Y:S01]  /*e6d0*/  VIADD R10, R19.reuse, 0x30 ;  /* 0x00000030130a7836 */ /* 0x040fe20000000000 */
[----:B------:R-:W-:Y:S01]  /*e6e0*/  ISETP.GE.AND P4, PT, R8, UR4, PT ;  /* 0x0000000408007c0c */ /* 0x000fe2000bf86270 */
[----:B------:R-:W-:Y:S01]  /*e6f0*/  VIADD R11, R19, 0x38 ;  /* 0x00000038130b7836 */ /* 0x000fe20000000000 */
[----:B------:R-:W-:Y:S01]  /*e700*/  ISETP.GE.AND P3, PT, R9, UR4, PT ;  /* 0x0000000409007c0c */ /* 0x000fe2000bf66270 */
[----:B0-2---:R-:W-:Y:S01]  /*e710*/  @!P0 IMAD.WIDE R2, R19, 0x4, R12 ;  /* 0x0000000413028825 */ /* 0x005fe200078e020c */
        /* <DEDUP_REMOVED lines=17> */
[----:B----4-:R-:W-:Y:S01]  /*e830*/  @!P1 LEA.HI R14, R11, R11, RZ, 0x1 ;  /* 0x0000000b0b0e9211 */ /* 0x010fe200078f08ff */
[----:B------:R0:W-:Y:S01]  /*e840*/  @!P5 ST.E.64 desc[UR44][R2.64], R94 ;  /* 0x0000005e0200d985 */ /* 0x0001e2000c101b2c */
[----:B------:R-:W-:-:S02]  /*e850*/  @!P0 LOP3.LUT R7, R6, 0xfffffffe, RZ, 0xc0, !PT ;  /* 0xfffffffe06078812 */ /* 0x000fc400078ec0ff */
[----:B------:R-:W-:Y:S01]  /*e860*/  @!P4 LOP3.LUT R9, R8, 0xfffffffe, RZ, 0xc0, !PT ;  /* 0xfffffffe0809c812 */ /* 0x000fe200078ec0ff */
[----:B------:R2:W-:Y:S01]  /*e870*/  @!P6 ST.E.64 desc[UR44][R4.64], R98 ;  /* 0x000000620400e985 */ /* 0x0005e2000c101b2c */
[----:B------:R-:W-:Y:S01]  /*e880*/  @!P3 LOP3.LUT R11, R0, 0xfffffffe, RZ, 0xc0, !PT ;  /* 0xfffffffe000bb812 */ /* 0x000fe200078ec0ff */
[C---:B------:R-:W-:Y:S01]  /*e890*/  VIADD R0, R19.reuse, 0x50 ;  /* 0x0000005013007836 */ /* 0x040fe20000000000 */
[----:B-1----:R-:W-:Y:S02]  /*e8a0*/  @!P2 LOP3.LUT R15, R10, 0xfffffffe, RZ, 0xc0, !PT ;  /* 0xfffffffe0a0fa812 */ /* 0x002fe400078ec0ff */
[----:B------:R-:W-:Y:S01]  /*e8b0*/  @!P1 LOP3.LUT R17, R14, 0xfffffffe, RZ, 0xc0, !PT ;  /* 0xfffffffe0e119812 */ /* 0x000fe200078ec0ff */
[----:B------:R-:W-:Y:S01]  /*e8c0*/  VIADD R14, R19, 0x58 ;  /* 0x00000058130e7836 */ /* 0x000fe20000000000 */
[----:B------:R-:W-:Y:S02]  /*e8d0*/  ISETP.GE.AND P5, PT, R16, UR4, PT ;  /* 0x0000000410007c0c */ /* 0x000fe4000bfa6270 */
[----:B------:R-:W-:Y:S01]  /*e8e0*/  ISETP.GE.AND P6, PT, R18, UR4, PT ;  /* 0x0000000412007c0c */ /* 0x000fe2000bfc6270 */
[----:B0-----:R-:W-:-:S04]  /*e8f0*/  @!P0 IMAD.WIDE R2, R7, 0x4, R12 ;  /* 0x0000000407028825 */ /* 0x001fc800078e020c */
[--C-:B--2---:R-:W-:Y:S01]  /*e900*/  @!P4 IMAD.WIDE R4, R9, 0x4, R12.reuse ;  /* 0x000000040904c825 */ /* 0x104fe200078e020c */
[----:B------:R0:W-:Y:S01]  /*e910*/  @!P0 ST.E.64 desc[UR44][R2.64], R102 ;  /* 0x0000006602008985 */ /* 0x0001e2000c101b2c */
[----:B------:R-:W-:Y:S02]  /*e920*/  ISETP.GE.AND P0, PT, R0, UR4, PT ;  /* 0x0000000400007c0c */ /* 0x000fe4000bf06270 */
[--C-:B------:R-:W-:Y:S01]  /*e930*/  @!P3 IMAD.WIDE R6, R11, 0x4, R12.reuse ;  /* 0x000000040b06b825 */ /* 0x100fe200078e020c */
[----:B------:R1:W-:Y:S01]  /*e940*/  @!P4 ST.E.64 desc[UR44][R4.64], R106 ;  /* 0x0000006a0400c985 */ /* 0x0003e2000c101b2c */
[----:B------:R-:W-:Y:S02]  /*e950*/  ISETP.GE.AND P4, PT, R20, UR4, PT ;  /* 0x0000000414007c0c */ /* 0x000fe4000bf86270 */
[----:B------:R-:W-:Y:S01]  /*e960*/  @!P2 IMAD.WIDE R8, R15, 0x4, R12 ;  /* 0x000000040f08a825 */ /* 0x000fe200078e020c */
[----:B------:R2:W-:Y:S01]  /*e970*/  @!P3 ST.E.64 desc[UR44][R6.64], R110 ;  /* 0x0000006e0600b985 */ /* 0x0005e2000c101b2c */
[----:B------:R-:W-:-:S02]  /*e980*/  @!P5 LEA.HI R16, R16, R16, RZ, 0x1 ;  /* 0x000000101010d211 */ /* 0x000fc400078f08ff */
[----:B------:R-:W-:Y:S01]  /*e990*/  @!P1 IMAD.WIDE R10, R17, 0x4, R12 ;  /* 0x00000004110a9825 */ /* 0x000fe200078e020c */
[----:B------:R3:W-:Y:S01]  /*e9a0*/  @!P2 ST.E.64 desc[UR44][R8.64], R114 ;  /* 0x000000720800a985 */ /* 0x0007e2000c101b2c */
[----:B------:R-:W-:Y:S02]  /*e9b0*/  @!P6 LEA.HI R18, R18, R18, RZ, 0x1 ;  /* 0x000000121212e211 */ /* 0x000fe400078f08ff */
[C---:B------:R-:W-:Y:S01]  /*e9c0*/  VIADD R15, R19.reuse, 0x60 ;  /* 0x00000060130f7836 */ /* 0x040fe20000000000 */
[----:B------:R4:W-:Y:S01]  /*e9d0*/  @!P1 ST.E.64 desc[UR44][R10.64], R118 ;  /* 0x000000760a009985 */ /* 0x0009e2000c101b2c */
[C---:B------:R-:W-:Y:S01]  /*e9e0*/  VIADD R17, R19.reuse, 0x68 ;  /* 0x0000006813117836 */ /* 0x040fe20000000000 */
[----:B------:R-:W-:Y:S01]  /*e9f0*/  ISETP.GE.AND P1, PT, R14, UR4, PT ;  /* 0x000000040e007c0c */ /* 0x000fe2000bf26270 */
[----:B------:R-:W-:Y:S01]  /*ea00*/  VIADD R19, R19, 0x78 ;  /* 0x0000007813137836 */ /* 0x000fe20000000000 */
[----:B------:R-:W-:Y:S02]  /*ea10*/  ISETP.GE.AND P2, PT, R15, UR4, PT ;  /* 0x000000040f007c0c */ /* 0x000fe4000bf46270 */
[----:B------:R-:W-:-:S02]  /*ea20*/  ISETP.GE.AND P3, PT, R17, UR4, PT ;  /* 0x0000000411007c0c */ /* 0x000fc4000bf66270 */
[----:B0-----:R-:W-:Y:S02]  /*ea30*/  @!P5 LOP3.LUT R3, R16, 0xfffffffe, RZ, 0xc0, !PT ;  /* 0xfffffffe1003d812 */ /* 0x001fe400078ec0ff */
[----:B-1----:R-:W-:Y:S02]  /*ea40*/  @!P6 LOP3.LUT R5, R18, 0xfffffffe, RZ, 0xc0, !PT ;  /* 0xfffffffe1205e812 */ /* 0x002fe400078ec0ff */
[----:B------:R-:W-:Y:S01]  /*ea50*/  @!P0 LEA.HI R0, R0, R0, RZ, 0x1 ;  /* 0x0000000000008211 */ /* 0x000fe200078f08ff */
[--C-:B------:R-:W-:Y:S01]  /*ea60*/  @!P5 IMAD.WIDE R2, R3, 0x4, R12.reuse ;  /* 0x000000040302d825 */ /* 0x100fe200078e020c */
[----:B------:R-:W-:Y:S02]  /*ea70*/  @!P4 LEA.HI R20, R20, R20, RZ, 0x1 ;  /* 0x000000141414c211 */ /* 0x000fe400078f08ff */
[----:B------:R-:W-:Y:S01]  /*ea80*/  @!P1 LEA.HI R14, R14, R14, RZ, 0x1 ;  /* 0x0000000e0e0e9211 */ /* 0x000fe200078f08ff */
[----:B------:R-:W-:Y:S01]  /*ea90*/  @!P6 IMAD.WIDE R4, R5, 0x4, R12 ;  /* 0x000000040504e825 */ /* 0x000fe200078e020c */
[----:B------:R-:W-:Y:S01]  /*eaa0*/  @!P2 LEA.HI R15, R15, R15, RZ, 0x1 ;  /* 0x0000000f0f0fa211 */ /* 0x000fe200078f08ff */
[----:B------:R0:W-:Y:S01]  /*eab0*/  @!P5 ST.E.64 desc[UR44][R2.64], R122 ;  /* 0x0000007a0200d985 */ /* 0x0001e2000c101b2c */
[----:B------:R-:W-:-:S02]  /*eac0*/  @!P3 LEA.HI R17, R17, R17, RZ, 0x1 ;  /* 0x000000111111b211 */ /* 0x000fc400078f08ff */
[----:B--2---:R-:W-:Y:S01]  /*ead0*/  @!P0 LOP3.LUT R7, R0, 0xfffffffe, RZ, 0xc0, !PT ;  /* 0xfffffffe00078812 */ /* 0x004fe200078ec0ff */
[----:B------:R1:W-:Y:S01]  /*eae0*/  @!P6 ST.E.64 desc[UR44][R4.64], R126 ;  /* 0x0000007e0400e985 */ /* 0x0003e2000c101b2c */
[----:B---3--:R-:W-:Y:S02]  /*eaf0*/  @!P1 LOP3.LUT R9, R14, 0xfffffffe, RZ, 0xc0, !PT ;  /* 0xfffffffe0e099812 */ /* 0x008fe400078ec0ff */
[----:B------:R-:W-:Y:S02]  /*eb00*/  @!P2 LOP3.LUT R15, R15, 0xfffffffe, RZ, 0xc0, !PT ;  /* 0xfffffffe0f0fa812 */ /* 0x000fe400078ec0ff */
[----:B------:R-:W-:Y:S02]  /*eb10*/  @!P3 LOP3.LUT R17, R17, 0xfffffffe, RZ, 0xc0, !PT ;  /* 0xfffffffe1111b812 */ /* 0x000fe400078ec0ff */
[----:B----4-:R-:W-:Y:S01]  /*eb20*/  @!P4 LOP3.LUT R11, R20, 0xfffffffe, RZ, 0xc0, !PT ;  /* 0xfffffffe140bc812 */ /* 0x010fe200078ec0ff */
[----:B0-----:R-:W-:-:S04]  /*eb30*/  @!P0 IMAD.WIDE R2, R7, 0x4, R12 ;  /* 0x0000000407028825 */ /* 0x001fc800078e020c */
[--C-:B-1----:R-:W-:Y:S01]  /*eb40*/  @!P1 IMAD.WIDE R4, R9, 0x4, R12.reuse ;  /* 0x0000000409049825 */ /* 0x102fe200078e020c */
[----:B------:R0:W-:Y:S01]  /*eb50*/  @!P0 ST.E.64 desc[UR44][R2.64], R130 ;  /* 0x0000008202008985 */ /* 0x0001e2000c101b2c */
[----:B------:R-:W-:Y:S02]  /*eb60*/  ISETP.GE.AND P0, PT, R19, UR4, PT ;  /* 0x0000000413007c0c */ /* 0x000fe4000bf06270 */
[--C-:B------:R-:W-:Y:S01]  /*eb70*/  @!P2 IMAD.WIDE R6, R15, 0x4, R12.reuse ;  /* 0x000000040f06a825 */ /* 0x100fe200078e020c */
[----:B------:R0:W-:Y:S03]  /*eb80*/  @!P1 ST.E.64 desc[UR44][R4.64], R134 ;  /* 0x0000008604009985 */ /* 0x0001e6000c101b2c */
[--C-:B------:R-:W-:Y:S01]  /*eb90*/  @!P3 IMAD.WIDE R8, R17, 0x4, R12.reuse ;  /* 0x000000041108b825 */ /* 0x100fe200078e020c */
[----:B------:R0:W-:Y:S03]  /*eba0*/  @!P2 ST.E.64 desc[UR44][R6.64], R138 ;  /* 0x0000008a0600a985 */ /* 0x0001e6000c101b2c */
[----:B------:R-:W-:Y:S01]  /*ebb0*/  @!P4 IMAD.WIDE R10, R11, 0x4, R12 ;  /* 0x000000040b0ac825 */ /* 0x000fe200078e020c */
[----:B------:R0:W-:Y:S04]  /*ebc0*/  @!P3 ST.E.64 desc[UR44][R8.64], R142 ;  /* 0x0000008e0800b985 */ /* 0x0001e8000c101b2c */
[----:B------:R0:W-:Y:S01]  /*ebd0*/  @!P4 ST.E.64 desc[UR44][R10.64], R146 ;  /* 0x000000920a00c985 */ /* 0x0001e2000c101b2c */
[----:B------:R-:W-:Y:S05]  /*ebe0*/  @P0 BRA `(.L_x_950) ;  /* 0x0000004000980947 */ /* 0x000fea0003800000 */
[----:B------:R-:W-:-:S04]  /*ebf0*/  LEA.HI R19, R19, R19, RZ, 0x1 ;  /* 0x0000001313137211 */ /* 0x000fc800078f08ff */
[----:B0-----:R-:W-:-:S05]  /*ec00*/  LOP3.LUT R3, R19, 0xfffffffe, RZ, 0xc0, !PT ;  /* 0xfffffffe13037812 */ /* 0x001fca00078ec0ff */
[----:B------:R-:W-:-:S05]  /*ec10*/  IMAD.WIDE R2, R3, 0x4, R12 ;  /* 0x0000000403027825 */ /* 0x000fca00078e020c */
[----:B------:R0:W-:Y:S01]  /*ec20*/  ST.E.64 desc[UR44][R2.64], R150 ;  /* 0x0000009602007985 */ /* 0x0001e2000c101b2c */
[----:B------:R-:W-:Y:S05]  /*ec30*/  BRA `(.L_x_950) ;  /* 0x0000004000847947 */ /* 0x000fea0003800000 */
.L_x_1029:
[----:B0-----:R-:W0:Y:S02]  /*ec40*/  S2R R0, SR_TID.X ;  /* 0x0000000000007919 */ /* 0x001e240000002100 */
        /* <DEDUP_REMOVED lines=13> */
[----:B------:R-:W-:Y:S01]  /*ed20*/  SHF.R.S32.HI R5, RZ, 0x1f, R18 ;  /* 0x0000001fff057819 */ /* 0x000fe20000011412 */
[----:B------:R-:W-:Y:S02]  /*ed30*/  ULDC.64 UR6, c[0x0][0xbd0] ;  /* 0x0002f40000067ab9 */ /* 0x000fe40000000a00 */
[----:B------:R-:W-:-:S04]  /*ed40*/  IMAD.WIDE.U32 R2, R18, UR6, RZ ;  /* 0x0000000612027c25 */ /* 0x000fc8000f8e00ff */
[----:B------:R-:W1:Y:S01]  /*ed50*/  LDC.64 R12, c[0x0][0xbd8] ;  /* 0x0002f600ff0c7b82 */ /* 0x000e620000000a00 */
[----:B------:R-:W-:-:S04]  /*ed60*/  IMAD R5, R5, UR6, RZ ;  /* 0x0000000605057c24 */ /* 0x000fc8000f8e02ff */
[----:B------:R-:W-:Y:S02]  /*ed70*/  IMAD R5, R18, UR7, R5 ;  /* 0x0000000712057c24 */ /* 0x000fe4000f8e0205 */
[----:B------:R-:W-:Y:S01]  /*ed80*/  IMAD.MOV R18, RZ, RZ, -R18 ;  /* 0x000000ffff127224 */ /* 0x000fe200078e0a12 */
[----:B------:R-:W2:Y:S01]  /*ed90*/  @P0 LDC R9, c[0x0][0xbec] ;  /* 0x0002fb00ff090b82 */ /* 0x000ea20000000800 */
[----:B------:R-:W-:Y:S02]  /*eda0*/  IMAD.IADD R3, R3, 0x1, R5 ;  /* 0x0000000103037824 */ /* 0x000fe400078e0205 */
[----:B------:R-:W-:-:S05]  /*edb0*/  IMAD.MOV.U32 R5, RZ, RZ, R0 ;  /* 0x000000ffff057224 */ /* 0x000fca00078e0000 */
[----:B------:R-:W3:Y:S01]  /*edc0*/  S2UR UR8, SR_CTAID.Y ;  /* 0x00000000000879c3 */ /* 0x000ee20000002600 */
[----:B0-----:R-:W-:-:S07]  /*edd0*/  USHF.R.S32.HI UR5, URZ, 0x1f, UR4 ;  /* 0x0000001f3f057899 */ /* 0x001fce0008011404 */
[----:B------:R-:W3:Y:S01]  /*ede0*/  LDC R7, c[0x0][0xc50] ;  /* 0x00031400ff077b82 */ /* 0x000ee20000000800 */
[C---:B-1----:R-:W-:Y:S02]  /*edf0*/  IMAD R8, R12.reuse, UR5, RZ ;  /* 0x000000050c087c24 */ /* 0x042fe4000f8e02ff */
[----:B------:R-:W-:-:S04]  /*ee00*/  IMAD.WIDE.U32 R2, R12, UR4, R2 ;  /* 0x000000040c027c25 */ /* 0x000fc8000f8e0002 */
[----:B------:R-:W-:Y:S01]  /*ee10*/  IMAD R13, R13, UR4, R8 ;  /* 0x000000040d0d7c24 */ /* 0x000fe2000f8e0208 */
[----:B------:R-:W0:Y:S01]  /*ee20*/  @P0 LDC R11, c[0x0][0xbf0] ;  /* 0x0002fc00ff0b0b82 */ /* 0x000e220000000800 */
[----:B--2---:R-:W-:Y:S01]  /*ee30*/  @P0 IMAD.HI.U32 R4, R0, R9, RZ ;  /* 0x0000000900040227 */ /* 0x004fe200078e00ff */
[----:B------:R-:W-:-:S03]  /*ee40*/  ULDC.64 UR4, c[0x0][0xbe0] ;  /* 0x0002f80000047ab9 */ /* 0x000fc60000000a00 */
[----:B------:R-:W-:Y:S02]  /*ee50*/  IMAD.IADD R3, R13, 0x1, R3 ;  /* 0x000000010d037824 */ /* 0x000fe400078e0203 */
[----:B---3--:R-:W-:-:S04]  /*ee60*/  IMAD R9, R7, R18, UR8 ;  /* 0x0000000807097e24 */ /* 0x008fc8000f8e0212 */
[----:B------:R-:W-:Y:S01]  /*ee70*/  IMAD.WIDE.U32 R2, R9, UR4, R2 ;  /* 0x0000000409027c25 */ /* 0x000fe2000f8e0002 */
[----:B0-----:R-:W-:Y:S02]  /*ee80*/  @P0 SHF.R.U32.HI R5, RZ, R11, R4 ;  /* 0x0000000bff050219 */ /* 0x001fe40000011604 */
[----:B------:R-:W-:Y:S02]  /*ee90*/  SHF.R.S32.HI R4, RZ, 0x1f, R9 ;  /* 0x0000001fff047819 */ /* 0x000fe40000011409 */
[----:B------:R-:W-:Y:S01]  /*eea0*/  IADD3 R2, P0, R5, R2, RZ ;  /* 0x0000000205027210 */ /* 0x000fe20007f1e0ff */
[----:B------:R-:W-:Y:S02]  /*eeb0*/  IMAD.MOV R7, RZ, RZ, -R5 ;  /* 0x000000ffff077224 */ /* 0x000fe400078e0a05 */
[----:B------:R-:W-:Y:S02]  /*eec0*/  IMAD R4, R4, UR4, RZ ;  /* 0x0000000404047c24 */ /* 0x000fe4000f8e02ff */
[----:B------:R-:W-:-:S02]  /*eed0*/  IMAD R7, R6, R7, R0 ;  /* 0x0000000706077224 */ /* 0x000fc400078e0200 */
[----:B------:R-:W-:Y:S01]  /*eee0*/  IMAD R4, R9, UR5, R4 ;  /* 0x0000000509047c24 */ /* 0x000fe2000f8e0204 */
[----:B------:R-:W-:Y:S01]  /*eef0*/  SHF.R.S32.HI R9, RZ, 0x1f, R5 ;  /* 0x0000001fff097819 */ /* 0x000fe20000011405 */
[----:B------:R-:W-:Y:S01]  /*ef00*/  ULDC.64 UR4, c[0x0][0xbc8] ;  /* 0x0002f20000047ab9 */ /* 0x000fe20000000a00 */
[----:B------:R-:W-:Y:S02]  /*ef10*/  SHF.R.S32.HI R0, RZ, 0x1f, R7 ;  /* 0x0000001fff007819 */ /* 0x000fe40000011407 */
[----:B------:R-:W-:-:S03]  /*ef20*/  IADD3.X R3, R9, R3, R4, P0, !PT ;  /* 0x0000000309037210 */ /* 0x000fc600007fe404 */
[----:B------:R-:W-:Y:S02]  /*ef30*/  IMAD R0, R0, UR4, RZ ;  /* 0x0000000400007c24 */ /* 0x000fe4000f8e02ff */
[----:B------:R-:W-:-:S04]  /*ef40*/  IMAD.WIDE.U32 R2, R7, UR4, R2 ;  /* 0x0000000407027c25 */ /* 0x000fc8000f8e0002 */
[----:B------:R-:W-:Y:S01]  /*ef50*/  IMAD R5, R7, UR5, R0 ;  /* 0x0000000507057c24 */ /* 0x000fe2000f8e0200 */
[----:B------:R-:W-:Y:S02]  /*ef60*/  ULDC.64 UR4, c[0x0][0xba8] ;  /* 0x0002ea0000047ab9 */ /* 0x000fe40000000a00 */
[----:B------:R-:W-:Y:S01]  /*ef70*/  LEA R4, P0, R2, UR4, 0x2 ;  /* 0x0000000402047c11 */ /* 0x000fe2000f8010ff */
[----:B------:R-:W-:-:S05]  /*ef80*/  IMAD.IADD R3, R3, 0x1, R5 ;  /* 0x0000000103037824 */ /* 0x000fca00078e0205 */
[----:B------:R-:W-:Y:S01]  /*ef90*/  LEA.HI.X R5, R2, UR5, R3, 0x2, P0 ;  /* 0x0000000502057c11 */ /* 0x000fe200080f1403 */
[----:B------:R-:W-:-:S05]  /*efa0*/  IMAD.MOV.U32 R3, RZ, RZ, -0x800000 ;  /* 0xff800000ff037424 */ /* 0x000fca00078e00ff */
[----:B------:R0:W-:Y:S01]  /*efb0*/  STG.E desc[UR44][R4.64], R3 ;  /* 0x0000000304007986 */ /* 0x0001e2000c10192c */
[----:B------:R-:W-:Y:S05]  /*efc0*/  BRA `(.L_x_950) ;  /* 0x0000003c00a07947 */ /* 0x000fea0003800000 */
.L_x_948:
[----:B------:R-:W-:-:S08]  /*efd0*/  NOP ;  /* 0x0000000000007918 */ /* 0x000fd00000000000 */
[----:B--2---:R-:W0:-:S00]  /*efe0*/  USETMAXREG.DEALLOC.CTAPOOL 0x18 ;  /* 0x00000018000079c8 */ /* 0x004e0000080e0500 */
        /* <DEDUP_REMOVED lines=16> */
.L_x_1032:
[----:B------:R-:W-:Y:S01]  /*f0f0*/  ULDC UR7, c[0x0][0xc50] ;  /* 0x0003140000077ab9 */ /* 0x000fe20000000800 */
[----:B------:R-:W-:Y:S01]  /*f100*/  UMOV UR36, UR6 ;  /* 0x0000000600247c82 */ /* 0x000fe20008000000 */
[----:B------:R-:W-:-:S11]  /*f110*/  UISETP.NE.AND UP0, UPT, UR7, 0x1, UPT ;  /* 0x000000010700788c */ /* 0x000fd6000bf05270 */
[----:B------:R-:W-:Y:S01]  /*f120*/  @UP0 ULDC UR4, c[0x0][0xc54] ;  /* 0x0003150000040ab9 */ /* 0x000fe20000000800 */
[----:B------:R-:W-:Y:S01]  /*f130*/  @UP0 ULDC UR8, c[0x0][0xc58] ;  /* 0x0003160000080ab9 */ /* 0x000fe20000000800 */
[----:B------:R-:W-:-:S04]  /*f140*/  UIMAD.WIDE.U32 UR4, UR6, UR4, URZ ;  /* 0x00000004060472a5 */ /* 0x000fc8000f8e003f */
[----:B------:R-:W-:-:S12]  /*f150*/  @UP0 USHF.R.U32.HI UR36, URZ, UR8, UR5 ;  /* 0x000000083f240299 */ /* 0x000fd80008011605 */
.L_x_1033:
[----:B------:R-:W-:Y:S01]  /*f160*/  ISETP.GE.AND P0, PT, R19, RZ, PT ;  /* 0x000000ff1300720c */ /* 0x000fe20003f06270 */
[----:B------:R-:W-:Y:S01]  /*f170*/  UIADD3 UR41, -UR36, URZ, URZ ;  /* 0x0000003f24297290 */ /* 0x000fe2000fffe13f */
[----:B------:R-:W-:Y:S02]  /*f180*/  IMAD.MOV.U32 R9, RZ, RZ, 0x1 ;  /* 0x00000001ff097424 */ /* 0x000fe400078e00ff */
[----:B------:R-:W-:Y:S01]  /*f190*/  IMAD.MOV.U32 R0, RZ, RZ, RZ ;  /* 0x000000ffff007224 */ /* 0x000fe200078e00ff */
[----:B------:R-:W-:Y:S01]  /*f1a0*/  UIMAD UR41, UR7, UR41, UR6 ;  /* 0x00000029072972a4 */ /* 0x000fe2000f8e0206 */
[----:B------:R-:W-:-:S07]  /*f1b0*/  IMAD.MOV.U32 R3, RZ, RZ, 0x1 ;  /* 0x00000001ff037424 */ /* 0x000fce00078e00ff */
[----:B------:R-:W-:Y:S05]  /*f1c0*/  @!P0 BRA `(.L_x_1034) ;  /* 0x0000003800608947 */ /* 0x000fea0003800000 */
[----:B------:R-:W0:Y:S01]  /*f1d0*/  S2UR UR40, SR_CTAID.X ;  /* 0x00000000002879c3 */ /* 0x000e220000002500 */
[----:B------:R-:W-:Y:S01]  /*f1e0*/  ULDC.64 UR4, c[0x0][0x418] ;  /* 0x0001060000047ab9 */ /* 0x000fe20000000a00 */
[----:B------:R-:W-:Y:S01]  /*f1f0*/  ULDC UR6, c[0x0][0x448] ;  /* 0x0001120000067ab9 */ /* 0x000fe20000000800 */
[----:B------:R-:W-:Y:S02]  /*f200*/  UISETP.NE.U32.AND UP0, UPT, UR4, URZ, UPT ;  /* 0x0000003f0400728c */ /* 0x000fe4000bf05070 */
[----:B------:R-:W-:Y:S02]  /*f210*/  UISETP.NE.AND UP1, UPT, UR6, 0x1, UPT ;  /* 0x000000010600788c */ /* 0x000fe4000bf25270 */
[----:B------:R-:W-:Y:S01]  /*f220*/  UISETP.NE.AND.EX UP0, UPT, UR5, URZ, UPT, UP0 ;  /* 0x0000003f0500728c */ /* 0x000fe2000bf05300 */
[----:B------:R-:W-:Y:S02]  /*f230*/  ULDC UR6, c[0x0][0x424] ;  /* 0x0001090000067ab9 */ /* 0x000fe40000000800 */
[----:B------:R-:W-:Y:S01]  /*f240*/  ULDC.64 UR4, c[0x0][0x9e0] ;  /* 0x0002780000047ab9 */ /* 0x000fe20000000a00 */
[----:B------:R-:W-:-:S02]  /*f250*/  USEL UR9, UR6, 0x1, UP0 ;  /* 0x0000000106097887 */ /* 0x000fc40008000000 */
[----:B------:R-:W-:Y:S01]  /*f260*/  UISETP.GE.AND UP0, UPT, UR5, 0x1, UPT ;  /* 0x000000010500788c */ /* 0x000fe2000bf06270 */
[----:B------:R-:W-:Y:S02]  /*f270*/  ULDC UR10, c[0x0][0x288] ;  /* 0x0000a200000a7ab9 */ /* 0x000fe40000000800 */
[----:B------:R-:W-:Y:S01]  /*f280*/  @UP1 ULDC UR7, c[0x0][0x44c] ;  /* 0x0001130000071ab9 */ /* 0x000fe20000000800 */
[----:B------:R-:W-:Y:S01]  /*f290*/  ULDC UR12, c[0x0][0x2f0] ;  /* 0x0000bc00000c7ab9 */ /* 0x000fe20000000800 */
[----:B------:R-:W-:Y:S01]  /*f2a0*/  UIADD3 UR11, -UR10, 0x1, URZ ;  /* 0x000000010a0b7890 */ /* 0x000fe2000fffe13f */
[----:B------:R-:W-:Y:S01]  /*f2b0*/  PLOP3.LUT P1, PT, PT, PT, UP0, 0x80, 0x0 ;  /* 0x000000000000781c */ /* 0x000fe20003f2f008 */
[----:B------:R-:W-:Y:S01]  /*f2c0*/  UIMAD UR13, UR9, UR12, 0x7f ;  /* 0x0000007f090d74a4 */ /* 0x000fe2000f8e020c */
[----:B------:R-:W-:Y:S01]  /*f2d0*/  @UP1 ULDC UR14, c[0x0][0x450] ;  /* 0x00011400000e1ab9 */ /* 0x000fe20000000800 */
[----:B------:R-:W-:Y:S02]  /*f2e0*/  UIMAD UR11, UR9, UR12, UR11 ;  /* 0x0000000c090b72a4 */ /* 0x000fe4000f8e020b */
[----:B0-----:R-:W-:-:S04]  /*f2f0*/  USHF.L.U32 UR40, UR40, 0x7, URZ ;  /* 0x0000000728287899 */ /* 0x001fc8000800063f */
[----:B------:R-:W-:-:S04]  /*f300*/  UIADD3 UR8, UR40, 0x7f, URZ ;  /* 0x0000007f28087890 */ /* 0x000fc8000fffe03f */
[----:B------:R-:W-:-:S04]  /*f310*/  UIMAD.WIDE.U32 UR6, UR8, UR7, URZ ;  /* 0x00000007080672a5 */ /* 0x000fc8000f8e003f */
[----:B------:R-:W-:Y:S02]  /*f320*/  @UP1 USHF.R.U32.HI UR8, URZ, UR14, UR7 ;  /* 0x0000000e3f081299 */ /* 0x000fe40008011607 */
[----:B------:R-:W-:Y:S02]  /*f330*/  USHF.R.S32.HI UR7, URZ, 0x1f, UR13 ;  /* 0x0000001f3f077899 */ /* 0x000fe4000801140d */
[----:B------:R-:W-:Y:S02]  /*f340*/  UIADD3 UR6, UR11, UR8, URZ ;  /* 0x000000080b067290 */ /* 0x000fe4000fffe03f */
[----:B------:R-:W-:Y:S02]  /*f350*/  ULEA.HI UR7, UR7, UR13, URZ, 0x7 ;  /* 0x0000000d07077291 */ /* 0x000fe4000f8f383f */
[----:B------:R-:W-:Y:S02]  /*f360*/  UIADD3 UR4, UR6, UR4, URZ ;  /* 0x0000000406047290 */ /* 0x000fe4000fffe03f */
[----:B------:R-:W-:Y:S01]  /*f370*/  USHF.R.S32.HI UR39, URZ, 0x7, UR7 ;  /* 0x000000073f277899 */ /* 0x000fe20008011407 */
[----:B------:R-:W-:Y:S11]  /*f380*/  @!P1 BRA `(.L_x_1035) ;  /* 0x0000000000449947 */ /* 0x000ff60003800000 */
[----:B------:R-:W-:Y:S01]  /*f390*/  ISETP.LT.AND P0, PT, RZ, UR6, PT ;  /* 0x00000006ff007c0c */ /* 0x000fe2000bf01270 */
[----:B------:R-:W-:-:S12]  /*f3a0*/  UIADD3 UR8, UR6, -0x1, URZ ;  /* 0xffffffff06087890 */ /* 0x000fd8000fffe03f */
[----:B------:R-:W-:Y:S05]  /*f3b0*/  @P0 BRA `(.L_x_1036) ;  /* 0x00000000001c0947 */ /* 0x000fea0003800000 */
[----:B------:R-:W-:Y:S02]  /*f3c0*/  UISETP.NE.AND UP0, UPT, UR5, 0x1, UPT ;  /* 0x000000010500788c */ /* 0x000fe4000bf05270 */
[----:B------:R-:W-:-:S09]  /*f3d0*/  UIADD3 UR8, -UR6, URZ, URZ ;  /* 0x0000003f06087290 */ /* 0x000fd2000fffe13f */
[----:B------:R-:W-:Y:S02]  /*f3e0*/  @UP0 ULDC.64 UR14, c[0x0][0x9e8] ;  /* 0x00027a00000e0ab9 */ /* 0x000fe40000000a00 */
[----:B------:R-:W-:-:S04]  /*f3f0*/  UIMAD.WIDE.U32 UR6, UR8, UR14, URZ ;  /* 0x0000000e080672a5 */ /* 0x000fc8000f8e003f */
[----:B------:R-:W-:-:S04]  /*f400*/  @UP0 USHF.R.U32.HI UR8, URZ, UR15, UR7 ;  /* 0x0000000f3f080299 */ /* 0x000fc80008011607 */
[----:B------:R-:W-:Y:S01]  /*f410*/  ULOP3.LUT UR8, URZ, UR8, URZ, 0x33, !UPT ;  /* 0x000000083f087292 */ /* 0x000fe2000f8e333f */
[----:B------:R-:W-:Y:S11]  /*f420*/  BRA `(.L_x_1037) ;  /* 0x0000000000107947 */ /* 0x000ff60003800000 */
.L_x_1036:
[----:B------:R-:W-:-:S11]  /*f430*/  UISETP.NE.AND UP0, UPT, UR5, 0x1, UPT ;  /* 0x000000010500788c */ /* 0x000fd6000bf05270 */
[----:B------:R-:W-:Y:S02]  /*f440*/  @UP0 ULDC.64 UR14, c[0x0][0x9e8] ;  /* 0x00027a00000e0ab9 */ /* 0x000fe40000000a00 */
[----:B------:R-:W-:-:S04]  /*f450*/  UIMAD.WIDE.U32 UR6, UR8, UR14, URZ ;  /* 0x0000000e080672a5 */ /* 0x000fc8000f8e003f */
[----:B------:R-:W-:-:S12]  /*f460*/  @UP0 USHF.R.U32.HI UR8, URZ, UR15, UR7 ;  /* 0x0000000f3f080299 */ /* 0x000fd80008011607 */
.L_x_1037:
[----:B------:R-:W-:-:S04]  /*f470*/  UIMAD UR8, UR8, UR5, UR5 ;  /* 0x00000005080872a4 */ /* 0x000fc8000f8e0205 */
[----:B------:R-:W-:-:S04]  /*f480*/  UISETP.LT.AND UP0, UPT, UR4, UR8, UPT ;  /* 0x000000080400728c */ /* 0x000fc8000bf01270 */
[----:B------:R-:W-:-:S12]  /*f490*/  USEL UR4, UR4, UR8, UP0 ;  /* 0x0000000804047287 */ /* 0x000fd80008000000 */
.L_x_1035:
[----:B------:R-:W-:Y:S01]  /*f4a0*/  UIADD3 UR4, UR4, 0x7f, URZ ;  /* 0x0000007f04047890 */ /* 0x000fe2000fffe03f */
[----:B------:R-:W-:Y:S01]  /*f4b0*/  @UP1 ULDC UR6, c[0x0][0x44c] ;  /* 0x0001130000061ab9 */ /* 0x000fe20000000800 */
[----:B------:R-:W-:Y:S02]  /*f4c0*/  @UP1 ULDC UR11, c[0x0][0x450] ;  /* 0x00011400000b1ab9 */ /* 0x000fe40000000800 */
[----:B------:R-:W-:Y:S02]  /*f4d0*/  USHF.R.S32.HI UR8, URZ, 0x1f, UR4 ;  /* 0x0000001f3f087899 */ /* 0x000fe40008011404 */
[----:B------:R-:W-:Y:S02]  /*f4e0*/  UIMAD.WIDE.U32 UR6, UR40, UR6, URZ ;  /* 0x00000006280672a5 */ /* 0x000fe4000f8e003f */
[----:B------:R-:W-:Y:S02]  /*f4f0*/  ULEA.HI UR8, UR8, UR4, URZ, 0x7 ;  /* 0x0000000408087291 */ /* 0x000fe4000f8f383f */
[----:B------:R-:W-:Y:S01]  /*f500*/  UIMAD UR9, UR9, UR12, -UR10 ;  /* 0x0000000c090972a4 */ /* 0x000fe2000f8e0a0a */
[----:B------:R-:W-:Y:S01]  /*f510*/  UMOV UR4, UR40 ;  /* 0x0000002800047c82 */ /* 0x000fe20008000000 */
[----:B------:R-:W-:-:S02]  /*f520*/  USHF.R.S32.HI UR42, URZ, 0x7, UR8 ;  /* 0x000000073f2a7899 */ /* 0x000fc40008011408 */
[----:B------:R-:W-:Y:S02]  /*f530*/  @UP1 USHF.R.U32.HI UR4, URZ, UR11, UR7 ;  /* 0x0000000b3f041299 */ /* 0x000fe40008011607 */
[----:B------:R-:W-:Y:S02]  /*f540*/  UISETP.LT.AND UP0, UPT, UR39, UR42, UPT ;  /* 0x0000002a2700728c */ /* 0x000fe4000bf01270 */
[----:B------:R-:W-:Y:S01]  /*f550*/  UIADD3 UR4, UR9, UR4, URZ ;  /* 0x0000000409047290 */ /* 0x000fe2000fffe03f */
[----:B------:R-:W-:Y:S01]  /*f560*/  ULDC UR8, c[0x0][0x9dc] ;  /* 0x0002770000087ab9 */ /* 0x000fe20000000800 */
[----:B------:R-:W-:Y:S02]  /*f570*/  USEL UR9, UR39, UR42, UP0 ;  /* 0x0000002a27097287 */ /* 0x000fe40008000000 */
[----:B------:R-:W-:Y:S01]  /*f580*/  UIADD3 UR8, UR4, -UR8, URZ ;  /* 0x8000000804087290 */ /* 0x000fe2000fffe03f */
[----:B------:R-:W-:Y:S11]  /*f590*/  @!P1 BRA `(.L_x_1038) ;  /* 0x0000000000449947 */ /* 0x000ff60003800000 */
[----:B------:R-:W-:-:S06]  /*f5a0*/  UISETP.GT.AND UP0, UPT, UR4, -0x1, UPT ;  /* 0xffffffff0400788c */ /* 0x000fcc000bf04270 */
[----:B------:R-:W-:-:S13]  /*f5b0*/  PLOP3.LUT P0, PT, PT, PT, UP0, 0x80, 0x0 ;  /* 0x000000000000781c */ /* 0x000fda0003f0f008 */
[----:B------:R-:W-:Y:S05]  /*f5c0*/  @P0 BRA `(.L_x_1039) ;  /* 0x00000000001c0947 */ /* 0x000fea0003800000 */
[----:B------:R-:W-:Y:S02]  /*f5d0*/  UISETP.NE.AND UP0, UPT, UR5, 0x1, UPT ;  /* 0x000000010500788c */ /* 0x000fe4000bf05270 */
[----:B------:R-:W-:-:S09]  /*f5e0*/  ULOP3.LUT UR4, URZ, UR4, URZ, 0x33, !UPT ;  /* 0x000000043f047292 */ /* 0x000fd2000f8e333f */
[----:B------:R-:W-:Y:S02]  /*f5f0*/  @UP0 ULDC.64 UR10, c[0x0][0x9e8] ;  /* 0x00027a00000a0ab9 */ /* 0x000fe40000000a00 */
[----:B------:R-:W-:-:S04]  /*f600*/  UIMAD.WIDE.U32 UR6, UR4, UR10, URZ ;  /* 0x0000000a040672a5 */ /* 0x000fc8000f8e003f */
[----:B------:R-:W-:-:S04]  /*f610*/  @UP0 USHF.R.U32.HI UR4, URZ, UR11, UR7 ;  /* 0x0000000b3f040299 */ /* 0x000fc80008011607 */
[----:B------:R-:W-:Y:S01]  /*f620*/  ULOP3.LUT UR4, URZ, UR4, URZ, 0x33, !UPT ;  /* 0x000000043f047292 */ /* 0x000fe2000f8e333f */
[----:B------:R-:W-:Y:S11]  /*f630*/  BRA `(.L_x_1040) ;  /* 0x0000000000107947 */ /* 0x000ff60003800000 */
.L_x_1039:
[----:B------:R-:W-:-:S11]  /*f640*/  UISETP.NE.AND UP0, UPT, UR5, 0x1, UPT ;  /* 0x000000010500788c */ /* 0x000fd6000bf05270 */
[----:B------:R-:W-:Y:S02]  /*f650*/  @UP0 ULDC.64 UR10, c[0x0][0x9e8] ;  /* 0x00027a00000a0ab9 */ /* 0x000fe40000000a00 */
[----:B------:R-:W-:-:S04]  /*f660*/  UIMAD.WIDE.U32 UR6, UR4, UR10, URZ ;  /* 0x0000000a040672a5 */ /* 0x000fc8000f8e003f */
[----:B------:R-:W-:-:S12]  /*f670*/  @UP0 USHF.R.U32.HI UR4, URZ, UR11, UR7 ;  /* 0x0000000b3f040299 */ /* 0x000fd80008011607 */
.L_x_1040:
[----:B------:R-:W-:-:S04]  /*f680*/  UIMAD UR4, UR4, UR5, URZ ;  /* 0x00000005040472a4 */ /* 0x000fc8000f8e023f */
[----:B------:R-:W-:-:S04]  /*f690*/  UISETP.LT.AND UP0, UPT, UR8, UR4, UPT ;  /* 0x000000040800728c */ /* 0x000fc8000bf01270 */
[----:B------:R-:W-:-:S12]  /*f6a0*/  USEL UR8, UR8, UR4, !UP0 ;  /* 0x0000000408087287 */ /* 0x000fd8000c000000 */
.L_x_1038:
[----:B------:R-:W-:Y:S02]  /*f6b0*/  USHF.R.S32.HI UR4, URZ, 0x1f, UR8 ;  /* 0x0000001f3f047899 */ /* 0x000fe40008011408 */
[----:B------:R-:W-:Y:S02]  /*f6c0*/  USHF.R.U32.HI UR5, URZ, 0x10, UR41 ;  /* 0x000000103f057899 */ /* 0x000fe40008011629 */
[----:B------:R-:W-:Y:S02]  /*f6d0*/  ULEA.HI UR4, UR4, UR8, URZ, 0x7 ;  /* 0x0000000804047291 */ /* 0x000fe4000f8f383f */
[----:B------:R-:W-:Y:S02]  /*f6e0*/  UISETP.NE.AND UP0, UPT, UR5, URZ, UPT ;  /* 0x0000003f0500728c */ /* 0x000fe4000bf05270 */
[----:B------:R-:W-:Y:S02]  /*f6f0*/  USHF.R.S32.HI UR4, URZ, 0x7, UR4 ;  /* 0x000000073f047899 */ /* 0x000fe40008011404 */
[----:B------:R-:W-:-:S04]  /*f700*/  ULOP3.LUT UR41, UR41, 0xffff, URZ, 0xc0, !UPT ;  /* 0x0000ffff29297892 */ /* 0x000fc8000f8ec03f */
[----:B------:R-:W-:-:S03]  /*f710*/  VIMNMX R7, RZ, UR4, !PT ;  /* 0x00000004ff077c48 */ /* 0x000fc6000ffe0100 */
[----:B------:R-:W-:Y:S01]  /*f720*/  @!UP0 ULDC UR5, c[0x0][0x9f0] ;  /* 0x00027c0000058ab9 */ /* 0x000fe20000000800 */
[----:B------:R-:W-:Y:S01]  /*f730*/  ISETP.LT.AND P0, PT, R7, UR9, PT ;  /* 0x0000000907007c0c */ /* 0x000fe2000bf01270 */
[----:B------:R0:W-:Y:S04]  /*f740*/  STL [R1+0x8], R7 ;  /* 0x0000080701007387 */ /* 0x0001e80000100800 */
[----:B------:R0:W-:Y:S08]  /*f750*/  STL [R1+0xc], RZ ;  /* 0x00000cff01007387 */ /* 0x0001f00000100800 */
[----:B0-----:R-:W-:Y:S05]  /*f760*/  @!P0 BRA `(.L_x_1041) ;  /* 0x0000000000708947 */ /* 0x001fea0003800000 */
[----:B------:R-:W-:Y:S01]  /*f770*/  IMAD.U32 R6, RZ, RZ, UR5 ;  /* 0x00000005ff067e24 */ /* 0x000fe2000f8e00ff */
[----:B------:R-:W-:Y:S01]  /*f780*/  UIADD3 UR4, UR5, -0x1, UR9 ;  /* 0xffffffff05047890 */ /* 0x000fe2000fffe009 */
[----:B------:R-:W-:-:S03]  /*f790*/  IMAD.MOV.U32 R2, RZ, RZ, RZ ;  /* 0x000000ffff027224 */ /* 0x000fc600078e00ff */
[-C--:B------:R-:W-:Y:S02]  /*f7a0*/  IABS R0, R6.reuse ;  /* 0x0000000600007213 */ /* 0x080fe40000000000 */
[----:B------:R-:W-:Y:S02]  /*f7b0*/  IABS R6, R6 ;  /* 0x0000000600067213 */ /* 0x000fe40000000000 */
[----:B------:R-:W0:Y:S08]  /*f7c0*/  I2F.RP R4, R0 ;  /* 0x0000000000047306 */ /* 0x000e300000209400 */
[----:B0-----:R-:W0:Y:S02]  /*f7d0*/  MUFU.RCP R4, R4 ;  /* 0x0000000400047308 */ /* 0x001e240000001000 */
[----:B0-----:R-:W-:-:S06]  /*f7e0*/  VIADD R3, R4, 0xffffffe ;  /* 0x0ffffffe04037836 */ /* 0x001fcc0000000000 */
[----:B------:R-:W0:Y:S02]  /*f7f0*/  F2I.FTZ.U32.TRUNC.NTZ R3, R3 ;  /* 0x0000000300037305 */ /* 0x000e24000021f000 */
[----:B0-----:R-:W-:-:S04]  /*f800*/  IMAD.MOV R5, RZ, RZ, -R3 ;  /* 0x000000ffff057224 */ /* 0x001fc800078e0a03 */
[----:B------:R-:W-:-:S04]  /*f810*/  IMAD R5, R5, R0, RZ ;  /* 0x0000000005057224 */ /* 0x000fc800078e02ff */
[----:B------:R-:W-:Y:S01]  /*f820*/  IMAD.HI.U32 R5, R3, R5, R2 ;  /* 0x0000000503057227 */ /* 0x000fe200078e0002 */
[----:B------:R-:W-:-:S03]  /*f830*/  IADD3 R2, -R7, UR4, RZ ;  /* 0x0000000407027c10 */ /* 0x000fc6000fffe1ff */
[----:B------:R-:W-:Y:S01]  /*f840*/  IMAD.MOV R3, RZ, RZ, -R6 ;  /* 0x000000ffff037224 */ /* 0x000fe200078e0a06 */
[----:B------:R-:W-:Y:S02]  /*f850*/  IABS R4, R2 ;  /* 0x0000000200047213 */ /* 0x000fe40000000000 */
[----:B------:R-:W-:-:S03]  /*f860*/  LOP3.LUT R2, R2, UR5, RZ, 0x3c, !PT ;  /* 0x0000000502027c12 */ /* 0x000fc6000f8e3cff */
[----:B------:R-:W-:Y:S01]  /*f870*/  IMAD.HI.U32 R5, R5, R4, RZ ;  /* 0x0000000405057227 */ /* 0x000fe200078e00ff */
[----:B------:R-:W-:-:S03]  /*f880*/  ISETP.GE.AND P2, PT, R2, RZ, PT ;  /* 0x000000ff0200720c */ /* 0x000fc60003f46270 */
[----:B------:R-:W-:-:S05]  /*f890*/  IMAD R3, R5, R3, R4 ;  /* 0x0000000305037224 */ /* 0x000fca00078e0204 */
[----:B------:R-:W-:-:S13]  /*f8a0*/  ISETP.GT.U32.AND P1, PT, R0, R3, PT ;  /* 0x000000030000720c */ /* 0x000fda0003f24070 */
[----:B------:R-:W-:Y:S02]  /*f8b0*/  @!P1 IMAD.IADD R3, R3, 0x1, -R0 ;  /* 0x0000000103039824 */ /* 0x000fe400078e0a00 */
[----:B------:R-:W-:Y:S01]  /*f8c0*/  @!P1 VIADD R5, R5, 0x1 ;  /* 0x0000000105059836 */ /* 0x000fe20000000000 */
[----:B------:R-:W-:Y:S02]  /*f8d0*/  ISETP.NE.AND P1, PT, RZ, UR5, PT ;  /* 0x00000005ff007c0c */ /* 0x000fe4000bf25270 */
[----:B------:R-:W-:-:S13]  /*f8e0*/  ISETP.GE.U32.AND P0, PT, R3, R0, PT ;  /* 0x000000000300720c */ /* 0x000fda0003f06070 */
[----:B------:R-:W-:-:S04]  /*f8f0*/  @P0 VIADD R5, R5, 0x1 ;  /* 0x0000000105050836 */ /* 0x000fc80000000000 */
[----:B------:R-:W-:Y:S01]  /*f900*/  @!P2 IMAD.MOV R5, RZ, RZ, -R5 ;  /* 0x000000ffff05a224 */ /* 0x000fe200078e0a05 */
[----:B------:R-:W-:-:S05]  /*f910*/  @!P1 LOP3.LUT R5, RZ, UR5, RZ, 0x33, !PT ;  /* 0x00000005ff059c12 */ /* 0x000fca000f8e33ff */
[----:B------:R0:W-:Y:S02]  /*f920*/  STL [R1+0xc], R5 ;  /* 0x00000c0501007387 */ /* 0x0001e40000100800 */
.L_x_1041:
[----:B------:R-:W2:Y:S01]  /*f930*/  LDL R2, [R1+0xc] ;  /* 0x00000c0001027983 */ /* 0x000ea20000100800 */
[----:B------:R-:W-:Y:S02]  /*f940*/  IMAD.MOV.U32 R9, RZ, RZ, 0x1 ;  /* 0x00000001ff097424 */ /* 0x000fe400078e00ff */
[----:B------:R-:W-:Y:S02]  /*f950*/  IMAD.MOV.U32 R3, RZ, RZ, 0x1 ;  /* 0x00000001ff037424 */ /* 0x000fe400078e00ff */
[----:B--2---:R-:W-:-:S05]  /*f960*/  IMAD R0, R2, UR41, R7 ;  /* 0x0000002902007c24 */ /* 0x004fca000f8e0207 */
[----:B------:R-:W-:Y:S01]  /*f970*/  VIADDMNMX R18, R0, R2, UR9, PT ;  /* 0x0000000900127e46 */ /* 0x000fe2000b800102 */
[----:B------:R1:W-:Y:S03]  /*f980*/  STL [R1+0x4], R0 ;  /* 0x0000040001007387 */ /* 0x0003e60000100800 */
[----:B------:R-:W-:Y:S01]  /*f990*/  ISETP.GT.AND P0, PT, R18, R0, PT ;  /* 0x000000001200720c */ /* 0x000fe20003f04270 */
[----:B------:R2:W-:Y:S01]  /*f9a0*/  STL [R1+0x10], R18 ;  /* 0x0000101201007387 */ /* 0x0005e20000100800 */
[----:B-1----:R-:W-:-:S11]  /*f9b0*/  IMAD.MOV.U32 R0, RZ, RZ, RZ ;  /* 0x000000ffff007224 */ /* 0x002fd600078e00ff */
[----:B--2---:R-:W-:Y:S05]  /*f9c0*/  @!P0 BRA `(.L_x_1034) ;  /* 0x0000003000608947 */ /* 0x004fea0003800000 */
[----:B------:R-:W1:Y:S01]  /*f9d0*/  S2UR UR4, SR_CgaCtaId ;  /* 0x00000000000479c3 */ /* 0x000e620000008800 */
[----:B------:R-:W-:Y:S02]  /*f9e0*/  UMOV UR38, 0x400 ;  /* 0x0000040000267882 */ /* 0x000fe40000000000 */
[----:B-1----:R-:W-:-:S04]  /*f9f0*/  ULEA UR38, UR4, UR38, 0x18 ;  /* 0x0000002604267291 */ /* 0x002fc8000f8ec03f */
        /* <DEDUP_REMOVED lines=9> */
[----:B------:R-:W1:Y:S01]  /*fa90*/  LDC.64 R2, c[0x4][R2] ;  /* 0x0100000002027b82 */ /* 0x000e620000000a00 */
[----:B0-----:R-:W-:Y:S02]  /*faa0*/  IMAD.U32 R5, RZ, RZ, UR7 ;  /* 0x00000007ff057e24 */ /* 0x001fe4000f8e00ff */
        /* <DEDUP_REMOVED lines=8> */
[----:B-1----:R-:W-:Y:S05]  /*fb30*/  CALL.ABS.NOINC R2 ;  /* 0x0000000002007343 */ /* 0x002fea0003c00000 */
.L_x_1042:
        /* <DEDUP_REMOVED lines=8> */
[----:B------:R1:W2:Y:S01]  /*fbc0*/  LDC.64 R2, c[0x4][R16] ;  /* 0x0100000010027b82 */ /* 0x0002a20000000a00 */
[----:B------:R-:W-:Y:S02]  /*fbd0*/  IMAD.U32 R4, RZ, RZ, UR6 ;  /* 0x00000006ff047e24 */ /* 0x000fe4000f8e00ff */
[----:B0-----:R-:W-:Y:S02]  /*fbe0*/  IMAD.U32 R5, RZ, RZ, UR7 ;  /* 0x00000007ff057e24 */ /* 0x001fe4000f8e00ff */
[----:B------:R-:W-:Y:S02]  /*fbf0*/  IMAD.U32 R6, RZ, RZ, UR8 ;  /* 0x00000008ff067e24 */ /* 0x000fe4000f8e00ff */
[----:B------:R-:W-:-:S02]  /*fc00*/  IMAD.U32 R7, RZ, RZ, UR9 ;  /* 0x00000009ff077e24 */ /* 0x000fc4000f8e00ff */
[----:B------:R-:W-:Y:S02]  /*fc10*/  IMAD.U32 R10, RZ, RZ, UR4 ;  /* 0x00000004ff0a7e24 */ /* 0x000fe4000f8e00ff */
[----:B------:R-:W-:Y:S02]  /*fc20*/  IMAD.U32 R11, RZ, RZ, UR5 ;  /* 0x00000005ff0b7e24 */ /* 0x000fe4000f8e00ff */
[----:B------:R-:W-:Y:S02]  /*fc30*/  IMAD.MOV.U32 R8, RZ, RZ, 0x70 ;  /* 0x00000070ff087424 */ /* 0x000fe400078e00ff */
[----:B------:R-:W-:Y:S02]  /*fc40*/  IMAD.MOV.U32 R12, RZ, RZ, 0x1 ;  /* 0x00000001ff0c7424 */ /* 0x000fe400078e00ff */
[----:B-1----:R-:W-:-:S07]  /*fc50*/  IMAD.MOV.U32 R13, RZ, RZ, RZ ;  /* 0x000000ffff0d7224 */ /* 0x002fce00078e00ff */
[----:B------:R-:W-:-:S07]  /*fc60*/  LEPC R20, `(.L_x_1044) ;  /* 0x000000001014794e */ /* 0x000fce0000000000 */
[----:B--2---:R-:W-:Y:S05]  /*fc70*/  CALL.ABS.NOINC R2 ;  /* 0x0000000002007343 */ /* 0x004fea0003c00000 */
.L_x_1044:
        /* <DEDUP_REMOVED lines=15> */
.L_x_1043:
[----:B------:R-:W1:Y:S02]  /*fd70*/  LDC.64 R2, c[0x0][0x9f8] ;  /* 0x00027e00ff027b82 */ /* 0x000e640000000a00 */
[----:B-1----:R-:W-:-:S04]  /*fd80*/  ISETP.NE.U32.AND P0, PT, R2, RZ, PT ;  /* 0x000000ff0200720c */ /* 0x002fc80003f05070 */
[----:B------:R-:W-:-:S13]  /*fd90*/  ISETP.NE.AND.EX P0, PT, R3, RZ, PT, P0 ;  /* 0x000000ff0300720c */ /* 0x000fda0003f05300 */
[----:B------:R-:W1:Y:S02]  /*fda0*/  @P0 LDC.64 R2, c[0x0][0x9f8] ;  /* 0x00027e00ff020b82 */ /* 0x000e640000000a00 */
[----:B-1----:R-:W-:-:S05]  /*fdb0*/  @P0 IMAD.WIDE R2, R19, 0x4, R2 ;  /* 0x0000000413020825 */ /* 0x002fca00078e0202 */
[----:B------:R1:W2:Y:S01]  /*fdc0*/  @P0 LDG.E R19, desc[UR44][R2.64] ;  /* 0x0000002c02130981 */ /* 0x0002a2000c1e1900 */
[----:B------:R-:W-:Y:S01]  /*fdd0*/  UMOV UR4, 0xffffffff ;  /* 0xffffffff00047882 */ /* 0x000fe20000000000 */
[----:B------:R-:W-:Y:S01]  /*fde0*/  LOP3.LUT R17, R17, 0xfffffffe, RZ, 0xc0, !PT ;  /* 0xfffffffe11117812 */ /* 0x000fe200078ec0ff */
[----:B------:R-:W-:Y:S01]  /*fdf0*/  VIADD R18, R18, 0xffffffff ;  /* 0xffffffff12127836 */ /* 0x000fe20000000000 */
[----:B------:R-:W3:Y:S01]  /*fe00*/  S2R R0, SR_TID.X ;  /* 0x0000000000007919 */ /* 0x000ee20000002100 */
[----:B-1----:R-:W1:Y:S02]  /*fe10*/  LDC.64 R2, c[0x0][0x418] ;  /* 0x00010600ff027b82 */ /* 0x002e640000000a00 */
[----:B-1----:R-:W-:Y:S02]  /*fe20*/  ISETP.NE.U32.AND P0, PT, R2, RZ, PT ;  /* 0x000000ff0200720c */ /* 0x002fe40003f05070 */
[----:B---3--:R-:W-:Y:S02]  /*fe30*/  SHF.R.U32.HI R0, RZ, 0x5, R0 ;  /* 0x00000005ff007819 */ /* 0x008fe40000011600 */
[----:B------:R-:W-:-:S02]  /*fe40*/  ISETP.NE.AND.EX P1, PT, R3, RZ, PT, P0 ;  /* 0x000000ff0300720c */ /* 0x000fc40003f25300 */
[----:B------:R-:W-:-:S11]  /*fe50*/  LOP3.LUT R0, R0, 0x3, RZ, 0xc0, !PT ;  /* 0x0000000300007812 */ /* 0x000fd600078ec0ff */
[----:B------:R-:W-:Y:S02]  /*fe60*/  @P1 LOP3.LUT R17, R17, 0x1, RZ, 0xfc, !PT ;  /* 0x0000000111111812 */ /* 0x000fe400078efcff */
[----:B--2---:R-:W-:Y:S02]  /*fe70*/  SHF.R.S32.HI R6, RZ, 0x1f, R19 ;  /* 0x0000001fff067819 */ /* 0x004fe40000011413 */
[----:B------:R-:W-:-:S03]  /*fe80*/  SEL R16, R19, RZ, !P1 ;  /* 0x000000ff13107207 */ /* 0x000fc60004800000 */
[----:B------:R1:W-:Y:S01]  /*fe90*/  STL [R1], R6 ;  /* 0x0000000601007387 */ /* 0x0003e20000100800 */
[----:B------:R-:W-:Y:S05]  /*fea0*/  BRA.DIV UR4, `(.L_x_1045) ;  /* 0x0000003204c87947 */ /* 0x000fea000b800000 */
[----:B------:R2:W3:Y:S02]  /*feb0*/  SHFL.IDX PT, R14, R0, RZ, 0x1f ;  /* 0x00001fff000e7589 */ /* 0x0004e400000e0000 */
.L_x_1122:
[----:B---3--:R-:W-:Y:S02]  /*fec0*/  ISETP.NE.AND P0, PT, R14, RZ, PT ;  /* 0x000000ff0e00720c */ /* 0x008fe40003f05270 */
[----:B------:R-:W-:Y:S02]  /*fed0*/  PLOP3.LUT P2, PT, PT, PT, PT, 0x8, 0x0 ;  /* 0x000000000000781c */ /* 0x000fe40003f4e170 */
[----:B------:R-:W-:-:S11]  /*fee0*/  LOP3.LUT R17, R17, 0xfffffffd, RZ, 0xc0, !PT ;  /* 0xfffffffd11117812 */ /* 0x000fd600078ec0ff */
[----:B------:R-:W-:Y:S01]  /*fef0*/  @P2 LOP3.LUT R17, R17, 0x2, RZ, 0xfc, !PT ;  /* 0x0000000211112812 */ /* 0x000fe200078efcff */
[----:B------:R-:W-:Y:S06]  /*ff00*/  @P0 BRA `(.L_x_1046) ;  /* 0x0000000000f00947 */ /* 0x000fec0003800000 */
[----:B------:R-:W-:-:S03]  /*ff10*/  UMOV UR4, 0xffffffff ;  /* 0xffffffff00047882 */ /* 0x000fc60000000000 */
[----:B------:R-:W-:Y:S05]  /*ff20*/  BRA.DIV UR4, `(.L_x_1047) ;  /* 0x0000003204c87947 */ /* 0x000fea000b800000 */
[----:B------:R-:W-:-:S13]  /*ff30*/  ELECT P6, URZ, PT ;  /* 0x00000000003f782f */ /* 0x000fda00038c0000 */
.L_x_1125:
[----:B------:R-:W-:Y:S05]  /*ff40*/  @!P6 BRA `(.L_x_1046) ;  /* 0x0000000000e0e947 */ /* 0x000fea0003800000 */
[----:B------:R-:W-:Y:S01]  /*ff50*/  IMAD.MOV.U32 R16, RZ, RZ, R19 ;  /* 0x000000ffff107224 */ /* 0x000fe200078e0013 */
[----:B------:R-:W-:Y:S06]  /*ff60*/  @!P1 BRA `(.L_x_1048) ;  /* 0x0000000000449947 */ /* 0x000fec0003800000 */
[----:B------:R-:W3:Y:S01]  /*ff70*/  LDC R7, c[0x0][0x43c] ;  /* 0x00010f00ff077b82 */ /* 0x000ee20000000800 */
[----:B------:R-:W-:Y:S01]  /*ff80*/  ULDC.64 UR4, c[0x0][0x428] ;  /* 0x00010a0000047ab9 */ /* 0x000fe20000000a00 */
[----:B---3--:R-:W-:-:S13]  /*ff90*/  ISETP.NE.AND P0, PT, R7, 0x1, PT ;  /* 0x000000010700780c */ /* 0x008fda0003f05270 */
[----:B0-----:R-:W2:Y:S02]  /*ffa0*/  @P0 LDC.64 R4, c[0x0][0x440] ;  /* 0x00011000ff040b82 */ /* 0x001ea40000000a00 */
[----:B--2---:R-:W-:-:S04]  /*ffb0*/  @P0 IMAD.HI.U32 R0, R18, R4, RZ ;  /* 0x0000000412000227 */ /* 0x004fc800078e00ff */
[----:B------:R-:W-:Y:S01]  /*ffc0*/  IMAD.MOV.U32 R4, RZ, RZ, R18 ;  /* 0x000000ffff047224 */ /* 0x000fe200078e0012 */
[----:B------:R-:W-:-:S04]  /*ffd0*/  @P0 SHF.R.U32.HI R4, RZ, R5, R0 ;  /* 0x00000005ff040219 */ /* 0x000fc80000011600 */
[--C-:B------:R-:W-:Y:S01]  /*ffe0*/  SHF.R.S32.HI R5, RZ, 0x1f, R4.reuse ;  /* 0x0000001fff057819 */ /* 0x100fe20000011404 */
[----:B------:R-:W-:-:S04]  /*fff0*/  IMAD.MOV R0, RZ, RZ, -R4 ;  /* 0x000000ffff007224 */ /* 0x000fc800078e0a04 */
[----:B------:R-:W-:Y:S02]  /*10000*/  IMAD R18, R7, R0, R18 ;  /* 0x0000000007127224 */ /* 0x000fe400078e0212 */
[----:B------:R-:W-:Y:S02]  /*10010*/  IMAD R0, R6, UR4, RZ ;  /* 0x0000000406007c24 */ /* 0x000fe4000f8e02ff */
[----:B------:R-:W-:-:S04]  /*10020*/  IMAD.WIDE.U32 R4, R19, UR4, R4 ;  /* 0x0000000413047c25 */ /* 0x000fc8000f8e0004 */
[----:B------:R-:W-:Y:S01]  /*10030*/  IMAD R7, R19, UR5, R0 ;  /* 0x0000000513077c24 */ /* 0x000fe2000f8e0200 */
[----:B------:R-:W-:-:S03]  /*10040*/  LEA R2, P0, R4, R2, 0x2 ;  /* 0x0000000204027211 */ /* 0x000fc600078010ff */
[----:B------:R-:W-:-:S05]  /*10050*/  IMAD.IADD R0, R5, 0x1, R7 ;  /* 0x0000000105007824 */ /* 0x000fca00078e0207 */
[----:B------:R-:W-:-:S05]  /*10060*/  LEA.HI.X R3, R4, R3, R0, 0x2, P0 ;  /* 0x0000000304037211 */ /* 0x000fca00000f1400 */
[----:B------:R3:W5:Y:S02]  /*10070*/  LDG.E R16, desc[UR44][R2.64] ;  /* 0x0000002c02107981 */ /* 0x000764000c1e1900 */
.L_x_1048:
[----:B--2---:R-:W-:Y:S01]  /*10080*/  IMAD.MOV.U32 R0, RZ, RZ, 0x1 ;  /* 0x00000001ff007424 */ /* 0x004fe200078e00ff */
[----:B-1----:R-:W3:Y:S04]  /*10090*/  S2R R6, SR_TID.X ;  /* 0x0000000000067919 */ /* 0x002ee80000002100 */
[----:B------:R-:W-:-:S04]  /*100a0*/  SHF.L.U32 R0, R0, 0x1f, RZ ;  /* 0x0000001f00007819 */ /* 0x000fc800000006ff */
[----:B------:R-:W1:Y:S01]  /*100b0*/  SYNCS.PHASECHK.TRANS64.TRYWAIT P0, [UR38+0x28840], R0 ;  /* 0x02884000ff0075a7 */ /* 0x000e620008000166 */
[----:B---3--:R-:W-:-:S04]  /*100c0*/  LOP3.LUT R2, R6, 0x7f, RZ, 0xc0, !PT ;  /* 0x0000007f06027812 */ /* 0x008fc800078ec0ff */
[----:B------:R-:W-:Y:S01]  /*100d0*/  ISETP.NE.AND P1, PT, R2, RZ, PT ;  /* 0x000000ff0200720c */ /* 0x000fe20003f25270 */
[----:B-1----:R-:W-:-:S12]  /*100e0*/  @!P0 BRA `(.L_x_1049) ;  /* 0x0000003000788947 */ /* 0x002fd80003800000 */
.L_x_1126:
[----:B------:R-:W-:Y:S05]  /*100f0*/  @P1 BRA `(.L_x_1050) ;  /* 0x0000000000181947 */ /* 0x000fea0003800000 */
[----:B------:R-:W2:Y:S01]  /*10100*/  S2R R2, SR_TID.X ;  /* 0x0000000000027919 */ /* 0x000ea20000002100 */
[----:B-1----:R-:W-:-:S04]  /*10110*/  IMAD.MOV.U32 R0, RZ, RZ, 0x8000 ;  /* 0x00008000ff007424 */ /* 0x002fc800078e00ff */
[----:B------:R3:W-:Y:S01]  /*10120*/  SYNCS.ARRIVE.TRANS64 RZ, [UR38+0x28830], R0 ;  /* 0x02883000ffff79a7 */ /* 0x0007e20008000026 */
[----:B--2---:R-:W-:-:S13]  /*10130*/  LOP3.LUT P0, RZ, R2, 0x1f, RZ, 0xc0, !PT ;  /* 0x0000001f02ff7812 */ /* 0x004fda000780c0ff */
[----:B---3--:R-:W-:Y:S05]  /*10140*/  @!P0 BRA `(.L_x_1050) ;  /* 0x0000000000048947 */ /* 0x008fea0003800000 */
[----:B------:R-:W-:Y:S01]  /*10150*/  BPT.TRAP 0x1 ;  /* 0x000000040000795c */ /* 0x000fe20000300000 */
.L_x_1050:
        /* <DEDUP_REMOVED lines=10> */
[----:B------:R-:W-:Y:S01]  /*10200*/  USHF.L.U32 UR11, UR11, 0x7, URZ ;  /* 0x000000070b0b7899 */ /* 0x000fe2000800063f */
        /* <DEDUP_REMOVED lines=8> */
[----:B------:R3:W-:Y:S01]  /*10290*/  UTMALDG.4D [UR8], [UR4], desc[UR6] ;  /* 0x00000608040075b4 */ /* 0x0007e20008019000 */
[----:B------:R-:W-:Y:S01]  /*102a0*/  @P0 LOP3.LUT R17, R17, 0x2, RZ, 0xfc, !PT ;  /* 0x0000000211110812 */ /* 0x000fe200078efcff */
[----:B------:R3:W-:Y:S02]  /*102b0*/  UTMALDG.4D [UR32], [UR4], desc[UR6] ;  /* 0x00000620040075b4 */ /* 0x0007e40008019000 */
[----:B---3--:R-:W-:-:S04]  /*102c0*/  NOP ;  /* 0x0000000000007918 */ /* 0x008fc80000000000 */
.L_x_1046:
        /* <DEDUP_REMOVED lines=11> */
[----:B-1----:R-:W1:Y:S01]  /*10380*/  LDC.64 R2, c[0x4][R2] ;  /* 0x0100000002027b82 */ /* 0x002e620000000a00 */
        /* <DEDUP_REMOVED lines=9> */
[----:B-12---:R-:W-:Y:S05]  /*10420*/  CALL.ABS.NOINC R2 ;  /* 0x0000000002007343 */ /* 0x006fea0003c00000 */
.L_x_1051:
[----:B------:R-:W0:Y:S01]  /*10430*/  S2R R4, SR_CTAID.Z ;  /* 0x0000000000047919 */ /* 0x000e220000002700 */
[----:B------:R-:W3:Y:S01]  /*10440*/  LDC R8, c[0x0][0x448] ;  /* 0x00011200ff087b82 */ /* 0x000ee20000000800 */
[----:B------:R-:W-:Y:S01]  /*10450*/  USHF.R.S32.HI UR4, URZ, 0x1f, UR36 ;  /* 0x0000001f3f047899 */ /* 0x000fe20008011424 */
[----:B------:R-:W4:Y:S01]  /*10460*/  S2R R11, SR_TID.X ;  /* 0x00000000000b7919 */ /* 0x000f220000002100 */
[----:B------:R-:W-:Y:S02]  /*10470*/  ULDC.64 UR8, c[0x0][0x2d8] ;  /* 0x0000b60000087ab9 */ /* 0x000fe40000000a00 */
[----:B------:R-:W-:-:S03]  /*10480*/  UIMAD UR6, UR4, UR8, URZ ;  /* 0x00000008040672a4 */ /* 0x000fc6000f8e023f */
[----:B-1----:R-:W2:Y:S01]  /*10490*/  LDC.64 R2, c[0x0][0x2e0] ;  /* 0x0000b800ff027b82 */ /* 0x002ea20000000a00 */
[----:B------:R-:W-:Y:S02]  /*104a0*/  UIMAD.WIDE.U32 UR4, UR36, UR8, URZ ;  /* 0x00000008240472a5 */ /* 0x000fe4000f8e003f */
[----:B------:R-:W-:-:S04]  /*104b0*/  UIMAD UR6, UR36, UR9, UR6 ;  /* 0x00000009240672a4 */ /* 0x000fc8000f8e0206 */
[----:B------:R-:W-:Y:S01]  /*104c0*/  UIADD3 UR5, UR5, UR6, URZ ;  /* 0x0000000605057290 */ /* 0x000fe2000fffe03f */
[----:B---3--:R-:W-:Y:S02]  /*104d0*/  ISETP.NE.AND P0, PT, R8, 0x1, PT ;  /* 0x000000010800780c */ /* 0x008fe40003f05270 */
[----:B0-----:R-:W-:Y:S02]  /*104e0*/  SHF.R.S32.HI R5, RZ, 0x1f, R4 ;  /* 0x0000001fff057819 */ /* 0x001fe40000011404 */
[----:B----4-:R-:W-:-:S03]  /*104f0*/  LOP3.LUT R9, R11, 0x7f, RZ, 0xc0, !PT ;  /* 0x0000007f0b097812 */ /* 0x010fc600078ec0ff */
[-C--:B--2---:R-:W-:Y:S02]  /*10500*/  IMAD R0, R5, R2.reuse, RZ ;  /* 0x0000000205007224 */ /* 0x084fe400078e02ff */
[----:B------:R-:W-:Y:S02]  /*10510*/  IMAD.SHL.U32 R7, R11, 0x10, RZ ;  /* 0x000000100b077824 */ /* 0x000fe400078e00ff */
[C---:B------:R-:W-:Y:S02]  /*10520*/  IMAD R5, R4.reuse, R3, R0 ;  /* 0x0000000304057224 */ /* 0x040fe400078e0200 */
[----:B------:R-:W-:Y:S01]  /*10530*/  IMAD.WIDE.U32 R2, R4, R2, UR4 ;  /* 0x0000000404027e25 */ /* 0x000fe2000f8e0002 */
[----:B------:R-:W0:Y:S01]  /*10540*/  @P0 LDC R0, c[0x0][0x450] ;  /* 0x00011400ff000b82 */ /* 0x000e220000000800 */
[----:B------:R-:W-:Y:S01]  /*10550*/  SHF.R.U32.HI R4, RZ, 0x3, R9 ;  /* 0x00000003ff047819 */ /* 0x000fe20000011609 */
[----:B------:R-:W-:Y:S01]  /*10560*/  ULDC.64 UR4, c[0x0][0x2d0] ;  /* 0x0000b40000047ab9 */ /* 0x000fe20000000a00 */
[----:B------:R-:W-:-:S02]  /*10570*/  IMAD.IADD R3, R3, 0x1, R5 ;  /* 0x0000000103037824 */ /* 0x000fc400078e0205 */
[----:B------:R-:W-:-:S03]  /*10580*/  LOP3.LUT R6, R4, 0x70, R7, 0xf8, !PT ;  /* 0x0000007004067812 */ /* 0x000fc600078ef807 */
[----:B------:R-:W1:Y:S02]  /*10590*/  @P0 LDC R5, c[0x0][0x44c] ;  /* 0x00011300ff050b82 */ /* 0x000e640000000800 */
[----:B------:R-:W-:-:S04]  /*105a0*/  VIADD R6, R6, UR40 ;  /* 0x0000002806067c36 */ /* 0x000fc80008000000 */
        /* <DEDUP_REMOVED lines=9> */
[----:B------:R-:W-:-:S03]  /*10640*/  ULDC.64 UR4, c[0x0][0x2c8] ;  /* 0x0000b20000047ab9 */ /* 0x000fc60000000a00 */
[----:B------:R-:W-:Y:S01]  /*10650*/  IMAD.IADD R3, R3, 0x1, R5 ;  /* 0x0000000103037824 */ /* 0x000fe200078e0205 */
[----:B------:R-:W-:Y:S01]  /*10660*/  SHF.R.S32.HI R5, RZ, 0x1f, R0 ;  /* 0x0000001fff057819 */ /* 0x000fe20000011400 */
[----:B------:R-:W-:-:S04]  /*10670*/  IMAD.WIDE.U32 R2, R0, UR4, R2 ;  /* 0x0000000400027c25 */ /* 0x000fc8000f8e0002 */
[----:B------:R-:W-:-:S04]  /*10680*/  IMAD R5, R5, UR4, RZ ;  /* 0x0000000405057c24 */ /* 0x000fc8000f8e02ff */
[----:B------:R-:W-:Y:S01]  /*10690*/  IMAD R5, R0, UR5, R5 ;  /* 0x0000000500057c24 */ /* 0x000fe2000f8e0205 */
[----:B------:R-:W-:Y:S02]  /*106a0*/  ULDC.64 UR4, c[0x0][0x280] ;  /* 0x0000a00000047ab9 */ /* 0x000fe40000000a00 */
[----:B------:R-:W-:Y:S01]  /*106b0*/  LEA R0, P0, R2, UR4, 0x1 ;  /* 0x0000000402007c11 */ /* 0x000fe2000f8008ff */
[----:B------:R-:W-:Y:S01]  /*106c0*/  IMAD.IADD R3, R3, 0x1, R5 ;  /* 0x0000000103037824 */ /* 0x000fe200078e0205 */
[----:B------:R-:W-:-:S04]  /*106d0*/  ULDC UR4, c[0x0][0x2b8] ;  /* 0x0000ae0000047ab9 */ /* 0x000fc80000000800 */
[----:B------:R-:W-:Y:S01]  /*106e0*/  LEA.HI.X R6, R2, UR5, R3, 0x1, P0 ;  /* 0x0000000502067c11 */ /* 0x000fe200080f0c03 */
[----:B------:R-:W-:-:S05]  /*106f0*/  IMAD.SHL.U32 R2, R11, 0x8, RZ ;  /* 0x000000080b027824 */ /* 0x000fca00078e00ff */
[----:B------:R-:W-:-:S04]  /*10700*/  LOP3.LUT R10, R2, 0x38, RZ, 0xc0, !PT ;  /* 0x00000038020a7812 */ /* 0x000fc800078ec0ff */
[C---:B------:R-:W-:Y:S02]  /*10710*/  LOP3.LUT R3, R10.reuse, 0x40, RZ, 0xfc, !PT ;  /* 0x000000400a037812 */ /* 0x040fe400078efcff */
[----:B------:R-:W-:Y:S02]  /*10720*/  ISETP.GE.AND P1, PT, R10, UR4, PT ;  /* 0x000000040a007c0c */ /* 0x000fe4000bf26270 */
[----:B------:R-:W-:Y:S01]  /*10730*/  ISETP.GE.AND P0, PT, R3, UR4, PT ;  /* 0x0000000403007c0c */ /* 0x000fe2000bf06270 */
[----:B------:R-:W-:Y:S01]  /*10740*/  UMOV UR4, 0xffffffff ;  /* 0xffffffff00047882 */ /* 0x000fe20000000000 */
[----:B------:R-:W-:-:S04]  /*10750*/  LOP3.LUT R3, R2, 0x1c0, RZ, 0xc0, !PT ;  /* 0x000001c002037812 */ /* 0x000fc800078ec0ff */
[----:B------:R-:W-:Y:S01]  /*10760*/  LOP3.LUT R3, R3, 0x38, R2, 0xf8, !PT ;  /* 0x0000003803037812 */ /* 0x000fe200078ef802 */
[----:B------:R-:W-:-:S03]  /*10770*/  IMAD.SHL.U32 R2, R9, 0x8, RZ ;  /* 0x0000000809027824 */ /* 0x000fc600078e00ff */
[----:B------:R-:W-:-:S04]  /*10780*/  LOP3.LUT R3, R3, 0x38, R11, 0x78, !PT ;  /* 0x0000003803037812 */ /* 0x000fc800078e780b */
[----:B------:R-:W-:Y:S01]  /*10790*/  LOP3.LUT R7, R3, 0x200, R2, 0xf8, !PT ;  /* 0x0000020003077812 */ /* 0x000fe200078ef802 */
[----:B------:R-:W-:Y:S06]  /*107a0*/  BRA.DIV UR4, `(.L_x_1052) ;  /* 0x0000002a04e07947 */ /* 0x000fec000b800000 */
[----:B------:R-:W-:Y:S01]  /*107b0*/  SHFL.IDX PT, R2, R6, RZ, 0x181f ;  /* 0x00181fff06027589 */ /* 0x000fe200000e0000 */
[----:B------:R-:W-:Y:S01]  /*107c0*/  ULDC UR4, c[0x0][0x288] ;  /* 0x0000a20000047ab9 */ /* 0x000fe20000000800 */
[----:B------:R-:W-:Y:S02]  /*107d0*/  VIADD R4, R4, UR40 ;  /* 0x0000002804047c36 */ /* 0x000fe40008000000 */
[----:B------:R-:W0:Y:S01]  /*107e0*/  SHFL.IDX PT, R3, R0, RZ, 0x181f ;  /* 0x00181fff00037589 */ /* 0x000e2200000e0000 */
[----:B------:R-:W-:Y:S02]  /*107f0*/  IMAD R5, R8, UR4, RZ ;  /* 0x0000000408057c24 */ /* 0x000fe4000f8e02ff */
[C---:B------:R-:W-:Y:S01]  /*10800*/  VIADD R12, R4.reuse, 0x10 ;  /* 0x00000010040c7836 */ /* 0x040fe20000000000 */
[----:B------:R-:W-:Y:S02]  /*10810*/  SHFL.IDX PT, R14, R0, 0x1, 0x181f ;  /* 0x00381f00000e7f89 */ /* 0x000fe400000e0000 */
[----:B------:R-:W-:-:S13]  /*10820*/  ISETP.GE.AND P2, PT, R4, R5, PT ;  /* 0x000000050400720c */ /* 0x000fda0003f46270 */
[----:B------:R-:W-:Y:S02]  /*10830*/  @!P2 LEA R8, R7, UR38, 0x1 ;  /* 0x000000260708ac11 */ /* 0x000fe4000f8e08ff */
[----:B0-----:R-:W-:-:S04]  /*10840*/  LOP3.LUT R3, R3, R2, RZ, 0x3c, !PT ;  /* 0x0000000203037212 */ /* 0x001fc800078e3cff */
[----:B------:R-:W-:-:S04]  /*10850*/  LOP3.LUT R2, R3, R2, RZ, 0x3c, !PT ;  /* 0x0000000203027212 */ /* 0x000fc800078e3cff */
[----:B------:R-:W-:-:S03]  /*10860*/  LOP3.LUT R3, R3, R2, RZ, 0x3c, !PT ;  /* 0x0000000203037212 */ /* 0x000fc600078e3cff */
[----:B------:R-:W-:-:S05]  /*10870*/  @!P2 IMAD.WIDE.U32 R2, R10, 0x2, R2 ;  /* 0x000000020a02a825 */ /* 0x000fca00078e0002 */
[----:B------:R-:W-:Y:S04]  /*10880*/  @!P2 LDGSTS.E.BYPASS.LTC128B.128 [R8+0x10400], desc[UR44][R2.64], !P1 ;  /* 0x104000000208afae */ /* 0x000fe8000c901d6c */
[----:B------:R0:W-:Y:S01]  /*10890*/  @!P2 LDGSTS.E.BYPASS.LTC128B.128 [R8+0x14400], desc[UR44][R2.64+0x80], !P0 ;  /* 0x144000800208afae */ /* 0x0001e2000c101d6c */
[----:B------:R-:W-:Y:S01]  /*108a0*/  ISETP.GE.AND P2, PT, R12, R5, PT ;  /* 0x000000050c00720c */ /* 0x000fe20003f46270 */
[----:B------:R-:W-:Y:S02]  /*108b0*/  VIADD R12, R4, 0x20 ;  /* 0x00000020040c7836 */ /* 0x000fe40000000000 */
[----:B0-----:R-:W0:Y:S10]  /*108c0*/  SHFL.IDX PT, R8, R6, 0x1, 0x181f ;  /* 0x00381f0006087f89 */ /* 0x001e3400000e0000 */
[----:B------:R-:W-:Y:S01]  /*108d0*/  @!P2 LEA R21, R7, UR38, 0x1 ;  /* 0x000000260715ac11 */ /* 0x000fe2000f8e08ff */
[----:B------:R-:W1:Y:S01]  /*108e0*/  SHFL.IDX PT, R2, R6, 0x2, 0x181f ;  /* 0x00581f0006027f89 */ /* 0x000e6200000e0000 */
[----:B0-----:R-:W-:-:S02]  /*108f0*/  IMAD.MOV.U32 R9, RZ, RZ, R8 ;  /* 0x000000ffff097224 */ /* 0x001fc400078e0008 */
[----:B------:R-:W-:Y:S02]  /*10900*/  IMAD.MOV.U32 R8, RZ, RZ, R14 ;  /* 0x000000ffff087224 */ /* 0x000fe400078e000e */
[----:B------:R-:W0:Y:S01]  /*10910*/  SHFL.IDX PT, R14, R0, 0x2, 0x181f ;  /* 0x00581f00000e7f89 */ /* 0x000e2200000e0000 */
[----:B-1----:R-:W-:Y:S02]  /*10920*/  IMAD.MOV.U32 R3, RZ, RZ, R2 ;  /* 0x000000ffff037224 */ /* 0x002fe400078e0002 */
[----:B------:R-:W-:-:S05]  /*10930*/  @!P2 IMAD.WIDE.U32 R8, R10, 0x2, R8 ;  /* 0x000000020a08a825 */ /* 0x000fca00078e0008 */
[----:B------:R-:W-:Y:S04]  /*10940*/  @!P2 LDGSTS.E.BYPASS.LTC128B.128 [R21+0x10c00], desc[UR44][R8.64], !P1 ;  /* 0x10c000000815afae */ /* 0x000fe8000c901d6c */
[----:B------:R1:W-:Y:S01]  /*10950*/  @!P2 LDGSTS.E.BYPASS.LTC128B.128 [R21+0x14c00], desc[UR44][R8.64+0x80], !P0 ;  /* 0x14c000800815afae */ /* 0x0003e2000c101d6c */
[-C--:B------:R-:W-:Y:S01]  /*10960*/  ISETP.GE.AND P2, PT, R12, R5.reuse, PT ;  /* 0x000000050c00720c */ /* 0x080fe20003f46270 */
[----:B------:R-:W-:Y:S02]  /*10970*/  VIADD R12, R4, 0x30 ;  /* 0x00000030040c7836 */ /* 0x000fe40000000000 */
[----:B0-----:R-:W-:Y:S01]  /*10980*/  IMAD.MOV.U32 R2, RZ, RZ, R14 ;  /* 0x000000ffff027224 */ /* 0x001fe200078e000e */
[----:B-1----:R-:W0:Y:S09]  /*10990*/  SHFL.IDX PT, R8, R6, 0x3, 0x181f ;  /* 0x00781f0006087f89 */ /* 0x002e3200000e0000 */
[----:B------:R-:W-:Y:S01]  /*109a0*/  @!P2 LEA R20, R7, UR38, 0x1 ;  /* 0x000000260714ac11 */ /* 0x000fe2000f8e08ff */
[----:B------:R-:W-:Y:S01]  /*109b0*/  @!P2 IMAD.WIDE.U32 R2, R10, 0x2, R2 ;  /* 0x000000020a02a825 */ /* 0x000fe200078e0002 */
[----:B------:R-:W1:Y:S04]  /*109c0*/  SHFL.IDX PT, R14, R0, 0x3, 0x181f ;  /* 0x00781f00000e7f89 */ /* 0x000e6800000e0000 */
[----:B------:R-:W-:Y:S04]  /*109d0*/  @!P2 LDGSTS.E.BYPASS.LTC128B.128 [R20+0x11400], desc[UR44][R2.64], !P1 ;  /* 0x114000000214afae */ /* 0x000fe8000c901d6c */
[----:B------:R2:W-:Y:S01]  /*109e0*/  @!P2 LDGSTS.E.BYPASS.LTC128B.128 [R20+0x15400], desc[UR44][R2.64+0x80], !P0 ;  /* 0x154000800214afae */ /* 0x0005e2000c101d6c */
[----:B------:R-:W-:Y:S01]  /*109f0*/  ISETP.GE.AND P2, PT, R12, R5, PT ;  /* 0x000000050c00720c */ /* 0x000fe20003f46270 */
[----:B------:R-:W-:-:S02]  /*10a00*/  VIADD R12, R4, 0x40 ;  /* 0x00000040040c7836 */ /* 0x000fc40000000000 */
[----:B0-----:R-:W-:Y:S01]  /*10a10*/  IMAD.MOV.U32 R9, RZ, RZ, R8 ;  /* 0x000000ffff097224 */ /* 0x001fe200078e0008 */
[----:B--2---:R-:W0:Y:S09]  /*10a20*/  SHFL.IDX PT, R2, R6, 0x4, 0x181f ;  /* 0x00981f0006027f89 */ /* 0x004e3200000e0000 */
[----:B------:R-:W-:Y:S01]  /*10a30*/  @!P2 LEA R21, R7, UR38, 0x1 ;  /* 0x000000260715ac11 */ /* 0x000fe2000f8e08ff */
[----:B-1----:R-:W-:-:S02]  /*10a40*/  IMAD.MOV.U32 R8, RZ, RZ, R14 ;  /* 0x000000ffff087224 */ /* 0x002fc400078e000e */
[----:B------:R-:W1:Y:S02]  /*10a50*/  SHFL.IDX PT, R14, R0, 0x4, 0x181f ;  /* 0x00981f00000e7f89 */ /* 0x000e6400000e0000 */
[----:B------:R-:W-:-:S05]  /*10a60*/  @!P2 IMAD.WIDE.U32 R8, R10, 0x2, R8 ;  /* 0x000000020a08a825 */ /* 0x000fca00078e0008 */
[----:B------:R-:W-:Y:S04]  /*10a70*/  @!P2 LDGSTS.E.BYPASS.LTC128B.128 [R21+0x11c00], desc[UR44][R8.64], !P1 ;  /* 0x11c000000815afae */ /* 0x000fe8000c901d6c */
[----:B------:R2:W-:Y:S01]  /*10a80*/  @!P2 LDGSTS.E.BYPASS.LTC128B.128 [R21+0x15c00], desc[UR44][R8.64+0x80], !P0 ;  /* 0x15c000800815afae */ /* 0x0005e2000c101d6c */
[----:B------:R-:W-:Y:S01]  /*10a90*/  ISETP.GE.AND P2, PT, R12, R5, PT ;  /* 0x000000050c00720c */ /* 0x000fe20003f46270 */
[----:B------:R-:W-:Y:S02]  /*10aa0*/  VIADD R12, R4, 0x50 ;  /* 0x00000050040c7836 */ /* 0x000fe40000000000 */
[----:B0-----:R-:W-:Y:S01]  /*10ab0*/  IMAD.MOV.U32 R3, RZ, RZ, R2 ;  /* 0x000000ffff037224 */ /* 0x001fe200078e0002 */
[----:B--2---:R-:W0:Y:S01]  /*10ac0*/  SHFL.IDX PT, R8, R6, 0x5, 0x181f ;  /* 0x00b81f0006087f89 */ /* 0x004e2200000e0000 */
[----:B-1----:R-:W-:-:S08]  /*10ad0*/  IMAD.MOV.U32 R2, RZ, RZ, R14 ;  /* 0x000000ffff027224 */ /* 0x002fd000078e000e */
[----:B------:R-:W-:Y:S01]  /*10ae0*/  @!P2 LEA R20, R7, UR38, 0x1 ;  /* 0x000000260714ac11 */ /* 0x000fe2000f8e08ff */
[----:B------:R-:W1:Y:S01]  /*10af0*/  SHFL.IDX PT, R14, R0, 0x5, 0x181f ;  /* 0x00b81f00000e7f89 */ /* 0x000e6200000e0000 */
        /* <DEDUP_REMOVED lines=14> */
[----:B0-----:R-:W-:Y:S02]  /*10be0*/  IMAD.MOV.U32 R3, RZ, RZ, R2 ;  /* 0x000000ffff037224 */ /* 0x001fe400078e0002 */
[----:B-1----:R-:W-:-:S10]  /*10bf0*/  IMAD.MOV.U32 R2, RZ, RZ, R14 ;  /* 0x000000ffff027224 */ /* 0x002fd400078e000e */
[----:B--2---:R-:W-:Y:S01]  /*10c00*/  @!P2 LEA R8, R7, UR38, 0x1 ;  /* 0x000000260708ac11 */ /* 0x004fe2000f8e08ff */
[----:B------:R0:W1:Y:S01]  /*10c10*/  SHFL.IDX PT, R14, R0, 0x7, 0x181f ;  /* 0x00f81f00000e7f89 */ /* 0x00006200000e0000 */
[----:B------:R-:W-:-:S05]  /*10c20*/  @!P2 IMAD.WIDE.U32 R2, R10, 0x2, R2 ;  /* 0x000000020a02a825 */ /* 0x000fca00078e0002 */
[----:B------:R-:W-:Y:S04]  /*10c30*/  @!P2 LDGSTS.E.BYPASS.LTC128B.128 [R8+0x13400], desc[UR44][R2.64], !P1 ;  /* 0x134000000208afae */ /* 0x000fe8000c901d6c */
[----:B------:R2:W-:Y:S04]  /*10c40*/  @!P2 LDGSTS.E.BYPASS.LTC128B.128 [R8+0x17400], desc[UR44][R2.64+0x80], !P0 ;  /* 0x174000800208afae */ /* 0x0005e8000c101d6c */
[----:B--2---:R0:W2:Y:S02]  /*10c50*/  SHFL.IDX PT, R2, R6, 0x7, 0x181f ;  /* 0x00f81f0006027f89 */ /* 0x0040a400000e0000 */
.L_x_1143:
[----:B------:R-:W-:Y:S01]  /*10c60*/  VIADD R4, R4, 0x70 ;  /* 0x0000007004047836 */ /* 0x000fe20000000000 */
[----:B------:R-:W-:Y:S01]  /*10c70*/  BSSY B0, `(.L_x_1053) ;  /* 0x000000c000007945 */ /* 0x000fe20003800000 */
[----:B--2---:R-:W-:Y:S02]  /*10c80*/  IMAD.MOV.U32 R3, RZ, RZ, R2 ;  /* 0x000000ffff037224 */ /* 0x004fe400078e0002 */
[----:B-1----:R-:W-:Y:S01]  /*10c90*/  IMAD.MOV.U32 R2, RZ, RZ, R14 ;  /* 0x000000ffff027224 */ /* 0x002fe200078e000e */
[----:B------:R-:W-:-:S13]  /*10ca0*/  ISETP.GE.AND P2, PT, R4, R5, PT ;  /* 0x000000050400720c */ /* 0x000fda0003f46270 */
[----:B------:R-:W-:Y:S05]  /*10cb0*/  @P2 BRA `(.L_x_1054) ;  /* 0x00000000001c2947 */ /* 0x000fea0003800000 */
[----:B------:R-:W-:Y:S01]  /*10cc0*/  IMAD.WIDE.U32 R2, R10, 0x2, R2 ;  /* 0x000000020a027825 */ /* 0x000fe200078e0002 */
[----:B------:R-:W-:-:S05]  /*10cd0*/  LEA R7, R7, UR38, 0x1 ;  /* 0x0000002607077c11 */ /* 0x000fca000f8e08ff */
[----:B------:R-:W-:Y:S01]  /*10ce0*/  @!PT LDS RZ, [RZ] ;  /* 0x00000000fffff984 */ /* 0x000fe20000000800 */
[----:B------:R-:W-:Y:S01]  /*10cf0*/  @!PT LDS RZ, [RZ] ;  /* 0x00000000fffff984 */ /* 0x000fe20000000800 */
[----:B------:R-:W-:Y:S01]  /*10d00*/  @!PT LDS RZ, [RZ] ;  /* 0x00000000fffff984 */ /* 0x000fe20000000800 */
[----:B------:R1:W-:Y:S04]  /*10d10*/  LDGSTS.E.BYPASS.LTC128B.128 [R7+0x13c00], desc[UR44][R2.64], !P1 ;  /* 0x13c0000002077fae */ /* 0x0003e8000c901d6c */
[----:B------:R1:W-:Y:S02]  /*10d20*/  LDGSTS.E.BYPASS.LTC128B.128 [R7+0x17c00], desc[UR44][R2.64+0x80], !P0 ;  /* 0x17c0008002077fae */ /* 0x0003e4000c101d6c */
.L_x_1054:
[----:B------:R-:W-:Y:S05]  /*10d30*/  BSYNC B0 ;  /* 0x0000000000007941 */ /* 0x000fea0003800000 */
.L_x_1053:
[----:B------:R-:W-:Y:S01]  /*10d40*/  NOP ;  /* 0x0000000000007918 */ /* 0x000fe20000000000 */
[----:B------:R-:W-:Y:S01]  /*10d50*/  SYNCS.ARRIVE.TRANS64.RED.A0T1 RZ, [UR38+0x28800], RZ ;  /* 0x028800ffffff79a7 */ /* 0x000fe20008200426 */
[----:B0-----:R-:W-:Y:S01]  /*10d60*/  IMAD.MOV.U32 R0, RZ, RZ, 0x1 ;  /* 0x00000001ff007424 */ /* 0x001fe200078e00ff */
[----:B------:R-:W-:Y:S04]  /*10d70*/  ARRIVES.LDGSTSBAR.64.TRANSCNT [UR38+0x28800] ;  /* 0x02880000ff0079b0 */ /* 0x000fe80008000aa6 */
[----:B------:R-:W-:Y:S01]  /*10d80*/  SHF.L.U32 R0, R0, 0x1f, RZ ;  /* 0x0000001f00007819 */ /* 0x000fe200000006ff */
[----:B------:R-:W-:Y:S01]  /*10d90*/  NOP ;  /* 0x0000000000007918 */ /* 0x000fe20000000000 */
[----:B------:R-:W2:Y:S01]  /*10da0*/  LDL.LU R4, [R1+0x10] ;  /* 0x0000100001047983 */ /* 0x000ea20000300800 */
[----:B------:R-:W-:Y:S03]  /*10db0*/  SYNCS.ARRIVE.TRANS64.A1T0 RZ, [UR38+0x28800], RZ ;  /* 0x028800ffffff79a7 */ /* 0x000fe60008100026 */
[----:B-1----:R-:W3:Y:S01]  /*10dc0*/  LDL R3, [R1+0x4] ;  /* 0x0000040001037983 */ /* 0x002ee20000100800 */
[----:B------:R-:W0:Y:S01]  /*10dd0*/  SYNCS.PHASECHK.TRANS64.TRYWAIT P0, [UR38+0x28820], R0 ;  /* 0x02882000ff0075a7 */ /* 0x000e220008000166 */
[----:B--2---:R-:W-:-:S05]  /*10de0*/  VIADD R6, R4, 0xfffffffe ;  /* 0xfffffffe04067836 */ /* 0x004fca0000000000 */
[----:B---3--:R-:W-:Y:S01]  /*10df0*/  ISETP.GE.AND P1, PT, R6, R3, PT ;  /* 0x000000030600720c */ /* 0x008fe20003f26270 */
[----:B0-----:R-:W-:-:S12]  /*10e00*/  @!P0 BRA `(.L_x_1055) ;  /* 0x0000002c00d88947 */ /* 0x001fd80003800000 */
.L_x_1144:
[----:B------:R-:W-:Y:S02]  /*10e10*/  IMAD.MOV.U32 R9, RZ, RZ, 0x1 ;  /* 0x00000001ff097424 */ /* 0x000fe400078e00ff */
[----:B0-----:R-:W-:Y:S01]  /*10e20*/  IMAD.MOV.U32 R0, RZ, RZ, RZ ;  /* 0x000000ffff007224 */ /* 0x001fe200078e00ff */
[----:B------:R-:W-:Y:S06]  /*10e30*/  @!P1 BRA `(.L_x_1056) ;  /* 0x00000018004c9947 */ /* 0x000fec0003800000 */
[----:B------:R-:W2:Y:S04]  /*10e40*/  LDL.LU R2, [R1+0xc] ;  /* 0x00000c0001027983 */ /* 0x000ea80000300800 */
[----:B------:R-:W3:Y:S04]  /*10e50*/  LDL.LU R4, [R1+0x8] ;  /* 0x0000080001047983 */ /* 0x000ee80000300800 */
[----:B------:R-:W4:Y:S01]  /*10e60*/  LDL.LU R3, [R1+0x4] ;  /* 0x0000040001037983 */ /* 0x000f220000300800 */
[----:B------:R-:W-:Y:S01]  /*10e70*/  UIADD3 UR4, UR41, 0x1, URZ ;  /* 0x0000000129047890 */ /* 0x000fe2000fffe03f */
[----:B------:R-:W-:-:S05]  /*10e80*/  IMAD.MOV.U32 R9, RZ, RZ, 0x1 ;  /* 0x00000001ff097424 */ /* 0x000fca00078e00ff */
[----:B--2---:R-:W-:Y:S01]  /*10e90*/  IMAD R2, R2, UR4, RZ ;  /* 0x0000000402027c24 */ /* 0x004fe2000f8e02ff */
[----:B------:R-:W-:-:S04]  /*10ea0*/  ULOP3.LUT UR4, URZ, UR42, URZ, 0x33, !UPT ;  /* 0x0000002a3f047292 */ /* 0x000fc8000f8e333f */
[----:B------:R-:W-:Y:S02]  /*10eb0*/  LOP3.LUT R2, RZ, R2, RZ, 0x33, !PT ;  /* 0x00000002ff027212 */ /* 0x000fe400078e33ff */
[----:B----4-:R-:W-:Y:S02]  /*10ec0*/  LOP3.LUT R3, RZ, R3, RZ, 0x33, !PT ;  /* 0x00000003ff037212 */ /* 0x010fe400078e33ff */
[----:B---3--:R-:W-:Y:S01]  /*10ed0*/  VIADDMNMX R2, R2, -R4, UR4, !PT ;  /* 0x0000000402027e46 */ /* 0x008fe2000f800904 */
[----:B------:R-:W-:Y:S01]  /*10ee0*/  ULOP3.LUT UR4, URZ, UR39, URZ, 0x33, !UPT ;  /* 0x000000273f047292 */ /* 0x000fe2000f8e333f */
[----:B------:R-:W0:Y:S05]  /*10ef0*/  S2R R4, SR_TID.X ;  /* 0x0000000000047919 */ /* 0x000e2a0000002100 */
[----:B------:R-:W-:-:S04]  /*10f00*/  VIMNMX R2, R2, UR4, !PT ;  /* 0x0000000402027c48 */ /* 0x000fc8000ffe0100 */
[----:B------:R-:W-:-:S05]  /*10f10*/  VIADDMNMX R3, R2, 0x2, R3, !PT ;  /* 0x0000000202037846 */ /* 0x000fca0007800103 */
[----:B------:R-:W-:-:S05]  /*10f20*/  VIADD R5, R3, 0xfffffffe ;  /* 0xfffffffe03057836 */ /* 0x000fca0000000000 */
[-C--:B------:R-:W-:Y:S02]  /*10f30*/  ISETP.NE.AND P0, PT, R5, R2.reuse, PT ;  /* 0x000000020500720c */ /* 0x080fe40003f05270 */
[----:B------:R-:W-:-:S05]  /*10f40*/  LOP3.LUT R2, RZ, R2, RZ, 0x33, !PT ;  /* 0x00000002ff027212 */ /* 0x000fca00078e33ff */
[----:B------:R-:W-:-:S05]  /*10f50*/  IMAD.IADD R2, R3, 0x1, R2 ;  /* 0x0000000103027824 */ /* 0x000fca00078e0202 */
[----:B------:R-:W-:Y:S02]  /*10f60*/  LOP3.LUT R11, R2, 0x1, RZ, 0xc0, !PT ;  /* 0x00000001020b7812 */ /* 0x000fe400078ec0ff */
[----:B0-----:R-:W-:Y:S01]  /*10f70*/  LOP3.LUT R10, R4, 0x1f, RZ, 0xc0, !PT ;  /* 0x0000001f040a7812 */ /* 0x001fe200078ec0ff */
[----:B------:R-:W-:Y:S01]  /*10f80*/  IMAD.MOV.U32 R4, RZ, RZ, R16 ;  /* 0x000000ffff047224 */ /* 0x000fe200078e0010 */
[----:B------:R-:W-:Y:S06]  /*10f90*/  @!P0 BRA `(.L_x_1057) ;  /* 0x0000001000008947 */ /* 0x000fec0003800000 */
[----:B------:R-:W-:Y:S01]  /*10fa0*/  BSSY B0, `(.L_x_1057) ;  /* 0x00000ff000007945 */ /* 0x000fe20003800000 */
[----:B------:R-:W-:Y:S02]  /*10fb0*/  IMAD.IADD R7, R2, 0x1, -R11 ;  /* 0x0000000102077824 */ /* 0x000fe400078e0a0b */
[----:B------:R-:W-:Y:S02]  /*10fc0*/  IMAD.MOV.U32 R8, RZ, RZ, 0x1 ;  /* 0x00000001ff087424 */ /* 0x000fe400078e00ff */
[----:B------:R-:W-:-:S07]  /*10fd0*/  IMAD.MOV.U32 R4, RZ, RZ, R16 ;  /* 0x000000ffff047224 */ /* 0x000fce00078e0010 */
.L_x_1088:
        /* <DEDUP_REMOVED lines=19> */
[----:B------:R-:W-:-:S04]  /*11110*/  IMAD.WIDE.U32 R2, R19, UR4, R2 ;  /* 0x0000000413027c25 */ /* 0x000fc8000f8e0002 */
[----:B--2---:R-:W-:-:S04]  /*11120*/  IMAD R4, R12, UR4, RZ ;  /* 0x000000040c047c24 */ /* 0x004fc8000f8e02ff */
[----:B------:R-:W-:Y:S01]  /*11130*/  IMAD R5, R19, UR5, R4 ;  /* 0x0000000513057c24 */ /* 0x000fe2000f8e0204 */
[----:B------:R-:W-:Y:S02]  /*11140*/  ULDC.64 UR4, c[0x0][0x418] ;  /* 0x0001060000047ab9 */ /* 0x000fe40000000a00 */
[----:B------:R-:W-:Y:S01]  /*11150*/  LEA R4, P0, R2, UR4, 0x2 ;  /* 0x0000000402047c11 */ /* 0x000fe2000f8010ff */
[----:B------:R-:W-:-:S05]  /*11160*/  IMAD.IADD R5, R5, 0x1, R3 ;  /* 0x0000000105057824 */ /* 0x000fca00078e0203 */
[----:B------:R-:W-:-:S05]  /*11170*/  LEA.HI.X R5, R2, UR5, R5, 0x2, P0 ;  /* 0x0000000502057c11 */ /* 0x000fca00080f1405 */
[----:B------:R0:W5:Y:S02]  /*11180*/  LDG.E R4, desc[UR44][R4.64] ;  /* 0x0000002c04047981 */ /* 0x000164000c1e1900 */
.L_x_1060:
[----:B------:R-:W1:Y:S01]  /*11190*/  S2R R2, SR_TID.X ;  /* 0x0000000000027919 */ /* 0x000e620000002100 */
[----:B------:R-:W-:Y:S01]  /*111a0*/  BSSY B2, `(.L_x_1061) ;  /* 0x0000006000027945 */ /* 0x000fe20003800000 */
[----:B-1----:R-:W-:Y:S02]  /*111b0*/  LOP3.LUT R3, R2, 0x7f, RZ, 0xc0, !PT ;  /* 0x0000007f02037812 */ /* 0x002fe400078ec0ff */
[----:B------:R-:W-:Y:S02]  /*111c0*/  SHF.L.U32 R2, R8, 0x1f, RZ ;  /* 0x0000001f08027819 */ /* 0x000fe400000006ff */
[----:B------:R-:W-:Y:S02]  /*111d0*/  ISETP.NE.AND P2, PT, R3, RZ, PT ;  /* 0x000000ff0300720c */ /* 0x000fe40003f45270 */
[----:B------:R-:W1:Y:S02]  /*111e0*/  SYNCS.PHASECHK.TRANS64.TRYWAIT P0, [UR38+0x28848], R2 ;  /* 0x02884802ff0075a7 */ /* 0x000e640008000166 */
[----:B-1----:R-:W-:Y:S09]  /*111f0*/  @!P0 BRA `(.L_x_1062) ;  /* 0x0000002800f48947 */ /* 0x002ff20003800000 */
.L_x_1145:
[----:B------:R-:W-:Y:S05]  /*11200*/  BSYNC B2 ;  /* 0x0000000000027941 */ /* 0x000fea0003800000 */
.L_x_1061:
[----:B------:R-:W-:Y:S04]  /*11210*/  BSSY B2, `(.L_x_1063) ;  /* 0x0000007000027945 */ /* 0x000fe80003800000 */
[----:B------:R-:W-:Y:S05]  /*11220*/  @P2 BRA `(.L_x_1064) ;  /* 0x0000000000142947 */ /* 0x000fea0003800000 */
[----:B------:R-:W-:Y:S01]  /*11230*/  ISETP.NE.AND P0, PT, R10, RZ, PT ;  /* 0x000000ff0a00720c */ /* 0x000fe20003f05270 */
[----:B-1----:R-:W-:-:S04]  /*11240*/  IMAD.MOV.U32 R3, RZ, RZ, 0x8000 ;  /* 0x00008000ff037424 */ /* 0x002fc800078e00ff */
[----:B------:R2:W-:Y:S08]  /*11250*/  SYNCS.ARRIVE.TRANS64 RZ, [UR38+0x28838], R3 ;  /* 0x02883803ffff79a7 */ /* 0x0005f00008000026 */
[----:B--2---:R-:W-:Y:S05]  /*11260*/  @!P0 BRA `(.L_x_1064) ;  /* 0x0000000000048947 */ /* 0x004fea0003800000 */
[----:B------:R-:W-:Y:S01]  /*11270*/  BPT.TRAP 0x1 ;  /* 0x000000040000795c */ /* 0x000fe20000300000 */
.L_x_1064:
[----:B------:R-:W-:Y:S05]  /*11280*/  BSYNC B2 ;  /* 0x0000000000027941 */ /* 0x000fea0003800000 */
.L_x_1063:
[----:B0-----:R-:W-:Y:S01]  /*11290*/  IMAD.MOV.U32 R5, RZ, RZ, RZ ;  /* 0x000000ffff057224 */ /* 0x001fe200078e00ff */
[----:B------:R-:W-:Y:S01]  /*112a0*/  ULDC.64 UR4, c[0x0][0x198] ;  /* 0x0000660000047ab9 */ /* 0x000fe20000000a00 */
[----:B------:R-:W-:Y:S01]  /*112b0*/  PLOP3.LUT P0, PT, PT, PT, PT, 0x80, 0x0 ;  /* 0x000000000000781c */ /* 0x000fe20003f0f070 */
[----:B------:R-:W-:Y:S01]  /*112c0*/  UIADD3 UR4, UP0, UR4, 0x370, URZ ;  /* 0x0000037004047890 */ /* 0x000fe2000ff1e03f */
[----:B-1----:R-:W-:Y:S01]  /*112d0*/  IMAD.SHL.U32 R3, R9, 0x80, RZ ;  /* 0x0000008009037824 */ /* 0x002fe200078e00ff */
[----:B------:R-:W-:Y:S01]  /*112e0*/  R2UR UR34, R5 ;  /* 0x00000000052272ca */ /* 0x000fe200000e0000 */
[----:B------:R-:W-:Y:S02]  /*112f0*/  UIADD3 UR32, UR38, 0x20400, URZ ;  /* 0x0002040026207890 */ /* 0x000fe4000fffe03f */
[----:B------:R-:W-:Y:S02]  /*11300*/  UIADD3 UR33, UR38, 0x28838, URZ ;  /* 0x0002883826217890 */ /* 0x000fe4000fffe03f */
[----:B------:R-:W-:Y:S01]  /*11310*/  UIADD3.X UR5, URZ, UR5, URZ, UP0, !UPT ;  /* 0x000000053f057290 */ /* 0x000fe200087fe43f */
[----:B------:R-:W-:Y:S01]  /*11320*/  UMOV UR6, 0x0 ;  /* 0x0000000000067882 */ /* 0x000fe20000000000 */
[----:B------:R-:W-:-:S10]  /*11330*/  UMOV UR7, 0x14f00000 ;  /* 0x14f0000000077882 */ /* 0x000fd40000000000 */
.L_x_1065:
        /* <DEDUP_REMOVED lines=13> */
.L_x_1066:
        /* <DEDUP_REMOVED lines=12> */
.L_x_1146:
[----:B------:R-:W-:Y:S05]  /*114d0*/  BSYNC B2 ;  /* 0x0000000000027941 */ /* 0x000fea0003800000 */
.L_x_1067:
        /* <DEDUP_REMOVED lines=9> */
.L_x_1070:
[----:B------:R-:W-:Y:S05]  /*11570*/  BSYNC B2 ;  /* 0x0000000000027941 */ /* 0x000fea0003800000 */
.L_x_1069:
[----:B------:R-:W-:Y:S01]  /*11580*/  R2UR UR6, R2 ;  /* 0x00000000020672ca */ /* 0x000fe200000e0000 */
[----:B------:R-:W-:Y:S01]  /*11590*/  ULDC.64 UR4, c[0x0][0x198] ;  /* 0x0000660000047ab9 */ /* 0x000fe20000000a00 */
[----:B------:R-:W-:Y:S01]  /*115a0*/  R2UR UR7, R3 ;  /* 0x00000000030772ca */ /* 0x000fe200000e0000 */
[----:B------:R-:W-:Y:S01]  /*115b0*/  UIADD3 UR4, UP0, UR4, 0x470, URZ ;  /* 0x0000047004047890 */ /* 0x000fe2000ff1e03f */
[----:B------:R-:W-:Y:S01]  /*115c0*/  R2UR UR10, R5 ;  /* 0x00000000050a72ca */ /* 0x000fe200000e0000 */
[----:B------:R-:W-:Y:S01]  /*115d0*/  IMAD.SHL.U32 R5, R18, 0x80, RZ ;  /* 0x0000008012057824 */ /* 0x000fe200078e00ff */
[----:B------:R-:W-:Y:S01]  /*115e0*/  PLOP3.LUT P0, PT, PT, PT, PT, 0x80, 0x0 ;  /* 0x000000000000781c */ /* 0x000fe20003f0f070 */
[----:B------:R-:W-:Y:S02]  /*115f0*/  UIADD3 UR8, UR38, 0x400, URZ ;  /* 0x0000040026087890 */ /* 0x000fe4000fffe03f */
[----:B------:R-:W-:Y:S02]  /*11600*/  UIADD3 UR9, UR38, 0x28850, URZ ;  /* 0x0002885026097890 */ /* 0x000fe4000fffe03f */
[----:B------:R-:W-:-:S12]  /*11610*/  UIADD3.X UR5, URZ, UR5, URZ, UP0, !UPT ;  /* 0x000000053f057290 */ /* 0x000fd800087fe43f */
.L_x_1071:
        /* <DEDUP_REMOVED lines=13> */
.L_x_1072:
        /* <DEDUP_REMOVED lines=10> */
.L_x_1059:
[----:B------:R-:W-:Y:S05]  /*11790*/  BSYNC B1 ;  /* 0x0000000000017941 */ /* 0x000fea0003800000 */
.L_x_1058:
        /* <DEDUP_REMOVED lines=26> */
.L_x_1075:
[----:B------:R-:W1:Y:S01]  /*11940*/  S2R R2, SR_TID.X ;  /* 0x0000000000027919 */ /* 0x000e620000002100 */
[----:B------:R-:W-:Y:S01]  /*11950*/  BSSY B2, `(.L_x_1076) ;  /* 0x0000006000027945 */ /* 0x000fe20003800000 */
[----:B-1----:R-:W-:Y:S02]  /*11960*/  LOP3.LUT R3, R2, 0x7f, RZ, 0xc0, !PT ;  /* 0x0000007f02037812 */ /* 0x002fe400078ec0ff */
[----:B------:R-:W-:Y:S02]  /*11970*/  SHF.L.U32 R2, R9, 0x1f, RZ ;  /* 0x0000001f09027819 */ /* 0x000fe400000006ff */
[----:B------:R-:W-:Y:S02]  /*11980*/  ISETP.NE.AND P2, PT, R3, RZ, PT ;  /* 0x000000ff0300720c */ /* 0x000fe40003f45270 */
[----:B------:R-:W1:Y:S02]  /*11990*/  SYNCS.PHASECHK.TRANS64.TRYWAIT P0, [UR38+0x28840], R2 ;  /* 0x02884002ff0075a7 */ /* 0x000e640008000166 */
[----:B-1----:R-:W-:Y:S09]  /*119a0*/  @!P0 BRA `(.L_x_1077) ;  /* 0x0000002400388947 */ /* 0x002ff20003800000 */
.L_x_1147:
[----:B------:R-:W-:Y:S05]  /*119b0*/  BSYNC B2 ;  /* 0x0000000000027941 */ /* 0x000fea0003800000 */
.L_x_1076:
[----:B------:R-:W-:Y:S04]  /*119c0*/  BSSY B2, `(.L_x_1078) ;  /* 0x0000007000027945 */ /* 0x000fe80003800000 */
[----:B------:R-:W-:Y:S05]  /*119d0*/  @P2 BRA `(.L_x_1079) ;  /* 0x0000000000142947 */ /* 0x000fea0003800000 */
[----:B------:R-:W-:Y:S01]  /*119e0*/  ISETP.NE.AND P0, PT, R10, RZ, PT ;  /* 0x000000ff0a00720c */ /* 0x000fe20003f05270 */
[----:B-1----:R-:W-:-:S04]  /*119f0*/  IMAD.MOV.U32 R2, RZ, RZ, 0x8000 ;  /* 0x00008000ff027424 */ /* 0x002fc800078e00ff */
[----:B------:R2:W-:Y:S08]  /*11a00*/  SYNCS.ARRIVE.TRANS64 RZ, [UR38+0x28830], R2 ;  /* 0x02883002ffff79a7 */ /* 0x0005f00008000026 */
[----:B--2---:R-:W-:Y:S05]  /*11a10*/  @!P0 BRA `(.L_x_1079) ;  /* 0x0000000000048947 */ /* 0x004fea0003800000 */
[----:B------:R-:W-:Y:S01]  /*11a20*/  BPT.TRAP 0x1 ;  /* 0x000000040000795c */ /* 0x000fe20000300000 */
.L_x_1079:
[----:B------:R-:W-:Y:S05]  /*11a30*/  BSYNC B2 ;  /* 0x0000000000027941 */ /* 0x000fea0003800000 */
.L_x_1078:
        /* <DEDUP_REMOVED lines=11> */
.L_x_1080:
        /* <DEDUP_REMOVED lines=14> */
.L_x_1081:
        /* <DEDUP_REMOVED lines=12> */
.L_x_1148:
[----:B------:R-:W-:Y:S05]  /*11c90*/  BSYNC B2 ;  /* 0x0000000000027941 */ /* 0x000fea0003800000 */
.L_x_1082:
        /* <DEDUP_REMOVED lines=9> */
.L_x_1085:
[----:B------:R-:W-:Y:S05]  /*11d30*/  BSYNC B2 ;  /* 0x0000000000027941 */ /* 0x000fea0003800000 */
.L_x_1084:
        /* <DEDUP_REMOVED lines=10> */
.L_x_1086:
        /* <DEDUP_REMOVED lines=13> */
.L_x_1087:
        /* <DEDUP_REMOVED lines=10> */
.L_x_1074:
[----:B------:R-:W-:Y:S05]  /*11f50*/  BSYNC B1 ;  /* 0x0000000000017941 */ /* 0x000fea0003800000 */
.L_x_1073:
[----:B------:R-:W-:Y:S02]  /*11f60*/  VIADD R6, R6, 0xfffffffe ;  /* 0xfffffffe06067836 */ /* 0x000fe40000000000 */
[----:B------:R-:W-:Y:S01]  /*11f70*/  IMAD.MOV.U32 R8, RZ, RZ, R9 ;  /* 0x000000ffff087224 */ /* 0x000fe200078e0009 */
[----:B------:R-:W-:Y:S06]  /*11f80*/  @P1 BRA `(.L_x_1088) ;  /* 0xfffffff000141947 */ /* 0x000fec000383ffff */
[----:B------:R-:W-:Y:S05]  /*11f90*/  BSYNC B0 ;  /* 0x0000000000007941 */ /* 0x000fea0003800000 */
.L_x_1057:
        /* <DEDUP_REMOVED lines=28> */
.L_x_1090:
[----:B------:R-:W1:Y:S01]  /*12160*/  S2R R2, SR_TID.X ;  /* 0x0000000000027919 */ /* 0x000e620000002100 */
[----:B------:R-:W-:Y:S01]  /*12170*/  BSSY B1, `(.L_x_1091) ;  /* 0x0000006000017945 */ /* 0x000fe20003800000 */
[----:B-1----:R-:W-:Y:S02]  /*12180*/  LOP3.LUT R3, R2, 0x7f, RZ, 0xc0, !PT ;  /* 0x0000007f02037812 */ /* 0x002fe400078ec0ff */
[----:B------:R-:W-:Y:S02]  /*12190*/  SHF.L.U32 R2, R9, 0x1f, RZ ;  /* 0x0000001f09027819 */ /* 0x000fe400000006ff */
[----:B------:R-:W-:Y:S02]  /*121a0*/  ISETP.NE.AND P1, PT, R3, RZ, PT ;  /* 0x000000ff0300720c */ /* 0x000fe40003f25270 */
[----:B------:R-:W1:Y:S02]  /*121b0*/  SYNCS.PHASECHK.TRANS64.TRYWAIT P0, [UR38+0x28848], R2 ;  /* 0x02884802ff0075a7 */ /* 0x000e640008000166 */
[----:B-1----:R-:W-:Y:S09]  /*121c0*/  @!P0 BRA `(.L_x_1092) ;  /* 0x0000001c00608947 */ /* 0x002ff20003800000 */
.L_x_1149:
[----:B------:R-:W-:Y:S05]  /*121d0*/  BSYNC B1 ;  /* 0x0000000000017941 */ /* 0x000fea0003800000 */
.L_x_1091:
[----:B------:R-:W-:Y:S04]  /*121e0*/  BSSY B1, `(.L_x_1093) ;  /* 0x0000007000017945 */ /* 0x000fe80003800000 */
[----:B------:R-:W-:Y:S05]  /*121f0*/  @P1 BRA `(.L_x_1094) ;  /* 0x0000000000141947 */ /* 0x000fea0003800000 */
[----:B------:R-:W-:Y:S01]  /*12200*/  ISETP.NE.AND P0, PT, R10, RZ, PT ;  /* 0x000000ff0a00720c */ /* 0x000fe20003f05270 */
[----:B-1----:R-:W-:-:S04]  /*12210*/  IMAD.MOV.U32 R3, RZ, RZ, 0x8000 ;  /* 0x00008000ff037424 */ /* 0x002fc800078e00ff */
[----:B------:R2:W-:Y:S08]  /*12220*/  SYNCS.ARRIVE.TRANS64 RZ, [UR38+0x28838], R3 ;  /* 0x02883803ffff79a7 */ /* 0x0005f00008000026 */
[----:B--2---:R-:W-:Y:S05]  /*12230*/  @!P0 BRA `(.L_x_1094) ;  /* 0x0000000000048947 */ /* 0x004fea0003800000 */
[----:B------:R-:W-:Y:S01]  /*12240*/  BPT.TRAP 0x1 ;  /* 0x000000040000795c */ /* 0x000fe20000300000 */
.L_x_1094:
[----:B------:R-:W-:Y:S05]  /*12250*/  BSYNC B1 ;  /* 0x0000000000017941 */ /* 0x000fea0003800000 */
.L_x_1093:
        /* <DEDUP_REMOVED lines=11> */
.L_x_1095:
        /* <DEDUP_REMOVED lines=14> */
.L_x_1096:
        /* <DEDUP_REMOVED lines=11> */
.L_x_1150:
[----:B------:R-:W-:Y:S05]  /*124a0*/  BSYNC B1 ;  /* 0x0000000000017941 */ /* 0x000fea0003800000 */
.L_x_1097:
        /* <DEDUP_REMOVED lines=9> */
.L_x_1100:
[----:B------:R-:W-:Y:S05]  /*12540*/  BSYNC B1 ;  /* 0x0000000000017941 */ /* 0x000fea0003800000 */
.L_x_1099:
        /* <DEDUP_REMOVED lines=10> */
.L_x_1101:
        /* <DEDUP_REMOVED lines=13> */
.L_x_1102:
        /* <DEDUP_REMOVED lines=10> */
.L_x_1089:
[----:B------:R-:W-:Y:S05]  /*12760*/  BSYNC B0 ;  /* 0x0000000000007941 */ /* 0x000fea0003800000 */
.L_x_1056:
        /* <DEDUP_REMOVED lines=11> */
.L_x_1151:
[----:B------:R-:W-:Y:S05]  /*12820*/  BSYNC B1 ;  /* 0x0000000000017941 */ /* 0x000fea0003800000 */
.L_x_1105:
        /* <DEDUP_REMOVED lines=8> */
.L_x_1108:
[----:B------:R-:W-:Y:S05]  /*128b0*/  BSYNC B1 ;  /* 0x0000000000017941 */ /* 0x000fea0003800000 */
.L_x_1107:
[----:B------:R-:W-:Y:S01]  /*128c0*/  R2UR UR4, R0 ;  /* 0x00000000000472ca */ /* 0x000fe200000e0000 */
[----:B------:R-:W-:Y:S01]  /*128d0*/  ULDC.64 UR6, c[0x0][0x198] ;  /* 0x0000660000067ab9 */ /* 0x000fe20000000a00 */
[----:B------:R-:W-:Y:S01]  /*128e0*/  R2UR UR9, R3 ;  /* 0x00000000030972ca */ /* 0x000fe200000e0000 */
[----:B------:R-:W-:Y:S01]  /*128f0*/  UIADD3 UR6, UP0, UR6, 0x470, URZ ;  /* 0x0000047006067890 */ /* 0x000fe2000ff1e03f */
[----:B------:R-:W-:Y:S01]  /*12900*/  PLOP3.LUT P0, PT, PT, PT, PT, 0x80, 0x0 ;  /* 0x000000000000781c */ /* 0x000fe20003f0f070 */
[----:B------:R-:W-:Y:S01]  /*12910*/  IMAD.SHL.U32 R18, R18, 0x80, RZ ;  /* 0x0000008012127824 */ /* 0x000fe200078e00ff */
[----:B------:R-:W-:Y:S01]  /*12920*/  UMOV UR14, 0x0 ;  /* 0x00000000000e7882 */ /* 0x000fe20000000000 */
[----:B------:R-:W-:Y:S01]  /*12930*/  UIADD3.X UR7, URZ, UR7, URZ, UP0, !UPT ;  /* 0x000000073f077290 */ /* 0x000fe200087fe43f */
[----:B------:R-:W-:Y:S01]  /*12940*/  UMOV UR15, 0x14f00000 ;  /* 0x14f00000000f7882 */ /* 0x000fe20000000000 */
[----:B------:R-:W-:-:S04]  /*12950*/  UMOV UR10, URZ ;  /* 0x0000003f000a7c82 */ /* 0x000fc80008000000 */
[----:B------:R-:W-:Y:S02]  /*12960*/  ULEA UR4, UR4, UR38, 0xf ;  /* 0x0000002604047291 */ /* 0x000fe4000f8e783f */
[----:B------:R-:W-:Y:S02]  /*12970*/  UIADD3 UR9, UR9, 0x28850, URZ ;  /* 0x0002885009097890 */ /* 0x000fe4000fffe03f */
[----:B------:R-:W-:-:S12]  /*12980*/  UIADD3 UR8, UR4, 0x400, URZ ;  /* 0x0000040004087890 */ /* 0x000fd8000fffe03f */
.L_x_1109:
        /* <DEDUP_REMOVED lines=13> */
.L_x_1110:
        /* <DEDUP_REMOVED lines=8> */
.L_x_1104:
[----:B------:R-:W-:Y:S05]  /*12ae0*/  BSYNC B0 ;  /* 0x0000000000007941 */ /* 0x000fea0003800000 */
.L_x_1103:
[----:B------:R-:W-:Y:S02]  /*12af0*/  VIADD R0, R0, 0x1 ;  /* 0x0000000100007836 */ /* 0x000fe40000000000 */
[----:B0-----:R-:W-:-:S03]  /*12b00*/  IMAD.MOV.U32 R3, RZ, RZ, RZ ;  /* 0x000000ffff037224 */ /* 0x001fc600078e00ff */
[----:B------:R-:W-:-:S04]  /*12b10*/  ISETP.NE.AND P0, PT, R0, 0x2, PT ;  /* 0x000000020000780c */ /* 0x000fc80003f05270 */
[----:B------:R-:W-:Y:S02]  /*12b20*/  SEL R2, RZ, 0x1, P0 ;  /* 0x00000001ff027807 */ /* 0x000fe40000000000 */
[----:B------:R-:W-:Y:S02]  /*12b30*/  SEL R0, R0, RZ, P0 ;  /* 0x000000ff00007207 */ /* 0x000fe40000000000 */
[----:B------:R-:W-:-:S07]  /*12b40*/  LOP3.LUT R9, R9, R2, RZ, 0x3c, !PT ;  /* 0x0000000209097212 */ /* 0x000fce00078e3cff */
.L_x_1034:
[----:B0-----:R-:W0:Y:S01]  /*12b50*/  S2R R5, SR_CgaCtaId ;  /* 0x0000000000057919 */ /* 0x001e220000008800 */
[----:B------:R-:W-:Y:S02]  /*12b60*/  MOV R2, 0x400 ;  /* 0x0000040000027802 */ /* 0x000fe40000000f00 */
[----:B------:R-:W-:Y:S02]  /*12b70*/  SHF.L.U32 R3, R3, 0x1f, RZ ;  /* 0x0000001f03037819 */ /* 0x000fe400000006ff */
[----:B0-----:R-:W-:-:S04]  /*12b80*/  LEA R2, R5, R2, 0x18 ;  /* 0x0000000205027211 */ /* 0x001fc800078ec0ff */
[----:B------:R-:W0:Y:S02]  /*12b90*/  SYNCS.PHASECHK.TRANS64.TRYWAIT P0, [R2+URZ+0x28820], R3 ;  /* 0x02882003020075a7 */ /* 0x000e24000800017f */
[----:B0-----:R-:W-:Y:S05]  /*12ba0*/  @!P0 BRA `(.L_x_1111) ;  /* 0x00000014002c8947 */ /* 0x001fea0003800000 */
.L_x_1152:
[----:B------:R-:W-:-:S03]  /*12bb0*/  UMOV UR4, 0xffffffff ;  /* 0xffffffff00047882 */ /* 0x000fc60000000000 */
[----:B------:R-:W-:Y:S05]  /*12bc0*/  BRA.DIV UR4, `(.L_x_1112) ;  /* 0x0000001604387947 */ /* 0x000fea000b800000 */
[----:B0-----:R-:W0:Y:S02]  /*12bd0*/  S2R R3, SR_TID.X ;  /* 0x0000000000037919 */ /* 0x001e240000002100 */
[----:B0-----:R-:W-:-:S04]  /*12be0*/  SHF.R.U32.HI R3, RZ, 0x5, R3 ;  /* 0x00000005ff037819 */ /* 0x001fc80000011603 */
[----:B------:R-:W-:-:S05]  /*12bf0*/  LOP3.LUT R3, R3, 0x3, RZ, 0xc0, !PT ;  /* 0x0000000303037812 */ /* 0x000fca00078ec0ff */
[----:B------:R0:W1:Y:S02]  /*12c00*/  SHFL.IDX PT, R14, R3, RZ, 0x1f ;  /* 0x00001fff030e7589 */ /* 0x00006400000e0000 */
.L_x_1155:
[----:B-1----:R-:W-:-:S13]  /*12c10*/  ISETP.NE.AND P0, PT, R14, RZ, PT ;  /* 0x000000ff0e00720c */ /* 0x002fda0003f05270 */
[----:B------:R-:W-:Y:S05]  /*12c20*/  @P0 BRA `(.L_x_950) ;  /* 0x0000000000880947 */ /* 0x000fea0003800000 */
[----:B------:R-:W-:-:S03]  /*12c30*/  UMOV UR4, 0xffffffff ;  /* 0xffffffff00047882 */ /* 0x000fc60000000000 */
[----:B------:R-:W-:Y:S05]  /*12c40*/  BRA.DIV UR4, `(.L_x_1113) ;  /* 0x00000016044c7947 */ /* 0x000fea000b800000 */
[----:B------:R-:W-:-:S13]  /*12c50*/  ELECT P6, URZ, PT ;  /* 0x00000000003f782f */ /* 0x000fda00038c0000 */
.L_x_1158:
[----:B------:R-:W-:Y:S05]  /*12c60*/  @!P6 BRA `(.L_x_950) ;  /* 0x000000000078e947 */ /* 0x000fea0003800000 */
[----:B0-----:R-:W2:Y:S02]  /*12c70*/  LDL.LU R3, [R1+0x14] ;  /* 0x0000140001037983 */ /* 0x001ea40000300800 */
[----:B--2---:R-:W-:-:S04]  /*12c80*/  LOP3.LUT R3, R3, 0x2, RZ, 0xfc, !PT ;  /* 0x0000000203037812 */ /* 0x004fc800078efcff */
[----:B------:R-:W-:-:S13]  /*12c90*/  ISETP.NE.AND P2, PT, R3, 0x3, PT ;  /* 0x000000030300780c */ /* 0x000fda0003f45270 */
[----:B------:R-:W-:Y:S05]  /*12ca0*/  @!P2 BRA `(.L_x_1114) ;  /* 0x000000000004a947 */ /* 0x000fea0003800000 */
[----:B------:R-:W-:Y:S01]  /*12cb0*/  BPT.TRAP 0x1 ;  /* 0x000000040000795c */ /* 0x000fe20000300000 */
.L_x_1114:
        /* <DEDUP_REMOVED lines=12> */
.L_x_1159:
[----:B------:R-:W1:Y:S02]  /*12d80*/  SYNCS.PHASECHK.TRANS64.TRYWAIT P0, [R3+URZ], R4 ;  /* 0x00000004030075a7 */ /* 0x000e64000800017f */
[----:B-1----:R-:W-:Y:S05]  /*12d90*/  @!P0 BRA `(.L_x_1116) ;  /* 0x00000014002c8947 */ /* 0x002fea0003800000 */
.L_x_1160:
[----:B------:R-:W-:Y:S05]  /*12da0*/  @!P2 BRA `(.L_x_1117) ;  /* 0x000000000004a947 */ /* 0x000fea0003800000 */
[----:B------:R-:W-:Y:S01]  /*12db0*/  BPT.TRAP 0x1 ;  /* 0x000000040000795c */ /* 0x000fe20000300000 */
.L_x_1117:
[----:B-1----:R-:W-:-:S04]  /*12dc0*/  VIADD R3, R2, 0x28860 ;  /* 0x0002886002037836 */ /* 0x002fc80000000000 */
[----:B------:R-:W-:-:S04]  /*12dd0*/  IMAD R0, R0, 0x8, R3 ;  /* 0x0000000800007824 */ /* 0x000fc800078e0203 */
[----:B------:R-:W1:Y:S02]  /*12de0*/  SYNCS.PHASECHK.TRANS64.TRYWAIT P0, [R0+URZ], R5 ;  /* 0x00000005000075a7 */ /* 0x000e64000800017f */
[----:B-1----:R-:W-:Y:S05]  /*12df0*/  @!P0 BRA `(.L_x_1118) ;  /* 0x0000001400288947 */ /* 0x002fea0003800000 */
.L_x_1161:
[----:B------:R-:W-:-:S07]  /*12e00*/  IMAD R3, R8, 0x8, R3 ;  /* 0x0000000808037824 */ /* 0x000fce00078e0203 */
.L_x_1119:
[----:B--2---:R2:W3:Y:S02]  /*12e10*/  SYNCS.PHASECHK.TRANS64.TRYWAIT P0, [R3+URZ], R4 ;  /* 0x00000004030075a7 */ /* 0x0044e4000800017f */
[----:B---3--:R-:W-:Y:S05]  /*12e20*/  @!P0 NANOSLEEP.SYNCS 0x989680 ;  /* 0x009896800000895d */ /* 0x008fea0003900000 */
[----:B------:R-:W3:Y:S02]  /*12e30*/  @!P0 SYNCS.PHASECHK.TRANS64 P0, [R3+URZ], R4 ;  /* 0x00000004030085a7 */ /* 0x000ee4000800007f */
[----:B---3--:R-:W-:Y:S05]  /*12e40*/  @!P0 BRA `(.L_x_1119) ;  /* 0xfffffffc00f08947 */ /* 0x008fea000383ffff */
.L_x_950:
[----:B------:R-:W-:Y:S05]  /*12e50*/  BSYNC B6 ;  /* 0x0000000000067941 */ /* 0x000fea0003800000 */
.L_x_947:
[----:B------:R-:W-:Y:S05]  /*12e60*/  EXIT ;  /* 0x000000000000794d */ /* 0x000fea0003800000 */
.L_x_960:
[----:B0-----:R-:W-:-:S04]  /*12e70*/  IMAD.U32 R3, RZ, RZ, UR36 ;  /* 0x00000024ff037e24 */ /* 0x001fc8000f8e00ff */
[----:B------:R0:W1:Y:S03]  /*12e80*/  SYNCS.PHASECHK.TRANS64.TRYWAIT P1, [R3+URZ+0x28800], R2 ;  /* 0x02880002030075a7 */ /* 0x000066000802017f */
[----:B-1----:R-:W-:Y:S05]  /*12e90*/  @!P1 NANOSLEEP.SYNCS 0x989680 ;  /* 0x009896800000995d */ /* 0x002fea0003900000 */
[----:B------:R-:W1:Y:S02]  /*12ea0*/  @!P1 SYNCS.PHASECHK.TRANS64 P1, [R3+URZ+0x28800], R2 ;  /* 0x02880002030095a7 */ /* 0x000e64000802007f */
[----:B-1----:R-:W-:Y:S05]  /*12eb0*/  @!P1 BRA `(.L_x_960) ;  /* 0xfffffffc00ec9947 */ /* 0x002fea000383ffff */
[----:B------:R-:W-:Y:S05]  /*12ec0*/  BRA `(.L_x_1120) ;  /* 0xfffffee800007947 */ /* 0x000fea000383ffff */
.L_x_964:
[----:B0-----:R-:W-:-:S04]  /*12ed0*/  IMAD.U32 R3, RZ, RZ, UR36 ;  /* 0x00000024ff037e24 */ /* 0x001fc8000f8e00ff */
[----:B------:R0:W2:Y:S03]  /*12ee0*/  SYNCS.PHASECHK.TRANS64.TRYWAIT P2, [R3+URZ+0x28830], R2 ;  /* 0x02883002030075a7 */ /* 0x0000a6000804017f */
[----:B--2---:R-:W-:Y:S05]  /*12ef0*/  @!P2 NANOSLEEP.SYNCS 0x989680 ;  /* 0x009896800000a95d */ /* 0x004fea0003900000 */
[----:B------:R-:W2:Y:S02]  /*12f00*/  @!P2 SYNCS.PHASECHK.TRANS64 P2, [R3+URZ+0x28830], R2 ;  /* 0x028830020300a5a7 */ /* 0x000ea4000804007f */
[----:B--2---:R-:W-:Y:S05]  /*12f10*/  @!P2 BRA `(.L_x_964) ;  /* 0xfffffffc00eca947 */ /* 0x004fea000383ffff */
[----:B------:R-:W-:Y:S05]  /*12f20*/  BRA `(.L_x_963) ;  /* 0xfffffee8001c7947 */ /* 0x000fea000383ffff */
.L_x_980:
[----:B-1----:R-:W-:-:S04]  /*12f30*/  IMAD.U32 R14, RZ, RZ, UR10 ;  /* 0x0000000aff0e7e24 */ /* 0x002fc8000f8e00ff */
[----:B------:R1:W2:Y:S03]  /*12f40*/  SYNCS.PHASECHK.TRANS64.TRYWAIT P5, [R14+URZ+0x28830], R9 ;  /* 0x028830090e0075a7 */ /* 0x0002a600080a017f */
[----:B--2---:R-:W-:Y:S05]  /*12f50*/  @!P5 NANOSLEEP.SYNCS 0x989680 ;  /* 0x009896800000d95d */ /* 0x004fea0003900000 */
[----:B------:R-:W2:Y:S02]  /*12f60*/  @!P5 SYNCS.PHASECHK.TRANS64 P5, [R14+URZ+0x28830], R9 ;  /* 0x028830090e00d5a7 */ /* 0x000ea400080a007f */
[----:B--2---:R-:W-:Y:S05]  /*12f70*/  @!P5 BRA `(.L_x_980) ;  /* 0xfffffffc00ecd947 */ /* 0x004fea000383ffff */
[----:B------:R-:W-:Y:S05]  /*12f80*/  BRA `(.L_x_977) ;  /* 0xffffff1c001c7947 */ /* 0x000fea000383ffff */
.L_x_984:
[----:B-1----:R-:W-:-:S04]  /*12f90*/  IMAD.U32 R14, RZ, RZ, UR10 ;  /* 0x0000000aff0e7e24 */ /* 0x002fc8000f8e00ff */
[----:B------:R1:W2:Y:S03]  /*12fa0*/  SYNCS.PHASECHK.TRANS64.TRYWAIT P4, [R14+URZ+0x28850], R9 ;  /* 0x028850090e0075a7 */ /* 0x0002a6000808017f */
[----:B--2---:R-:W-:Y:S05]  /*12fb0*/  @!P4 NANOSLEEP.SYNCS 0x989680 ;  /* 0x009896800000c95d */ /* 0x004fea0003900000 */
[----:B------:R-:W2:Y:S02]  /*12fc0*/  @!P4 SYNCS.PHASECHK.TRANS64 P4, [R14+URZ+0x28850], R9 ;  /* 0x028850090e00c5a7 */ /* 0x000ea4000808007f */
[----:B--2---:R-:W-:Y:S05]  /*12fd0*/  @!P4 BRA `(.L_x_984) ;  /* 0xfffffffc00ecc947 */ /* 0x004fea000383ffff */
[----:B------:R-:W-:Y:S05]  /*12fe0*/  BRA `(.L_x_981) ;  /* 0xffffff1c00e07947 */ /* 0x000fea000383ffff */
.L_x_1001:
[----:B-1----:R-:W-:-:S04]  /*12ff0*/  IMAD.U32 R11, RZ, RZ, UR10 ;  /* 0x0000000aff0b7e24 */ /* 0x002fc8000f8e00ff */
[----:B------:R1:W2:Y:S03]  /*13000*/  SYNCS.PHASECHK.TRANS64.TRYWAIT P3, [R11+URZ+0x28830], R0 ;  /* 0x028830000b0075a7 */ /* 0x0002a6000806017f */
[----:B--2---:R-:W-:Y:S05]  /*13010*/  @!P3 NANOSLEEP.SYNCS 0x989680 ;  /* 0x009896800000b95d */ /* 0x004fea0003900000 */
[----:B------:R-:W2:Y:S02]  /*13020*/  @!P3 SYNCS.PHASECHK.TRANS64 P3, [R11+URZ+0x28830], R0 ;  /* 0x028830000b00b5a7 */ /* 0x000ea4000806007f */
[----:B--2---:R-:W-:Y:S05]  /*13030*/  @!P3 BRA `(.L_x_1001) ;  /* 0xfffffffc00ecb947 */ /* 0x004fea000383ffff */
[----:B------:R-:W-:Y:S05]  /*13040*/  BRA `(.L_x_998) ;  /* 0xffffff4c00a87947 */ /* 0x000fea000383ffff */
.L_x_1005:
[----:B-1----:R-:W-:-:S04]  /*13050*/  IMAD.U32 R11, RZ, RZ, UR10 ;  /* 0x0000000aff0b7e24 */ /* 0x002fc8000f8e00ff */
[----:B------:R1:W2:Y:S03]  /*13060*/  SYNCS.PHASECHK.TRANS64.TRYWAIT P2, [R11+URZ+0x28850], R0 ;  /* 0x028850000b0075a7 */ /* 0x0002a6000804017f */
[----:B--2---:R-:W-:Y:S05]  /*13070*/  @!P2 NANOSLEEP.SYNCS 0x989680 ;  /* 0x009896800000a95d */ /* 0x004fea0003900000 */
[----:B------:R-:W2:Y:S02]  /*13080*/  @!P2 SYNCS.PHASECHK.TRANS64 P2, [R11+URZ+0x28850], R0 ;  /* 0x028850000b00a5a7 */ /* 0x000ea4000804007f */
[----:B--2---:R-:W-:Y:S05]  /*13090*/  @!P2 BRA `(.L_x_1005) ;  /* 0xfffffffc00eca947 */ /* 0x004fea000383ffff */
[----:B------:R-:W-:Y:S05]  /*130a0*/  BRA `(.L_x_1002) ;  /* 0xffffff50006c7947 */ /* 0x000fea000383ffff */
.L_x_1011:
[----:B-1----:R-:W-:-:S04]  /*130b0*/  IMAD.U32 R11, RZ, RZ, UR10 ;  /* 0x0000000aff0b7e24 */ /* 0x002fc8000f8e00ff */
[----:B------:R1:W2:Y:S03]  /*130c0*/  SYNCS.PHASECHK.TRANS64.TRYWAIT P3, [R11+URZ+0x28830], R0 ;  /* 0x028830000b0075a7 */ /* 0x0002a6000806017f */
[----:B--2---:R-:W-:Y:S05]  /*130d0*/  @!P3 NANOSLEEP.SYNCS 0x989680 ;  /* 0x009896800000b95d */ /* 0x004fea0003900000 */
[----:B------:R-:W2:Y:S02]  /*130e0*/  @!P3 SYNCS.PHASECHK.TRANS64 P3, [R11+URZ+0x28830], R0 ;  /* 0x028830000b00b5a7 */ /* 0x000ea4000806007f */
[----:B--2---:R-:W-:Y:S05]  /*130f0*/  @!P3 BRA `(.L_x_1011) ;  /* 0xfffffffc00ecb947 */ /* 0x004fea000383ffff */
[----:B------:R-:W-:Y:S05]  /*13100*/  BRA `(.L_x_1008) ;  /* 0xffffff6c00887947 */ /* 0x000fea000383ffff */
.L_x_1015:
[----:B-1----:R-:W-:-:S04]  /*13110*/  IMAD.U32 R11, RZ, RZ, UR10 ;  /* 0x0000000aff0b7e24 */ /* 0x002fc8000f8e00ff */
[----:B------:R1:W2:Y:S03]  /*13120*/  SYNCS.PHASECHK.TRANS64.TRYWAIT P2, [R11+URZ+0x28850], R0 ;  /* 0x028850000b0075a7 */ /* 0x0002a6000804017f */
[----:B--2---:R-:W-:Y:S05]  /*13130*/  @!P2 NANOSLEEP.SYNCS 0x989680 ;  /* 0x009896800000a95d */ /* 0x004fea0003900000 */
[----:B------:R-:W2:Y:S02]  /*13140*/  @!P2 SYNCS.PHASECHK.TRANS64 P2, [R11+URZ+0x28850], R0 ;  /* 0x028850000b00a5a7 */ /* 0x000ea4000804007f */
[----:B--2---:R-:W-:Y:S05]  /*13150*/  @!P2 BRA `(.L_x_1015) ;  /* 0xfffffffc00eca947 */ /* 0x004fea000383ffff */
[----:B------:R-:W-:Y:S05]  /*13160*/  BRA `(.L_x_1012) ;  /* 0xffffff7000487947 */ /* 0x000fea000383ffff */
.L_x_1028:
[----:B-1----:R-:W-:-:S04]  /*13170*/  IMAD.U32 R5, RZ, RZ, UR5 ;  /* 0x00000005ff057e24 */ /* 0x002fc8000f8e00ff */
[----:B------:R1:W2:Y:S03]  /*13180*/  SYNCS.PHASECHK.TRANS64.TRYWAIT P0, [R5+URZ+0x28850], R2 ;  /* 0x02885002050075a7 */ /* 0x0002a6000800017f */
[----:B--2---:R-:W-:Y:S05]  /*13190*/  @!P0 NANOSLEEP.SYNCS 0x989680 ;  /* 0x009896800000895d */ /* 0x004fea0003900000 */
[----:B------:R-:W2:Y:S02]  /*131a0*/  @!P0 SYNCS.PHASECHK.TRANS64 P0, [R5+URZ+0x28850], R2 ;  /* 0x02885002050085a7 */ /* 0x000ea4000800007f */
[----:B--2---:R-:W-:Y:S05]  /*131b0*/  @!P0 BRA `(.L_x_1028) ;  /* 0xfffffffc00ec8947 */ /* 0x004fea000383ffff */
[----:B------:R-:W-:Y:S05]  /*131c0*/  BRA `(.L_x_1027) ;  /* 0xffffff9c003c7947 */ /* 0x000fea000383ffff */
.L_x_1045:
[----:B------:R-:W-:Y:S02]  /*131d0*/  IMAD.MOV.U32 R13, RZ, RZ, R0 ;  /* 0x000000ffff0d7224 */ /* 0x000fe400078e0000 */
[----:B------:R-:W-:Y:S02]  /*131e0*/  IMAD.MOV.U32 R12, RZ, RZ, RZ ;  /* 0x000000ffff0c7224 */ /* 0x000fe400078e00ff */
[----:B------:R-:W-:Y:S02]  /*131f0*/  IMAD.MOV.U32 R11, RZ, RZ, 0x1f ;  /* 0x0000001fff0b7424 */ /* 0x000fe400078e00ff */
[----:B------:R-:W-:-:S07]  /*13200*/  IMAD.MOV.U32 R15, RZ, RZ, -0x1 ;  /* 0xffffffffff0f7424 */ /* 0x000fce00078e00ff */
[----:B01----:R-:W-:Y:S05]  /*13210*/  WARPSYNC.COLLECTIVE R15, `(.L_x_1121) ;  /* 0x000000000f087348 */ /* 0x003fea0003c00000 */
[----:B------:R2:W3:Y:S02]  /*13220*/  SHFL.IDX P6, R14, R13, R12, R11 ;  /* 0x0000000c0d0e7389 */ /* 0x0004e400000c000b */
[----:B0123--:R-:W-:Y:S01]  /*13230*/  ENDCOLLECTIVE ;  /* 0x000000000000791b */ /* 0x00ffe20003800000 */
.L_x_1121:
[----:B------:R-:W-:Y:S05]  /*13240*/  BRA `(.L_x_1122) ;  /* 0xffffffcc001c7947 */ /* 0x000fea000383ffff */
.L_x_1047:
[----:B------:R-:W-:Y:S01]  /*13250*/  BSSY B0, `(.L_x_1123) ;  /* 0x0000006000007945 */ /* 0x000fe20003800000 */
[----:B------:R-:W-:-:S07]  /*13260*/  IMAD.MOV.U32 R15, RZ, RZ, -0x1 ;  /* 0xffffffffff0f7424 */ /* 0x000fce00078e00ff */
[----:B012---:R-:W-:Y:S05]  /*13270*/  WARPSYNC.COLLECTIVE R15, `(.L_x_1124) ;  /* 0x000000000f0c7348 */ /* 0x007fea0003c00000 */
[----:B------:R-:W-:Y:S02]  /*13280*/  ELECT P6, UR62, PT ;  /* 0x00000000003e782f */ /* 0x000fe400038c0000 */
[----:B------:R-:W-:Y:S01]  /*13290*/  MOV R14, UR62 ;  /* 0x0000003e000e7c02 */ /* 0x000fe20008000f00 */
[----:B012---:R-:W-:Y:S10]  /*132a0*/  ENDCOLLECTIVE ;  /* 0x000000000000791b */ /* 0x007ff40003800000 */
.L_x_1124:
[----:B------:R-:W-:Y:S05]  /*132b0*/  BSYNC B0 ;  /* 0x0000000000007941 */ /* 0x000fea0003800000 */
.L_x_1123:
[----:B------:R-:W-:Y:S05]  /*132c0*/  BRA `(.L_x_1125) ;  /* 0xffffffcc001c7947 */ /* 0x000fea000383ffff */
.L_x_1049:
[----:B-1----:R-:W-:-:S04]  /*132d0*/  IMAD.U32 R3, RZ, RZ, UR38 ;  /* 0x00000026ff037e24 */ /* 0x002fc8000f8e00ff */
[----:B------:R1:W2:Y:S03]  /*132e0*/  SYNCS.PHASECHK.TRANS64.TRYWAIT P0, [R3+URZ+0x28840], R0 ;  /* 0x02884000030075a7 */ /* 0x0002a6000800017f */
[----:B--2---:R-:W-:Y:S05]  /*132f0*/  @!P0 NANOSLEEP.SYNCS 0x989680 ;  /* 0x009896800000895d */ /* 0x004fea0003900000 */
[----:B------:R-:W2:Y:S02]  /*13300*/  @!P0 SYNCS.PHASECHK.TRANS64 P0, [R3+URZ+0x28840], R0 ;  /* 0x02884000030085a7 */ /* 0x000ea4000800007f */
[----:B--2---:R-:W-:Y:S05]  /*13310*/  @!P0 BRA `(.L_x_1049) ;  /* 0xfffffffc00ec8947 */ /* 0x004fea000383ffff */
[----:B------:R-:W-:Y:S05]  /*13320*/  BRA `(.L_x_1126) ;  /* 0xffffffcc00707947 */ /* 0x000fea000383ffff */
.L_x_1052:
[----:B------:R-:W-:Y:S02]  /*13330*/  IMAD.MOV.U32 R13, RZ, RZ, R6 ;  /* 0x000000ffff0d7224 */ /* 0x000fe400078e0006 */
[----:B------:R-:W-:Y:S02]  /*13340*/  IMAD.MOV.U32 R12, RZ, RZ, RZ ;  /* 0x000000ffff0c7224 */ /* 0x000fe400078e00ff */
[----:B------:R-:W-:Y:S02]  /*13350*/  IMAD.MOV.U32 R11, RZ, RZ, 0x181f ;  /* 0x0000181fff0b7424 */ /* 0x000fe400078e00ff */
[----:B------:R-:W-:Y:S02]  /*13360*/  IMAD.MOV.U32 R15, RZ, RZ, -0x1 ;  /* 0xffffffffff0f7424 */ /* 0x000fe400078e00ff */
[----:B------:R-:W-:-:S07]  /*13370*/  VIADD R4, R4, UR40 ;  /* 0x0000002804047c36 */ /* 0x000fce0008000000 */
[----:B------:R-:W-:Y:S05]  /*13380*/  WARPSYNC.COLLECTIVE R15, `(.L_x_1127) ;  /* 0x000000000f087348 */ /* 0x000fea0003c00000 */
[----:B------:R0:W1:Y:S02]  /*13390*/  SHFL.IDX P6, R14, R13, R12, R11 ;  /* 0x0000000c0d0e7389 */ /* 0x00006400000c000b */
[----:B01----:R-:W-:Y:S01]  /*133a0*/  ENDCOLLECTIVE ;  /* 0x000000000000791b */ /* 0x003fe20003800000 */
.L_x_1127:
[----:B------:R-:W-:Y:S02]  /*133b0*/  IMAD.MOV.U32 R13, RZ, RZ, R0 ;  /* 0x000000ffff0d7224 */ /* 0x000fe400078e0000 */
[----:B------:R-:W-:-:S07]  /*133c0*/  IMAD.MOV.U32 R2, RZ, RZ, R14 ;  /* 0x000000ffff027224 */ /* 0x000fce00078e000e */
[----:B------:R-:W-:Y:S05]  /*133d0*/  WARPSYNC.COLLECTIVE R15, `(.L_x_1128) ;  /* 0x000000000f087348 */ /* 0x000fea0003c00000 */
[----:B------:R0:W1:Y:S02]  /*133e0*/  SHFL.IDX P6, R14, R13, R12, R11 ;  /* 0x0000000c0d0e7389 */ /* 0x00006400000c000b */
[----:B01----:R-:W-:Y:S01]  /*133f0*/  ENDCOLLECTIVE ;  /* 0x000000000000791b */ /* 0x003fe20003800000 */
.L_x_1128:
[----:B------:R-:W-:Y:S02]  /*13400*/  ULDC UR4, c[0x0][0x288] ;  /* 0x0000a20000047ab9 */ /* 0x000fe40000000800 */
[----:B------:R-:W-:-:S05]  /*13410*/  IMAD R5, R8, UR4, RZ ;  /* 0x0000000408057c24 */ /* 0x000fca000f8e02ff */
[C---:B------:R-:W-:Y:S01]  /*13420*/  ISETP.GE.AND P2, PT, R4.reuse, R5, PT ;  /* 0x000000050400720c */ /* 0x040fe20003f46270 */
[----:B------:R-:W-:Y:S02]  /*13430*/  VIADD R12, R4, 0x10 ;  /* 0x00000010040c7836 */ /* 0x000fe40000000000 */
[----:B------:R-:W-:-:S10]  /*13440*/  IMAD.MOV.U32 R13, RZ, RZ, R6 ;  /* 0x000000ffff0d7224 */ /* 0x000fd400078e0006 */
[----:B------:R-:W-:Y:S01]  /*13450*/  @!P2 LEA R8, R7, UR38, 0x1 ;  /* 0x000000260708ac11 */ /* 0x000fe2000f8e08ff */
[----:B------:R-:W-:-:S05]  /*13460*/  IMAD.MOV.U32 R3, RZ, RZ, R14 ;  /* 0x000000ffff037224 */ /* 0x000fca00078e000e */
[----:B------:R-:W-:-:S04]  /*13470*/  LOP3.LUT R3, R3, R2, RZ, 0x3c, !PT ;  /* 0x0000000203037212 */ /* 0x000fc800078e3cff */
[----:B------:R-:W-:-:S04]  /*13480*/  LOP3.LUT R2, R3, R2, RZ, 0x3c, !PT ;  /* 0x0000000203027212 */ /* 0x000fc800078e3cff */
[----:B------:R-:W-:-:S03]  /*13490*/  LOP3.LUT R3, R3, R2, RZ, 0x3c, !PT ;  /* 0x0000000203037212 */ /* 0x000fc600078e3cff */
[----:B------:R-:W-:-:S05]  /*134a0*/  @!P2 IMAD.WIDE.U32 R2, R10, 0x2, R2 ;  /* 0x000000020a02a825 */ /* 0x000fca00078e0002 */
[----:B------:R-:W-:Y:S01]  /*134b0*/  @!PT LDS RZ, [RZ] ;  /* 0x00000000fffff984 */ /* 0x000fe20000000800 */
[----:B------:R-:W-:Y:S01]  /*134c0*/  @!PT LDS RZ, [RZ] ;  /* 0x00000000fffff984 */ /* 0x000fe20000000800 */
[----:B------:R-:W-:Y:S01]  /*134d0*/  @!PT LDS RZ, [RZ] ;  /* 0x00000000fffff984 */ /* 0x000fe20000000800 */
[----:B------:R0:W-:Y:S04]  /*134e0*/  @!P2 LDGSTS.E.BYPASS.LTC128B.128 [R8+0x10400], desc[UR44][R2.64], !P1 ;  /* 0x104000000208afae */ /* 0x0001e8000c901d6c */
[----:B------:R0:W-:Y:S01]  /*134f0*/  @!P2 LDGSTS.E.BYPASS.LTC128B.128 [R8+0x14400], desc[UR44][R2.64+0x80], !P0 ;  /* 0x144000800208afae */ /* 0x0001e2000c101d6c */
[----:B------:R-:W-:Y:S01]  /*13500*/  ISETP.GE.AND P2, PT, R12, R5, PT ;  /* 0x000000050c00720c */ /* 0x000fe20003f46270 */
[----:B------:R-:W-:-:S12]  /*13510*/  IMAD.MOV.U32 R12, RZ, RZ, 0x1 ;  /* 0x00000001ff0c7424 */ /* 0x000fd800078e00ff */
[----:B0-----:R-:W-:Y:S05]  /*13520*/  WARPSYNC.COLLECTIVE R15, `(.L_x_1129) ;  /* 0x000000000f087348 */ /* 0x001fea0003c00000 */
[----:B------:R1:W2:Y:S02]  /*13530*/  SHFL.IDX P6, R14, R13, R12, R11 ;  /* 0x0000000c0d0e7389 */ /* 0x0002a400000c000b */
[----:B012---:R-:W-:Y:S01]  /*13540*/  ENDCOLLECTIVE ;  /* 0x000000000000791b */ /* 0x007fe20003800000 */
.L_x_1129:
[----:B------:R-:W-:Y:S01]  /*13550*/  VIADD R2, R4, 0x20 ;  /* 0x0000002004027836 */ /* 0x000fe20000000000 */
[----:B------:R-:W-:Y:S01]  /*13560*/  @!P2 LEA R21, R7, UR38, 0x1 ;  /* 0x000000260715ac11 */ /* 0x000fe2000f8e08ff */
[----:B------:R-:W-:Y:S02]  /*13570*/  IMAD.MOV.U32 R13, RZ, RZ, R0 ;  /* 0x000000ffff0d7224 */ /* 0x000fe400078e0000 */
[----:B------:R-:W-:-:S07]  /*13580*/  IMAD.MOV.U32 R8, RZ, RZ, R14 ;  /* 0x000000ffff087224 */ /* 0x000fce00078e000e */
[----:B------:R-:W-:Y:S05]  /*13590*/  WARPSYNC.COLLECTIVE R15, `(.L_x_1130) ;  /* 0x000000000f087348 */ /* 0x000fea0003c00000 */
[----:B------:R0:W1:Y:S02]  /*135a0*/  SHFL.IDX P6, R14, R13, R12, R11 ;  /* 0x0000000c0d0e7389 */ /* 0x00006400000c000b */
[----:B01----:R-:W-:Y:S01]  /*135b0*/  ENDCOLLECTIVE ;  /* 0x000000000000791b */ /* 0x003fe20003800000 */
.L_x_1130:
[----:B------:R-:W-:Y:S02]  /*135c0*/  IMAD.MOV.U32 R9, RZ, RZ, R8 ;  /* 0x000000ffff097224 */ /* 0x000fe400078e0008 */
[----:B------:R-:W-:Y:S02]  /*135d0*/  IMAD.MOV.U32 R13, RZ, RZ, R6 ;  /* 0x000000ffff0d7224 */ /* 0x000fe400078e0006 */
[----:B------:R-:W-:Y:S02]  /*135e0*/  IMAD.MOV.U32 R12, RZ, RZ, 0x2 ;  /* 0x00000002ff0c7424 */ /* 0x000fe400078e00ff */
[----:B------:R-:W-:-:S07]  /*135f0*/  IMAD.MOV.U32 R8, RZ, RZ, R14 ;  /* 0x000000ffff087224 */ /* 0x000fce00078e000e */
[----:B------:R-:W-:Y:S05]  /*13600*/  WARPSYNC.COLLECTIVE R15, `(.L_x_1131) ;  /* 0x000000000f087348 */ /* 0x000fea0003c00000 */
[----:B------:R0:W1:Y:S02]  /*13610*/  SHFL.IDX P6, R14, R13, R12, R11 ;  /* 0x0000000c0d0e7389 */ /* 0x00006400000c000b */
[----:B01----:R-:W-:Y:S01]  /*13620*/  ENDCOLLECTIVE ;  /* 0x000000000000791b */ /* 0x003fe20003800000 */
.L_x_1131:
[----:B------:R-:W-:-:S05]  /*13630*/  @!P2 IMAD.WIDE.U32 R8, R10, 0x2, R8 ;  /* 0x000000020a08a825 */ /* 0x000fca00078e0008 */
[----:B------:R-:W-:Y:S01]  /*13640*/  @!PT LDS RZ, [RZ] ;  /* 0x00000000fffff984 */ /* 0x000fe20000000800 */
[----:B------:R-:W-:Y:S01]  /*13650*/  @!PT LDS RZ, [RZ] ;  /* 0x00000000fffff984 */ /* 0x000fe20000000800 */
[----:B------:R-:W-:Y:S01]  /*13660*/  @!PT LDS RZ, [RZ] ;  /* 0x00000000fffff984 */ /* 0x000fe20000000800 */
[----:B------:R-:W-:Y:S04]  /*13670*/  @!P2 LDGSTS.E.BYPASS.LTC128B.128 [R21+0x10c00], desc[UR44][R8.64], !P1 ;  /* 0x10c000000815afae */ /* 0x000fe8000c901d6c */
[----:B------:R0:W-:Y:S01]  /*13680*/  @!P2 LDGSTS.E.BYPASS.LTC128B.128 [R21+0x14c00], desc[UR44][R8.64+0x80], !P0 ;  /* 0x14c000800815afae */ /* 0x0001e2000c101d6c */
[----:B------:R-:W-:Y:S01]  /*13690*/  ISETP.GE.AND P2, PT, R2, R5, PT ;  /* 0x000000050200720c */ /* 0x000fe20003f46270 */
[----:B------:R-:W-:Y:S02]  /*136a0*/  IMAD.MOV.U32 R13, RZ, RZ, R0 ;  /* 0x000000ffff0d7224 */ /* 0x000fe400078e0000 */
[----:B0-----:R-:W-:Y:S02]  /*136b0*/  VIADD R8, R4, 0x30 ;  /* 0x0000003004087836 */ /* 0x001fe40000000000 */
[----:B------:R-:W-:-:S08]  /*136c0*/  IMAD.MOV.U32 R2, RZ, RZ, R14 ;  /* 0x000000ffff027224 */ /* 0x000fd000078e000e */
[----:B------:R-:W-:-:S07]  /*136d0*/  @!P2 LEA R20, R7, UR38, 0x1 ;  /* 0x000000260714ac11 */ /* 0x000fce000f8e08ff */
[----:B------:R-:W-:Y:S05]  /*136e0*/  WARPSYNC.COLLECTIVE R15, `(.L_x_1132) ;  /* 0x000000000f087348 */ /* 0x000fea0003c00000 */
[----:B------:R0:W1:Y:S02]  /*136f0*/  SHFL.IDX P6, R14, R13, R12, R11 ;  /* 0x0000000c0d0e7389 */ /* 0x00006400000c000b */
[----:B01----:R-:W-:Y:S01]  /*13700*/  ENDCOLLECTIVE ;  /* 0x000000000000791b */ /* 0x003fe20003800000 */
.L_x_1132:
[----:B------:R-:W-:Y:S02]  /*13710*/  IMAD.MOV.U32 R3, RZ, RZ, R2 ;  /* 0x000000ffff037224 */ /* 0x000fe400078e0002 */
[----:B------:R-:W-:Y:S02]  /*13720*/  IMAD.MOV.U32 R13, RZ, RZ, R6 ;  /* 0x000000ffff0d7224 */ /* 0x000fe400078e0006 */
[----:B------:R-:W-:Y:S02]  /*13730*/  IMAD.MOV.U32 R12, RZ, RZ, 0x3 ;  /* 0x00000003ff0c7424 */ /* 0x000fe400078e00ff */
[----:B------:R-:W-:-:S07]  /*13740*/  IMAD.MOV.U32 R2, RZ, RZ, R14 ;  /* 0x000000ffff027224 */ /* 0x000fce00078e000e */
[----:B------:R-:W-:Y:S05]  /*13750*/  WARPSYNC.COLLECTIVE R15, `(.L_x_1133) ;  /* 0x000000000f087348 */ /* 0x000fea0003c00000 */
[----:B------:R0:W1:Y:S02]  /*13760*/  SHFL.IDX P6, R14, R13, R12, R11 ;  /* 0x0000000c0d0e7389 */ /* 0x00006400000c000b */
[----:B01----:R-:W-:Y:S01]  /*13770*/  ENDCOLLECTIVE ;  /* 0x000000000000791b */ /* 0x003fe20003800000 */
.L_x_1133:
        /* <DEDUP_REMOVED lines=14> */
.L_x_1134:
[----:B------:R-:W-:Y:S02]  /*13860*/  IMAD.MOV.U32 R9, RZ, RZ, R8 ;  /* 0x000000ffff097224 */ /* 0x000fe400078e0008 */
[----:B------:R-:W-:Y:S02]  /*13870*/  IMAD.MOV.U32 R13, RZ, RZ, R6 ;  /* 0x000000ffff0d7224 */ /* 0x000fe400078e0006 */
[----:B------:R-:W-:Y:S02]  /*13880*/  IMAD.MOV.U32 R12, RZ, RZ, 0x4 ;  /* 0x00000004ff0c7424 */ /* 0x000fe400078e00ff */
[----:B------:R-:W-:-:S07]  /*13890*/  IMAD.MOV.U32 R8, RZ, RZ, R14 ;  /* 0x000000ffff087224 */ /* 0x000fce00078e000e */
[----:B------:R-:W-:Y:S05]  /*138a0*/  WARPSYNC.COLLECTIVE R15, `(.L_x_1135) ;  /* 0x000000000f087348 */ /* 0x000fea0003c00000 */
[----:B------:R0:W1:Y:S02]  /*138b0*/  SHFL.IDX P6, R14, R13, R12, R11 ;  /* 0x0000000c0d0e7389 */ /* 0x00006400000c000b */
[----:B01----:R-:W-:Y:S01]  /*138c0*/  ENDCOLLECTIVE ;  /* 0x000000000000791b */ /* 0x003fe20003800000 */
.L_x_1135:
        /* <DEDUP_REMOVED lines=14> */
.L_x_1136:
[----:B------:R-:W-:Y:S02]  /*139b0*/  IMAD.MOV.U32 R3, RZ, RZ, R2 ;  /* 0x000000ffff037224 */ /* 0x000fe400078e0002 */
[----:B------:R-:W-:Y:S02]  /*139c0*/  IMAD.MOV.U32 R13, RZ, RZ, R6 ;  /* 0x000000ffff0d7224 */ /* 0x000fe400078e0006 */
[----:B------:R-:W-:Y:S02]  /*139d0*/  IMAD.MOV.U32 R12, RZ, RZ, 0x5 ;  /* 0x00000005ff0c7424 */ /* 0x000fe400078e00ff */
[----:B------:R-:W-:-:S07]  /*139e0*/  IMAD.MOV.U32 R2, RZ, RZ, R14 ;  /* 0x000000ffff027224 */ /* 0x000fce00078e000e */
[----:B------:R-:W-:Y:S05]  /*139f0*/  WARPSYNC.COLLECTIVE R15, `(.L_x_1137) ;  /* 0x000000000f087348 */ /* 0x000fea0003c00000 */
[----:B------:R0:W1:Y:S02]  /*13a00*/  SHFL.IDX P6, R14, R13, R12, R11 ;  /* 0x0000000c0d0e7389 */ /* 0x00006400000c000b */
[----:B01----:R-:W-:Y:S01]  /*13a10*/  ENDCOLLECTIVE ;  /* 0x000000000000791b */ /* 0x003fe20003800000 */
.L_x_1137:
        /* <DEDUP_REMOVED lines=14> */
.L_x_1138:
[----:B------:R-:W-:Y:S02]  /*13b00*/  IMAD.MOV.U32 R9, RZ, RZ, R8 ;  /* 0x000000ffff097224 */ /* 0x000fe400078e0008 */
[----:B------:R-:W-:Y:S02]  /*13b10*/  IMAD.MOV.U32 R13, RZ, RZ, R6 ;  /* 0x000000ffff0d7224 */ /* 0x000fe400078e0006 */
[----:B------:R-:W-:Y:S02]  /*13b20*/  IMAD.MOV.U32 R12, RZ, RZ, 0x6 ;  /* 0x00000006ff0c7424 */ /* 0x000fe400078e00ff */
[----:B------:R-:W-:-:S07]  /*13b30*/  IMAD.MOV.U32 R8, RZ, RZ, R14 ;  /* 0x000000ffff087224 */ /* 0x000fce00078e000e */
[----:B------:R-:W-:Y:S05]  /*13b40*/  WARPSYNC.COLLECTIVE R15, `(.L_x_1139) ;  /* 0x000000000f087348 */ /* 0x000fea0003c00000 */
[----:B------:R0:W1:Y:S02]  /*13b50*/  SHFL.IDX P6, R14, R13, R12, R11 ;  /* 0x0000000c0d0e7389 */ /* 0x00006400000c000b */
[----:B01----:R-:W-:Y:S01]  /*13b60*/  ENDCOLLECTIVE ;  /* 0x000000000000791b */ /* 0x003fe20003800000 */
.L_x_1139:
        /* <DEDUP_REMOVED lines=8> */
[----:B------:R-:W-:-:S10]  /*13bf0*/  IMAD.MOV.U32 R2, RZ, RZ, R14 ;  /* 0x000000ffff027224 */ /* 0x000fd400078e000e */
[----:B0-----:R-:W-:-:S07]  /*13c00*/  @!P2 LEA R8, R7, UR38, 0x1 ;  /* 0x000000260708ac11 */ /* 0x001fce000f8e08ff */
[----:B------:R-:W-:Y:S05]  /*13c10*/  WARPSYNC.COLLECTIVE R15, `(.L_x_1140) ;  /* 0x000000000f087348 */ /* 0x000fea0003c00000 */
[----:B------:R0:W1:Y:S02]  /*13c20*/  SHFL.IDX P6, R14, R13, R12, R11 ;  /* 0x0000000c0d0e7389 */ /* 0x00006400000c000b */
[----:B01----:R-:W-:Y:S01]  /*13c30*/  ENDCOLLECTIVE ;  /* 0x000000000000791b */ /* 0x003fe20003800000 */
.L_x_1140:
[----:B------:R-:W-:Y:S02]  /*13c40*/  IMAD.MOV.U32 R3, RZ, RZ, R2 ;  /* 0x000000ffff037224 */ /* 0x000fe400078e0002 */
[----:B------:R-:W-:Y:S02]  /*13c50*/  IMAD.MOV.U32 R13, RZ, RZ, R6 ;  /* 0x000000ffff0d7224 */ /* 0x000fe400078e0006 */
[----:B------:R-:W-:Y:S02]  /*13c60*/  IMAD.MOV.U32 R12, RZ, RZ, 0x7 ;  /* 0x00000007ff0c7424 */ /* 0x000fe400078e00ff */
[----:B------:R-:W-:-:S07]  /*13c70*/  IMAD.MOV.U32 R2, RZ, RZ, R14 ;  /* 0x000000ffff027224 */ /* 0x000fce00078e000e */
[----:B------:R-:W-:Y:S05]  /*13c80*/  WARPSYNC.COLLECTIVE R15, `(.L_x_1141) ;  /* 0x000000000f087348 */ /* 0x000fea0003c00000 */
[----:B------:R0:W1:Y:S02]  /*13c90*/  SHFL.IDX P6, R14, R13, R12, R11 ;  /* 0x0000000c0d0e7389 */ /* 0x00006400000c000b */
[----:B01----:R-:W-:Y:S01]  /*13ca0*/  ENDCOLLECTIVE ;  /* 0x000000000000791b */ /* 0x003fe20003800000 */
.L_x_1141:
[----:B------:R-:W-:-:S05]  /*13cb0*/  @!P2 IMAD.WIDE.U32 R2, R10, 0x2, R2 ;  /* 0x000000020a02a825 */ /* 0x000fca00078e0002 */
[----:B------:R-:W-:Y:S01]  /*13cc0*/  @!PT LDS RZ, [RZ] ;  /* 0x00000000fffff984 */ /* 0x000fe20000000800 */
[----:B------:R-:W-:Y:S01]  /*13cd0*/  @!PT LDS RZ, [RZ] ;  /* 0x00000000fffff984 */ /* 0x000fe20000000800 */
[----:B------:R-:W-:Y:S01]  /*13ce0*/  @!PT LDS RZ, [RZ] ;  /* 0x00000000fffff984 */ /* 0x000fe20000000800 */
[----:B------:R-:W-:Y:S04]  /*13cf0*/  @!P2 LDGSTS.E.BYPASS.LTC128B.128 [R8+0x13400], desc[UR44][R2.64], !P1 ;  /* 0x134000000208afae */ /* 0x000fe8000c901d6c */
[----:B------:R0:W-:Y:S01]  /*13d00*/  @!P2 LDGSTS.E.BYPASS.LTC128B.128 [R8+0x17400], desc[UR44][R2.64+0x80], !P0 ;  /* 0x174000800208afae */ /* 0x0001e2000c101d6c */
[----:B------:R-:W-:Y:S02]  /*13d10*/  IMAD.MOV.U32 R13, RZ, RZ, R0 ;  /* 0x000000ffff0d7224 */ /* 0x000fe400078e0000 */
[----:B0-----:R-:W-:-:S07]  /*13d20*/  IMAD.MOV.U32 R2, RZ, RZ, R14 ;  /* 0x000000ffff027224 */ /* 0x001fce00078e000e */
[----:B------:R-:W-:Y:S05]  /*13d30*/  WARPSYNC.COLLECTIVE R15, `(.L_x_1142) ;  /* 0x000000000f087348 */ /* 0x000fea0003c00000 */
[----:B------:R0:W1:Y:S02]  /*13d40*/  SHFL.IDX P6, R14, R13, R12, R11 ;  /* 0x0000000c0d0e7389 */ /* 0x00006400000c000b */
[----:B01----:R-:W-:Y:S01]  /*13d50*/  ENDCOLLECTIVE ;  /* 0x000000000000791b */ /* 0x003fe20003800000 */
.L_x_1142:
[----:B------:R-:W-:Y:S05]  /*13d60*/  BRA `(.L_x_1143) ;  /* 0xffffffcc00bc7947 */ /* 0x000fea000383ffff */
.L_x_1055:
[----:B0-----:R-:W-:-:S04]  /*13d70*/  IMAD.U32 R3, RZ, RZ, UR38 ;  /* 0x00000026ff037e24 */ /* 0x001fc8000f8e00ff */
[----:B------:R0:W1:Y:S03]  /*13d80*/  SYNCS.PHASECHK.TRANS64.TRYWAIT P0, [R3+URZ+0x28820], R0 ;  /* 0x02882000030075a7 */ /* 0x000066000800017f */
[----:B-1----:R-:W-:Y:S05]  /*13d90*/  @!P0 NANOSLEEP.SYNCS 0x989680 ;  /* 0x009896800000895d */ /* 0x002fea0003900000 */
[----:B------:R-:W1:Y:S02]  /*13da0*/  @!P0 SYNCS.PHASECHK.TRANS64 P0, [R3+URZ+0x28820], R0 ;  /* 0x02882000030085a7 */ /* 0x000e64000800007f */
[----:B-1----:R-:W-:Y:S05]  /*13db0*/  @!P0 BRA `(.L_x_1055) ;  /* 0xfffffffc00ec8947 */ /* 0x002fea000383ffff */
[----:B------:R-:W-:Y:S05]  /*13dc0*/  BRA `(.L_x_1144) ;  /* 0xffffffd000107947 */ /* 0x000fea000383ffff */
.L_x_1062:
[----:B-1----:R-:W-:-:S04]  /*13dd0*/  IMAD.U32 R3, RZ, RZ, UR38 ;  /* 0x00000026ff037e24 */ /* 0x002fc8000f8e00ff */
[----:B------:R1:W2:Y:S03]  /*13de0*/  SYNCS.PHASECHK.TRANS64.TRYWAIT P0, [R3+URZ+0x28848], R2 ;  /* 0x02884802030075a7 */ /* 0x0002a6000800017f */
[----:B--2---:R-:W-:Y:S05]  /*13df0*/  @!P0 NANOSLEEP.SYNCS 0x989680 ;  /* 0x009896800000895d */ /* 0x004fea0003900000 */
[----:B------:R-:W2:Y:S02]  /*13e00*/  @!P0 SYNCS.PHASECHK.TRANS64 P0, [R3+URZ+0x28848], R2 ;  /* 0x02884802030085a7 */ /* 0x000ea4000800007f */
[----:B--2---:R-:W-:Y:S05]  /*13e10*/  @!P0 BRA `(.L_x_1062) ;  /* 0xfffffffc00ec8947 */ /* 0x004fea000383ffff */
[----:B------:R-:W-:Y:S05]  /*13e20*/  BRA `(.L_x_1145) ;  /* 0xffffffd000f47947 */ /* 0x000fea000383ffff */
.L_x_1068:
[----:B0-----:R-:W-:-:S04]  /*13e30*/  IMAD.U32 R3, RZ, RZ, UR38 ;  /* 0x00000026ff037e24 */ /* 0x001fc8000f8e00ff */
[----:B------:R0:W1:Y:S03]  /*13e40*/  SYNCS.PHASECHK.TRANS64.TRYWAIT P0, [R3+URZ+0x28860], R2 ;  /* 0x02886002030075a7 */ /* 0x000066000800017f */
[----:B-1----:R-:W-:Y:S05]  /*13e50*/  @!P0 NANOSLEEP.SYNCS 0x989680 ;  /* 0x009896800000895d */ /* 0x002fea0003900000 */
[----:B------:R-:W1:Y:S02]  /*13e60*/  @!P0 SYNCS.PHASECHK.TRANS64 P0, [R3+URZ+0x28860], R2 ;  /* 0x02886002030085a7 */ /* 0x000e64000800007f */
[----:B-1----:R-:W-:Y:S05]  /*13e70*/  @!P0 BRA `(.L_x_1068) ;  /* 0xfffffffc00ec8947 */ /* 0x002fea000383ffff */
[----:B------:R-:W-:Y:S05]  /*13e80*/  BRA `(.L_x_1146) ;  /* 0xffffffd400907947 */ /* 0x000fea000383ffff */
.L_x_1077:
[----:B-1----:R-:W-:-:S04]  /*13e90*/  IMAD.U32 R3, RZ, RZ, UR38 ;  /* 0x00000026ff037e24 */ /* 0x002fc8000f8e00ff */
[----:B------:R1:W2:Y:S03]  /*13ea0*/  SYNCS.PHASECHK.TRANS64.TRYWAIT P0, [R3+URZ+0x28840], R2 ;  /* 0x02884002030075a7 */ /* 0x0002a6000800017f */
[----:B--2---:R-:W-:Y:S05]  /*13eb0*/  @!P0 NANOSLEEP.SYNCS 0x989680 ;  /* 0x009896800000895d */ /* 0x004fea0003900000 */
[----:B------:R-:W2:Y:S02]  /*13ec0*/  @!P0 SYNCS.PHASECHK.TRANS64 P0, [R3+URZ+0x28840], R2 ;  /* 0x02884002030085a7 */ /* 0x000ea4000800007f */
[----:B--2---:R-:W-:Y:S05]  /*13ed0*/  @!P0 BRA `(.L_x_1077) ;  /* 0xfffffffc00ec8947 */ /* 0x004fea000383ffff */
[----:B------:R-:W-:Y:S05]  /*13ee0*/  BRA `(.L_x_1147) ;  /* 0xffffffd800b07947 */ /* 0x000fea000383ffff */
.L_x_1083:
[----:B0-----:R-:W-:-:S04]  /*13ef0*/  IMAD.U32 R3, RZ, RZ, UR38 ;  /* 0x00000026ff037e24 */ /* 0x001fc8000f8e00ff */
[----:B------:R0:W1:Y:S03]  /*13f00*/  SYNCS.PHASECHK.TRANS64.TRYWAIT P0, [R3+URZ+0x28868], R2 ;  /* 0x02886802030075a7 */ /* 0x000066000800017f */
[----:B-1----:R-:W-:Y:S05]  /*13f10*/  @!P0 NANOSLEEP.SYNCS 0x989680 ;  /* 0x009896800000895d */ /* 0x002fea0003900000 */
[----:B------:R-:W1:Y:S02]  /*13f20*/  @!P0 SYNCS.PHASECHK.TRANS64 P0, [R3+URZ+0x28868], R2 ;  /* 0x02886802030085a7 */ /* 0x000e64000800007f */
[----:B-1----:R-:W-:Y:S05]  /*13f30*/  @!P0 BRA `(.L_x_1083) ;  /* 0xfffffffc00ec8947 */ /* 0x002fea000383ffff */
[----:B------:R-:W-:Y:S05]  /*13f40*/  BRA `(.L_x_1148) ;  /* 0xffffffdc00507947 */ /* 0x000fea000383ffff */
.L_x_1092:
[----:B-1----:R-:W-:-:S04]  /*13f50*/  IMAD.U32 R3, RZ, RZ, UR38 ;  /* 0x00000026ff037e24 */ /* 0x002fc8000f8e00ff */
[----:B------:R1:W2:Y:S03]  /*13f60*/  SYNCS.PHASECHK.TRANS64.TRYWAIT P0, [R3+URZ+0x28848], R2 ;  /* 0x02884802030075a7 */ /* 0x0002a6000800017f */
[----:B--2---:R-:W-:Y:S05]  /*13f70*/  @!P0 NANOSLEEP.SYNCS 0x989680 ;  /* 0x009896800000895d */ /* 0x004fea0003900000 */
[----:B------:R-:W2:Y:S02]  /*13f80*/  @!P0 SYNCS.PHASECHK.TRANS64 P0, [R3+URZ+0x28848], R2 ;  /* 0x02884802030085a7 */ /* 0x000ea4000800007f */
[----:B--2---:R-:W-:Y:S05]  /*13f90*/  @!P0 BRA `(.L_x_1092) ;  /* 0xfffffffc00ec8947 */ /* 0x004fea000383ffff */
[----:B------:R-:W-:Y:S05]  /*13fa0*/  BRA `(.L_x_1149) ;  /* 0xffffffe000887947 */ /* 0x000fea000383ffff */
.L_x_1098:
[----:B0-----:R-:W-:-:S04]  /*13fb0*/  IMAD.U32 R3, RZ, RZ, UR38 ;  /* 0x00000026ff037e24 */ /* 0x001fc8000f8e00ff */
[----:B------:R0:W1:Y:S03]  /*13fc0*/  SYNCS.PHASECHK.TRANS64.TRYWAIT P0, [R3+URZ+0x28860], R2 ;  /* 0x02886002030075a7 */ /* 0x000066000800017f */
[----:B-1----:R-:W-:Y:S05]  /*13fd0*/  @!P0 NANOSLEEP.SYNCS 0x989680 ;  /* 0x009896800000895d */ /* 0x002fea0003900000 */
[----:B------:R-:W1:Y:S02]  /*13fe0*/  @!P0 SYNCS.PHASECHK.TRANS64 P0, [R3+URZ+0x28860], R2 ;  /* 0x02886002030085a7 */ /* 0x000e64000800007f */
[----:B-1----:R-:W-:Y:S05]  /*13ff0*/  @!P0 BRA `(.L_x_1098) ;  /* 0xfffffffc00ec8947 */ /* 0x002fea000383ffff */
[----:B------:R-:W-:Y:S05]  /*14000*/  BRA `(.L_x_1150) ;  /* 0xffffffe400247947 */ /* 0x000fea000383ffff */
.L_x_1106:
[----:B0-----:R0:W1:Y:S02]  /*14010*/  SYNCS.PHASECHK.TRANS64.TRYWAIT P0, [R3+URZ+0x28860], R2 ;  /* 0x02886002030075a7 */ /* 0x001064000800017f */
[----:B-1----:R-:W-:Y:S05]  /*14020*/  @!P0 NANOSLEEP.SYNCS 0x989680 ;  /* 0x009896800000895d */ /* 0x002fea0003900000 */
[----:B------:R-:W1:Y:S02]  /*14030*/  @!P0 SYNCS.PHASECHK.TRANS64 P0, [R3+URZ+0x28860], R2 ;  /* 0x02886002030085a7 */ /* 0x000e64000800007f */
[----:B-1----:R-:W-:Y:S05]  /*14040*/  @!P0 BRA `(.L_x_1106) ;  /* 0xfffffffc00f08947 */ /* 0x002fea000383ffff */
[----:B------:R-:W-:Y:S05]  /*14050*/  BRA `(.L_x_1151) ;  /* 0xffffffe400f07947 */ /* 0x000fea000383ffff */
.L_x_1111:
[----:B0-----:R0:W1:Y:S02]  /*14060*/  SYNCS.PHASECHK.TRANS64.TRYWAIT P0, [R2+URZ+0x28820], R3 ;  /* 0x02882003020075a7 */ /* 0x001064000800017f */
[----:B-1----:R-:W-:Y:S05]  /*14070*/  @!P0 NANOSLEEP.SYNCS 0x989680 ;  /* 0x009896800000895d */ /* 0x002fea0003900000 */
[----:B------:R-:W1:Y:S02]  /*14080*/  @!P0 SYNCS.PHASECHK.TRANS64 P0, [R2+URZ+0x28820], R3 ;  /* 0x02882003020085a7 */ /* 0x000e64000800007f */
[----:B-1----:R-:W-:Y:S05]  /*14090*/  @!P0 BRA `(.L_x_1111) ;  /* 0xfffffffc00f08947 */ /* 0x002fea000383ffff */
[----:B------:R-:W-:Y:S05]  /*140a0*/  BRA `(.L_x_1152) ;  /* 0xffffffe800c07947 */ /* 0x000fea000383ffff */
.L_x_1112:
        /* <DEDUP_REMOVED lines=11> */
.L_x_1154:
[----:B------:R-:W-:Y:S05]  /*14160*/  BSYNC B0 ;  /* 0x0000000000007941 */ /* 0x000fea0003800000 */
.L_x_1153:
[----:B------:R-:W-:Y:S05]  /*14170*/  BRA `(.L_x_1155) ;  /* 0xffffffe800a47947 */ /* 0x000fea000383ffff */
.L_x_1113:
[----:B------:R-:W-:Y:S01]  /*14180*/  BSSY B0, `(.L_x_1156) ;  /* 0x0000006000007945 */ /* 0x000fe20003800000 */
[----:B------:R-:W-:-:S07]  /*14190*/  IMAD.MOV.U32 R15, RZ, RZ, -0x1 ;  /* 0xffffffffff0f7424 */ /* 0x000fce00078e00ff */
[----:B0-----:R-:W-:Y:S05]  /*141a0*/  WARPSYNC.COLLECTIVE R15, `(.L_x_1157) ;  /* 0x000000000f0c7348 */ /* 0x001fea0003c00000 */
[----:B------:R-:W-:Y:S02]  /*141b0*/  ELECT P6, UR62, PT ;  /* 0x00000000003e782f */ /* 0x000fe400038c0000 */
[----:B------:R-:W-:Y:S01]  /*141c0*/  MOV R14, UR62 ;  /* 0x0000003e000e7c02 */ /* 0x000fe20008000f00 */
[----:B0-----:R-:W-:Y:S10]  /*141d0*/  ENDCOLLECTIVE ;  /* 0x000000000000791b */ /* 0x001ff40003800000 */
.L_x_1157:
[----:B------:R-:W-:Y:S05]  /*141e0*/  BSYNC B0 ;  /* 0x0000000000007941 */ /* 0x000fea0003800000 */
.L_x_1156:
[----:B------:R-:W-:Y:S05]  /*141f0*/  BRA `(.L_x_1158) ;  /* 0xffffffe800987947 */ /* 0x000fea000383ffff */
.L_x_1115:
[----:B0-----:R0:W1:Y:S02]  /*14200*/  SYNCS.PHASECHK.TRANS64.TRYWAIT P0, [R6+URZ], R5 ;  /* 0x00000005060075a7 */ /* 0x001064000800017f */
[----:B-1----:R-:W-:Y:S05]  /*14210*/  @!P0 NANOSLEEP.SYNCS 0x989680 ;  /* 0x009896800000895d */ /* 0x002fea0003900000 */
[----:B------:R-:W1:Y:S02]  /*14220*/  @!P0 SYNCS.PHASECHK.TRANS64 P0, [R6+URZ], R5 ;  /* 0x00000005060085a7 */ /* 0x000e64000800007f */
[----:B-1----:R-:W-:Y:S05]  /*14230*/  @!P0 BRA `(.L_x_1115) ;  /* 0xfffffffc00f08947 */ /* 0x002fea000383ffff */
[----:B------:R-:W-:Y:S05]  /*14240*/  BRA `(.L_x_1159) ;  /* 0xffffffe800cc7947 */ /* 0x000fea000383ffff */
.L_x_1116:
[----:B-1----:R1:W2:Y:S02]  /*14250*/  SYNCS.PHASECHK.TRANS64.TRYWAIT P0, [R3+URZ], R4 ;  /* 0x00000004030075a7 */ /* 0x0022a4000800017f */
[----:B--2---:R-:W-:Y:S05]  /*14260*/  @!P0 NANOSLEEP.SYNCS 0x989680 ;  /* 0x009896800000895d */ /* 0x004fea0003900000 */
[----:B------:R-:W2:Y:S02]  /*14270*/  @!P0 SYNCS.PHASECHK.TRANS64 P0, [R3+URZ], R4 ;  /* 0x00000004030085a7 */ /* 0x000ea4000800007f */
[----:B--2---:R-:W-:Y:S05]  /*14280*/  @!P0 BRA `(.L_x_1116) ;  /* 0xfffffffc00f08947 */ /* 0x004fea000383ffff */
[----:B------:R-:W-:Y:S05]  /*14290*/  BRA `(.L_x_1160) ;  /* 0xffffffe800c07947 */ /* 0x000fea000383ffff */
.L_x_1118:
[----:B-1----:R1:W2:Y:S02]  /*142a0*/  SYNCS.PHASECHK.TRANS64.TRYWAIT P0, [R0+URZ], R5 ;  /* 0x00000005000075a7 */ /* 0x0022a4000800017f */
[----:B--2---:R-:W-:Y:S05]  /*142b0*/  @!P0 NANOSLEEP.SYNCS 0x989680 ;  /* 0x009896800000895d */ /* 0x004fea0003900000 */
[----:B------:R-:W2:Y:S02]  /*142c0*/  @!P0 SYNCS.PHASECHK.TRANS64 P0, [R0+URZ], R5 ;  /* 0x00000005000085a7 */ /* 0x000ea4000800007f */
[----:B--2---:R-:W-:Y:S05]  /*142d0*/  @!P0 BRA `(.L_x_1118) ;  /* 0xfffffffc00f08947 */ /* 0x004fea000383ffff */
[----:B------:R-:W-:Y:S05]  /*142e0*/  BRA `(.L_x_1161) ;  /* 0xffffffe800c47947 */ /* 0x000fea000383ffff */
.L_x_1162:
        /* <DEDUP_REMOVED lines=9> */
.L_x_3094:


//--------------------- .text._ZN7cutlass13device_kernelIN5flash11enable_sm90INS1_16FlashAttnFwdSm90INS1_25CollectiveMainloopFwdSm90ILi2EN4cute5tupleIJNS5_1CILi1EEES8_S8_EEENS6_IJNS7_ILi128EEESA_SA_EEELi128ENS_6half_tEfNS_4arch4Sm90ELb0ELb1ELb0ELb1ELb0ELb0ELb0ELb1ELb1ELb1ELb1ELb0EEENS1_21CollectiveEpilogueFwdISB_S9_SC_SE_Li256ELb1ELb1ELb1ELb0EEENS1_36VarlenDynamicPersistentTileSchedulerILi128ELi128ELi256ELi128ELb1ELb1ELb1ELb1ELb0ELb1EEEEEEEEEvNT_6ParamsE --------------------------
	.section	.text._ZN7cutlass13device_kernelIN5flash11enable_sm90INS1_16FlashAttnFwdSm90INS1_25CollectiveMainloopFwdSm90ILi2EN4cute5tupleIJNS5_1CILi1EEES8_S8_EEENS6_IJNS7_ILi128EEESA_SA_EEELi128ENS_6half_tEfNS_4arch4Sm90ELb0ELb1ELb0ELb1ELb0ELb0ELb0ELb1ELb1ELb1ELb1ELb0EEENS1_21CollectiveEpilogueFwdISB_S9_SC_SE_Li256ELb1ELb1ELb1ELb0EEENS1_36VarlenDynamicPersistentTileSchedulerILi128ELi128ELi256ELi128ELb1ELb1ELb1ELb1ELb0ELb1EEEEEEEEEvNT_6ParamsE,"ax",@progbits
	.align	128
.text._ZN7cutlass13device_kernelIN5flash11enable_sm90INS1_16FlashAttnFwdSm90INS1_25CollectiveMainloopFwdSm90ILi2EN4cute5tupleIJNS5_1CILi1EEES8_S8_EEENS6_IJNS7_ILi128EEESA_SA_EEELi128ENS_6half_tEfNS_4arch4Sm90ELb0ELb1ELb0ELb1ELb0ELb0ELb0ELb1ELb1ELb1ELb1ELb0EEENS1_21CollectiveEpilogueFwdISB_S9_SC_SE_Li256ELb1ELb1ELb1ELb0EEENS1_36VarlenDynamicPersistentTileSchedulerILi128ELi128ELi256ELi128ELb1ELb1ELb1ELb1ELb0ELb1EEEEEEEEEvNT_6ParamsE:
        .type           _ZN7cutlass13device_kernelIN5flash11enable_sm90INS1_16FlashAttnFwdSm90INS1_25CollectiveMainloopFwdSm90ILi2EN4cute5tupleIJNS5_1CILi1EEES8_S8_EEENS6_IJNS7_ILi128EEESA_SA_EEELi128ENS_6half_tEfNS_4arch4Sm90ELb0ELb1ELb0ELb1ELb0ELb0ELb0ELb1ELb1ELb1ELb1ELb0EEENS1_21CollectiveEpilogueFwdISB_S9_SC_SE_Li256ELb1ELb1ELb1ELb0EEENS1_36VarlenDynamicPersistentTileSchedulerILi128ELi128ELi256ELi128ELb1ELb1ELb1ELb1ELb0ELb1EEEEEEEEEvNT_6ParamsE,@function
        .size           _ZN7cutlass13device_kernelIN5flash11enable_sm90INS1_16FlashAttnFwdSm90INS1_25CollectiveMainloopFwdSm90ILi2EN4cute5tupleIJNS5_1CILi1EEES8_S8_EEENS6_IJNS7_ILi128EEESA_SA_EEELi128ENS_6half_tEfNS_4arch4Sm90ELb0ELb1ELb0ELb1ELb0ELb0ELb0ELb1ELb1ELb1ELb1ELb0EEENS1_21CollectiveEpilogueFwdISB_S9_SC_SE_Li256ELb1ELb1ELb1ELb0EEENS1_36VarlenDynamicPersistentTileSchedulerILi128ELi128ELi256ELi128ELb1ELb1ELb1ELb1ELb0ELb1EEEEEEEEEvNT_6ParamsE,(.L_x_3095 - _ZN7cutlass13device_kernelIN5flash11enable_sm90INS1_16FlashAttnFwdSm90INS1_25CollectiveMainloopFwdSm90ILi2EN4cute5tupleIJNS5_1CILi1EEES8_S8_EEENS6_IJNS7_ILi128EEESA_SA_EEELi128ENS_6half_tEfNS_4arch4Sm90ELb0ELb1ELb0ELb1ELb0ELb0ELb0ELb1ELb1ELb1ELb1ELb0EEENS1_21CollectiveEpilogueFwdISB_S9_SC_SE_Li256ELb1ELb1ELb1ELb0EEENS1_36VarlenDynamicPersistentTileSchedulerILi128ELi128ELi256ELi128ELb1ELb1ELb1ELb1ELb0ELb1EEEEEEEEEvNT_6ParamsE)
        .other          _ZN7cutlass13device_kernelIN5flash11enable_sm90INS1_16FlashAttnFwdSm90INS1_25CollectiveMainloopFwdSm90ILi2EN4cute5tupleIJNS5_1CILi1EEES8_S8_EEENS6_IJNS7_ILi128EEESA_SA_EEELi128ENS_6half_tEfNS_4arch4Sm90ELb0ELb1ELb0ELb1ELb0ELb0ELb0ELb1ELb1ELb1ELb1ELb0EEENS1_21CollectiveEpilogueFwdISB_S9_SC_SE_Li256ELb1ELb1ELb1ELb0EEENS1_36VarlenDynamicPersistentTileSchedulerILi128ELi128ELi256ELi128ELb1ELb1ELb1ELb1ELb0ELb1EEEEEEEEEvNT_6ParamsE,@"STO_CUDA_ENTRY STV_DEFAULT"
_ZN7cutlass13device_kernelIN5flash11enable_sm90INS1_16FlashAttnFwdSm90INS1_25CollectiveMainloopFwdSm90ILi2EN4cute5tupleIJNS5_1CILi1EEES8_S8_EEENS6_IJNS7_ILi128EEESA_SA_EEELi128ENS_6half_tEfNS_4arch4Sm90ELb0ELb1ELb0ELb1ELb0ELb0ELb0ELb1ELb1ELb1ELb1ELb0EEENS1_21CollectiveEpilogueFwdISB_S9_SC_SE_Li256ELb1ELb1ELb1ELb0EEENS1_36VarlenDynamicPersistentTileSchedulerILi128ELi128ELi256ELi128ELb1ELb1ELb1ELb1ELb0ELb1EEEEEEEEEvNT_6ParamsE:
        /* <DEDUP_REMOVED lines=18> */
.L_x_1164:
[----:B------:R-:W-:Y:S05]  /*0120*/  BSYNC B0 ;  /* 0x0000000000007941 */ /* 0x000fea0003800000 */
.L_x_1163:
        /* <DEDUP_REMOVED lines=41> */
.L_x_1165:
        /* <DEDUP_REMOVED lines=22> */
.L_x_1166:
        /* <DEDUP_REMOVED lines=18> */
.L_x_1167:
        /* <DEDUP_REMOVED lines=22> */
.L_x_1168:
        /* <DEDUP_REMOVED lines=22> */
.L_x_1169:
[----:B------:R-:W-:Y:S01]  /*0900*/  PLOP3.LUT P0, PT, PT, PT, UP0, 0x80, 0x0 ;  /* 0x000000000000781c */ /* 0x000fe20003f0f008 */
[----:B------:R-:W-:Y:S01]  /*0910*/  UMOV UR36, 0x1 ;  /* 0x0000000100247882 */ /* 0x000fe20000000000 */
[----:B------:R-:W-:Y:S01]  /*0920*/  NOP ;  /* 0x0000000000007918 */ /* 0x000fe20000000000 */
[----:B------:R-:W-:Y:S01]  /*0930*/  USEL UR36, UR36, 0x2, !UP0 ;  /* 0x0000000224247887 */ /* 0x000fe2000c000000 */
[----:B------:R-:W-:Y:S01]  /*0940*/  ULDC.64 UR52, c[0x0][0x208] ;  /* 0x0000820000347ab9 */ /* 0x000fe20000000a00 */
[----:B012-4-:R-:W-:Y:S08]  /*0950*/  BAR.SYNC.DEFER_BLOCKING 0x0 ;  /* 0x0000000000007b1d */ /* 0x017ff00000010000 */
[----:B------:R-:W-:Y:S05]  /*0960*/  @!P0 BRA `(.L_x_1170) ;  /* 0x0000010400e48947 */ /* 0x000fea0003800000 */
.L_x_1171:
[----:B------:R-:W-:-:S08]  /*0970*/  NOP ;  /* 0x0000000000007918 */ /* 0x000fd00000000000 */
[----:B------:R-:W0:Y:S02]  /*0980*/  USETMAXREG.TRY_ALLOC.CTAPOOL UP0, 0xf0 ;  /* 0x000000f0000079c8 */ /* 0x000e240008000600 */
[----:B0-----:R-:W-:-:S13]  /*0990*/  PLOP3.LUT P0, PT, PT, PT, UP0, 0x80, 0x0 ;  /* 0x000000000000781c */ /* 0x001fda0003f0f008 */
[----:B------:R-:W-:Y:S05]  /*09a0*/  @!P0 BRA `(.L_x_1171) ;  /* 0xfffffffc00f08947 */ /* 0x000fea000383ffff */
[----:B------:R-:W-:Y:S01]  /*09b0*/  LOP3.LUT R0, R6, 0xffffff80, RZ, 0xc0, !PT ;  /* 0xffffff8006007812 */ /* 0x000fe200078ec0ff */
[----:B------:R-:W0:Y:S08]  /*09c0*/  S2UR UR5, SR_CgaCtaId ;  /* 0x00000000000579c3 */ /* 0x000e300000008800 */
[----:B------:R-:W-:Y:S06]  /*09d0*/  BAR.ARV 0x8, 0x180 ;  /* 0x0206000000007b1d */ /* 0x000fec0000002000 */
[----:B------:R-:W-:Y:S01]  /*09e0*/  ISETP.NE.AND P0, PT, R0, 0x80, PT ;  /* 0x000000800000780c */ /* 0x000fe20003f05270 */
[----:B------:R-:W-:-:S12]  /*09f0*/  UMOV UR4, 0x400 ;  /* 0x0000040000047882 */ /* 0x000fd80000000000 */
[----:B------:R-:W-:Y:S06]  /*0a00*/  @!P0 BAR.ARV 0x9, 0x100 ;  /* 0x0244000000008b1d */ /* 0x000fec0000002000 */
[----:B0-----:R-:W-:Y:S02]  /*0a10*/  ULEA UR4, UR5, UR4, 0x18 ;  /* 0x0000000405047291 */ /* 0x001fe4000f8ec03f */
[----:B------:R-:W-:Y:S07]  /*0a20*/  BAR.SYNC.DEFER_BLOCKING 0x5, 0x180 ;  /* 0x0146000000007b1d */ /* 0x000fee0000010000 */
[----:B------:R-:W0:Y:S01]  /*0a30*/  LDS.128 R12, [UR4+0x288d0] ;  /* 0x0288d004ff0c7984 */ /* 0x000e220008000c00 */
[----:B------:R-:W-:Y:S01]  /*0a40*/  ULDC UR4, c[0x0][0xc3c] ;  /* 0x00030f0000047ab9 */ /* 0x000fe20000000800 */
[----:B------:R-:W-:Y:S06]  /*0a50*/  BAR.ARV 0x4, 0x180 ;  /* 0x0106000000007b1d */ /* 0x000fec0000002000 */
[----:B0-----:R-:W-:-:S13]  /*0a60*/  ISETP.GE.AND P0, PT, R15, UR4, PT ;  /* 0x000000040f007c0c */ /* 0x001fda000bf06270 */
[----:B------:R-:W-:Y:S05]  /*0a70*/  @P0 EXIT ;  /* 0x000000000000094d */ /* 0x000fea0003800000 */
[----:B------:R-:W-:Y:S01]  /*0a80*/  VIADD R221, R6, 0xffffff80 ;  /* 0xffffff8006dd7836 */ /* 0x000fe20000000000 */
[----:B------:R-:W-:Y:S01]  /*0a90*/  R2UR UR5, R13 ;  /* 0x000000000d0572ca */ /* 0x000fe200000e0000 */
[----:B------:R-:W-:Y:S01]  /*0aa0*/  ULOP3.LUT UR49, UR36, 0x1, URZ, 0xfc, !UPT ;  /* 0x0000000124317892 */ /* 0x000fe2000f8efc3f */
[----:B------:R-:W-:Y:S01]  /*0ab0*/  R2UR UR7, R14 ;  /* 0x000000000e0772ca */ /* 0x000fe200000e0000 */
[----:B------:R-:W-:Y:S01]  /*0ac0*/  UMOV UR48, URZ ;  /* 0x0000003f00307c82 */ /* 0x000fe20008000000 */
[----:B------:R-:W-:Y:S01]  /*0ad0*/  SHF.R.S32.HI R0, RZ, 0x1f, R221 ;  /* 0x0000001fff007819 */ /* 0x000fe200000114dd */
[----:B------:R-:W-:Y:S01]  /*0ae0*/  UMOV UR50, URZ ;  /* 0x0000003f00327c82 */ /* 0x000fe20008000000 */
[----:B------:R-:W-:Y:S01]  /*0af0*/  R2UR UR6, R15 ;  /* 0x000000000f0672ca */ /* 0x000fe200000e0000 */
[----:B------:R-:W-:Y:S01]  /*0b00*/  UMOV UR47, URZ ;  /* 0x0000003f002f7c82 */ /* 0x000fe20008000000 */
[CC--:B------:R-:W-:Y:S02]  /*0b10*/  LEA.HI R3, R0.reuse, R221.reuse, RZ, 0x7 ;  /* 0x000000dd00037211 */ /* 0x0c0fe400078f38ff */
[----:B------:R-:W-:-:S02]  /*0b20*/  LEA.HI R4, R0, R221, RZ, 0x5 ;  /* 0x000000dd00047211 */ /* 0x000fc400078f28ff */
[----:B------:R-:W-:Y:S02]  /*0b30*/  LOP3.LUT R2, R3, 0xffffff80, RZ, 0xc0, !PT ;  /* 0xffffff8003027812 */ /* 0x000fe400078ec0ff */
[----:B------:R-:W-:Y:S01]  /*0b40*/  SHF.R.S32.HI R216, RZ, 0x7, R3 ;  /* 0x00000007ffd87819 */ /* 0x000fe20000011403 */
[----:B------:R-:W-:Y:S02]  /*0b50*/  IMAD.SHL.U32 R6, R4, 0x20, RZ ;  /* 0x0000002004067824 */ /* 0x000fe400078e00ff */
[----:B------:R-:W-:Y:S01]  /*0b60*/  IMAD.IADD R199, R221, 0x1, -R2 ;  /* 0x00000001ddc77824 */ /* 0x000fe200078e0a02 */
[----:B------:R-:W-:Y:S02]  /*0b70*/  LEA.HI R2, R0, R221, RZ, 0x4 ;  /* 0x000000dd00027211 */ /* 0x000fe400078f20ff */
[----:B------:R-:W-:Y:S02]  /*0b80*/  LOP3.LUT R7, R6, 0xfffffc00, RZ, 0xc0, !PT ;  /* 0xfffffc0006077812 */ /* 0x000fe400078ec0ff */
[----:B------:R-:W-:-:S02]  /*0b90*/  LOP3.LUT R4, R2, 0x3fffff0, RZ, 0xc0, !PT ;  /* 0x03fffff002047812 */ /* 0x000fc400078ec0ff */
[----:B------:R-:W-:Y:S02]  /*0ba0*/  SHF.R.S32.HI R5, RZ, 0x4, R2 ;  /* 0x00000004ff057819 */ /* 0x000fe40000011402 */
[----:B------:R-:W-:Y:S01]  /*0bb0*/  SHF.R.S32.HI R8, RZ, 0x1f, R199 ;  /* 0x0000001fff087819 */ /* 0x000fe200000114c7 */
[----:B------:R-:W-:Y:S01]  /*0bc0*/  IMAD.IADD R4, R221, 0x1, -R4 ;  /* 0x00000001dd047824 */ /* 0x000fe200078e0a04 */
[----:B------:R-:W-:Y:S02]  /*0bd0*/  LEA.HI R2, R2, R5, RZ, 0x1 ;  /* 0x0000000502027211 */ /* 0x000fe400078f08ff */
[----:B------:R-:W-:Y:S01]  /*0be0*/  LEA.HI R9, R8, R199, RZ, 0x2 ;  /* 0x000000c708097211 */ /* 0x000fe200078f10ff */
[----:B------:R-:W-:Y:S01]  /*0bf0*/  IMAD R7, R4, 0x40, R7 ;  /* 0x0000004004077824 */ /* 0x000fe200078e0207 */
[----:B------:R-:W-:Y:S02]  /*0c00*/  LEA.HI R4, R0, R221, RZ, 0x2 ;  /* 0x000000dd00047211 */ /* 0x000fe400078f10ff */
[----:B------:R-:W-:-:S02]  /*0c10*/  LOP3.LUT R2, R2, 0x1ffffffe, RZ, 0xc0, !PT ;  /* 0x1ffffffe02027812 */ /* 0x000fc400078ec0ff */
[----:B------:R-:W-:Y:S02]  /*0c20*/  LOP3.LUT R4, R4, 0xfffffffc, RZ, 0xc0, !PT ;  /* 0xfffffffc04047812 */ /* 0x000fe400078ec0ff */
[--C-:B------:R-:W-:Y:S01]  /*0c30*/  SHF.R.S32.HI R6, RZ, 0x2, R9.reuse ;  /* 0x00000002ff067819 */ /* 0x100fe20000011409 */
[----:B------:R-:W-:Y:S01]  /*0c40*/  IMAD.IADD R2, R5, 0x1, -R2 ;  /* 0x0000000105027824 */ /* 0x000fe200078e0a02 */
[----:B------:R-:W-:Y:S01]  /*0c50*/  SHF.R.S32.HI R11, RZ, 0x1f, R9 ;  /* 0x0000001fff0b7819 */ /* 0x000fe20000011409 */
[----:B------:R-:W-:Y:S01]  /*0c60*/  IMAD.IADD R4, R221, 0x1, -R4 ;  /* 0x00000001dd047824 */ /* 0x000fe200078e0a04 */
[----:B------:R-:W-:Y:S01]  /*0c70*/  LEA.HI R0, R0, R221, RZ, 0x3 ;  /* 0x000000dd00007211 */ /* 0x000fe200078f18ff */
[----:B------:R-:W-:Y:S01]  /*0c80*/  IMAD R218, R2, 0x8, R7 ;  /* 0x0000000802da7824 */ /* 0x000fe200078e0207 */
[----:B------:R-:W-:Y:S02]  /*0c90*/  LEA.HI R11, R11, R6, RZ, 0x3 ;  /* 0x000000060b0b7211 */ /* 0x000fe400078f18ff */
[----:B------:R-:W-:-:S02]  /*0ca0*/  LEA.HI R2, R4, R4, RZ, 0x1 ;  /* 0x0000000404027211 */ /* 0x000fc400078f08ff */
[----:B------:R-:W-:Y:S02]  /*0cb0*/  LOP3.LUT R22, R0, 0xfffffff8, RZ, 0xc0, !PT ;  /* 0xfffffff800167812 */ /* 0x000fe400078ec0ff */
[----:B------:R-:W-:Y:S02]  /*0cc0*/  LOP3.LUT R5, R2, 0x1ffffffe, RZ, 0xc0, !PT ;  /* 0x1ffffffe02057812 */ /* 0x000fe400078ec0ff */
[----:B------:R-:W-:Y:S01]  /*0cd0*/  LOP3.LUT R2, R9, 0x7ffffffc, RZ, 0xc0, !PT ;  /* 0x7ffffffc09027812 */ /* 0x000fe200078ec0ff */
[----:B------:R-:W-:Y:S01]  /*0ce0*/  IMAD.IADD R22, R221, 0x1, -R22 ;  /* 0x00000001dd167824 */ /* 0x000fe200078e0a16 */
[----:B------:R-:W-:Y:S01]  /*0cf0*/  LOP3.LUT R11, R11, 0xfffffff8, RZ, 0xc0, !PT ;  /* 0xfffffff80b0b7812 */ /* 0x000fe200078ec0ff */
[----:B------:R-:W-:Y:S01]  /*0d00*/  IMAD.IADD R4, R4, 0x1, -R5 ;  /* 0x0000000104047824 */ /* 0x000fe200078e0a05 */
[----:B------:R-:W-:Y:S01]  /*0d10*/  LEA.HI R8, R8, R199, RZ, 0x5 ;  /* 0x000000c708087211 */ /* 0x000fe200078f28ff */
[----:B------:R-:W-:Y:S01]  /*0d20*/  IMAD.IADD R2, R199, 0x1, -R2 ;  /* 0x00000001c7027824 */ /* 0x000fe200078e0a02 */
[----:B------:R-:W-:Y:S01]  /*0d30*/  LEA.HI R3, R3, R216, RZ, 0x1 ;  /* 0x000000d803037211 */ /* 0x000fe200078f08ff */
[----:B------:R-:W-:Y:S01]  /*0d40*/  IMAD.IADD R11, R6, 0x1, -R11 ;  /* 0x00000001060b7824 */ /* 0x000fe200078e0a0b */
[----:B------:R-:W-:Y:S01]  /*0d50*/  SHF.R.S32.HI R8, RZ, 0x5, R8 ;  /* 0x00000005ff087819 */ /* 0x000fe20000011408 */
[----:B------:R-:W-:Y:S01]  /*0d60*/  IMAD.SHL.U32 R18, R22, 0x8, RZ ;  /* 0x0000000816127824 */ /* 0x000fe200078e00ff */
[----:B------:R-:W-:Y:S01]  /*0d70*/  LOP3.LUT R3, R3, 0x3fffffe, RZ, 0xc0, !PT ;  /* 0x03fffffe03037812 */ /* 0x000fe200078ec0ff */
[----:B------:R-:W-:Y:S01]  /*0d80*/  IMAD.SHL.U32 R16, R2, 0x2, RZ ;  /* 0x0000000202107824 */ /* 0x000fe200078e00ff */
[----:B------:R-:W-:Y:S01]  /*0d90*/  SHF.R.S32.HI R198, RZ, 0x3, R0 ;  /* 0x00000003ffc67819 */ /* 0x000fe20000011400 */
[----:B------:R-:W-:Y:S01]  /*0da0*/  IMAD R8, R8, 0x10, R11 ;  /* 0x0000001008087824 */ /* 0x000fe200078e020b */
[----:B------:R-:W-:Y:S01]  /*0db0*/  SHF.R.S32.HI R220, RZ, 0x1f, R18 ;  /* 0x0000001fffdc7819 */ /* 0x000fe20000011412 */
[----:B------:R-:W-:Y:S01]  /*0dc0*/  IMAD.IADD R3, R216, 0x1, -R3 ;  /* 0x00000001d8037824 */ /* 0x000fe200078e0a03 */
[----:B------:R-:W-:Y:S01]  /*0dd0*/  SHF.R.S32.HI R215, RZ, 0x1f, R16 ;  /* 0x0000001fffd77819 */ /* 0x000fe20000011410 */
[----:B------:R-:W-:-:S02]  /*0de0*/  VIADD R19, R18, 0x40 ;  /* 0x0000004012137836 */ /* 0x000fc40000000000 */
[C---:B------:R-:W-:Y:S02]  /*0df0*/  VIADD R197, R16.reuse, 0x8 ;  /* 0x0000000810c57836 */ /* 0x040fe40000000000 */
        /* <DEDUP_REMOVED lines=26> */
[----:B------:R-:W-:Y:S01]  /*0fa0*/  VIADD R23, R16, 0x78 ;  /* 0x0000007810177836 */ /* 0x000fe20000000000 */
[----:B------:R-:W-:Y:S01]  /*0fb0*/  SHF.R.S32.HI R202, RZ, 0x1f, R185 ;  /* 0x0000001fffca7819 */ /* 0x000fe200000114b9 */
[----:B------:R-:W-:Y:S01]  /*0fc0*/  IMAD R217, R3, 0x40, R8 ;  /* 0x0000004003d97824 */ /* 0x000fe200078e0208 */
[----:B------:R-:W-:-:S02]  /*0fd0*/  SHF.R.S32.HI R201, RZ, 0x1f, R184 ;  /* 0x0000001fffc97819 */ /* 0x000fc400000114b8 */
[----:B------:R-:W-:Y:S01]  /*0fe0*/  SHF.R.S32.HI R200, RZ, 0x1f, R23 ;  /* 0x0000001fffc87819 */ /* 0x000fe20000011417 */
[----:B------:R-:W-:-:S07]  /*0ff0*/  IMAD R17, R4, 0x8, R217 ;  /* 0x0000000804117824 */ /* 0x000fce00078e02d9 */
.L_x_1275:
[----:B------:R-:W-:Y:S02]  /*1000*/  ULDC.64 UR8, c[0x0][0xa28] ;  /* 0x00028a0000087ab9 */ /* 0x000fe40000000a00 */
[----:B------:R-:W-:-:S04]  /*1010*/  UISETP.NE.U32.AND UP0, UPT, UR8, URZ, UPT ;  /* 0x0000003f0800728c */ /* 0x000fc8000bf05070 */
[----:B------:R-:W-:-:S03]  /*1020*/  UISETP.NE.AND.EX UP0, UPT, UR9, URZ, UPT, UP0 ;  /* 0x0000003f0900728c */ /* 0x000fc6000bf05300 */
[----:B------:R-:W-:Y:S02]  /*1030*/  ULDC.64 UR8, c[0x0][0xa18] ;  /* 0x0002860000087ab9 */ /* 0x000fe40000000a00 */
[----:B------:R-:W-:Y:S01]  /*1040*/  UISETP.NE.U32.AND UP1, UPT, UR8, URZ, UPT ;  /* 0x0000003f0800728c */ /* 0x000fe2000bf25070 */
[----:B------:R-:W-:-:S03]  /*1050*/  PLOP3.LUT P0, PT, PT, PT, UP0, 0x80, 0x0 ;  /* 0x000000000000781c */ /* 0x000fc60003f0f008 */
[----:B------:R-:W-:-:S03]  /*1060*/  UISETP.NE.AND.EX UP1, UPT, UR9, URZ, UPT, UP1 ;  /* 0x0000003f0900728c */ /* 0x000fc6000bf25310 */
[----:B------:R-:W-:Y:S02]  /*1070*/  @UP0 ULDC.64 UR8, c[0x0][0xa28] ;  /* 0x00028a0000080ab9 */ /* 0x000fe40000000a00 */
[----:B------:R-:W-:Y:S01]  /*1080*/  @UP0 UIMAD.WIDE UR8, UR6, 0x4, UR8 ;  /* 0x00000004060808a5 */ /* 0x000fe2000f8e0208 */
[----:B------:R-:W-:-:S05]  /*1090*/  PLOP3.LUT P2, PT, PT, PT, UP1, 0x80, 0x0 ;  /* 0x000000000000781c */ /* 0x000fca0003f4f018 */
[----:B------:R-:W-:Y:S01]  /*10a0*/  @UP1 ULDC.64 UR10, c[0x0][0xa18] ;  /* 0x00028600000a1ab9 */ /* 0x000fe20000000a00 */
[----:B0-2---:R-:W-:Y:S02]  /*10b0*/  IMAD.U32 R2, RZ, RZ, UR8 ;  /* 0x00000008ff027e24 */ /* 0x005fe4000f8e00ff */
[----:B------:R-:W-:Y:S01]  /*10c0*/  IMAD.U32 R3, RZ, RZ, UR9 ;  /* 0x00000009ff037e24 */ /* 0x000fe2000f8e00ff */
[----:B------:R-:W-:Y:S02]  /*10d0*/  @UP1 UIMAD.WIDE UR8, UR6, 0x4, UR10 ;  /* 0x00000004060818a5 */ /* 0x000fe4000f8e020a */
[----:B------:R-:W-:Y:S02]  /*10e0*/  ULOP3.LUT UR4, UR7, 0xff000000, URZ, 0xc0, !UPT ;  /* 0xff00000007047892 */ /* 0x000fe4000f8ec03f */
[----:B------:R-:W2:Y:S01]  /*10f0*/  @P0 LDG.E R2, desc[UR52][R2.64] ;  /* 0x0000003402020981 */ /* 0x000ea2000c1e1900 */
[----:B------:R-:W-:Y:S01]  /*1100*/  ULDC.64 UR10, c[0x0][0xa20] ;  /* 0x00028800000a7ab9 */ /* 0x000fe20000000a00 */
[----:B---3--:R-:W-:-:S02]  /*1110*/  IMAD.U32 R4, RZ, RZ, UR8 ;  /* 0x00000008ff047e24 */ /* 0x008fc4000f8e00ff */
[----:B------:R-:W-:Y:S01]  /*1120*/  IMAD.U32 R5, RZ, RZ, UR9 ;  /* 0x00000009ff057e24 */ /* 0x000fe2000f8e00ff */
[----:B------:R-:W-:-:S04]  /*1130*/  ULDC.64 UR8, c[0x0][0x418] ;  /* 0x0001060000087ab9 */ /* 0x000fc80000000a00 */
[----:B------:R-:W3:Y:S01]  /*1140*/  @P2 LDG.E R4, desc[UR52][R4.64] ;  /* 0x0000003404042981 */ /* 0x000ee2000c1e1900 */
[----:B------:R-:W-:Y:S01]  /*1150*/  UISETP.NE.U32.AND UP0, UPT, UR8, URZ, UPT ;  /* 0x0000003f0800728c */ /* 0x000fe2000bf05070 */
[----:B------:R-:W-:Y:S01]  /*1160*/  ISETP.NE.U32.AND P1, PT, RZ, UR10, PT ;  /* 0x0000000aff007c0c */ /* 0x000fe2000bf25070 */
[----:B------:R-:W-:Y:S02]  /*1170*/  ULOP3.LUT UR45, UR7, 0xff0000, URZ, 0xc0, !UPT ;  /* 0x00ff0000072d7892 */ /* 0x000fe4000f8ec03f */
[----:B------:R-:W-:Y:S01]  /*1180*/  UISETP.NE.AND.EX UP0, UPT, UR9, URZ, UPT, UP0 ;  /* 0x0000003f0900728c */ /* 0x000fe2000bf05300 */
[----:B------:R-:W-:Y:S01]  /*1190*/  ISETP.NE.AND.EX P1, PT, RZ, UR11, PT, P1 ;  /* 0x0000000bff007c0c */ /* 0x000fe2000bf25310 */
[----:B------:R-:W-:Y:S01]  /*11a0*/  ULDC UR8, c[0x0][0x424] ;  /* 0x0001090000087ab9 */ /* 0x000fe20000000800 */
[----:B------:R-:W-:Y:S02]  /*11b0*/  USHF.R.U32.HI UR4, URZ, 0x8, UR4 ;  /* 0x000000083f047899 */ /* 0x000fe40008011604 */
[----:B------:R-:W-:Y:S01]  /*11c0*/  USEL UR8, UR8, 0x1, UP0 ;  /* 0x0000000108087887 */ /* 0x000fe20008000000 */
[----:B------:R-:W-:Y:S01]  /*11d0*/  ULDC UR9, c[0x0][0x2f0] ;  /* 0x0000bc0000097ab9 */ /* 0x000fe20000000800 */
[----:B------:R-:W-:Y:S01]  /*11e0*/  UMOV UR38, URZ ;  /* 0x0000003f00267c82 */ /* 0x000fe20008000000 */
[----:B------:R-:W-:Y:S01]  /*11f0*/  ULEA.HI UR45, UR45, UR4, URZ, 0x10 ;  /* 0x000000042d2d7291 */ /* 0x000fe2000f8f803f */
[----:B------:R-:W-:Y:S01]  /*1200*/  ULDC UR46, c[0x0][0x288] ;  /* 0x0000a200002e7ab9 */ /* 0x000fe20000000800 */
[----:B------:R-:W-:-:S02]  /*1210*/  UIMAD UR4, UR8, UR9, URZ ;  /* 0x00000009080472a4 */ /* 0x000fc4000f8e023f */
[----:B------:R-:W-:Y:S01]  /*1220*/  ULOP3.LUT UR42, UR7, 0xffff, URZ, 0xc0, !UPT ;  /* 0x0000ffff072a7892 */ /* 0x000fe2000f8ec03f */
[----:B--2---:R-:W-:Y:S02]  /*1230*/  @P0 R2UR UR38, R2 ;  /* 0x00000000022602ca */ /* 0x004fe400000e0000 */
[----:B---3--:R-:W-:Y:S01]  /*1240*/  @P2 R2UR UR46, R4 ;  /* 0x00000000042e22ca */ /* 0x008fe200000e0000 */
[----:B-1--45:R-:W-:-:S14]  /*1250*/  @P2 BRA `(.L_x_1172) ;  /* 0x0000000000342947 */ /* 0x032fdc0003800000 */
[----:B------:R-:W-:Y:S02]  /*1260*/  ULDC.64 UR8, c[0x0][0xa00] ;  /* 0x0002800000087ab9 */ /* 0x000fe40000000a00 */
[----:B------:R-:W-:-:S04]  /*1270*/  ISETP.NE.U32.AND P0, PT, RZ, UR8, PT ;  /* 0x00000008ff007c0c */ /* 0x000fc8000bf05070 */
[----:B------:R-:W-:-:S13]  /*1280*/  ISETP.NE.AND.EX P0, PT, RZ, UR9, PT, P0 ;  /* 0x00000009ff007c0c */ /* 0x000fda000bf05300 */
[----:B------:R-:W-:Y:S05]  /*1290*/  @!P0 BRA `(.L_x_1172) ;  /* 0x0000000000248947 */ /* 0x000fea0003800000 */
[----:B------:R-:W-:Y:S02]  /*12a0*/  ULDC.64 UR8, c[0x0][0xa00] ;  /* 0x0002800000087ab9 */ /* 0x000fe40000000a00 */
        /* <DEDUP_REMOVED lines=8> */
.L_x_1172:
[----:B------:R-:W-:Y:S01]  /*1330*/  UMOV UR43, UR6 ;  /* 0x00000006002b7c82 */ /* 0x000fe20008000000 */
[----:B------:R-:W-:Y:S05]  /*1340*/  @!P1 BRA `(.L_x_1173) ;  /* 0x00000000001c9947 */ /* 0x000fea0003800000 */
[----:B------:R-:W-:Y:S02]  /*1350*/  ULDC.64 UR8, c[0x0][0xa20] ;  /* 0x0002880000087ab9 */ /* 0x000fe40000000a00 */
[----:B------:R-:W-:-:S06]  /*1360*/  UIMAD.WIDE UR6, UR6, 0x4, UR8 ;  /* 0x00000004060678a5 */ /* 0x000fcc000f8e0208 */
[----:B------:R-:W-:Y:S02]  /*1370*/  IMAD.U32 R2, RZ, RZ, UR6 ;  /* 0x00000006ff027e24 */ /* 0x000fe4000f8e00ff */
[----:B------:R-:W-:-:S05]  /*1380*/  IMAD.U32 R3, RZ, RZ, UR7 ;  /* 0x00000007ff037e24 */ /* 0x000fca000f8e00ff */
[----:B------:R-:W2:Y:S02]  /*1390*/  LDG.E R2, desc[UR52][R2.64] ;  /* 0x0000003402027981 */ /* 0x000ea4000c1e1900 */
[----:B--2---:R-:W-:Y:S01]  /*13a0*/  R2UR UR4, R2 ;  /* 0x00000000020472ca */ /* 0x004fe200000e0000 */
[----:B------:R-:W-:-:S14]  /*13b0*/  BRA `(.L_x_1174) ;  /* 0x0000000000347947 */ /* 0x000fdc0003800000 */
.L_x_1173:
        /* <DEDUP_REMOVED lines=13> */
.L_x_1174:
[----:B------:R-:W-:Y:S01]  /*1490*/  ULDC UR6, c[0x0][0x448] ;  /* 0x0001120000067ab9 */ /* 0x000fe20000000800 */
[----:B------:R-:W-:Y:S02]  /*14a0*/  USHF.L.U32 UR37, UR5, 0x7, URZ ;  /* 0x0000000705257899 */ /* 0x000fe4000800063f */
[----:B------:R-:W-:Y:S02]  /*14b0*/  UISETP.NE.AND UP0, UPT, UR6, 0x1, UPT ;  /* 0x000000010600788c */ /* 0x000fe4000bf05270 */
[----:B------:R-:W-:Y:S02]  /*14c0*/  UIADD3 UR38, -UR38, UR4, URZ ;  /* 0x0000000426267290 */ /* 0x000fe4000fffe13f */
[----:B------:R-:W-:Y:S01]  /*14d0*/  UIADD3 UR8, UR37, 0x7f, URZ ;  /* 0x0000007f25087890 */ /* 0x000fe2000fffe03f */
[----:B------:R-:W-:Y:S01]  /*14e0*/  ULDC.64 UR4, c[0x0][0x9e0] ;  /* 0x0002780000047ab9 */ /* 0x000fe20000000a00 */
[----:B------:R-:W-:Y:S02]  /*14f0*/  UIADD3 UR9, UR38, 0x1, -UR46 ;  /* 0x0000000126097890 */ /* 0x000fe4000fffe82e */
[----:B------:R-:W-:-:S03]  /*1500*/  UISETP.GE.AND UP1, UPT, UR5, 0x1, UPT ;  /* 0x000000010500788c */ /* 0x000fc6000bf26270 */
[----:B------:R-:W-:Y:S01]  /*1510*/  @UP0 ULDC UR6, c[0x0][0x44c] ;  /* 0x0001130000060ab9 */ /* 0x000fe20000000800 */
[----:B------:R-:W-:Y:S01]  /*1520*/  @UP0 ULDC UR10, c[0x0][0x450] ;  /* 0x00011400000a0ab9 */ /* 0x000fe20000000800 */
[----:B------:R-:W-:Y:S01]  /*1530*/  UIMAD.WIDE.U32 UR6, UR8, UR6, URZ ;  /* 0x00000006080672a5 */ /* 0x000fe2000f8e003f */
[----:B------:R-:W-:-:S03]  /*1540*/  PLOP3.LUT P1, PT, PT, PT, UP1, 0x80, 0x0 ;  /* 0x000000000000781c */ /* 0x000fc60003f2f018 */
[----:B------:R-:W-:-:S04]  /*1550*/  @UP0 USHF.R.U32.HI UR8, URZ, UR10, UR7 ;  /* 0x0000000a3f080299 */ /* 0x000fc80008011607 */
[----:B------:R-:W-:-:S04]  /*1560*/  UIADD3 UR9, UR9, UR8, URZ ;  /* 0x0000000809097290 */ /* 0x000fc8000fffe03f */
[----:B------:R-:W-:Y:S02]  /*1570*/  UIADD3 UR4, UR9, UR4, URZ ;  /* 0x0000000409047290 */ /* 0x000fe4000fffe03f */
[----:B------:R-:W-:Y:S10]  /*1580*/  @!P1 BRA `(.L_x_1175) ;  /* 0x0000000000449947 */ /* 0x000ff40003800000 */
        /* <DEDUP_REMOVED lines=10> */
.L_x_1176:
[----:B------:R-:W-:-:S11]  /*1630*/  UISETP.NE.AND UP1, UPT, UR5, 0x1, UPT ;  /* 0x000000010500788c */ /* 0x000fd6000bf25270 */
[----:B------:R-:W-:Y:S02]  /*1640*/  @UP1 ULDC.64 UR10, c[0x0][0x9e8] ;  /* 0x00027a00000a1ab9 */ /* 0x000fe40000000a00 */
[----:B------:R-:W-:-:S04]  /*1650*/  UIMAD.WIDE.U32 UR6, UR8, UR10, URZ ;  /* 0x0000000a080672a5 */ /* 0x000fc8000f8e003f */
[----:B------:R-:W-:-:S12]  /*1660*/  @UP1 USHF.R.U32.HI UR8, URZ, UR11, UR7 ;  /* 0x0000000b3f081299 */ /* 0x000fd80008011607 */
.L_x_1177:
[----:B------:R-:W-:-:S04]  /*1670*/  UIMAD UR8, UR8, UR5, UR5 ;  /* 0x00000005080872a4 */ /* 0x000fc8000f8e0205 */
[----:B------:R-:W-:-:S04]  /*1680*/  UISETP.LT.AND UP1, UPT, UR4, UR8, UPT ;  /* 0x000000080400728c */ /* 0x000fc8000bf21270 */
[----:B------:R-:W-:-:S12]  /*1690*/  USEL UR4, UR4, UR8, UP1 ;  /* 0x0000000804047287 */ /* 0x000fd80008800000 */
.L_x_1175:
[----:B------:R-:W-:Y:S02]  /*16a0*/  UIADD3 UR8, UR38, 0x7f, URZ ;  /* 0x0000007f26087890 */ /* 0x000fe4000fffe03f */
[----:B------:R-:W-:Y:S02]  /*16b0*/  UIADD3 UR9, UR4, 0x7f, URZ ;  /* 0x0000007f04097890 */ /* 0x000fe4000fffe03f */
[----:B------:R-:W-:Y:S02]  /*16c0*/  USHF.R.S32.HI UR4, URZ, 0x1f, UR8 ;  /* 0x0000001f3f047899 */ /* 0x000fe40008011408 */
[----:B------:R-:W-:Y:S01]  /*16d0*/  USHF.R.S32.HI UR10, URZ, 0x1f, UR9 ;  /* 0x0000001f3f0a7899 */ /* 0x000fe20008011409 */
[----:B------:R-:W-:Y:S01]  /*16e0*/  @UP0 ULDC UR6, c[0x0][0x44c] ;  /* 0x0001130000060ab9 */ /* 0x000fe20000000800 */
[----:B------:R-:W-:Y:S02]  /*16f0*/  ULEA.HI UR4, UR4, UR8, URZ, 0x7 ;  /* 0x0000000804047291 */ /* 0x000fe4000f8f383f */
[----:B------:R-:W-:-:S02]  /*1700*/  ULEA.HI UR10, UR10, UR9, URZ, 0x7 ;  /* 0x000000090a0a7291 */ /* 0x000fc4000f8f383f */
[----:B------:R-:W-:Y:S01]  /*1710*/  UIMAD.WIDE.U32 UR6, UR37, UR6, URZ ;  /* 0x00000006250672a5 */ /* 0x000fe2000f8e003f */
[----:B------:R-:W-:Y:S01]  /*1720*/  @UP0 ULDC UR12, c[0x0][0x450] ;  /* 0x00011400000c0ab9 */ /* 0x000fe20000000800 */
[----:B------:R-:W-:Y:S01]  /*1730*/  UMOV UR11, UR37 ;  /* 0x00000025000b7c82 */ /* 0x000fe20008000000 */
[----:B------:R-:W-:Y:S02]  /*1740*/  USHF.R.S32.HI UR4, URZ, 0x7, UR4 ;  /* 0x000000073f047899 */ /* 0x000fe40008011404 */
[----:B------:R-:W-:Y:S02]  /*1750*/  USHF.R.S32.HI UR10, URZ, 0x7, UR10 ;  /* 0x000000073f0a7899 */ /* 0x000fe4000801140a */
[----:B------:R-:W-:Y:S02]  /*1760*/  UIADD3 UR54, UR38, -UR46, URZ ;  /* 0x8000002e26367290 */ /* 0x000fe4000fffe03f */
[----:B------:R-:W-:Y:S02]  /*1770*/  @UP0 USHF.R.U32.HI UR11, URZ, UR12, UR7 ;  /* 0x0000000c3f0b0299 */ /* 0x000fe40008011607 */
[----:B------:R-:W-:-:S02]  /*1780*/  UISETP.LT.AND UP0, UPT, UR4, UR10, UPT ;  /* 0x0000000a0400728c */ /* 0x000fc4000bf01270 */
        /* <DEDUP_REMOVED lines=15> */
.L_x_1179:
[----:B------:R-:W-:-:S11]  /*1880*/  UISETP.NE.AND UP0, UPT, UR5, 0x1, UPT ;  /* 0x000000010500788c */ /* 0x000fd6000bf05270 */
[----:B------:R-:W-:Y:S02]  /*1890*/  @UP0 ULDC.64 UR10, c[0x0][0x9e8] ;  /* 0x00027a00000a0ab9 */ /* 0x000fe40000000a00 */
[----:B------:R-:W-:-:S04]  /*18a0*/  UIMAD.WIDE.U32 UR8, UR7, UR10, URZ ;  /* 0x0000000a070872a5 */ /* 0x000fc8000f8e003f */
[----:B------:R-:W-:-:S12]  /*18b0*/  @UP0 USHF.R.U32.HI UR7, URZ, UR11, UR9 ;  /* 0x0000000b3f070299 */ /* 0x000fd80008011609 */
.L_x_1180:
[----:B------:R-:W-:-:S04]  /*18c0*/  UIMAD UR5, UR7, UR5, URZ ;  /* 0x00000005070572a4 */ /* 0x000fc8000f8e023f */
[----:B------:R-:W-:-:S04]  /*18d0*/  UISETP.LT.AND UP0, UPT, UR4, UR5, UPT ;  /* 0x000000050400728c */ /* 0x000fc8000bf01270 */
[----:B------:R-:W-:-:S12]  /*18e0*/  USEL UR4, UR4, UR5, !UP0 ;  /* 0x0000000504047287 */ /* 0x000fd8000c000000 */
.L_x_1178:
[----:B------:R-:W-:Y:S02]  /*18f0*/  USHF.R.S32.HI UR5, URZ, 0x1f, UR4 ;  /* 0x0000001f3f057899 */ /* 0x000fe40008011404 */
[----:B------:R-:W-:Y:S02]  /*1900*/  ULOP3.LUT UR39, UR45, 0xff, URZ, 0xc0, !UPT ;  /* 0x000000ff2d277892 */ /* 0x000fe4000f8ec03f */
[----:B------:R-:W-:Y:S02]  /*1910*/  ULEA.HI UR5, UR5, UR4, URZ, 0x7 ;  /* 0x0000000405057291 */ /* 0x000fe4000f8f383f */
[----:B------:R-:W-:Y:S02]  /*1920*/  USHF.R.U32.HI UR45, URZ, 0x10, UR45 ;  /* 0x000000103f2d7899 */ /* 0x000fe4000801162d */
[----:B------:R-:W-:Y:S01]  /*1930*/  USHF.R.S32.HI UR5, URZ, 0x7, UR5 ;  /* 0x000000073f057899 */ /* 0x000fe20008011405 */
[----:B------:R-:W-:-:S03]  /*1940*/  UMOV UR4, URZ ;  /* 0x0000003f00047c82 */ /* 0x000fc60008000000 */
[----:B------:R-:W-:-:S04]  /*1950*/  UISETP.LT.AND UP0, UPT, URZ, UR5, UPT ;  /* 0x000000053f00728c */ /* 0x000fc8000bf01270 */
[----:B------:R-:W-:-:S04]  /*1960*/  USEL UR40, URZ, UR5, !UP0 ;  /* 0x000000053f287287 */ /* 0x000fc8000c000000 */
[----:B------:R-:W-:-:S06]  /*1970*/  UISETP.GT.AND UP0, UPT, UR6, UR40, UPT ;  /* 0x000000280600728c */ /* 0x000fcc000bf04270 */
[----:B------:R-:W-:-:S13]  /*1980*/  PLOP3.LUT P0, PT, PT, PT, UP0, 0x80, 0x0 ;  /* 0x000000000000781c */ /* 0x000fda0003f0f008 */
[----:B------:R-:W-:Y:S05]  /*1990*/  @!P0 BRA `(.L_x_1181) ;  /* 0x0000000000948947 */ /* 0x000fea0003800000 */
[----:B------:R-:W-:Y:S01]  /*19a0*/  UISETP.NE.AND UP0, UPT, UR45, URZ, UPT ;  /* 0x0000003f2d00728c */ /* 0x000fe2000bf05270 */
[----:B------:R-:W-:-:S03]  /*19b0*/  ULDC UR4, c[0x0][0x9f0] ;  /* 0x00027c0000047ab9 */ /* 0x000fc60000000800 */
[----:B------:R-:W-:-:S04]  /*19c0*/  USEL UR10, UR45, UR4, UP0 ;  /* 0x000000042d0a7287 */ /* 0x000fc80008000000 */
[----:B------:R-:W-:Y:S02]  /*19d0*/  UIADD3 UR4, UR10, -0x1, UR6 ;  /* 0xffffffff0a047890 */ /* 0x000fe4000fffe006 */
[----:B------:R-:W-:Y:S02]  /*19e0*/  IMAD.U32 R3, RZ, RZ, UR10 ;  /* 0x0000000aff037e24 */ /* 0x000fe4000f8e00ff */
[----:B------:R-:W-:-:S03]  /*19f0*/  UIADD3 UR7, -UR40, UR4, URZ ;  /* 0x0000000428077290 */ /* 0x000fc6000fffe13f */
[-C--:B------:R-:W-:Y:S01]  /*1a00*/  IABS R0, R3.reuse ;  /* 0x0000000300007213 */ /* 0x080fe20000000000 */
[----:B------:R-:W-:Y:S01]  /*1a10*/  UMOV UR4, URZ ;  /* 0x0000003f00047c82 */ /* 0x000fe20008000000 */
[----:B------:R-:W-:Y:S01]  /*1a20*/  IABS R5, R3 ;  /* 0x0000000300057213 */ /* 0x000fe20000000000 */
[----:B------:R-:W-:Y:S01]  /*1a30*/  IMAD.U32 R4, RZ, RZ, UR7 ;  /* 0x00000007ff047e24 */ /* 0x000fe2000f8e00ff */
[----:B------:R-:W-:Y:S01]  /*1a40*/  R2UR UR11, R0 ;  /* 0x00000000000b72ca */ /* 0x000fe200000e0000 */
[----:B------:R-:W-:-:S03]  /*1a50*/  ULOP3.LUT UR7, UR7, UR10, URZ, 0x3c, !UPT ;  /* 0x0000000a07077292 */ /* 0x000fc6000f8e3c3f */
[----:B------:R-:W-:-:S05]  /*1a60*/  IABS R4, R4 ;  /* 0x0000000400047213 */ /* 0x000fca0000000000 */
[----:B------:R-:W-:-:S04]  /*1a70*/  IMAD.MOV.U32 R3, RZ, RZ, R4 ;  /* 0x000000ffff037224 */ /* 0x000fc800078e0004 */
[----:B------:R-:W0:Y:S01]  /*1a80*/  I2F.RP R0, UR11 ;  /* 0x0000000b00007d06 */ /* 0x000e220008209400 */
[----:B------:R-:W-:-:S07]  /*1a90*/  R2UR UR9, R3 ;  /* 0x00000000030972ca */ /* 0x000fce00000e0000 */
[----:B0-----:R-:W0:Y:S02]  /*1aa0*/  MUFU.RCP R0, R0 ;  /* 0x0000000000007308 */ /* 0x001e240000001000 */
[----:B0-----:R-:W-:Y:S02]  /*1ab0*/  VIADD R2, R0, 0xffffffe ;  /* 0x0ffffffe00027836 */ /* 0x001fe40000000000 */
        /* <DEDUP_REMOVED lines=19> */
.L_x_1181:
[----:B------:R-:W-:Y:S01]  /*1bf0*/  UIMAD UR40, UR39, UR4, UR40 ;  /* 0x00000004272872a4 */ /* 0x000fe2000f8e0228 */
[----:B------:R-:W-:Y:S01]  /*1c00*/  IMAD.U32 R90, RZ, RZ, UR6 ;  /* 0x00000006ff5a7e24 */ /* 0x000fe2000f8e00ff */
[----:B------:R-:W-:Y:S01]  /*1c10*/  PLOP3.LUT P0, PT, PT, PT, PT, 0x80, 0x0 ;  /* 0x000000000000781c */ /* 0x000fe20003f0f070 */
[----:B------:R-:W-:Y:S01]  /*1c20*/  IMAD.U32 R3, RZ, RZ, UR4 ;  /* 0x00000004ff037e24 */ /* 0x000fe2000f8e00ff */
[----:B------:R-:W-:Y:S02]  /*1c30*/  CS2R R20, SRZ ;  /* 0x0000000000147805 */ /* 0x000fe4000001ff00 */
[----:B------:R-:W-:Y:S02]  /*1c40*/  CS2R R150, SRZ ;  /* 0x0000000000967805 */ /* 0x000fe4000001ff00 */
[----:B------:R-:W-:Y:S02]  /*1c50*/  CS2R R148, SRZ ;  /* 0x0000000000947805 */ /* 0x000fe4000001ff00 */
[----:B------:R-:W-:-:S02]  /*1c60*/  CS2R R146, SRZ ;  /* 0x0000000000927805 */ /* 0x000fc4000001ff00 */
[----:B------:R-:W-:Y:S02]  /*1c70*/  VIADDMNMX R90, R3, UR40, R90, PT ;  /* 0x00000028035a7c46 */ /* 0x000fe4000b80015a */
[----:B------:R-:W-:Y:S02]  /*1c80*/  CS2R R144, SRZ ;  /* 0x0000000000907805 */ /* 0x000fe4000001ff00 */
[----:B------:R-:W-:Y:S02]  /*1c90*/  CS2R R142, SRZ ;  /* 0x00000000008e7805 */ /* 0x000fe4000001ff00 */
[----:B------:R-:W-:Y:S02]  /*1ca0*/  CS2R R140, SRZ ;  /* 0x00000000008c7805 */ /* 0x000fe4000001ff00 */
[----:B------:R-:W-:Y:S02]  /*1cb0*/  ISETP.GT.AND P1, PT, R90, UR40, PT ;  /* 0x000000285a007c0c */ /* 0x000fe4000bf24270 */
        /* <DEDUP_REMOVED lines=27> */
[----:B------:R-:W0:Y:S01]  /*1e70*/  SHFL.IDX PT, R0, R216, RZ, 0x1f ;  /* 0x00001fffd8007589 */ /* 0x000e2200000e0000 */
[----:B------:R-:W1:Y:S01]  /*1e80*/  S2UR UR5, SR_CgaCtaId ;  /* 0x00000000000579c3 */ /* 0x000e620000008800 */
[----:B------:R-:W-:Y:S01]  /*1e90*/  UMOV UR41, 0x400 ;  /* 0x0000040000297882 */ /* 0x000fe20000000000 */
[----:B0-----:R-:W-:Y:S01]  /*1ea0*/  R2UR UR44, R0 ;  /* 0x00000000002c72ca */ /* 0x001fe200000e0000 */
[----:B-1----:R-:W-:-:S04]  /*1eb0*/  ULEA UR41, UR5, UR41, 0x18 ;  /* 0x0000002905297291 */ /* 0x002fc8000f8ec03f */
[----:B------:R-:W-:-:S04]  /*1ec0*/  UIADD3 UR5, UR41, 0x10400, URZ ;  /* 0x0001040029057890 */ /* 0x000fc8000fffe03f */
[----:B------:R-:W-:-:S04]  /*1ed0*/  ULOP3.LUT UP0, URZ, UR5, 0x3ff, URZ, 0xc0, !UPT ;  /* 0x000003ff053f7892 */ /* 0x000fc8000f80c03f */
[----:B------:R-:W-:Y:S02]  /*1ee0*/  ULEA.HI UR4, UR44, UR44, URZ, 0x1 ;  /* 0x0000002c2c047291 */ /* 0x000fe4000f8f083f */
[----:B------:R-:W-:Y:S02]  /*1ef0*/  PLOP3.LUT P0, PT, PT, PT, UP0, 0x80, 0x0 ;  /* 0x000000000000781c */ /* 0x000fe40003f0f008 */
        /* <DEDUP_REMOVED lines=22> */
.L_x_1183:
[----:B------:R-:W-:Y:S01]  /*2060*/  ULEA.HI UR4, UR48, UR48, URZ, 0x1 ;  /* 0x0000003030047291 */ /* 0x000fe2000f8f083f */
[----:B------:R-:W-:-:S03]  /*2070*/  IMAD.U32 R2, RZ, RZ, UR49 ;  /* 0x00000031ff027e24 */ /* 0x000fc6000f8e00ff */
[----:B------:R-:W-:Y:S02]  /*2080*/  ULOP3.LUT UR4, UR4, 0xfffffffe, URZ, 0xc0, !UPT ;  /* 0xfffffffe04047892 */ /* 0x000fe4000f8ec03f */
[----:B------:R-:W-:Y:S02]  /*2090*/  ISETP.NE.AND P0, PT, R2, 0x3, PT ;  /* 0x000000030200780c */ /* 0x000fe40003f05270 */
[----:B------:R-:W-:-:S06]  /*20a0*/  UIADD3 UR4, UR48, -UR4, URZ ;  /* 0x8000000430047290 */ /* 0x000fcc000fffe03f */
[----:B------:R-:W-:-:S05]  /*20b0*/  IMAD.U32 R0, RZ, RZ, UR4 ;  /* 0x00000004ff007e24 */ /* 0x000fca000f8e00ff */
[----:B------:R-:W-:-:S04]  /*20c0*/  SHF.L.U32 R0, R0, 0x1f, RZ ;  /* 0x0000001f00007819 */ /* 0x000fc800000006ff */
[----:B------:R-:W0:Y:S02]  /*20d0*/  SYNCS.PHASECHK.TRANS64.TRYWAIT P1, [UR41+0x28800], R0 ;  /* 0x02880000ff0075a7 */ /* 0x000e240008020169 */
[----:B0-----:R-:W-:Y:S05]  /*20e0*/  @!P1 BRA `(.L_x_1184) ;  /* 0x0000016000109947 */ /* 0x001fea0003800000 */
.L_x_1407:
[----:B------:R-:W-:Y:S05]  /*20f0*/  @!P0 BRA `(.L_x_1185) ;  /* 0x0000000000048947 */ /* 0x000fea0003800000 */
[----:B------:R-:W-:Y:S01]  /*2100*/  BPT.TRAP 0x1 ;  /* 0x000000040000795c */ /* 0x000fe20000300000 */
.L_x_1185:
[----:B------:R-:W-:Y:S02]  /*2110*/  IMAD.U32 R5, RZ, RZ, UR47 ;  /* 0x0000002fff057e24 */ /* 0x000fe4000f8e00ff */
[----:B0-----:R-:W-:-:S03]  /*2120*/  IMAD.U32 R0, RZ, RZ, UR50 ;  /* 0x00000032ff007e24 */ /* 0x001fc6000f8e00ff */
[----:B------:R-:W-:Y:S02]  /*2130*/  LEA R5, R5, UR41, 0x3 ;  /* 0x0000002905057c11 */ /* 0x000fe4000f8e18ff */
[----:B------:R-:W-:-:S04]  /*2140*/  SHF.L.U32 R0, R0, 0x1f, RZ ;  /* 0x0000001f00007819 */ /* 0x000fc800000006ff */
[----:B------:R0:W1:Y:S01]  /*2150*/  SYNCS.PHASECHK.TRANS64.TRYWAIT P2, [R5+URZ+0x28830], R0 ;  /* 0x02883000050075a7 */ /* 0x000062000804017f */
[----:B------:R-:W-:Y:S05]  /*2160*/  @!P0 BRA `(.L_x_1186) ;  /* 0x0000000000048947 */ /* 0x000fea0003800000 */
[----:B------:R-:W-:Y:S01]  /*2170*/  BPT.TRAP 0x1 ;  /* 0x000000040000795c */ /* 0x000fe20000300000 */
.L_x_1186:
[----:B------:R-:W2:Y:S02]  /*2180*/  S2R R2, SR_TID.X ;  /* 0x0000000000027919 */ /* 0x000ea40000002100 */
[----:B--2---:R-:W-:-:S04]  /*2190*/  LOP3.LUT R2, R2, 0x7f, RZ, 0xc0, !PT ;  /* 0x0000007f02027812 */ /* 0x004fc800078ec0ff */
[----:B------:R-:W-:Y:S01]  /*21a0*/  ISETP.NE.AND P1, PT, R2, RZ, PT ;  /* 0x000000ff0200720c */ /* 0x000fe20003f25270 */
[----:B-1----:R-:W-:-:S12]  /*21b0*/  @P2 BRA `(.L_x_1187) ;  /* 0x0000000000082947 */ /* 0x002fd80003800000 */
[----:B------:R-:W1:Y:S02]  /*21c0*/  SYNCS.PHASECHK.TRANS64.TRYWAIT P2, [R5+URZ+0x28830], R0 ;  /* 0x02883000050075a7 */ /* 0x000e64000804017f */
[----:B-1----:R-:W-:Y:S05]  /*21d0*/  @!P2 BRA `(.L_x_1188) ;  /* 0x0000015c00eca947 */ /* 0x002fea0003800000 */
.L_x_1187:
[----:B------:R-:W-:Y:S05]  /*21e0*/  WARPSYNC.ALL ;  /* 0x0000000000007948 */ /* 0x000fea0003800000 */
[----:B------:R-:W-:Y:S01]  /*21f0*/  UIADD3 UR4, UR41, 0x18400, URZ ;  /* 0x0001840029047890 */ /* 0x000fe2000fffe03f */
[----:B------:R-:W-:Y:S01]  /*2200*/  WARPGROUP.ARRIVE ;  /* 0x00000000000079c5 */ /* 0x000fe20000000000 */
[----:B------:R-:W-:Y:S01]  /*2210*/  ULOP3.LUT UR32, UR55, 0x10000, URZ, 0xfc, !UPT ;  /* 0x0001000037207892 */ /* 0x000fe2000f8efc3f */
[----:B01----:R-:W-:Y:S01]  /*2220*/  VIADD R0, R17, UR37 ;  /* 0x0000002511007c36 */ /* 0x003fe20008000000 */
[----:B------:R-:W-:Y:S01]  /*2230*/  USHF.R.U32.HI UR4, URZ, 0x4, UR4 ;  /* 0x000000043f047899 */ /* 0x000fe20008011604 */
[----:B------:R-:W-:Y:S01]  /*2240*/  LEA R7, R90, 0xffffff80, 0x7 ;  /* 0xffffff805a077811 */ /* 0x000fe200078e38ff */
[----:B------:R-:W-:Y:S01]  /*2250*/  UMOV UR33, 0x40000040 ;  /* 0x4000004000217882 */ /* 0x000fe20000000000 */
[----:B------:R-:W-:Y:S01]  /*2260*/  UMOV UR35, 0x40000040 ;  /* 0x4000004000237882 */ /* 0x000fe20000000000 */
[----:B------:R-:W-:Y:S01]  /*2270*/  ULOP3.LUT UR4, UR4, 0x3fff, URZ, 0xc0, !UPT ;  /* 0x00003fff04047892 */ /* 0x000fe2000f8ec03f */
[----:B------:R-:W-:Y:S01]  /*2280*/  IMAD.MOV.U32 R3, RZ, RZ, R0 ;  /* 0x000000ffff037224 */ /* 0x000fe200078e0000 */
[----:B------:R-:W-:Y:S01]  /*2290*/  UMOV UR5, 0x40000040 ;  /* 0x4000004000057882 */ /* 0x000fe20000000000 */
[----:B------:R-:W-:Y:S01]  /*22a0*/  UMOV UR7, 0x40000040 ;  /* 0x4000004000077882 */ /* 0x000fe20000000000 */
[----:B------:R-:W-:-:S02]  /*22b0*/  ULOP3.LUT UR51, UR4, 0x10000, URZ, 0xfc, !UPT ;  /* 0x0001000004337892 */ /* 0x000fc4000f8efc3f */
[----:B------:R-:W-:Y:S02]  /*22c0*/  UIADD3 UR4, UR32, 0x2, URZ ;  /* 0x0000000220047890 */ /* 0x000fe4000fffe03f */
[----:B------:R-:W-:Y:S02]  /*22d0*/  ULEA UR34, UR47, UR51, 0xb ;  /* 0x000000332f227291 */ /* 0x000fe4000f8e583f */
[----:B------:R-:W-:Y:S02]  /*22e0*/  UIADD3 UR8, UR32, 0x4, URZ ;  /* 0x0000000420087890 */ /* 0x000fe4000fffe03f */
[----:B------:R-:W-:Y:S02]  /*22f0*/  UIADD3 UR6, UR34, 0x2, URZ ;  /* 0x0000000222067890 */ /* 0x000fe4000fffe03f */
[----:B------:R-:W-:Y:S01]  /*2300*/  UIADD3 UR10, UR34, 0x4, URZ ;  /* 0x00000004220a7890 */ /* 0x000fe2000fffe03f */
[----:B------:R-:W-:Y:S02]  /*2310*/  UMOV UR9, 0x40000040 ;  /* 0x4000004000097882 */ /* 0x000fe40000000000 */
[----:B------:R-:W-:Y:S01]  /*2320*/  HGMMA.64x128x16.F32 R24, gdesc[UR32], RZ, !UPT, gsb0 ;  /* 0x01e00000201879f0 */ /* 0x000fe2000c0008ff */
[----:B------:R-:W-:Y:S01]  /*2330*/  UMOV UR11, 0x40000040 ;  /* 0x40000040000b7882 */ /* 0x000fe20000000000 */
[----:B------:R-:W-:-:S02]  /*2340*/  UIADD3 UR12, UR32, 0x6, URZ ;  /* 0x00000006200c7890 */ /* 0x000fc4000fffe03f */
[----:B------:R-:W-:Y:S01]  /*2350*/  UIADD3 UR14, UR34, 0x6, URZ ;  /* 0x00000006220e7890 */ /* 0x000fe2000fffe03f */
[----:B------:R-:W-:Y:S01]  /*2360*/  UMOV UR13, 0x40000040 ;  /* 0x40000040000d7882 */ /* 0x000fe20000000000 */
[----:B------:R-:W-:Y:S01]  /*2370*/  UMOV UR15, 0x40000040 ;  /* 0x40000040000f7882 */ /* 0x000fe20000000000 */
[----:B------:R-:W-:Y:S02]  /*2380*/  UIADD3 UR16, UR32, 0x400, URZ ;  /* 0x0000040020107890 */ /* 0x000fe4000fffe03f */
[----:B------:R-:W-:Y:S01]  /*2390*/  UIADD3 UR18, UR34, 0x400, URZ ;  /* 0x0000040022127890 */ /* 0x000fe2000fffe03f */
[----:B------:R-:W-:Y:S01]  /*23a0*/  UMOV UR17, 0x40000040 ;  /* 0x4000004000117882 */ /* 0x000fe20000000000 */
[----:B------:R-:W-:Y:S01]  /*23b0*/  UMOV UR19, 0x40000040 ;  /* 0x4000004000137882 */ /* 0x000fe20000000000 */
[----:B------:R-:W-:Y:S02]  /*23c0*/  UIADD3 UR20, UR32, 0x402, URZ ;  /* 0x0000040220147890 */ /* 0x000fe4000fffe03f */
[----:B------:R-:W-:Y:S01]  /*23d0*/  UIADD3 UR22, UR34, 0x402, URZ ;  /* 0x0000040222167890 */ /* 0x000fe2000fffe03f */
[----:B------:R-:W-:Y:S01]  /*23e0*/  UMOV UR21, 0x40000040 ;  /* 0x4000004000157882 */ /* 0x000fe20000000000 */
        /* <DEDUP_REMOVED lines=9> */
[----:B------:R-:W-:Y:S01]  /*2480*/  ULDC UR56, c[0x0][0x9dc] ;  /* 0x0002770000387ab9 */ /* 0x000fe20000000800 */
[----:B------:R-:W-:Y:S02]  /*2490*/  WARPGROUP.DEPBAR.LE gsb0, 0x0 ;  /* 0x00008000000079c5 */ /* 0x000fe40000010000 */
[----:B------:R-:W-:-:S06]  /*24a0*/  WARPGROUP.ARRIVE ;  /* 0x00000000000079c5 */ /* 0x000fcc0000000000 */
[----:B------:R-:W-:Y:S01]  /*24b0*/  HGMMA.64x128x16.F32 R24, gdesc[UR4], R24, gsb0 ;  /* 0x01e00000041879f0 */ /* 0x000fe20008000818 */
[----:B------:R-:W-:Y:S02]  /*24c0*/  ULDC UR6, c[0x0][0x448] ;  /* 0x0001120000067ab9 */ /* 0x000fe40000000800 */
[----:B------:R-:W-:-:S06]  /*24d0*/  UISETP.NE.AND UP0, UPT, UR6, 0x1, UPT ;  /* 0x000000010600788c */ /* 0x000fcc000bf05270 */
[----:B------:R-:W-:Y:S02]  /*24e0*/  PLOP3.LUT P2, PT, PT, PT, UP0, 0x80, 0x0 ;  /* 0x000000000000781c */ /* 0x000fe40003f4f008 */
[----:B------:R-:W-:-:S03]  /*24f0*/  PLOP3.LUT P3, PT, PT, PT, UP0, 0x80, 0x0 ;  /* 0x000000000000781c */ /* 0x000fc60003f6f008 */
[----:B------:R-:W-:-:S08]  /*2500*/  @UP0 ULDC UR6, c[0x0][0x44c] ;  /* 0x0001130000060ab9 */ /* 0x000fd00000000800 */
[----:B------:R-:W-:Y:S01]  /*2510*/  @P2 IMAD.HI.U32 R2, R0, UR6, RZ ;  /* 0x0000000600022c27 */ /* 0x000fe2000f8e00ff */
[----:B------:R-:W-:-:S03]  /*2520*/  @UP0 ULDC UR6, c[0x0][0x450] ;  /* 0x0001140000060ab9 */ /* 0x000fc60000000800 */
[----:B------:R-:W-:Y:S01]  /*2530*/  @!P1 VIADD R0, R5, 0x28840 ;  /* 0x0002884005009836 */ /* 0x000fe20000000000 */
[----:B------:R-:W-:Y:S01]  /*2540*/  @P3 SHF.R.U32.HI R3, RZ, UR6, R2 ;  /* 0x00000006ff033c19 */ /* 0x000fe20008011602 */
[----:B------:R-:W-:Y:S01]  /*2550*/  IMAD.MOV.U32 R5, RZ, RZ, -0x80 ;  /* 0xffffff80ff057424 */ /* 0x000fe200078e00ff */
[----:B------:R-:W-:Y:S02]  /*2560*/  ULDC.64 UR6, c[0x0][0x9e0] ;  /* 0x0002780000067ab9 */ /* 0x000fe40000000a00 */
[----:B------:R-:W-:Y:S01]  /*2570*/  UISETP.GE.AND UP1, UPT, UR7, 0x1, UPT ;  /* 0x000000010700788c */ /* 0x000fe2000bf26270 */
[----:B------:R-:W0:Y:S01]  /*2580*/  SHFL.IDX PT, R13, R3, RZ, 0x1c1f ;  /* 0x001c1fff030d7589 */ /* 0x000e2200000e0000 */
[----:B------:R-:W-:Y:S01]  /*2590*/  @!P1 PRMT R0, RZ, 0x654, R0 ;  /* 0x00000654ff009816 */ /* 0x000fe20000000000 */
[----:B------:R-:W-:Y:S02]  /*25a0*/  IMAD R9, R90, R5, 0x80 ;  /* 0x000000805a097424 */ /* 0x000fe400078e0205 */
[----:B------:R-:W-:Y:S01]  /*25b0*/  IMAD.U32 R5, RZ, RZ, UR46 ;  /* 0x0000002eff057e24 */ /* 0x000fe2000f8e00ff */
[----:B------:R-:W-:-:S02]  /*25c0*/  PLOP3.LUT P2, PT, PT, PT, UP1, 0x40, 0x0 ;  /* 0x000000000000781c */ /* 0x000fc40003f4e818 */
[----:B------:R-:W-:Y:S01]  /*25d0*/  IADD3 R6, -R16, UR38, R9 ;  /* 0x0000002610067c10 */ /* 0x000fe2000fffe109 */
[----:B------:R-:W-:Y:S02]  /*25e0*/  WARPGROUP.DEPBAR.LE gsb0, 0x0 ;  /* 0x00008000000079c5 */ /* 0x000fe40000010000 */
[----:B------:R-:W-:-:S06]  /*25f0*/  WARPGROUP.ARRIVE ;  /* 0x00000000000079c5 */ /* 0x000fcc0000000000 */
[----:B------:R-:W-:Y:S01]  /*2600*/  HGMMA.64x128x16.F32 R24, gdesc[UR8], R24, gsb0 ;  /* 0x01e00000081879f0 */ /* 0x000fe20008000818 */
[----:B------:R-:W-:Y:S02]  /*2610*/  ULOP3.LUT UR10, URZ, UR56, URZ, 0x33, !UPT ;  /* 0x000000383f0a7292 */ /* 0x000fe4000f8e333f */
        /* <DEDUP_REMOVED lines=17> */
[----:B-1----:R-:W-:-:S04]  /*2730*/  IADD3 R0, -R16, 0x1, R9 ;  /* 0x0000000110007810 */ /* 0x002fc80007ffe109 */
[----:B------:R-:W-:-:S05]  /*2740*/  IADD3 R0, -R5, UR38, R0 ;  /* 0x0000002605007c10 */ /* 0x000fca000fffe100 */
[C---:B------:R-:W-:Y:S02]  /*2750*/  VIADD R11, R0.reuse, UR6 ;  /* 0x00000006000b7c36 */ /* 0x040fe40008000000 */
[----:B------:R-:W-:-:S03]  /*2760*/  VIADD R8, R0, UR10 ;  /* 0x0000000a00087c36 */ /* 0x000fc60008000000 */
[----:B0-----:R-:W-:Y:S01]  /*2770*/  VIADDMNMX R0, R13, R11, R6, PT ;  /* 0x0000000b0d007246 */ /* 0x001fe20003800106 */
[----:B------:R-:W-:Y:S01]  /*2780*/  IMAD.IADD R2, R8, 0x1, R13 ;  /* 0x0000000108027824 */ /* 0x000fe200078e020d */
[----:B------:R-:W-:Y:S06]  /*2790*/  @P2 BRA `(.L_x_1189) ;  /* 0x00000000005c2947 */ /* 0x000fec0003800000 */
[----:B------:R-:W-:Y:S01]  /*27a0*/  IMAD.U32 R4, RZ, RZ, UR46 ;  /* 0x0000002eff047e24 */ /* 0x000fe2000f8e00ff */
[----:B------:R-:W-:Y:S04]  /*27b0*/  BSSY B0, `(.L_x_1190) ;  /* 0x0000011000007945 */ /* 0x000fe80003800000 */
[----:B------:R-:W-:-:S04]  /*27c0*/  IADD3 R4, -R4, UR38, R13 ;  /* 0x0000002604047c10 */ /* 0x000fc8000fffe10d */
[----:B------:R-:W-:-:S13]  /*27d0*/  ISETP.GT.AND P2, PT, R4, -0x1, PT ;  /* 0xffffffff0400780c */ /* 0x000fda0003f44270 */
[----:B------:R-:W-:Y:S05]  /*27e0*/  @P2 BRA `(.L_x_1191) ;  /* 0x0000000000202947 */ /* 0x000fea0003800000 */
[----:B------:R-:W-:Y:S01]  /*27f0*/  UISETP.NE.AND UP2, UPT, UR7, 0x1, UPT ;  /* 0x000000010700788c */ /* 0x000fe2000bf45270 */
[----:B------:R-:W-:-:S05]  /*2800*/  LOP3.LUT R4, RZ, R4, RZ, 0x33, !PT ;  /* 0x00000004ff047212 */ /* 0x000fca00078e33ff */
[----:B------:R-:W-:-:S05]  /*2810*/  PLOP3.LUT P2, PT, PT, PT, UP2, 0x80, 0x0 ;  /* 0x000000000000781c */ /* 0x000fca0003f4f028 */
[----:B------:R-:W-:-:S08]  /*2820*/  @UP2 ULDC.64 UR10, c[0x0][0x9e8] ;  /* 0x00027a00000a2ab9 */ /* 0x000fd00000000a00 */
[----:B------:R-:W-:-:S05]  /*2830*/  @P2 IMAD.HI.U32 R5, R4, UR10, RZ ;  /* 0x0000000a04052c27 */ /* 0x000fca000f8e00ff */
[----:B------:R-:W-:-:S04]  /*2840*/  @P2 SHF.R.U32.HI R4, RZ, UR11, R5 ;  /* 0x0000000bff042c19 */ /* 0x000fc80008011605 */
[----:B------:R-:W-:Y:S01]  /*2850*/  LOP3.LUT R4, RZ, R4, RZ, 0x33, !PT ;  /* 0x00000004ff047212 */ /* 0x000fe200078e33ff */
[----:B------:R-:W-:Y:S06]  /*2860*/  BRA `(.L_x_1192) ;  /* 0x0000000000147947 */ /* 0x000fec0003800000 */
.L_x_1191:
[----:B------:R-:W-:-:S06]  /*2870*/  UISETP.NE.AND UP2, UPT, UR7, 0x1, UPT ;  /* 0x000000010700788c */ /* 0x000fcc000bf45270 */
[----:B------:R-:W-:-:S05]  /*2880*/  PLOP3.LUT P2, PT, PT, PT, UP2, 0x80, 0x0 ;  /* 0x000000000000781c */ /* 0x000fca0003f4f028 */
[----:B------:R-:W-:-:S08]  /*2890*/  @UP2 ULDC.64 UR10, c[0x0][0x9e8] ;  /* 0x00027a00000a2ab9 */ /* 0x000fd00000000a00 */
[----:B------:R-:W-:-:S05]  /*28a0*/  @P2 IMAD.HI.U32 R5, R4, UR10, RZ ;  /* 0x0000000a04052c27 */ /* 0x000fca000f8e00ff */
[----:B------:R-:W-:-:S07]  /*28b0*/  @P2 SHF.R.U32.HI R4, RZ, UR11, R5 ;  /* 0x0000000bff042c19 */ /* 0x000fce0008011605 */
.L_x_1192:
[----:B------:R-:W-:Y:S05]  /*28c0*/  BSYNC B0 ;  /* 0x0000000000007941 */ /* 0x000fea0003800000 */
.L_x_1190:
[----:B------:R-:W-:-:S04]  /*28d0*/  IMAD R5, R4, UR7, -R7 ;  /* 0x0000000704057c24 */ /* 0x000fc8000f8e0a07 */
[----:B------:R-:W-:-:S05]  /*28e0*/  IMAD.IADD R5, R5, 0x1, -R16 ;  /* 0x0000000105057824 */ /* 0x000fca00078e0a10 */
[----:B------:R-:W-:Y:S02]  /*28f0*/  VIMNMX R2, R2, R5, !PT ;  /* 0x0000000502027248 */ /* 0x000fe40007fe0100 */
[----:B------:R-:W-:-:S07]  /*2900*/  VIADDMNMX R0, R5, UR7, R0, PT ;  /* 0x0000000705007c46 */ /* 0x000fce000b800100 */
.L_x_1189:
[C---:B------:R-:W-:Y:S01]  /*2910*/  ISETP.GE.AND P2, PT, R9.reuse, 0x2, PT ;  /* 0x000000020900780c */ /* 0x040fe20003f46270 */
[----:B------:R-:W0:Y:S01]  /*2920*/  SHFL.IDX PT, R3, R3, 0x1, 0x1c1f ;  /* 0x003c1f0003037f89 */ /* 0x000e2200000e0000 */
[C---:B------:R-:W-:Y:S02]  /*2930*/  ISETP.GE.AND P5, PT, R9.reuse, 0xa, PT ;  /* 0x0000000a0900780c */ /* 0x040fe40003fa6270 */
[----:B------:R-:W-:Y:S02]  /*2940*/  ISETP.GT.AND P3, PT, R2, 0x1, !P2 ;  /* 0x000000010200780c */ /* 0x000fe40005764270 */
[----:B------:R-:W-:Y:S02]  /*2950*/  ISETP.GE.AND P4, PT, R9, 0x9, PT ;  /* 0x000000090900780c */ /* 0x000fe40003f86270 */
[----:B------:R-:W-:Y:S02]  /*2960*/  ISETP.LT.OR P3, PT, R0, 0x2, P3 ;  /* 0x000000020000780c */ /* 0x000fe40001f61670 */
[----:B------:R-:W-:-:S02]  /*2970*/  P2R R10, PR, RZ, 0x10 ;  /* 0x00000010ff0a7803 */ /* 0x000fc40000000000 */
[----:B------:R-:W-:Y:S02]  /*2980*/  FSEL R25, R25, -INF , !P3 ;  /* 0xff80000019197808 */ /* 0x000fe40005800000 */
[----:B------:R-:W-:Y:S02]  /*2990*/  ISETP.GT.AND P3, PT, R2, 0x9, !P5 ;  /* 0x000000090200780c */ /* 0x000fe40006f64270 */
[----:B------:R-:W-:Y:S02]  /*29a0*/  P2R R12, PR, RZ, 0x20 ;  /* 0x00000020ff0c7803 */ /* 0x000fe40000000000 */
[----:B------:R-:W-:Y:S02]  /*29b0*/  ISETP.LT.OR P3, PT, R0, 0xa, P3 ;  /* 0x0000000a0000780c */ /* 0x000fe40001f61670 */
[----:B------:R-:W-:Y:S02]  /*29c0*/  ISETP.GT.AND P4, PT, R2, 0x8, !P4 ;  /* 0x000000080200780c */ /* 0x000fe40006784270 */
[----:B------:R-:W-:-:S02]  /*29d0*/  ISETP.GE.AND P5, PT, R9, 0x11, PT ;  /* 0x000000110900780c */ /* 0x000fc40003fa6270 */
[----:B------:R-:W-:Y:S01]  /*29e0*/  FSEL R29, R29, -INF , !P3 ;  /* 0xff8000001d1d7808 */ /* 0x000fe20005800000 */
[----:B0-----:R-:W-:Y:S01]  /*29f0*/  IMAD.IADD R4, R8, 0x1, R3 ;  /* 0x0000000108047824 */ /* 0x001fe200078e0203 */
[----:B------:R-:W-:Y:S02]  /*2a00*/  ISETP.LT.OR P4, PT, R0, 0x9, P4 ;  /* 0x000000090000780c */ /* 0x000fe40002781670 */
[----:B------:R-:W-:Y:S02]  /*2a10*/  ISETP.GT.AND P3, PT, R2, 0x10, !P5 ;  /* 0x000000100200780c */ /* 0x000fe40006f64270 */
[----:B------:R-:W-:Y:S02]  /*2a20*/  FSEL R28, R28, -INF , !P4 ;  /* 0xff8000001c1c7808 */ /* 0x000fe40006000000 */
        /* <DEDUP_REMOVED lines=116> */
[----:B------:R-:W-:Y:S02]  /*3170*/  P2R R14, PR, RZ, 0x20 ;  /* 0x00000020ff0e7803 */ /* 0x000fe40000000000 */
[----:B------:R-:W-:Y:S02]  /*3180*/  FSEL R77, R77, -INF , !P3 ;  /* 0xff8000004d4d7808 */ /* 0x000fe40005800000 */
[----:B------:R-:W-:-:S04]  /*3190*/  ISETP.GE.AND P3, PT, R9, 0x71, PT ;  /* 0x000000710900780c */ /* 0x000fc80003f66270 */
[----:B------:R-:W-:-:S04]  /*31a0*/  ISETP.GT.AND P4, PT, R2, 0x70, !P3 ;  /* 0x000000700200780c */ /* 0x000fc80005f84270 */
[----:B------:R-:W-:-:S04]  /*31b0*/  ISETP.LT.OR P4, PT, R0, 0x71, P4 ;  /* 0x000000710000780c */ /* 0x000fc80002781670 */
        /* <DEDUP_REMOVED lines=16> */
[----:B------:R-:W-:Y:S02]  /*32c0*/  ISETP.GT.AND P6, PT, R2, 0x79, !P6 ;  /* 0x000000790200780c */ /* 0x000fe400077c4270 */
[----:B------:R-:W-:Y:S02]  /*32d0*/  VIADDMNMX R2, R3, R11, R6, PT ;  /* 0x0000000b03027246 */ /* 0x000fe40003800106 */
[----:B------:R-:W-:-:S04]  /*32e0*/  ISETP.LT.OR P6, PT, R0, 0x7a, P6 ;  /* 0x0000007a0000780c */ /* 0x000fc800037c1670 */
[----:B------:R-:W-:Y:S02]  /*32f0*/  FSEL R85, R85, -INF , !P6 ;  /* 0xff80000055557808 */ /* 0x000fe40007000000 */
[----:B------:R-:W-:-:S13]  /*3300*/  PLOP3.LUT P6, PT, PT, PT, UP1, 0x40, 0x0 ;  /* 0x000000000000781c */ /* 0x000fda0003fce818 */
[----:B------:R-:W-:Y:S05]  /*3310*/  @P6 BRA `(.L_x_1193) ;  /* 0x0000000000646947 */ /* 0x000fea0003800000 */
        /* <DEDUP_REMOVED lines=9> */
[----:B------:R-:W-:Y:S01]  /*33b0*/  @P6 IMAD.HI.U32 R3, R0, UR10, RZ ;  /* 0x0000000a00036c27 */ /* 0x000fe2000f8e00ff */
[----:B------:R-:W-:-:S13]  /*33c0*/  PLOP3.LUT P6, PT, PT, PT, UP2, 0x80, 0x0 ;  /* 0x000000000000781c */ /* 0x000fda0003fcf028 */
[----:B------:R-:W-:-:S04]  /*33d0*/  @P6 SHF.R.U32.HI R0, RZ, UR11, R3 ;  /* 0x0000000bff006c19 */ /* 0x000fc80008011603 */
[----:B------:R-:W-:Y:S01]  /*33e0*/  LOP3.LUT R0, RZ, R0, RZ, 0x33, !PT ;  /* 0x00000000ff007212 */ /* 0x000fe200078e33ff */
[----:B------:R-:W-:Y:S06]  /*33f0*/  BRA `(.L_x_1196) ;  /* 0x0000000000187947 */ /* 0x000fec0003800000 */
.L_x_1195:
[----:B------:R-:W-:-:S06]  /*3400*/  UISETP.NE.AND UP2, UPT, UR7, 0x1, UPT ;  /* 0x000000010700788c */ /* 0x000fcc000bf45270 */
[----:B------:R-:W-:-:S05]  /*3410*/  PLOP3.LUT P6, PT, PT, PT, UP2, 0x80, 0x0 ;  /* 0x000000000000781c */ /* 0x000fca0003fcf028 */
[----:B------:R-:W-:-:S08]  /*3420*/  @UP2 ULDC.64 UR10, c[0x0][0x9e8] ;  /* 0x00027a00000a2ab9 */ /* 0x000fd00000000a00 */
[----:B------:R-:W-:Y:S01]  /*3430*/  @P6 IMAD.HI.U32 R3, R0, UR10, RZ ;  /* 0x0000000a00036c27 */ /* 0x000fe2000f8e00ff */
[----:B------:R-:W-:-:S13]  /*3440*/  PLOP3.LUT P6, PT, PT, PT, UP2, 0x80, 0x0 ;  /* 0x000000000000781c */ /* 0x000fda0003fcf028 */
[----:B------:R-:W-:-:S07]  /*3450*/  @P6 SHF.R.U32.HI R0, RZ, UR11, R3 ;  /* 0x0000000bff006c19 */ /* 0x000fce0008011603 */
.L_x_1196:
[----:B------:R-:W-:Y:S05]  /*3460*/  BSYNC B0 ;  /* 0x0000000000007941 */ /* 0x000fea0003800000 */
.L_x_1194:
[----:B------:R-:W-:-:S04]  /*3470*/  IMAD R3, R0, UR7, -R7 ;  /* 0x0000000700037c24 */ /* 0x000fc8000f8e0a07 */
[----:B------:R-:W-:-:S05]  /*3480*/  IMAD.IADD R3, R3, 0x1, -R16 ;  /* 0x0000000103037824 */ /* 0x000fca00078e0a10 */
[----:B------:R-:W-:Y:S02]  /*3490*/  VIMNMX R4, R4, R3, !PT ;  /* 0x0000000304047248 */ /* 0x000fe40007fe0100 */
[----:B------:R-:W-:-:S07]  /*34a0*/  VIADDMNMX R2, R3, UR7, R2, PT ;  /* 0x0000000703027c46 */ /* 0x000fce000b800102 */
.L_x_1193:
[----:B------:R-:W-:Y:S01]  /*34b0*/  ISETP.GT.AND P2, PT, R4, 0x1, !P2 ;  /* 0x000000010400780c */ /* 0x000fe20005744270 */
[----:B------:R-:W-:Y:S01]  /*34c0*/  ULDC UR10, c[0x0][0x988] ;  /* 0x00026200000a7ab9 */ /* 0x000fe20000000800 */
[----:B------:R-:W-:Y:S01]  /*34d0*/  ISETP.NE.AND P6, PT, R14, RZ, PT ;  /* 0x000000ff0e00720c */ /* 0x000fe20003fc5270 */
[----:B------:R-:W-:Y:S01]  /*34e0*/  @UP0 ULDC UR14, c[0x0][0x44c] ;  /* 0x00011300000e0ab9 */ /* 0x000fe20000000800 */
[----:B------:R-:W-:Y:S01]  /*34f0*/  ISETP.LT.OR P2, PT, R2, 0x2, P2 ;  /* 0x000000020200780c */ /* 0x000fe20001741670 */
[----:B------:R-:W-:Y:S01]  /*3500*/  UIMAD.WIDE.U32 UR14, UR37, UR14, URZ ;  /* 0x0000000e250e72a5 */ /* 0x000fe2000f8e003f */
[----:B------:R-:W-:Y:S01]  /*3510*/  FMNMX.FTZ R3, R13, R25, !PT ;  /* 0x000000190d037209 */ /* 0x000fe20007810000 */
[----:B------:R-:W-:Y:S01]  /*3520*/  @UP0 ULDC UR18, c[0x0][0x450] ;  /* 0x0001140000120ab9 */ /* 0x000fe20000000800 */
[----:B------:R-:W-:Y:S01]  /*3530*/  FSEL R27, R27, -INF , !P2 ;  /* 0xff8000001b1b7808 */ /* 0x000fe20005000000 */
[----:B------:R-:W-:Y:S01]  /*3540*/  UMOV UR11, UR37 ;  /* 0x00000025000b7c82 */ /* 0x000fe20008000000 */
[----:B------:R-:W-:Y:S01]  /*3550*/  ISETP.NE.AND P2, PT, R10, RZ, PT ;  /* 0x000000ff0a00720c */ /* 0x000fe20003f45270 */
[----:B------:R-:W-:Y:S01]  /*3560*/  @UP0 USHF.R.U32.HI UR11, URZ, UR18, UR15 ;  /* 0x000000123f0b0299 */ /* 0x000fe2000801160f */
[----:B------:R-:W-:-:S02]  /*3570*/  FMNMX.FTZ R0, R28, R3, !PT ;  /* 0x000000031c007209 */ /* 0x000fc40007810000 */
[----:B------:R-:W-:Y:S01]  /*3580*/  ISETP.GT.AND P2, PT, R4, 0x8, !P2 ;  /* 0x000000080400780c */ /* 0x000fe20005744270 */
[----:B------:R-:W-:Y:S01]  /*3590*/  UIADD3 UR54, UR54, UR11, URZ ;  /* 0x0000000b36367290 */ /* 0x000fe2000fffe03f */
[----:B------:R-:W-:Y:S02]  /*35a0*/  FMNMX.FTZ R3, R29, R0, !PT ;  /* 0x000000001d037209 */ /* 0x000fe40007810000 */
[----:B------:R-:W-:Y:S01]  /*35b0*/  ISETP.LT.OR P2, PT, R2, 0x9, P2 ;  /* 0x000000090200780c */ /* 0x000fe20001741670 */
[----:B------:R-:W-:Y:S01]  /*35c0*/  UIADD3 UR6, UR54, UR6, URZ ;  /* 0x0000000636067290 */ /* 0x000fe2000fffe03f */
        /* <DEDUP_REMOVED lines=9> */
[----:B------:R-:W-:Y:S02]  /*3660*/  ISETP.GT.AND P2, PT, R4, 0x10, !P6 ;  /* 0x000000100400780c */ /* 0x000fe40007744270 */
[----:B------:R-:W-:Y:S02]  /*3670*/  ISETP.NE.AND P6, PT, R96, RZ, PT ;  /* 0x000000ff6000720c */ /* 0x000fe40003fc5270 */
        /* <DEDUP_REMOVED lines=57> */
[----:B------:R-:W-:Y:S01]  /*3a10*/  ISETP.GT.AND P3, PT, R4, 0x70, !P3 ;  /* 0x000000700400780c */ /* 0x000fe20005f64270 */
[----:B------:R-:W0:Y:S01]  /*3a20*/  SHFL.BFLY PT, R0, R3, 0x2, 0x1f ;  /* 0x0c401f0003007f89 */ /* 0x000e2200000e0000 */
[----:B------:R-:W-:-:S02]  /*3a30*/  FSEL R50, R50, -INF , !P2 ;  /* 0xff80000032327808 */ /* 0x000fc40005000000 */
[----:B------:R-:W-:Y:S02]  /*3a40*/  ISETP.NE.AND P2, PT, R94, RZ, PT ;  /* 0x000000ff5e00720c */ /* 0x000fe40003f45270 */
[C---:B------:R-:W-:Y:S02]  /*3a50*/  ISETP.GT.AND P4, PT, R4.reuse, 0x71, !P4 ;  /* 0x000000710400780c */ /* 0x040fe40006784270 */
[C---:B------:R-:W-:Y:S02]  /*3a60*/  ISETP.GT.AND P2, PT, R4.reuse, 0x31, !P2 ;  /* 0x000000310400780c */ /* 0x040fe40005744270 */
[----:B------:R-:W-:Y:S02]  /*3a70*/  ISETP.GT.AND P5, PT, R4, 0x78, !P5 ;  /* 0x000000780400780c */ /* 0x000fe40006fa4270 */
[C---:B------:R-:W-:Y:S02]  /*3a80*/  ISETP.LT.OR P2, PT, R2.reuse, 0x32, P2 ;  /* 0x000000320200780c */ /* 0x040fe40001741670 */
[----:B------:R-:W-:-:S02]  /*3a90*/  ISETP.LT.OR P3, PT, R2, 0x71, P3 ;  /* 0x000000710200780c */ /* 0x000fc40001f61670 */
[----:B------:R-:W-:Y:S02]  /*3aa0*/  FSEL R51, R51, -INF , !P2 ;  /* 0xff80000033337808 */ /* 0x000fe40005000000 */
[----:B------:R-:W-:Y:S02]  /*3ab0*/  ISETP.NE.AND P2, PT, R95, RZ, PT ;  /* 0x000000ff5f00720c */ /* 0x000fe40003f45270 */
[----:B------:R-:W-:Y:S02]  /*3ac0*/  ISETP.LT.OR P4, PT, R2, 0x72, P4 ;  /* 0x000000720200780c */ /* 0x000fe40002781670 */
[----:B------:R-:W-:Y:S02]  /*3ad0*/  ISETP.GT.AND P2, PT, R4, 0x38, !P2 ;  /* 0x000000380400780c */ /* 0x000fe40005744270 */
[----:B------:R-:W-:Y:S02]  /*3ae0*/  FSEL R82, R82, -INF , !P3 ;  /* 0xff80000052527808 */ /* 0x000fe40005800000 */
[----:B------:R-:W-:-:S02]  /*3af0*/  ISETP.LT.OR P2, PT, R2, 0x39, P2 ;  /* 0x000000390200780c */ /* 0x000fc40001741670 */
[----:B------:R-:W-:Y:S02]  /*3b00*/  ISETP.LT.OR P5, PT, R2, 0x79, P5 ;  /* 0x000000790200780c */ /* 0x000fe40002fa1670 */
[----:B------:R-:W-:Y:S02]  /*3b10*/  FSEL R54, R54, -INF , !P2 ;  /* 0xff80000036367808 */ /* 0x000fe40005000000 */
[----:B------:R-:W-:Y:S02]  /*3b20*/  ISETP.GT.AND P2, PT, R4, 0x39, !P6 ;  /* 0x000000390400780c */ /* 0x000fe40007744270 */
[----:B------:R-:W-:Y:S02]  /*3b30*/  ISETP.NE.AND P6, PT, R107, RZ, PT ;  /* 0x000000ff6b00720c */ /* 0x000fe40003fc5270 */
[----:B------:R-:W-:Y:S02]  /*3b40*/  ISETP.LT.OR P2, PT, R2, 0x3a, P2 ;  /* 0x0000003a0200780c */ /* 0x000fe40001741670 */
[----:B------:R-:W-:-:S02]  /*3b50*/  FSEL R83, R83, -INF , !P4 ;  /* 0xff80000053537808 */ /* 0x000fc40006000000 */
[----:B------:R-:W-:Y:S02]  /*3b60*/  FSEL R55, R55, -INF , !P2 ;  /* 0xff80000037377808 */ /* 0x000fe40005000000 */
[----:B------:R-:W-:Y:S02]  /*3b70*/  ISETP.NE.AND P2, PT, R97, RZ, PT ;  /* 0x000000ff6100720c */ /* 0x000fe40003f45270 */
[----:B------:R-:W-:Y:S02]  /*3b80*/  FSEL R86, R86, -INF , !P5 ;  /* 0xff80000056567808 */ /* 0x000fe40006800000 */
        /* <DEDUP_REMOVED lines=47> */
[----:B------:R-:W-:-:S05]  /*3e80*/  FMUL.FTZ R6, R0, UR10 ;  /* 0x0000000a00067c20 */ /* 0x000fca0008410000 */
[----:B------:R-:W-:Y:S02]  /*3e90*/  FSEL R8, R6, RZ, P2 ;  /* 0x000000ff06087208 */ /* 0x000fe40001000000 */
[----:B------:R-:W-:Y:S02]  /*3ea0*/  ISETP.GT.AND P2, PT, R4, RZ, !P6 ;  /* 0x000000ff0400720c */ /* 0x000fe40007744270 */
[----:B------:R-:W-:Y:S01]  /*3eb0*/  ISETP.NE.AND P6, PT, R9, RZ, PT ;  /* 0x000000ff0900720c */ /* 0x000fe20003fc5270 */
[--C-:B------:R-:W-:Y:S01]  /*3ec0*/  FFMA.FTZ R180, R13, UR10, -R8.reuse ;  /* 0x0000000a0db47c23 */ /* 0x100fe20008010808 */
[----:B------:R-:W-:Y:S01]  /*3ed0*/  ISETP.LT.OR P2, PT, R2, 0x1, P2 ;  /* 0x000000010200780c */ /* 0x000fe20001741670 */
[--C-:B------:R-:W-:Y:S01]  /*3ee0*/  FFMA.FTZ R3, R25, UR10, -R8.reuse ;  /* 0x0000000a19037c23 */ /* 0x100fe20008010808 */
[----:B------:R-:W-:Y:S01]  /*3ef0*/  ISETP.GT.AND P6, PT, R4, 0x79, !P6 ;  /* 0x000000790400780c */ /* 0x000fe200077c4270 */
[--C-:B------:R-:W-:Y:S01]  /*3f00*/  FFMA.FTZ R182, R28, UR10, -R8.reuse ;  /* 0x0000000a1cb67c23 */ /* 0x100fe20008010808 */
[----:B------:R-:W-:Y:S01]  /*3f10*/  FSEL R26, R26, -INF , !P2 ;  /* 0xff8000001a1a7808 */ /* 0x000fe20005000000 */
[----:B------:R-:W-:Y:S01]  /*3f20*/  MUFU.EX2 R180, R180 ;  /* 0x000000b400b47308 */ /* 0x000fe20000000800 */
[----:B------:R-:W-:Y:S01]  /*3f30*/  ISETP.NE.AND P2, PT, R108, RZ, PT ;  /* 0x000000ff6c00720c */ /* 0x000fe20003f45270 */
[--C-:B------:R-:W-:Y:S01]  /*3f40*/  FFMA.FTZ R7, R29, UR10, -R8.reuse ;  /* 0x0000000a1d077c23 */ /* 0x100fe20008010808 */
[----:B------:R-:W-:Y:S01]  /*3f50*/  FMNMX.FTZ R5, R26, R27, !PT ;  /* 0x0000001b1a057209 */ /* 0x000fe20007810000 */
[--C-:B------:R-:W-:Y:S01]  /*3f60*/  FFMA.FTZ R176, R32, UR10, -R8.reuse ;  /* 0x0000000a20b07c23 */ /* 0x100fe20008010808 */
[----:B------:R-:W-:Y:S01]  /*3f70*/  ISETP.GT.AND P2, PT, R4, 0x69, !P2 ;  /* 0x000000690400780c */ /* 0x000fe20005744270 */
[--C-:B------:R-:W-:Y:S01]  /*3f80*/  FFMA.FTZ R9, R33, UR10, -R8.reuse ;  /* 0x0000000a21097c23 */ /* 0x100fe20008010808 */
[----:B------:R-:W-:Y:S01]  /*3f90*/  FMNMX.FTZ R6, R30, R5, !PT ;  /* 0x000000051e067209 */ /* 0x000fe20007810000 */
[----:B------:R-:W0:Y:S01]  /*3fa0*/  MUFU.EX2 R3, R3 ;  /* 0x0000000300037308 */ /* 0x000e220000000800 */
[----:B------:R-:W-:Y:S01]  /*3fb0*/  ISETP.LT.OR P2, PT, R2, 0x6a, P2 ;  /* 0x0000006a0200780c */ /* 0x000fe20001741670 */
[--C-:B------:R-:W-:Y:S01]  /*3fc0*/  FFMA.FTZ R178, R36, UR10, -R8.reuse ;  /* 0x0000000a24b27c23 */ /* 0x100fe20008010808 */
[----:B------:R-:W-:Y:S01]  /*3fd0*/  FMNMX.FTZ R5, R31, R6, !PT ;  /* 0x000000061f057209 */ /* 0x000fe20007810000 */
[--C-:B------:R-:W-:Y:S01]  /*3fe0*/  FFMA.FTZ R11, R37, UR10, -R8.reuse ;  /* 0x0000000a250b7c23 */ /* 0x100fe20008010808 */
[----:B------:R-:W-:Y:S01]  /*3ff0*/  FSEL R79, R79, -INF , !P2 ;  /* 0xff8000004f4f7808 */ /* 0x000fe20005000000 */
[--C-:B------:R-:W-:Y:S01]  /*4000*/  FFMA.FTZ R172, R40, UR10, -R8.reuse ;  /* 0x0000000a28ac7c23 */ /* 0x100fe20008010808 */
[----:B------:R-:W-:Y:S01]  /*4010*/  FMNMX.FTZ R6, R34, R5, !PT ;  /* 0x0000000522067209 */ /* 0x000fe20007810000 */
[----:B------:R-:W1:Y:S01]  /*4020*/  MUFU.EX2 R182, R182 ;  /* 0x000000b600b67308 */ /* 0x000e620000000800 */
[----:B------:R-:W-:Y:S01]  /*4030*/  ISETP.LT.OR P6, PT, R2, 0x7a, P6 ;  /* 0x0000007a0200780c */ /* 0x000fe200037c1670 */
[--C-:B------:R-:W-:Y:S01]  /*4040*/  FFMA.FTZ R13, R41, UR10, -R8.reuse ;  /* 0x0000000a290d7c23 */ /* 0x100fe20008010808 */
[----:B------:R-:W-:Y:S01]  /*4050*/  FMNMX.FTZ R5, R35, R6, !PT ;  /* 0x0000000623057209 */ /* 0x000fe20007810000 */
[--C-:B------:R-:W-:Y:S01]  /*4060*/  FFMA.FTZ R174, R44, UR10, -R8.reuse ;  /* 0x0000000a2cae7c23 */ /* 0x100fe20008010808 */
[----:B------:R-:W-:Y:S01]  /*4070*/  FSEL R87, R87, -INF , !P6 ;  /* 0xff80000057577808 */ /* 0x000fe20007000000 */
        /* <DEDUP_REMOVED lines=31> */
[--C-:B------:R-:W-:Y:S01]  /*4270*/  FFMA.FTZ R154, R84, UR10, -R8.reuse ;  /* 0x0000000a549a7c23 */ /* 0x100fe20008010808 */
[----:B------:R-:W-:Y:S01]  /*4280*/  FFMA.FTZ R57, R85, UR10, -R8 ;  /* 0x0000000a55397c23 */ /* 0x000fe20008010808 */
[----:B------:R-:W-:Y:S01]  /*4290*/  FMNMX.FTZ R6, R54, R5, !PT ;  /* 0x0000000536067209 */ /* 0x000fe20007810000 */
[----:B------:R-:W5:Y:S03]  /*42a0*/  MUFU.EX2 R11, R11 ;  /* 0x0000000b000b7308 */ /* 0x000f660000000800 */
[----:B------:R-:W-:-:S04]  /*42b0*/  FMNMX.FTZ R5, R55, R6, !PT ;  /* 0x0000000637057209 */ /* 0x000fc80007810000 */
[----:B------:R-:W-:Y:S01]  /*42c0*/  FMNMX.FTZ R6, R58, R5, !PT ;  /* 0x000000053a067209 */ /* 0x000fe20007810000 */
[----:B------:R-:W5:Y:S03]  /*42d0*/  MUFU.EX2 R172, R172 ;  /* 0x000000ac00ac7308 */ /* 0x000f660000000800 */
[----:B------:R-:W-:-:S04]  /*42e0*/  FMNMX.FTZ R5, R59, R6, !PT ;  /* 0x000000063b057209 */ /* 0x000fc80007810000 */
[----:B------:R-:W-:Y:S01]  /*42f0*/  FMNMX.FTZ R6, R62, R5, !PT ;  /* 0x000000053e067209 */ /* 0x000fe20007810000 */
[----:B------:R-:W5:Y:S03]  /*4300*/  MUFU.EX2 R13, R13 ;  /* 0x0000000d000d7308 */ /* 0x000f660000000800 */
[----:B------:R-:W-:-:S04]  /*4310*/  FMNMX.FTZ R5, R63, R6, !PT ;  /* 0x000000063f057209 */ /* 0x000fc80007810000 */
[----:B------:R-:W-:Y:S01]  /*4320*/  FMNMX.FTZ R6, R66, R5, !PT ;  /* 0x0000000542067209 */ /* 0x000fe20007810000 */
[----:B------:R-:W-:Y:S03]  /*4330*/  MUFU.EX2 R174, R174 ;  /* 0x000000ae00ae7308 */ /* 0x000fe60000000800 */
        /* <DEDUP_REMOVED lines=15> */
[----:B------:R-:W-:-:S05]  /*4430*/  FMNMX.FTZ R2, R87, R2, !PT ;  /* 0x0000000257027209 */ /* 0x000fca0007810000 */
[----:B------:R-:W0:Y:S01]  /*4440*/  SHFL.BFLY PT, R5, R2, 0x2, 0x1f ;  /* 0x0c401f0002057f89 */ /* 0x000e2200000e0000 */
        /* <DEDUP_REMOVED lines=16> */
[--C-:B------:R-:W-:Y:S01]  /*4550*/  FFMA.FTZ R2, R27, UR10, -R4.reuse ;  /* 0x0000000a1b027c23 */ /* 0x100fe20008010804 */
[----:B------:R-:W-:Y:S01]  /*4560*/  FADD.FTZ R27, R180, R3 ;  /* 0x00000003b41b7221 */ /* 0x000fe20000010000 */
[--C-:B------:R-:W-:Y:S01]  /*4570*/  FFMA.FTZ R181, R26, UR10, -R4.reuse ;  /* 0x0000000a1ab57c23 */ /* 0x100fe20008010804 */
[--C-:B------:R-:W-:Y:S01]  /*4580*/  FFMA.FTZ R183, R30, UR10, -R4.reuse ;  /* 0x0000000a1eb77c23 */ /* 0x100fe20008010804 */
[--C-:B------:R-:W-:Y:S01]  /*4590*/  FFMA.FTZ R31, R31, UR10, -R4.reuse ;  /* 0x0000000a1f1f7c23 */ /* 0x100fe20008010804 */
[----:B-1----:R-:W-:Y:S01]  /*45a0*/  FADD.FTZ R10, R182, R27 ;  /* 0x0000001bb60a7221 */ /* 0x002fe20000010000 */
[--C-:B------:R-:W-:Y:S01]  /*45b0*/  FFMA.FTZ R177, R34, UR10, -R4.reuse ;  /* 0x0000000a22b17c23 */ /* 0x100fe20008010804 */
[----:B------:R-:W-:Y:S01]  /*45c0*/  MUFU.EX2 R2, R2 ;  /* 0x0000000200027308 */ /* 0x000fe20000000800 */
[----:B------:R-:W-:Y:S01]  /*45d0*/  FFMA.FTZ R35, R35, UR10, -R4 ;  /* 0x0000000a23237c23 */ /* 0x000fe20008010804 */
[----:B--2---:R-:W-:Y:S01]  /*45e0*/  FADD.FTZ R27, R7, R10 ;  /* 0x0000000a071b7221 */ /* 0x004fe20000010000 */
[--C-:B------:R-:W-:Y:S01]  /*45f0*/  FFMA.FTZ R38, R38, UR10, -R4.reuse ;  /* 0x0000000a26267c23 */ /* 0x100fe20008010804 */
[--C-:B------:R-:W-:Y:S01]  /*4600*/  FFMA.FTZ R39, R39, UR10, -R4.reuse ;  /* 0x0000000a27277c23 */ /* 0x100fe20008010804 */
[--C-:B------:R-:W-:Y:S01]  /*4610*/  FFMA.FTZ R42, R42, UR10, -R4.reuse ;  /* 0x0000000a2a2a7c23 */ /* 0x100fe20008010804 */
[----:B---3--:R-:W-:Y:S01]  /*4620*/  FADD.FTZ R10, R176, R27 ;  /* 0x0000001bb00a7221 */ /* 0x008fe20000010000 */
[--C-:B------:R-:W-:Y:S01]  /*4630*/  FFMA.FTZ R43, R43, UR10, -R4.reuse ;  /* 0x0000000a2b2b7c23 */ /* 0x100fe20008010804 */
[----:B------:R-:W0:Y:S01]  /*4640*/  MUFU.EX2 R181, R181 ;  /* 0x000000b500b57308 */ /* 0x000e220000000800 */
[----:B------:R-:W-:Y:S01]  /*4650*/  FFMA.FTZ R46, R46, UR10, -R4 ;  /* 0x0000000a2e2e7c23 */ /* 0x000fe20008010804 */
[----:B----4-:R-:W-:Y:S01]  /*4660*/  FADD.FTZ R27, R9, R10 ;  /* 0x0000000a091b7221 */ /* 0x010fe20000010000 */
[--C-:B------:R-:W-:Y:S01]  /*4670*/  FFMA.FTZ R47, R47, UR10, -R4.reuse ;  /* 0x0000000a2f2f7c23 */ /* 0x100fe20008010804 */
[--C-:B------:R-:W-:Y:S01]  /*4680*/  FFMA.FTZ R50, R50, UR10, -R4.reuse ;  /* 0x0000000a32327c23 */ /* 0x100fe20008010804 */
[--C-:B------:R-:W-:Y:S01]  /*4690*/  FFMA.FTZ R51, R51, UR10, -R4.reuse ;  /* 0x0000000a33337c23 */ /* 0x100fe20008010804 */
[----:B-----5:R-:W-:Y:S01]  /*46a0*/  FADD.FTZ R10, R178, R27 ;  /* 0x0000001bb20a7221 */ /* 0x020fe20000010000 */
[--C-:B------:R-:W-:Y:S01]  /*46b0*/  FFMA.FTZ R54, R54, UR10, -R4.reuse ;  /* 0x0000000a36367c23 */ /* 0x100fe20008010804 */
[----:B------:R-:W1:Y:S01]  /*46c0*/  MUFU.EX2 R183, R183 ;  /* 0x000000b700b77308 */ /* 0x000e620000000800 */
[----:B------:R-:W-:Y:S01]  /*46d0*/  FFMA.FTZ R55, R55, UR10, -R4 ;  /* 0x0000000a37377c23 */ /* 0x000fe20008010804 */
[----:B------:R-:W-:Y:S01]  /*46e0*/  FADD.FTZ R27, R11, R10 ;  /* 0x0000000a0b1b7221 */ /* 0x000fe20000010000 */
[--C-:B------:R-:W-:Y:S01]  /*46f0*/  FFMA.FTZ R58, R58, UR10, -R4.reuse ;  /* 0x0000000a3a3a7c23 */ /* 0x100fe20008010804 */
[--C-:B------:R-:W-:Y:S01]  /*4700*/  FFMA.FTZ R59, R59, UR10, -R4.reuse ;  /* 0x0000000a3b3b7c23 */ /* 0x100fe20008010804 */
[--C-:B------:R-:W-:Y:S01]  /*4710*/  FFMA.FTZ R62, R62, UR10, -R4.reuse ;  /* 0x0000000a3e3e7c23 */ /* 0x100fe20008010804 */
[----:B------:R-:W-:Y:S01]  /*4720*/  FADD.FTZ R10, R172, R27 ;  /* 0x0000001bac0a7221 */ /* 0x000fe20000010000 */
[----:B------:R-:W-:Y:S01]  /*4730*/  F2FP.F16.F32.PACK_AB R180, R3, R180 ;  /* 0x000000b403b4723e */ /* 0x000fe200000000ff */
[----:B------:R2:W3:Y:S01]  /*4740*/  MUFU.EX2 R6, R31 ;  /* 0x0000001f00067308 */ /* 0x0004e20000000800 */
[----:B------:R-:W-:Y:S01]  /*4750*/  FFMA.FTZ R63, R63, UR10, -R4 ;  /* 0x0000000a3f3f7c23 */ /* 0x000fe20008010804 */
[----:B------:R-:W-:Y:S01]  /*4760*/  FADD.FTZ R27, R13, R10 ;  /* 0x0000000a0d1b7221 */ /* 0x000fe20000010000 */
[----:B0-----:R-:W-:Y:S01]  /*4770*/  FADD.FTZ R10, R181, R2 ;  /* 0x00000002b50a7221 */ /* 0x001fe20000010000 */
[----:B------:R-:W-:Y:S01]  /*4780*/  F2FP.F16.F32.PACK_AB R182, R7, R182 ;  /* 0x000000b607b6723e */ /* 0x000fe200000000ff */
[--C-:B------:R-:W-:Y:S01]  /*4790*/  FFMA.FTZ R66, R66, UR10, -R4.reuse ;  /* 0x0000000a42427c23 */ /* 0x100fe20008010804 */
[----:B------:R-:W-:Y:S01]  /*47a0*/  FADD.FTZ R12, R174, R27 ;  /* 0x0000001bae0c7221 */ /* 0x000fe20000010000 */
[----:B------:R-:W-:Y:S01]  /*47b0*/  FFMA.FTZ R67, R67, UR10, -R4 ;  /* 0x0000000a43437c23 */ /* 0x000fe20008010804 */
[----:B------:R-:W0:Y:S01]  /*47c0*/  MUFU.EX2 R177, R177 ;  /* 0x000000b100b17308 */ /* 0x000e220000000800 */
[----:B-1----:R-:W-:Y:S01]  /*47d0*/  FADD.FTZ R27, R183, R10 ;  /* 0x0000000ab71b7221 */ /* 0x002fe20000010000 */
[----:B--2---:R-:W-:Y:S01]  /*47e0*/  FADD.FTZ R31, R15, R12 ;  /* 0x0000000c0f1f7221 */ /* 0x004fe20000010000 */
[--C-:B------:R-:W-:Y:S01]  /*47f0*/  FFMA.FTZ R70, R70, UR10, -R4.reuse ;  /* 0x0000000a46467c23 */ /* 0x100fe20008010804 */
[--C-:B------:R-:W-:Y:S01]  /*4800*/  FFMA.FTZ R71, R71, UR10, -R4.reuse ;  /* 0x0000000a47477c23 */ /* 0x100fe20008010804 */
[--C-:B------:R-:W-:Y:S01]  /*4810*/  FFMA.FTZ R74, R74, UR10, -R4.reuse ;  /* 0x0000000a4a4a7c23 */ /* 0x100fe20008010804 */
[----:B------:R-:W-:Y:S01]  /*4820*/  FADD.FTZ R12, R168, R31 ;  /* 0x0000001fa80c7221 */ /* 0x000fe20000010000 */
[----:B------:R-:W-:Y:S01]  /*4830*/  FFMA.FTZ R75, R75, UR10, -R4 ;  /* 0x0000000a4b4b7c23 */ /* 0x000fe20008010804 */
[----:B------:R-:W1:Y:S01]  /*4840*/  MUFU.EX2 R8, R35 ;  /* 0x0000002300087308 */ /* 0x000e620000000800 */
[----:B---3--:R-:W-:Y:S01]  /*4850*/  FADD.FTZ R10, R6, R27 ;  /* 0x0000001b060a7221 */ /* 0x008fe20000010000 */
[----:B------:R-:W-:Y:S01]  /*4860*/  FADD.FTZ R31, R21, R12 ;  /* 0x0000000c151f7221 */ /* 0x000fe20000010000 */
[--C-:B------:R-:W-:Y:S01]  /*4870*/  FFMA.FTZ R78, R78, UR10, -R4.reuse ;  /* 0x0000000a4e4e7c23 */ /* 0x100fe20008010804 */
[--C-:B------:R-:W-:Y:S01]  /*4880*/  FFMA.FTZ R79, R79, UR10, -R4.reuse ;  /* 0x0000000a4f4f7c23 */ /* 0x100fe20008010804 */
[--C-:B------:R-:W-:Y:S01]  /*4890*/  FFMA.FTZ R82, R82, UR10, -R4.reuse ;  /* 0x0000000a52527c23 */ /* 0x100fe20008010804 */
[----:B------:R-:W-:Y:S01]  /*48a0*/  FFMA.FTZ R83, R83, UR10, -R4 ;  /* 0x0000000a53537c23 */ /* 0x000fe20008010804 */
[----:B------:R-:W-:Y:S01]  /*48b0*/  F2FP.F16.F32.PACK_AB R181, R2, R181 ;  /* 0x000000b502b5723e */ /* 0x000fe200000000ff */
[----:B------:R-:W2:Y:S01]  /*48c0*/  MUFU.EX2 R38, R38 ;  /* 0x0000002600267308 */ /* 0x000ea20000000800 */
[----:B0-----:R-:W-:Y:S01]  /*48d0*/  FADD.FTZ R27, R177, R10 ;  /* 0x0000000ab11b7221 */ /* 0x001fe20000010000 */
[----:B------:R-:W-:Y:S01]  /*48e0*/  FADD.FTZ R10, R170, R31 ;  /* 0x0000001faa0a7221 */ /* 0x000fe20000010000 */
[--C-:B------:R-:W-:Y:S01]  /*48f0*/  FFMA.FTZ R86, R86, UR10, -R4.reuse ;  /* 0x0000000a56567c23 */ /* 0x100fe20008010804 */
[----:B------:R-:W-:Y:S01]  /*4900*/  FFMA.FTZ R4, R87, UR10, -R4 ;  /* 0x0000000a57047c23 */ /* 0x000fe20008010804 */
[----:B------:R-:W-:Y:S01]  /*4910*/  F2FP.F16.F32.PACK_AB R176, R9, R176 ;  /* 0x000000b009b0723e */ /* 0x000fe200000000ff */
[----:B------:R-:W-:Y:S01]  /*4920*/  FADD.FTZ R31, R25, R10 ;  /* 0x0000000a191f7221 */ /* 0x000fe20000010000 */
[----:B------:R-:W-:Y:S01]  /*4930*/  F2FP.F16.F32.PACK_AB R178, R11, R178 ;  /* 0x000000b20bb2723e */ /* 0x000fe200000000ff */
[----:B------:R-:W0:Y:S01]  /*4940*/  MUFU.EX2 R39, R39 ;  /* 0x0000002700277308 */ /* 0x000e220000000800 */
[----:B-1----:R-:W-:Y:S01]  /*4950*/  FADD.FTZ R27, R8, R27 ;  /* 0x0000001b081b7221 */ /* 0x002fe20000010000 */
[----:B------:R-:W-:Y:S01]  /*4960*/  FADD.FTZ R12, R164, R31 ;  /* 0x0000001fa40c7221 */ /* 0x000fe20000010000 */
[----:B------:R-:W-:-:S02]  /*4970*/  F2FP.F16.F32.PACK_AB R172, R13, R172 ;  /* 0x000000ac0dac723e */ /* 0x000fc400000000ff */
[----:B------:R-:W-:Y:S01]  /*4980*/  F2FP.F16.F32.PACK_AB R174, R15, R174 ;  /* 0x000000ae0fae723e */ /* 0x000fe200000000ff */
[----:B------:R-:W-:Y:S01]  /*4990*/  FADD.FTZ R31, R29, R12 ;  /* 0x0000000c1d1f7221 */ /* 0x000fe20000010000 */
[----:B------:R-:W-:Y:S01]  /*49a0*/  F2FP.F16.F32.PACK_AB R168, R21, R168 ;  /* 0x000000a815a8723e */ /* 0x000fe200000000ff */
[----:B------:R-:W1:Y:S01]  /*49b0*/  MUFU.EX2 R42, R42 ;  /* 0x0000002a002a7308 */ /* 0x000e620000000800 */
[----:B--2---:R-:W-:Y:S01]  /*49c0*/  FADD.FTZ R10, R38, R27 ;  /* 0x0000001b260a7221 */ /* 0x004fe20000010000 */
[----:B------:R-:W-:Y:S01]  /*49d0*/  FADD.FTZ R12, R166, R31 ;  /* 0x0000001fa60c7221 */ /* 0x000fe20000010000 */
[----:B------:R-:W-:Y:S02]  /*49e0*/  F2FP.F16.F32.PACK_AB R170, R25, R170 ;  /* 0x000000aa19aa723e */ /* 0x000fe400000000ff */
[----:B------:R-:W-:Y:S01]  /*49f0*/  F2FP.F16.F32.PACK_AB R164, R29, R164 ;  /* 0x000000a41da4723e */ /* 0x000fe200000000ff */
[C---:B------:R-:W-:Y:S01]  /*4a00*/  FADD.FTZ R31, R33.reuse, R12 ;  /* 0x0000000c211f7221 */ /* 0x040fe20000010000 */
[----:B------:R-:W-:Y:S01]  /*4a10*/  F2FP.F16.F32.PACK_AB R166, R33, R166 ;  /* 0x000000a621a6723e */ /* 0x000fe200000000ff */
[----:B------:R-:W2:Y:S01]  /*4a20*/  MUFU.EX2 R43, R43 ;  /* 0x0000002b002b7308 */ /* 0x000ea20000000800 */
[----:B0-----:R-:W-:Y:S01]  /*4a30*/  FADD.FTZ R27, R39, R10 ;  /* 0x0000000a271b7221 */ /* 0x001fe20000010000 */
[----:B------:R-:W-:Y:S01]  /*4a40*/  FADD.FTZ R12, R160, R31 ;  /* 0x0000001fa00c7221 */ /* 0x000fe20000010000 */
[----:B------:R-:W-:-:S02]  /*4a50*/  F2FP.F16.F32.PACK_AB R160, R37, R160 ;  /* 0x000000a025a0723e */ /* 0x000fc400000000ff */
[----:B------:R-:W-:Y:S01]  /*4a60*/  F2FP.F16.F32.PACK_AB R183, R6, R183 ;  /* 0x000000b706b7723e */ /* 0x000fe200000000ff */
[----:B------:R-:W-:Y:S01]  /*4a70*/  FADD.FTZ R31, R37, R12 ;  /* 0x0000000c251f7221 */ /* 0x000fe20000010000 */
[----:B------:R-:W-:Y:S01]  /*4a80*/  F2FP.F16.F32.PACK_AB R177, R8, R177 ;  /* 0x000000b108b1723e */ /* 0x000fe200000000ff */
[----:B------:R-:W0:Y:S01]  /*4a90*/  MUFU.EX2 R46, R46 ;  /* 0x0000002e002e7308 */ /* 0x000e220000000800 */
[----:B-1----:R-:W-:Y:S01]  /*4aa0*/  FADD.FTZ R10, R42, R27 ;  /* 0x0000001b2a0a7221 */ /* 0x002fe20000010000 */
[----:B------:R-:W-:Y:S01]  /*4ab0*/  FADD.FTZ R12, R162, R31 ;  /* 0x0000001fa20c7221 */ /* 0x000fe20000010000 */
[----:B------:R-:W-:Y:S02]  /*4ac0*/  F2FP.F16.F32.PACK_AB R162, R41, R162 ;  /* 0x000000a229a2723e */ /* 0x000fe400000000ff */
[----:B------:R-:W-:Y:S01]  /*4ad0*/  F2FP.F16.F32.PACK_AB R179, R39, R38 ;  /* 0x0000002627b3723e */ /* 0x000fe200000000ff */
[----:B------:R-:W-:Y:S02]  /*4ae0*/  FADD.FTZ R7, R41, R12 ;  /* 0x0000000c29077221 */ /* 0x000fe40000010000 */
[----:B------:R-:W1:Y:S01]  /*4af0*/  MUFU.EX2 R47, R47 ;  /* 0x0000002f002f7308 */ /* 0x000e620000000800 */
[C---:B--2---:R-:W-:Y:S01]  /*4b00*/  FADD.FTZ R27, R43.reuse, R10 ;  /* 0x0000000a2b1b7221 */ /* 0x044fe20000010000 */
[----:B------:R-:W-:Y:S01]  /*4b10*/  FADD.FTZ R12, R156, R7 ;  /* 0x000000079c0c7221 */ /* 0x000fe20000010000 */
[----:B------:R-:W-:-:S05]  /*4b20*/  F2FP.F16.F32.PACK_AB R173, R43, R42 ;  /* 0x0000002a2bad723e */ /* 0x000fca00000000ff */
        /* <DEDUP_REMOVED lines=62> */
[----:B------:R0:W3:Y:S01]  /*4f10*/  MUFU.EX2 R155, R4 ;  /* 0x00000004009b7308 */ /* 0x0000e20000000800 */
[C---:B-1----:R-:W-:Y:S01]  /*4f20*/  FADD.FTZ R7, R83.reuse, R2 ;  /* 0x0000000253077221 */ /* 0x042fe20000010000 */
[----:B------:R-:W-:-:S06]  /*4f30*/  F2FP.F16.F32.PACK_AB R153, R83, R82 ;  /* 0x000000525399723e */ /* 0x000fcc00000000ff */
[----:B------:R-:W1:Y:S01]  /*4f40*/  MUFU.EX2 R57, R57 ;  /* 0x0000003900397308 */ /* 0x000e620000000800 */
[----:B--2---:R-:W-:Y:S01]  /*4f50*/  FADD.FTZ R2, R86, R7 ;  /* 0x0000000756027221 */ /* 0x004fe20000010000 */
[----:B0-----:R-:W-:-:S03]  /*4f60*/  VIADD R4, R90, 0xfffffffe ;  /* 0xfffffffe5a047836 */ /* 0x001fc60000000000 */
[C---:B---3--:R-:W-:Y:S01]  /*4f70*/  FADD.FTZ R2, R155.reuse, R2 ;  /* 0x000000029b027221 */ /* 0x048fe20000010000 */
[----:B------:R-:W-:Y:S01]  /*4f80*/  F2FP.F16.F32.PACK_AB R155, R155, R86 ;  /* 0x000000569b9b723e */ /* 0x000fe200000000ff */
[C---:B-1----:R-:W-:Y:S01]  /*4f90*/  FADD.FTZ R3, R57.reuse, R12 ;  /* 0x0000000c39037221 */ /* 0x042fe20000010000 */
[----:B------:R-:W-:Y:S01]  /*4fa0*/  F2FP.F16.F32.PACK_AB R154, R57, R154 ;  /* 0x0000009a399a723e */ /* 0x000fe200000000ff */
[----:B------:R-:W-:Y:S06]  /*4fb0*/  @P2 BRA `(.L_x_1197) ;  /* 0x0000000000442947 */ /* 0x000fec0003800000 */
        /* <DEDUP_REMOVED lines=10> */
.L_x_1198:
[----:B------:R-:W-:-:S11]  /*5060*/  UISETP.NE.AND UP2, UPT, UR7, 0x1, UPT ;  /* 0x000000010700788c */ /* 0x000fd6000bf45270 */
[----:B------:R-:W-:Y:S02]  /*5070*/  @UP2 ULDC.64 UR14, c[0x0][0x9e8] ;  /* 0x00027a00000e2ab9 */ /* 0x000fe40000000a00 */
[----:B------:R-:W-:-:S04]  /*5080*/  UIMAD.WIDE.U32 UR18, UR11, UR14, URZ ;  /* 0x0000000e0b1272a5 */ /* 0x000fc8000f8e003f */
[----:B------:R-:W-:-:S12]  /*5090*/  @UP2 USHF.R.U32.HI UR11, URZ, UR15, UR19 ;  /* 0x0000000f3f0b2299 */ /* 0x000fd80008011613 */
.L_x_1199:
[----:B------:R-:W-:-:S04]  /*50a0*/  UIMAD UR7, UR11, UR7, UR7 ;  /* 0x000000070b0772a4 */ /* 0x000fc8000f8e0207 */
[----:B------:R-:W-:-:S04]  /*50b0*/  UISETP.LT.AND UP2, UPT, UR6, UR7, UPT ;  /* 0x000000070600728c */ /* 0x000fc8000bf41270 */
[----:B------:R-:W-:-:S12]  /*50c0*/  USEL UR6, UR6, UR7, UP2 ;  /* 0x0000000706067287 */ /* 0x000fd80009000000 */
.L_x_1197:
[----:B------:R-:W-:Y:S01]  /*50d0*/  USHF.R.S32.HI UR7, URZ, 0x1f, UR6 ;  /* 0x0000001f3f077899 */ /* 0x000fe20008011406 */
[----:B------:R-:W-:Y:S02]  /*50e0*/  CS2R R150, SRZ ;  /* 0x0000000000967805 */ /* 0x000fe4000001ff00 */
[----:B------:R-:W-:Y:S02]  /*50f0*/  CS2R R148, SRZ ;  /* 0x0000000000947805 */ /* 0x000fe4000001ff00 */
[----:B------:R-:W-:Y:S01]  /*5100*/  CS2R R146, SRZ ;  /* 0x0000000000927805 */ /* 0x000fe2000001ff00 */
[----:B------:R-:W-:Y:S01]  /*5110*/  ULEA.HI UR7, UR7, UR6, URZ, 0x7 ;  /* 0x0000000607077291 */ /* 0x000fe2000f8f383f */
[----:B------:R-:W-:Y:S02]  /*5120*/  CS2R R144, SRZ ;  /* 0x0000000000907805 */ /* 0x000fe4000001ff00 */
[----:B------:R-:W-:Y:S02]  /*5130*/  CS2R R142, SRZ ;  /* 0x00000000008e7805 */ /* 0x000fe4000001ff00 */
[----:B------:R-:W-:Y:S01]  /*5140*/  CS2R R140, SRZ ;  /* 0x00000000008c7805 */ /* 0x000fe2000001ff00 */
[----:B------:R-:W-:Y:S01]  /*5150*/  USHF.R.S32.HI UR7, URZ, 0x7, UR7 ;  /* 0x000000073f077899 */ /* 0x000fe20008011407 */
[----:B------:R-:W-:-:S02]  /*5160*/  CS2R R138, SRZ ;  /* 0x00000000008a7805 */ /* 0x000fc4000001ff00 */
[----:B------:R-:W-:Y:S02]  /*5170*/  CS2R R136, SRZ ;  /* 0x0000000000887805 */ /* 0x000fe4000001ff00 */
[----:B------:R-:W-:Y:S01]  /*5180*/  CS2R R134, SRZ ;  /* 0x0000000000867805 */ /* 0x000fe2000001ff00 */
[----:B------:R-:W-:Y:S01]  /*5190*/  UISETP.LT.AND UP2, UPT, UR40, UR7, UPT ;  /* 0x000000072800728c */ /* 0x000fe2000bf41270 */
[----:B------:R-:W-:Y:S02]  /*51a0*/  CS2R R132, SRZ ;  /* 0x0000000000847805 */ /* 0x000fe4000001ff00 */
[----:B------:R-:W-:Y:S02]  /*51b0*/  CS2R R130, SRZ ;  /* 0x0000000000827805 */ /* 0x000fe4000001ff00 */
[----:B------:R-:W-:Y:S01]  /*51c0*/  CS2R R128, SRZ ;  /* 0x0000000000807805 */ /* 0x000fe2000001ff00 */
[----:B------:R-:W-:Y:S01]  /*51d0*/  USEL UR60, UR40, UR7, !UP2 ;  /* 0x00000007283c7287 */ /* 0x000fe2000d000000 */
[----:B------:R-:W-:-:S02]  /*51e0*/  CS2R R126, SRZ ;  /* 0x00000000007e7805 */ /* 0x000fc4000001ff00 */
[----:B------:R-:W-:Y:S02]  /*51f0*/  CS2R R124, SRZ ;  /* 0x00000000007c7805 */ /* 0x000fe4000001ff00 */
[----:B------:R-:W-:Y:S02]  /*5200*/  CS2R R122, SRZ ;  /* 0x00000000007a7805 */ /* 0x000fe4000001ff00 */
[----:B------:R-:W-:Y:S02]  /*5210*/  CS2R R120, SRZ ;  /* 0x0000000000787805 */ /* 0x000fe4000001ff00 */
[----:B------:R-:W-:Y:S02]  /*5220*/  CS2R R118, SRZ ;  /* 0x0000000000767805 */ /* 0x000fe4000001ff00 */
[----:B------:R-:W-:Y:S02]  /*5230*/  ISETP.GE.AND P2, PT, R4, UR60, PT ;  /* 0x0000003c04007c0c */ /* 0x000fe4000bf46270 */
        /* <DEDUP_REMOVED lines=14> */
[----:B------:R-:W-:Y:S01]  /*5320*/  CS2R R88, SRZ ;  /* 0x0000000000587805 */ /* 0x000fe2000001ff00 */
[----:B------:R-:W-:Y:S06]  /*5330*/  @!P2 BRA `(.L_x_1200) ;  /* 0x00000030004ca947 */ /* 0x000fec0003800000 */
[----:B------:R-:W-:Y:S01]  /*5340*/  IMAD.MOV.U32 R151, RZ, RZ, RZ ;  /* 0x000000ffff977224 */ /* 0x000fe200078e00ff */
[----:B------:R-:W-:Y:S01]  /*5350*/  ULDC UR55, c[0x0][0x9e4] ;  /* 0x0002790000377ab9 */ /* 0x000fe20000000800 */
[----:B------:R-:W-:Y:S01]  /*5360*/  ULDC UR56, c[0x0][0x9dc] ;  /* 0x0002770000387ab9 */ /* 0x000fe20000000800 */
[----:B------:R-:W-:Y:S01]  /*5370*/  ULDC UR54, c[0x0][0x988] ;  /* 0x0002620000367ab9 */ /* 0x000fe20000000800 */
[----:B------:R-:W-:-:S05]  /*5380*/  ULDC UR57, c[0x0][0x9e0] ;  /* 0x0002780000397ab9 */ /* 0x000fca0000000800 */
.L_x_1217:
[----:B------:R-:W-:Y:S01]  /*5390*/  UIADD3 UR59, UR47, 0x1, URZ ;  /* 0x000000012f3b7890 */ /* 0x000fe2000fffe03f */
[----:B------:R-:W-:-:S03]  /*53a0*/  ISETP.NE.AND P3, PT, RZ, UR44, PT ;  /* 0x0000002cff007c0c */ /* 0x000fc6000bf65270 */
[----:B------:R-:W-:-:S04]  /*53b0*/  UISETP.NE.AND UP2, UPT, UR59, 0x2, UPT ;  /* 0x000000023b00788c */ /* 0x000fc8000bf45270 */
[----:B------:R-:W-:Y:S02]  /*53c0*/  USEL UR58, URZ, 0x1, UP2 ;  /* 0x000000013f3a7887 */ /* 0x000fe40009000000 */
[----:B------:R-:W-:Y:S02]  /*53d0*/  USEL UR59, UR59, URZ, UP2 ;  /* 0x0000003f3b3b7287 */ /* 0x000fe40009000000 */
[----:B------:R-:W-:Y:S02]  /*53e0*/  ULOP3.LUT UR58, UR50, UR58, URZ, 0x3c, !UPT ;  /* 0x0000003a323a7292 */ /* 0x000fe4000f8e3c3f */
[----:B------:R-:W-:Y:S10]  /*53f0*/  @P3 BRA `(.L_x_1201) ;  /* 0x00000000002c3947 */ /* 0x000ff40003800000 */
[----:B------:R-:W-:Y:S05]  /*5400*/  @!P0 BRA `(.L_x_1202) ;  /* 0x0000000000048947 */ /* 0x000fea0003800000 */
[----:B------:R-:W-:Y:S01]  /*5410*/  BPT.TRAP 0x1 ;  /* 0x000000040000795c */ /* 0x000fe20000300000 */
.L_x_1202:
[----:B------:R-:W-:Y:S01]  /*5420*/  ULEA UR6, UR59, UR41, 0x3 ;  /* 0x000000293b067291 */ /* 0x000fe2000f8e183f */
[----:B------:R-:W-:-:S05]  /*5430*/  IMAD.U32 R6, RZ, RZ, UR58 ;  /* 0x0000003aff067e24 */ /* 0x000fca000f8e00ff */
[----:B------:R-:W-:-:S04]  /*5440*/  SHF.L.U32 R6, R6, 0x1f, RZ ;  /* 0x0000001f06067819 */ /* 0x000fc800000006ff */
[----:B------:R0:W1:Y:S01]  /*5450*/  SYNCS.PHASECHK.TRANS64.TRYWAIT P2, [UR6+0x28830], R6 ;  /* 0x02883006ff0075a7 */ /* 0x0000620008040146 */
[----:B------:R-:W-:Y:S05]  /*5460*/  @!P0 BRA `(.L_x_1203) ;  /* 0x0000000000048947 */ /* 0x000fea0003800000 */
[----:B------:R-:W-:Y:S01]  /*5470*/  BPT.TRAP 0x1 ;  /* 0x000000040000795c */ /* 0x000fe20000300000 */
.L_x_1203:
[----:B-1----:R-:W-:Y:S05]  /*5480*/  @P2 BRA `(.L_x_1201) ;  /* 0x0000000000082947 */ /* 0x002fea0003800000 */
[----:B------:R-:W1:Y:S02]  /*5490*/  SYNCS.PHASECHK.TRANS64.TRYWAIT P2, [UR6+0x28830], R6 ;  /* 0x02883006ff0075a7 */ /* 0x000e640008040146 */
[----:B-1----:R-:W-:Y:S05]  /*54a0*/  @!P2 BRA `(.L_x_1204) ;  /* 0x0000012c004ca947 */ /* 0x002fea0003800000 */
.L_x_1201:
[----:B-1----:R-:W1:Y:S01]  /*54b0*/  S2R R7, SR_TID.X ;  /* 0x0000000000077919 */ /* 0x002e620000002100 */
[----:B------:R-:W-:Y:S01]  /*54c0*/  ULEA UR34, UR59, UR51, 0xb ;  /* 0x000000333b227291 */ /* 0x000fe2000f8e583f */
[----:B------:R-:W-:Y:S01]  /*54d0*/  UMOV UR35, 0x40000040 ;  /* 0x4000004000237882 */ /* 0x000fe20000000000 */
[----:B------:R-:W-:Y:S02]  /*54e0*/  UMOV UR7, 0x40000040 ;  /* 0x4000004000077882 */ /* 0x000fe40000000000 */
[----:B------:R-:W-:Y:S02]  /*54f0*/  UIADD3 UR6, UR34, 0x2, URZ ;  /* 0x0000000222067890 */ /* 0x000fe4000fffe03f */
        /* <DEDUP_REMOVED lines=12> */
[----:B-1----:R-:W-:-:S05]  /*55c0*/  SHF.R.U32.HI R7, RZ, 0x7, R7 ;  /* 0x00000007ff077819 */ /* 0x002fca0000011607 */
[----:B0-----:R-:W-:-:S05]  /*55d0*/  VIADD R6, R7, 0x8 ;  /* 0x0000000807067836 */ /* 0x001fca0000000000 */
[----:B------:R0:W-:Y:S06]  /*55e0*/  BAR.SYNC.DEFER_BLOCKING R6, 0x100 ;  /* 0x000400060000751d */ /* 0x0001ec0000010000 */
        /* <DEDUP_REMOVED lines=27> */
.L_x_1206:
[----:B------:R-:W-:Y:S01]  /*57a0*/  ULEA UR6, UR47, UR41, 0x3 ;  /* 0x000000292f067291 */ /* 0x000fe2000f8e183f */
[----:B------:R-:W-:-:S05]  /*57b0*/  IMAD.U32 R6, RZ, RZ, UR50 ;  /* 0x00000032ff067e24 */ /* 0x000fca000f8e00ff */
[----:B------:R-:W-:-:S04]  /*57c0*/  SHF.L.U32 R6, R6, 0x1f, RZ ;  /* 0x0000001f06067819 */ /* 0x000fc800000006ff */
[----:B------:R0:W1:Y:S01]  /*57d0*/  SYNCS.PHASECHK.TRANS64.TRYWAIT P2, [UR6+0x28850], R6 ;  /* 0x02885006ff0075a7 */ /* 0x0000620008040146 */
[----:B------:R-:W-:Y:S05]  /*57e0*/  @!P0 BRA `(.L_x_1207) ;  /* 0x0000000000048947 */ /* 0x000fea0003800000 */
[----:B------:R-:W-:Y:S01]  /*57f0*/  BPT.TRAP 0x1 ;  /* 0x000000040000795c */ /* 0x000fe20000300000 */
.L_x_1207:
[----:B-1----:R-:W-:Y:S05]  /*5800*/  @P2 BRA `(.L_x_1205) ;  /* 0x0000000000082947 */ /* 0x002fea0003800000 */
[----:B------:R-:W1:Y:S02]  /*5810*/  SYNCS.PHASECHK.TRANS64.TRYWAIT P2, [UR6+0x28850], R6 ;  /* 0x02885006ff0075a7 */ /* 0x000e640008040146 */
[----:B-1----:R-:W-:Y:S05]  /*5820*/  @!P2 BRA `(.L_x_1208) ;  /* 0x000001280084a947 */ /* 0x002fea0003800000 */
.L_x_1205:
[----:B------:R-:W-:Y:S01]  /*5830*/  UIADD3 UR6, UR41, 0x400, URZ ;  /* 0x0000040029067890 */ /* 0x000fe2000fffe03f */
[----:B------:R-:W-:Y:S01]  /*5840*/  WARPGROUP.ARRIVE ;  /* 0x00000000000079c5 */ /* 0x000fe20000000000 */
[----:B------:R-:W-:-:S05]  /*5850*/  UMOV UR7, 0x40000040 ;  /* 0x4000004000077882 */ /* 0x000fca0000000000 */
[----:B------:R-:W2:Y:S01]  /*5860*/  S2R R9, SR_TID.X ;  /* 0x0000000000097919 */ /* 0x000ea20000002100 */
[----:B------:R-:W-:Y:S01]  /*5870*/  USHF.R.U32.HI UR6, URZ, 0x4, UR6 ;  /* 0x000000043f067899 */ /* 0x000fe20008011606 */
[----:B------:R-:W-:Y:S01]  /*5880*/  PLOP3.LUT P2, PT, PT, PT, UP0, 0x80, 0x0 ;  /* 0x000000000000781c */ /* 0x000fe20003f4f008 */
[----:B------:R-:W-:Y:S01]  /*5890*/  VIADD R8, R17, UR37 ;  /* 0x0000002511087c36 */ /* 0x000fe20008000000 */
[----:B------:R-:W-:Y:S01]  /*58a0*/  PLOP3.LUT P3, PT, PT, PT, UP0, 0x80, 0x0 ;  /* 0x000000000000781c */ /* 0x000fe20003f6f008 */
[----:B------:R-:W-:Y:S01]  /*58b0*/  ULOP3.LUT UR6, UR6, 0x3fff, URZ, 0xc0, !UPT ;  /* 0x00003fff06067892 */ /* 0x000fe2000f8ec03f */
[----:B-1----:R-:W-:Y:S02]  /*58c0*/  IMAD.U32 R7, RZ, RZ, UR59 ;  /* 0x0000003bff077e24 */ /* 0x002fe4000f8e00ff */
[----:B------:R-:W-:Y:S01]  /*58d0*/  IMAD.U32 R10, RZ, RZ, UR46 ;  /* 0x0000002eff0a7e24 */ /* 0x000fe2000f8e00ff */
[----:B------:R-:W-:Y:S02]  /*58e0*/  ULOP3.LUT UR6, UR6, 0x4000000, URZ, 0xfc, !UPT ;  /* 0x0400000006067892 */ /* 0x000fe4000f8efc3f */
[----:B------:R-:W-:-:S02]  /*58f0*/  @!P1 LEA R7, R7, UR41, 0x3 ;  /* 0x0000002907079c11 */ /* 0x000fc4000f8e18ff */
[----:B------:R-:W-:-:S03]  /*5900*/  ULEA UR10, UR47, UR6, 0xb ;  /* 0x000000062f0a7291 */ /* 0x000fc6000f8e583f */
[----:B------:R-:W-:-:S04]  /*5910*/  @!P1 VIADD R7, R7, 0x28840 ;  /* 0x0002884007079836 */ /* 0x000fc80000000000 */
[----:B------:R-:W-:Y:S01]  /*5920*/  UMOV UR6, UR10 ;  /* 0x0000000a00067c82 */ /* 0x000fe20008000000 */
[----:B------:R-:W-:Y:S01]  /*5930*/  @!P1 PRMT R7, RZ, 0x654, R7 ;  /* 0x00000654ff079816 */ /* 0x000fe20000000007 */
[----:B------:R-:W-:Y:S01]  /*5940*/  HGMMA.64x128x16.F32 R88, R180, gdesc[UR4].tnspB, R88, gsb0 ;  /* 0x41e00004b4587df0 */ /* 0x000fe20008000858 */
[----:B------:R-:W-:Y:S01]  /*5950*/  UIADD3 UR6, UR10, 0x80, URZ ;  /* 0x000000800a067890 */ /* 0x000fe2000fffe03f */
[----:B------:R-:W-:Y:S01]  /*5960*/  UMOV UR7, 0x40000040 ;  /* 0x4000004000077882 */ /* 0x000fe20000000000 */
[----:B--2---:R-:W-:Y:S01]  /*5970*/  SHF.R.U32.HI R9, RZ, 0x7, R9 ;  /* 0x00000007ff097819 */ /* 0x004fe20000011609 */
        /* <DEDUP_REMOVED lines=33> */
[----:B------:R-:W-:Y:S02]  /*5b90*/  @UP0 ULDC UR6, c[0x0][0x44c] ;  /* 0x0001130000060ab9 */ /* 0x000fe40000000800 */
[----:B0-----:R-:W-:Y:S01]  /*5ba0*/  @P2 IMAD.HI.U32 R6, R8, UR6, RZ ;  /* 0x0000000608062c27 */ /* 0x001fe2000f8e00ff */
[----:B------:R-:W-:Y:S01]  /*5bb0*/  @UP0 ULDC UR6, c[0x0][0x450] ;  /* 0x0001140000060ab9 */ /* 0x000fe20000000800 */
[----:B------:R-:W-:-:S03]  /*5bc0*/  PLOP3.LUT P2, PT, PT, PT, UP1, 0x40, 0x0 ;  /* 0x000000000000781c */ /* 0x000fc60003f4e818 */
[----:B------:R-:W-:Y:S01]  /*5bd0*/  @P3 SHF.R.U32.HI R8, RZ, UR6, R6 ;  /* 0x00000006ff083c19 */ /* 0x000fe20008011606 */
[----:B------:R-:W-:Y:S01]  /*5be0*/  ULOP3.LUT UR6, URZ, UR56, URZ, 0x33, !UPT ;  /* 0x000000383f067292 */ /* 0x000fe2000f8e333f */
[----:B------:R-:W-:Y:S01]  /*5bf0*/  IADD3 R6, -R9, 0xb, RZ ;  /* 0x0000000b09067810 */ /* 0x000fe20007ffe1ff */
[----:B------:R-:W-:Y:S02]  /*5c00*/  IMAD.SHL.U32 R9, R4, 0x80, RZ ;  /* 0x0000008004097824 */ /* 0x000fe400078e00ff */
[----:B------:R-:W0:Y:S01]  /*5c10*/  SHFL.IDX PT, R11, R8, RZ, 0x1c1f ;  /* 0x001c1fff080b7589 */ /* 0x000e2200000e0000 */
[----:B------:R-:W-:Y:S02]  /*5c20*/  WARPGROUP.DEPBAR.LE gsb0, 0x0 ;  /* 0x00008000000079c5 */ /* 0x000fe40000010000 */
[----:B------:R1:W-:Y:S06]  /*5c30*/  BAR.ARV R6, 0x100 ;  /* 0x000400060000751d */ /* 0x0003ec0000002000 */
[----:B------:R2:W-:Y:S02]  /*5c40*/  @!P1 SYNCS.ARRIVE.TRANS64.RED.A1T0 RZ, [R7+URZ], RZ ;  /* 0x000000ff07ff99a7 */ /* 0x0005e4000810043f */
[----:B--2---:R-:W-:-:S04]  /*5c50*/  IADD3 R7, -R16, 0x1, -R9 ;  /* 0x0000000110077810 */ /* 0x004fc80007ffe909 */
[----:B------:R-:W-:-:S05]  /*5c60*/  IADD3 R7, -R10, UR38, R7 ;  /* 0x000000260a077c10 */ /* 0x000fca000fffe107 */
[C---:B------:R-:W-:Y:S02]  /*5c70*/  VIADD R14, R7.reuse, UR57 ;  /* 0x00000039070e7c36 */ /* 0x040fe40008000000 */
[----:B------:R-:W-:Y:S02]  /*5c80*/  VIADD R20, R7, UR6 ;  /* 0x0000000607147c36 */ /* 0x000fe40008000000 */
[--C-:B0-----:R-:W-:Y:S02]  /*5c90*/  IMAD.IADD R10, R14, 0x1, R11.reuse ;  /* 0x000000010e0a7824 */ /* 0x101fe400078e020b */
[----:B------:R-:W-:Y:S01]  /*5ca0*/  IMAD.IADD R12, R20, 0x1, R11 ;  /* 0x00000001140c7824 */ /* 0x000fe200078e020b */
[----:B-1----:R-:W-:Y:S06]  /*5cb0*/  @P2 BRA `(.L_x_1209) ;  /* 0x00000000005c2947 */ /* 0x002fec0003800000 */
[----:B------:R-:W-:Y:S01]  /*5cc0*/  IMAD.U32 R6, RZ, RZ, UR46 ;  /* 0x0000002eff067e24 */ /* 0x000fe2000f8e00ff */
[----:B------:R-:W-:Y:S04]  /*5cd0*/  BSSY B0, `(.L_x_1210) ;  /* 0x0000011000007945 */ /* 0x000fe80003800000 */
[----:B------:R-:W-:-:S04]  /*5ce0*/  IADD3 R11, -R6, UR38, R11 ;  /* 0x00000026060b7c10 */ /* 0x000fc8000fffe10b */
        /* <DEDUP_REMOVED lines=10> */
.L_x_1211:
[----:B------:R-:W-:-:S05]  /*5d90*/  IMAD.U32 R152, RZ, RZ, UR55 ;  /* 0x00000037ff987e24 */ /* 0x000fca000f8e00ff */
[----:B------:R-:W-:-:S13]  /*5da0*/  ISETP.NE.AND P2, PT, R152, 0x1, PT ;  /* 0x000000019800780c */ /* 0x000fda0003f45270 */
[----:B------:R-:W0:Y:S02]  /*5db0*/  @P2 LDC.64 R6, c[0x0][0x9e8] ;  /* 0x00027a00ff062b82 */ /* 0x000e240000000a00 */
[----:B0-----:R-:W-:-:S05]  /*5dc0*/  @P2 IMAD.HI.U32 R6, R11, R6, RZ ;  /* 0x000000060b062227 */ /* 0x001fca00078e00ff */
[----:B------:R-:W-:-:S07]  /*5dd0*/  @P2 SHF.R.U32.HI R11, RZ, R7, R6 ;  /* 0x00000007ff0b2219 */ /* 0x000fce0000011606 */
.L_x_1212:
[----:B------:R-:W-:Y:S05]  /*5de0*/  BSYNC B0 ;  /* 0x0000000000007941 */ /* 0x000fea0003800000 */
.L_x_1210:
[----:B------:R-:W-:-:S04]  /*5df0*/  IMAD R11, R11, R152, -R9 ;  /* 0x000000980b0b7224 */ /* 0x000fc800078e0a09 */
[----:B------:R-:W-:-:S05]  /*5e00*/  IMAD.IADD R11, R11, 0x1, -R16 ;  /* 0x000000010b0b7824 */ /* 0x000fca00078e0a10 */
[----:B------:R-:W-:Y:S02]  /*5e10*/  VIADDMNMX R10, R11, R152, R10, PT ;  /* 0x000000980b0a7246 */ /* 0x000fe4000380010a */
[----:B------:R-:W-:-:S07]  /*5e20*/  VIMNMX R12, R12, R11, !PT ;  /* 0x0000000b0c0c7248 */ /* 0x000fce0007fe0100 */
.L_x_1209:
[----:B------:R-:W-:Y:S01]  /*5e30*/  ISETP.GT.AND P2, PT, R4, -0x1, PT ;  /* 0xffffffff0400780c */ /* 0x000fe20003f44270 */
[----:B------:R-:W0:Y:S03]  /*5e40*/  SHFL.IDX PT, R7, R8, 0x1, 0x1c1f ;  /* 0x003c1f0008077f89 */ /* 0x000e2600000e0000 */
[C---:B------:R-:W-:Y:S02]  /*5e50*/  ISETP.GT.AND P5, PT, R12.reuse, RZ, P2 ;  /* 0x000000ff0c00720c */ /* 0x040fe400017a4270 */
[----:B------:R-:W-:Y:S02]  /*5e60*/  ISETP.GT.AND P4, PT, R12, 0x1, P2 ;  /* 0x000000010c00780c */ /* 0x000fe40001784270 */
[----:B------:R-:W-:Y:S02]  /*5e70*/  ISETP.LT.OR P5, PT, R10, 0x1, P5 ;  /* 0x000000010a00780c */ /* 0x000fe40002fa1670 */
[----:B------:R-:W-:-:S02]  /*5e80*/  ISETP.GT.AND P6, PT, R12, 0x8, P2 ;  /* 0x000000080c00780c */ /* 0x000fc400017c4270 */
[----:B------:R-:W-:Y:S02]  /*5e90*/  FSEL R155, R24, -INF , !P5 ;  /* 0xff800000189b7808 */ /* 0x000fe40006800000 */
[C---:B------:R-:W-:Y:S02]  /*5ea0*/  ISETP.GT.AND P5, PT, R12.reuse, 0x10, P2 ;  /* 0x000000100c00780c */ /* 0x040fe400017a4270 */
[----:B------:R-:W-:Y:S02]  /*5eb0*/  ISETP.GT.AND P3, PT, R12, 0x9, P2 ;  /* 0x000000090c00780c */ /* 0x000fe40001764270 */
[C---:B------:R-:W-:Y:S02]  /*5ec0*/  ISETP.LT.OR P5, PT, R10.reuse, 0x11, P5 ;  /* 0x000000110a00780c */ /* 0x040fe40002fa1670 */
[----:B------:R-:W-:Y:S02]  /*5ed0*/  ISETP.LT.OR P4, PT, R10, 0x2, P4 ;  /* 0x000000020a00780c */ /* 0x000fe40002781670 */
[----:B------:R-:W-:-:S02]  /*5ee0*/  FSEL R11, R32, -INF , !P5 ;  /* 0xff800000200b7808 */ /* 0x000fc40006800000 */
[----:B------:R-:W-:Y:S01]  /*5ef0*/  ISETP.GT.AND P5, PT, R12, 0x20, P2 ;  /* 0x000000200c00780c */ /* 0x000fe200017a4270 */
[----:B0-----:R-:W-:Y:S01]  /*5f00*/  IMAD.IADD R8, R14, 0x1, R7 ;  /* 0x000000010e087824 */ /* 0x001fe200078e0207 */
[C---:B------:R-:W-:Y:S02]  /*5f10*/  ISETP.LT.OR P6, PT, R10.reuse, 0x9, P6 ;  /* 0x000000090a00780c */ /* 0x040fe400037c1670 */
[C---:B------:R-:W-:Y:S02]  /*5f20*/  ISETP.LT.OR P3, PT, R10.reuse, 0xa, P3 ;  /* 0x0000000a0a00780c */ /* 0x040fe40001f61670 */
[----:B------:R-:W-:Y:S02]  /*5f30*/  ISETP.LT.OR P5, PT, R10, 0x21, P5 ;  /* 0x000000210a00780c */ /* 0x000fe40002fa1670 */
[----:B------:R-:W-:Y:S02]  /*5f40*/  FSEL R153, R25, -INF , !P4 ;  /* 0xff80000019997808 */ /* 0x000fe40006000000 */
[----:B------:R-:W-:-:S02]  /*5f50*/  FSEL R25, R28, -INF , !P6 ;  /* 0xff8000001c197808 */ /* 0x000fc40007000000 */
[----:B------:R-:W-:Y:S02]  /*5f60*/  FSEL R29, R29, -INF , !P3 ;  /* 0xff8000001d1d7808 */ /* 0x000fe40005800000 */
[C---:B------:R-:W-:Y:S02]  /*5f70*/  ISETP.GT.AND P4, PT, R12.reuse, 0x11, P2 ;  /* 0x000000110c00780c */ /* 0x040fe40001784270 */
[C---:B------:R-:W-:Y:S02]  /*5f80*/  ISETP.GT.AND P6, PT, R12.reuse, 0x18, P2 ;  /* 0x000000180c00780c */ /* 0x040fe400017c4270 */
[----:B------:R-:W-:Y:S02]  /*5f90*/  ISETP.GT.AND P3, PT, R12, 0x19, P2 ;  /* 0x000000190c00780c */ /* 0x000fe40001764270 */
[----:B------:R-:W-:Y:S02]  /*5fa0*/  FSEL R15, R40, -INF , !P5 ;  /* 0xff800000280f7808 */ /* 0x000fe40006800000 */
[----:B------:R-:W-:-:S02]  /*5fb0*/  ISETP.GT.AND P5, PT, R12, 0x30, P2 ;  /* 0x000000300c00780c */ /* 0x000fc400017a4270 */
[C---:B------:R-:W-:Y:S02]  /*5fc0*/  ISETP.LT.OR P4, PT, R10.reuse, 0x12, P4 ;  /* 0x000000120a00780c */ /* 0x040fe40002781670 */
        /* <DEDUP_REMOVED lines=58> */
[----:B------:R-:W-:-:S02]  /*6370*/  PLOP3.LUT P5, PT, PT, PT, UP1, 0x40, 0x0 ;  /* 0x000000000000781c */ /* 0x000fc40003fae818 */
[C---:B------:R-:W-:Y:S02]  /*6380*/  ISETP.LT.OR P4, PT, R10.reuse, 0x62, P4 ;  /* 0x000000620a00780c */ /* 0x040fe40002781670 */
[C---:B------:R-:W-:Y:S02]  /*6390*/  ISETP.LT.OR P6, PT, R10.reuse, 0x69, P6 ;  /* 0x000000690a00780c */ /* 0x040fe400037c1670 */
[----:B------:R-:W-:Y:S02]  /*63a0*/  ISETP.LT.OR P3, PT, R10, 0x6a, P3 ;  /* 0x0000006a0a00780c */ /* 0x000fe40001f61670 */
[----:B------:R-:W-:Y:S02]  /*63b0*/  FSEL R73, R73, -INF , !P4 ;  /* 0xff80000049497808 */ /* 0x000fe40006000000 */
[----:B------:R-:W-:Y:S02]  /*63c0*/  FSEL R76, R76, -INF , !P6 ;  /* 0xff8000004c4c7808 */ /* 0x000fe40007000000 */
[----:B------:R-:W-:-:S02]  /*63d0*/  FSEL R77, R77, -INF , !P3 ;  /* 0xff8000004d4d7808 */ /* 0x000fc40005800000 */
[C---:B------:R-:W-:Y:S02]  /*63e0*/  ISETP.GT.AND P4, PT, R12.reuse, 0x71, P2 ;  /* 0x000000710c00780c */ /* 0x040fe40001784270 */
[C---:B------:R-:W-:Y:S02]  /*63f0*/  ISETP.GT.AND P6, PT, R12.reuse, 0x78, P2 ;  /* 0x000000780c00780c */ /* 0x040fe400017c4270 */
[----:B------:R-:W-:Y:S01]  /*6400*/  ISETP.GT.AND P3, PT, R12, 0x79, P2 ;  /* 0x000000790c00780c */ /* 0x000fe20001764270 */
[----:B------:R-:W-:Y:S01]  /*6410*/  IMAD.IADD R12, R20, 0x1, R7 ;  /* 0x00000001140c7824 */ /* 0x000fe200078e0207 */
[C---:B------:R-:W-:Y:S02]  /*6420*/  ISETP.LT.OR P4, PT, R10.reuse, 0x72, P4 ;  /* 0x000000720a00780c */ /* 0x040fe40002781670 */
[C---:B------:R-:W-:Y:S02]  /*6430*/  ISETP.LT.OR P6, PT, R10.reuse, 0x79, P6 ;  /* 0x000000790a00780c */ /* 0x040fe400037c1670 */
[----:B------:R-:W-:-:S02]  /*6440*/  ISETP.LT.OR P3, PT, R10, 0x7a, P3 ;  /* 0x0000007a0a00780c */ /* 0x000fc40001f61670 */
[----:B------:R-:W-:Y:S02]  /*6450*/  FSEL R81, R81, -INF , !P4 ;  /* 0xff80000051517808 */ /* 0x000fe40006000000 */
[----:B------:R-:W-:Y:S02]  /*6460*/  FSEL R84, R84, -INF , !P6 ;  /* 0xff80000054547808 */ /* 0x000fe40007000000 */
[----:B------:R-:W-:Y:S01]  /*6470*/  FSEL R85, R85, -INF , !P3 ;  /* 0xff80000055557808 */ /* 0x000fe20005800000 */
[----:B------:R-:W-:Y:S06]  /*6480*/  @P5 BRA `(.L_x_1213) ;  /* 0x00000000005c5947 */ /* 0x000fec0003800000 */
        /* <DEDUP_REMOVED lines=13> */
.L_x_1215:
[----:B------:R-:W-:-:S05]  /*6560*/  IMAD.U32 R14, RZ, RZ, UR55 ;  /* 0x00000037ff0e7e24 */ /* 0x000fca000f8e00ff */
[----:B------:R-:W-:-:S13]  /*6570*/  ISETP.NE.AND P3, PT, R14, 0x1, PT ;  /* 0x000000010e00780c */ /* 0x000fda0003f65270 */
[----:B------:R-:W0:Y:S02]  /*6580*/  @P3 LDC.64 R6, c[0x0][0x9e8] ;  /* 0x00027a00ff063b82 */ /* 0x000e240000000a00 */
[----:B0-----:R-:W-:-:S05]  /*6590*/  @P3 IMAD.HI.U32 R6, R10, R6, RZ ;  /* 0x000000060a063227 */ /* 0x001fca00078e00ff */
[----:B------:R-:W-:-:S07]  /*65a0*/  @P3 SHF.R.U32.HI R10, RZ, R7, R6 ;  /* 0x00000007ff0a3219 */ /* 0x000fce0000011606 */
.L_x_1216:
[----:B------:R-:W-:Y:S05]  /*65b0*/  BSYNC B0 ;  /* 0x0000000000007941 */ /* 0x000fea0003800000 */
.L_x_1214:
[----:B------:R-:W-:-:S04]  /*65c0*/  IMAD R9, R10, R14, -R9 ;  /* 0x0000000e0a097224 */ /* 0x000fc800078e0a09 */
[----:B------:R-:W-:-:S05]  /*65d0*/  IMAD.IADD R9, R9, 0x1, -R16 ;  /* 0x0000000109097824 */ /* 0x000fca00078e0a10 */
[----:B------:R-:W-:Y:S02]  /*65e0*/  VIADDMNMX R8, R9, R14, R8, PT ;  /* 0x0000000e09087246 */ /* 0x000fe40003800108 */
[----:B------:R-:W-:-:S07]  /*65f0*/  VIMNMX R12, R12, R9, !PT ;  /* 0x000000090c0c7248 */ /* 0x000fce0007fe0100 */
.L_x_1213:
[----:B------:R-:W-:Y:S01]  /*6600*/  FMNMX.FTZ R6, R155, R0, !PT ;  /* 0x000000009b067209 */ /* 0x000fe20007810000 */
[----:B------:R-:W-:Y:S01]  /*6610*/  UMOV UR10, UR54 ;  /* 0x00000036000a7c82 */ /* 0x000fe20008000000 */
[----:B------:R-:W-:Y:S01]  /*6620*/  ISETP.GT.AND P5, PT, R12, 0x8, P2 ;  /* 0x000000080c00780c */ /* 0x000fe200017a4270 */
[----:B------:R-:W-:Y:S01]  /*6630*/  UMOV UR50, UR58 ;  /* 0x0000003a00327c82 */ /* 0x000fe20008000000 */
        /* <DEDUP_REMOVED lines=17> */
[C---:B------:R-:W-:Y:S02]  /*6750*/  ISETP.GT.AND P5, PT, R12.reuse, RZ, P2 ;  /* 0x000000ff0c00720c */ /* 0x040fe400017a4270 */
        /* <DEDUP_REMOVED lines=13> */
[----:B------:R-:W-:Y:S02]  /*6830*/  FMNMX.FTZ R14, R26, R5, !PT ;  /* 0x000000051a0e7209 */ /* 0x000fe40007810000 */
[----:B------:R-:W-:Y:S02]  /*6840*/  FMNMX.FTZ R7, R57, R6, !PT ;  /* 0x0000000639077209 */ /* 0x000fe40007810000 */
[----:B------:R-:W-:-:S02]  /*6850*/  ISETP.GT.AND P4, PT, R12, 0x10, P2 ;  /* 0x000000100c00780c */ /* 0x000fc40001784270 */
[----:B------:R-:W-:Y:S02]  /*6860*/  FMNMX.FTZ R6, R60, R7, !PT ;  /* 0x000000073c067209 */ /* 0x000fe40007810000 */
[C---:B------:R-:W-:Y:S02]  /*6870*/  ISETP.LT.OR P3, PT, R8.reuse, 0xa, P3 ;  /* 0x0000000a0800780c */ /* 0x040fe40001f61670 */
[----:B------:R-:W-:Y:S02]  /*6880*/  FMNMX.FTZ R7, R61, R6, !PT ;  /* 0x000000063d077209 */ /* 0x000fe40007810000 */
[----:B------:R-:W-:Y:S02]  /*6890*/  ISETP.LT.OR P4, PT, R8, 0x11, P4 ;  /* 0x000000110800780c */ /* 0x000fe40002781670 */
[----:B------:R-:W-:Y:S02]  /*68a0*/  FMNMX.FTZ R6, R64, R7, !PT ;  /* 0x0000000740067209 */ /* 0x000fe40007810000 */
[----:B------:R-:W-:-:S02]  /*68b0*/  FSEL R31, R31, -INF , !P3 ;  /* 0xff8000001f1f7808 */ /* 0x000fc40005800000 */
[----:B------:R-:W-:Y:S02]  /*68c0*/  FMNMX.FTZ R7, R65, R6, !PT ;  /* 0x0000000641077209 */ /* 0x000fe40007810000 */
[----:B------:R-:W-:Y:S02]  /*68d0*/  ISETP.GT.AND P3, PT, R12, 0x18, P2 ;  /* 0x000000180c00780c */ /* 0x000fe40001764270 */
[----:B------:R-:W-:Y:S02]  /*68e0*/  FMNMX.FTZ R6, R68, R7, !PT ;  /* 0x0000000744067209 */ /* 0x000fe40007810000 */
[----:B------:R-:W-:Y:S02]  /*68f0*/  FSEL R34, R34, -INF , !P4 ;  /* 0xff80000022227808 */ /* 0x000fe40006000000 */
        /* <DEDUP_REMOVED lines=18> */
[----:B------:R-:W-:Y:S01]  /*6a20*/  FSEL R43, R43, -INF , !P3 ;  /* 0xff8000002b2b7808 */ /* 0x000fe20005800000 */
[----:B------:R-:W0:Y:S01]  /*6a30*/  SHFL.BFLY PT, R6, R7, 0x2, 0x1f ;  /* 0x0c401f0007067f89 */ /* 0x000e2200000e0000 */
[----:B------:R-:W-:-:S02]  /*6a40*/  ISETP.GT.AND P3, PT, R12, 0x29, P2 ;  /* 0x000000290c00780c */ /* 0x000fc40001764270 */
[----:B------:R-:W-:Y:S02]  /*6a50*/  FSEL R46, R46, -INF , !P4 ;  /* 0xff8000002e2e7808 */ /* 0x000fe40006000000 */
[----:B------:R-:W-:Y:S02]  /*6a60*/  ISETP.GT.AND P4, PT, R12, 0x30, P2 ;  /* 0x000000300c00780c */ /* 0x000fe40001784270 */
[----:B------:R-:W-:Y:S02]  /*6a70*/  ISETP.LT.OR P5, PT, R8, 0x2a, P3 ;  /* 0x0000002a0800780c */ /* 0x000fe40001fa1670 */
[----:B------:R-:W-:Y:S02]  /*6a80*/  ISETP.GT.AND P3, PT, R12, 0x31, P2 ;  /* 0x000000310c00780c */ /* 0x000fe40001764270 */
[----:B------:R-:W-:Y:S02]  /*6a90*/  FSEL R47, R47, -INF , !P5 ;  /* 0xff8000002f2f7808 */ /* 0x000fe40006800000 */
[----:B------:R-:W-:-:S02]  /*6aa0*/  ISETP.LT.OR P4, PT, R8, 0x31, P4 ;  /* 0x000000310800780c */ /* 0x000fc40002781670 */
[----:B------:R-:W-:Y:S02]  /*6ab0*/  ISETP.GT.AND P5, PT, R12, 0x38, P2 ;  /* 0x000000380c00780c */ /* 0x000fe400017a4270 */
[----:B------:R-:W-:Y:S02]  /*6ac0*/  ISETP.LT.OR P3, PT, R8, 0x32, P3 ;  /* 0x000000320800780c */ /* 0x000fe40001f61670 */
[----:B------:R-:W-:Y:S02]  /*6ad0*/  FSEL R50, R50, -INF , !P4 ;  /* 0xff80000032327808 */ /* 0x000fe40006000000 */
[----:B------:R-:W-:Y:S02]  /*6ae0*/  ISETP.GT.AND P4, PT, R12, 0x39, P2 ;  /* 0x000000390c00780c */ /* 0x000fe40001784270 */
[----:B------:R-:W-:Y:S02]  /*6af0*/  FSEL R51, R51, -INF , !P3 ;  /* 0xff80000033337808 */ /* 0x000fe40005800000 */
[----:B0-----:R-:W-:-:S02]  /*6b00*/  FMNMX.FTZ R9, R7, R6, !PT ;  /* 0x0000000607097209 */ /* 0x001fc40007810000 */
[----:B------:R-:W-:Y:S02]  /*6b10*/  ISETP.LT.OR P5, PT, R8, 0x39, P5 ;  /* 0x000000390800780c */ /* 0x000fe40002fa1670 */
[----:B------:R-:W-:Y:S01]  /*6b20*/  ISETP.GT.AND P3, PT, R12, 0x40, P2 ;  /* 0x000000400c00780c */ /* 0x000fe20001764270 */
[----:B------:R-:W0:Y:S01]  /*6b30*/  SHFL.BFLY PT, R6, R9, 0x1, 0x1f ;  /* 0x0c201f0009067f89 */ /* 0x000e2200000e0000 */
[----:B------:R-:W-:Y:S02]  /*6b40*/  ISETP.LT.OR P4, PT, R8, 0x3a, P4 ;  /* 0x0000003a0800780c */ /* 0x000fe40002781670 */
[----:B------:R-:W-:Y:S02]  /*6b50*/  FSEL R54, R54, -INF , !P5 ;  /* 0xff80000036367808 */ /* 0x000fe40006800000 */
[----:B------:R-:W-:Y:S02]  /*6b60*/  ISETP.GT.AND P5, PT, R12, 0x41, P2 ;  /* 0x000000410c00780c */ /* 0x000fe400017a4270 */
[----:B------:R-:W-:-:S02]  /*6b70*/  FSEL R55, R55, -INF , !P4 ;  /* 0xff80000037377808 */ /* 0x000fc40006000000 */
[----:B------:R-:W-:Y:S02]  /*6b80*/  ISETP.LT.OR P3, PT, R8, 0x41, P3 ;  /* 0x000000410800780c */ /* 0x000fe40001f61670 */
[----:B------:R-:W-:Y:S02]  /*6b90*/  ISETP.GT.AND P4, PT, R12, 0x48, P2 ;  /* 0x000000480c00780c */ /* 0x000fe40001784270 */
[----:B------:R-:W-:Y:S02]  /*6ba0*/  ISETP.LT.OR P5, PT, R8, 0x42, P5 ;  /* 0x000000420800780c */ /* 0x000fe40002fa1670 */
[----:B------:R-:W-:Y:S02]  /*6bb0*/  FSEL R58, R58, -INF , !P3 ;  /* 0xff8000003a3a7808 */ /* 0x000fe40005800000 */
[----:B------:R-:W-:Y:S02]  /*6bc0*/  ISETP.GT.AND P3, PT, R12, 0x49, P2 ;  /* 0x000000490c00780c */ /* 0x000fe40001764270 */
[----:B------:R-:W-:-:S02]  /*6bd0*/  FSEL R59, R59, -INF , !P5 ;  /* 0xff8000003b3b7808 */ /* 0x000fc40006800000 */
[----:B------:R-:W-:Y:S02]  /*6be0*/  ISETP.LT.OR P4, PT, R8, 0x49, P4 ;  /* 0x000000490800780c */ /* 0x000fe40002781670 */
[----:B------:R-:W-:Y:S02]  /*6bf0*/  ISETP.GT.AND P5, PT, R12, 0x50, P2 ;  /* 0x000000500c00780c */ /* 0x000fe400017a4270 */
[----:B0-----:R-:W-:Y:S02]  /*6c00*/  FMNMX.FTZ R6, R9, R6, !PT ;  /* 0x0000000609067209 */ /* 0x001fe40007810000 */
[----:B------:R-:W-:Y:S02]  /*6c10*/  ISETP.LT.OR P3, PT, R8, 0x4a, P3 ;  /* 0x0000004a0800780c */ /* 0x000fe40001f61670 */
[C---:B------:R-:W-:Y:S01]  /*6c20*/  FSETP.NEU.FTZ.AND P6, PT, R6.reuse, -INF , PT ;  /* 0xff8000000600780b */ /* 0x040fe20003fdd000 */
[----:B------:R-:W-:Y:S01]  /*6c30*/  FMUL.FTZ R10, R6, UR10 ;  /* 0x0000000a060a7c20 */ /* 0x000fe20008410000 */
[----:B------:R-:W-:-:S02]  /*6c40*/  FSEL R62, R62, -INF , !P4 ;  /* 0xff8000003e3e7808 */ /* 0x000fc40006000000 */
[----:B------:R-:W-:Y:S02]  /*6c50*/  ISETP.GT.AND P4, PT, R12, 0x51, P2 ;  /* 0x000000510c00780c */ /* 0x000fe40001784270 */
[----:B------:R-:W-:Y:S02]  /*6c60*/  FSEL R10, R10, RZ, P6 ;  /* 0x000000ff0a0a7208 */ /* 0x000fe40003000000 */
[----:B------:R-:W-:Y:S02]  /*6c70*/  FSEL R63, R63, -INF , !P3 ;  /* 0xff8000003f3f7808 */ /* 0x000fe40005800000 */
[----:B------:R-:W-:Y:S01]  /*6c80*/  ISETP.LT.OR P5, PT, R8, 0x51, P5 ;  /* 0x000000510800780c */ /* 0x000fe20002fa1670 */
[--C-:B------:R-:W-:Y:S01]  /*6c90*/  FFMA.FTZ R182, R25, UR10, -R10.reuse ;  /* 0x0000000a19b67c23 */ /* 0x100fe2000801080a */
[----:B------:R-:W-:Y:S01]  /*6ca0*/  FMNMX.FTZ R25, R27, R14, !PT ;  /* 0x0000000e1b197209 */ /* 0x000fe20007810000 */
[--C-:B------:R-:W-:Y:S01]  /*6cb0*/  FFMA.FTZ R178, R13, UR10, -R10.reuse ;  /* 0x0000000a0db27c23 */ /* 0x100fe2000801080a */
[--C-:B------:R-:W-:Y:S01]  /*6cc0*/  FFMA.FTZ R172, R15, UR10, -R10.reuse ;  /* 0x0000000a0fac7c23 */ /* 0x100fe2000801080a */
[--C-:B------:R-:W-:Y:S01]  /*6cd0*/  FFMA.FTZ R174, R21, UR10, -R10.reuse ;  /* 0x0000000a15ae7c23 */ /* 0x100fe2000801080a */
[----:B------:R-:W-:Y:S01]  /*6ce0*/  FMNMX.FTZ R14, R30, R25, !PT ;  /* 0x000000191e0e7209 */ /* 0x000fe20007810000 */
[--C-:B------:R-:W-:Y:S01]  /*6cf0*/  FFMA.FTZ R9, R29, UR10, -R10.reuse ;  /* 0x0000000a1d097c23 */ /* 0x100fe2000801080a */
[----:B------:R-:W-:Y:S01]  /*6d00*/  ISETP.GT.AND P3, PT, R12, 0x58, P2 ;  /* 0x000000580c00780c */ /* 0x000fe20001764270 */
[--C-:B------:R-:W-:Y:S01]  /*6d10*/  FFMA.FTZ R176, R11, UR10, -R10.reuse ;  /* 0x0000000a0bb07c23 */ /* 0x100fe2000801080a */
[----:B------:R-:W-:Y:S01]  /*6d20*/  FMNMX.FTZ R13, R31, R14, !PT ;  /* 0x0000000e1f0d7209 */ /* 0x000fe20007810000 */
[--C-:B------:R-:W-:Y:S01]  /*6d30*/  FFMA.FTZ R11, R33, UR10, -R10.reuse ;  /* 0x0000000a210b7c23 */ /* 0x100fe2000801080a */
[----:B------:R-:W-:Y:S01]  /*6d40*/  ISETP.LT.OR P4, PT, R8, 0x52, P4 ;  /* 0x000000520800780c */ /* 0x000fe20002781670 */
[--C-:B------:R-:W-:Y:S01]  /*6d50*/  FFMA.FTZ R180, R155, UR10, -R10.reuse ;  /* 0x0000000a9bb47c23 */ /* 0x100fe2000801080a */
[----:B------:R-:W-:Y:S01]  /*6d60*/  FMNMX.FTZ R14, R34, R13, !PT ;  /* 0x0000000d220e7209 */ /* 0x000fe20007810000 */
[--C-:B------:R-:W-:Y:S01]  /*6d70*/  FFMA.FTZ R13, R37, UR10, -R10.reuse ;  /* 0x0000000a250d7c23 */ /* 0x100fe2000801080a */
[----:B------:R-:W-:Y:S01]  /*6d80*/  FSEL R66, R66, -INF , !P5 ;  /* 0xff80000042427808 */ /* 0x000fe20006800000 */
[--C-:B------:R-:W-:Y:S01]  /*6d90*/  FFMA.FTZ R7, R153, UR10, -R10.reuse ;  /* 0x0000000a99077c23 */ /* 0x100fe2000801080a */
[----:B------:R-:W-:Y:S01]  /*6da0*/  FMNMX.FTZ R25, R35, R14, !PT ;  /* 0x0000000e23197209 */ /* 0x000fe20007810000 */
[----:B------:R-:W-:Y:S01]  /*6db0*/  MUFU.EX2 R180, R180 ;  /* 0x000000b400b47308 */ /* 0x000fe20000000800 */
[----:B------:R-:W-:Y:S01]  /*6dc0*/  ISETP.GT.AND P5, PT, R12, 0x59, P2 ;  /* 0x000000590c00780c */ /* 0x000fe200017a4270 */
[--C-:B------:R-:W-:Y:S01]  /*6dd0*/  FFMA.FTZ R168, R48, UR10, -R10.reuse ;  /* 0x0000000a30a87c23 */ /* 0x100fe2000801080a */
[----:B------:R-:W-:Y:S01]  /*6de0*/  FMNMX.FTZ R14, R38, R25, !PT ;  /* 0x00000019260e7209 */ /* 0x000fe20007810000 */
[--C-:B------:R-:W-:Y:S01]  /*6df0*/  FFMA.FTZ R170, R52, UR10, -R10.reuse ;  /* 0x0000000a34aa7c23 */ /* 0x100fe2000801080a */
[----:B------:R-:W-:Y:S01]  /*6e00*/  FSEL R67, R67, -INF , !P4 ;  /* 0xff80000043437808 */ /* 0x000fe20006000000 */
[--C-:B------:R-:W-:Y:S01]  /*6e10*/  FFMA.FTZ R164, R56, UR10, -R10.reuse ;  /* 0x0000000a38a47c23 */ /* 0x100fe2000801080a */
[----:B------:R-:W-:Y:S01]  /*6e20*/  FMNMX.FTZ R15, R39, R14, !PT ;  /* 0x0000000e270f7209 */ /* 0x000fe20007810000 */
[----:B------:R-:W-:Y:S01]  /*6e30*/  MUFU.EX2 R7, R7 ;  /* 0x0000000700077308 */ /* 0x000fe20000000800 */
[----:B------:R-:W-:Y:S01]  /*6e40*/  ISETP.LT.OR P3, PT, R8, 0x59, P3 ;  /* 0x000000590800780c */ /* 0x000fe20001f61670 */
[--C-:B------:R-:W-:Y:S01]  /*6e50*/  FFMA.FTZ R166, R60, UR10, -R10.reuse ;  /* 0x0000000a3ca67c23 */ /* 0x100fe2000801080a */
[----:B------:R-:W-:Y:S01]  /*6e60*/  FMNMX.FTZ R14, R42, R15, !PT ;  /* 0x0000000f2a0e7209 */ /* 0x000fe20007810000 */
[--C-:B------:R-:W-:Y:S01]  /*6e70*/  FFMA.FTZ R15, R41, UR10, -R10.reuse ;  /* 0x0000000a290f7c23 */ /* 0x100fe2000801080a */
[----:B------:R-:W-:Y:S01]  /*6e80*/  ISETP.GT.AND P4, PT, R12, 0x60, P2 ;  /* 0x000000600c00780c */ /* 0x000fe20001784270 */
[--C-:B------:R-:W-:Y:S01]  /*6e90*/  FFMA.FTZ R160, R64, UR10, -R10.reuse ;  /* 0x0000000a40a07c23 */ /* 0x100fe2000801080a */
[----:B------:R-:W-:Y:S01]  /*6ea0*/  FMNMX.FTZ R25, R43, R14, !PT ;  /* 0x0000000e2b197209 */ /* 0x000fe20007810000 */
[----:B------:R-:W-:Y:S01]  /*6eb0*/  MUFU.EX2 R182, R182 ;  /* 0x000000b600b67308 */ /* 0x000fe20000000800 */
        /* <DEDUP_REMOVED lines=17> */
[----:B------:R-:W-:Y:S01]  /*6fd0*/  FFMA.FTZ R154, R84, UR10, -R10 ;  /* 0x0000000a549a7c23 */ /* 0x000fe2000801080a */
[----:B------:R-:W-:-:S02]  /*6fe0*/  FMNMX.FTZ R14, R54, R25, !PT ;  /* 0x00000019360e7209 */ /* 0x000fc40007810000 */
[----:B------:R-:W-:Y:S02]  /*6ff0*/  ISETP.GT.AND P5, PT, R12, 0x68, P2 ;  /* 0x000000680c00780c */ /* 0x000fe400017a4270 */
[----:B------:R-:W-:Y:S01]  /*7000*/  FMNMX.FTZ R25, R55, R14, !PT ;  /* 0x0000000e37197209 */ /* 0x000fe20007810000 */
[----:B------:R-:W-:Y:S01]  /*7010*/  MUFU.EX2 R11, R11 ;  /* 0x0000000b000b7308 */ /* 0x000fe20000000800 */
[----:B------:R-:W-:Y:S02]  /*7020*/  ISETP.LT.OR P3, PT, R8, 0x62, P3 ;  /* 0x000000620800780c */ /* 0x000fe40001f61670 */
[----:B------:R-:W-:Y:S01]  /*7030*/  FMNMX.FTZ R14, R58, R25, !PT ;  /* 0x000000193a0e7209 */ /* 0x000fe20007810000 */
[--C-:B------:R-:W-:Y:S01]  /*7040*/  FFMA.FTZ R25, R49, UR10, -R10.reuse ;  /* 0x0000000a31197c23 */ /* 0x100fe2000801080a */
[----:B------:R-:W-:Y:S01]  /*7050*/  FSEL R74, R74, -INF , !P4 ;  /* 0xff8000004a4a7808 */ /* 0x000fe20006000000 */
[----:B------:R-:W-:Y:S01]  /*7060*/  FFMA.FTZ R49, R73, UR10, -R10 ;  /* 0x0000000a49317c23 */ /* 0x000fe2000801080a */
[----:B------:R-:W-:Y:S01]  /*7070*/  FMNMX.FTZ R29, R59, R14, !PT ;  /* 0x0000000e3b1d7209 */ /* 0x000fe20007810000 */
[----:B------:R-:W-:Y:S01]  /*7080*/  MUFU.EX2 R178, R178 ;  /* 0x000000b200b27308 */ /* 0x000fe20000000800 */
[----:B------:R-:W-:-:S02]  /*7090*/  ISETP.GT.AND P4, PT, R12, 0x69, P2 ;  /* 0x000000690c00780c */ /* 0x000fc40001784270 */
[----:B------:R-:W-:Y:S02]  /*70a0*/  FMNMX.FTZ R14, R62, R29, !PT ;  /* 0x0000001d3e0e7209 */ /* 0x000fe40007810000 */
[----:B------:R-:W-:Y:S02]  /*70b0*/  FSEL R75, R75, -INF , !P3 ;  /* 0xff8000004b4b7808 */ /* 0x000fe40005800000 */
[----:B------:R-:W-:Y:S01]  /*70c0*/  FMNMX.FTZ R29, R63, R14, !PT ;  /* 0x0000000e3f1d7209 */ /* 0x000fe20007810000 */
[----:B------:R-:W-:Y:S01]  /*70d0*/  MUFU.EX2 R13, R13 ;  /* 0x0000000d000d7308 */ /* 0x000fe20000000800 */
[----:B------:R-:W-:Y:S02]  /*70e0*/  ISETP.LT.OR P5, PT, R8, 0x69, P5 ;  /* 0x000000690800780c */ /* 0x000fe40002fa1670 */
[----:B------:R-:W-:Y:S01]  /*70f0*/  FMNMX.FTZ R14, R66, R29, !PT ;  /* 0x0000001d420e7209 */ /* 0x000fe20007810000 */
[----:B------:R-:W-:Y:S01]  /*7100*/  FFMA.FTZ R29, R53, UR10, -R10 ;  /* 0x0000000a351d7c23 */ /* 0x000fe2000801080a */
[----:B------:R-:W-:-:S02]  /*7110*/  ISETP.LT.OR P4, PT, R8, 0x6a, P4 ;  /* 0x0000006a0800780c */ /* 0x000fc40002781670 */
[----:B------:R-:W-:Y:S01]  /*7120*/  FMNMX.FTZ R33, R67, R14, !PT ;  /* 0x0000000e43217209 */ /* 0x000fe20007810000 */
[----:B------:R-:W-:Y:S01]  /*7130*/  MUFU.EX2 R172, R172 ;  /* 0x000000ac00ac7308 */ /* 0x000fe20000000800 */
[----:B------:R-:W-:Y:S02]  /*7140*/  ISETP.GT.AND P3, PT, R12, 0x70, P2 ;  /* 0x000000700c00780c */ /* 0x000fe40001764270 */
[----:B------:R-:W-:Y:S02]  /*7150*/  FMNMX.FTZ R14, R70, R33, !PT ;  /* 0x00000021460e7209 */ /* 0x000fe40007810000 */
[----:B------:R-:W-:Y:S02]  /*7160*/  FSEL R78, R78, -INF , !P5 ;  /* 0xff8000004e4e7808 */ /* 0x000fe40006800000 */
[----:B------:R-:W-:Y:S01]  /*7170*/  FMNMX.FTZ R33, R71, R14, !PT ;  /* 0x0000000e47217209 */ /* 0x000fe20007810000 */
[----:B------:R-:W-:Y:S01]  /*7180*/  MUFU.EX2 R15, R15 ;  /* 0x0000000f000f7308 */ /* 0x000fe20000000800 */
[----:B------:R-:W-:-:S02]  /*7190*/  FSEL R79, R79, -INF , !P4 ;  /* 0xff8000004f4f7808 */ /* 0x000fc40006000000 */
[----:B------:R-:W-:Y:S01]  /*71a0*/  FMNMX.FTZ R14, R74, R33, !PT ;  /* 0x000000214a0e7209 */ /* 0x000fe20007810000 */
[--C-:B------:R-:W-:Y:S01]  /*71b0*/  FFMA.FTZ R33, R57, UR10, -R10.reuse ;  /* 0x0000000a39217c23 */ /* 0x100fe2000801080a */
[C---:B------:R-:W-:Y:S01]  /*71c0*/  ISETP.GT.AND P5, PT, R12.reuse, 0x71, P2 ;  /* 0x000000710c00780c */ /* 0x040fe200017a4270 */
[----:B------:R-:W-:Y:S01]  /*71d0*/  FFMA.FTZ R57, R81, UR10, -R10 ;  /* 0x0000000a51397c23 */ /* 0x000fe2000801080a */
[----:B------:R-:W-:Y:S01]  /*71e0*/  FMNMX.FTZ R37, R75, R14, !PT ;  /* 0x0000000e4b257209 */ /* 0x000fe20007810000 */
[----:B------:R-:W-:Y:S01]  /*71f0*/  MUFU.EX2 R174, R174 ;  /* 0x000000ae00ae7308 */ /* 0x000fe20000000800 */
[C---:B------:R-:W-:Y:S02]  /*7200*/  ISETP.GT.AND P4, PT, R12.reuse, 0x78, P2 ;  /* 0x000000780c00780c */ /* 0x040fe40001784270 */
[----:B------:R-:W-:Y:S02]  /*7210*/  ISETP.GT.AND P2, PT, R12, 0x79, P2 ;  /* 0x000000790c00780c */ /* 0x000fe40001744270 */
[----:B------:R-:W-:-:S02]  /*7220*/  ISETP.LT.OR P3, PT, R8, 0x71, P3 ;  /* 0x000000710800780c */ /* 0x000fc40001f61670 */
[----:B------:R-:W-:Y:S01]  /*7230*/  FMNMX.FTZ R12, R78, R37, !PT ;  /* 0x000000254e0c7209 */ /* 0x000fe20007810000 */
[----:B------:R-:W-:Y:S01]  /*7240*/  MUFU.EX2 R21, R21 ;  /* 0x0000001500157308 */ /* 0x000fe20000000800 */
[----:B------:R-:W-:Y:S02]  /*7250*/  ISETP.LT.OR P5, PT, R8, 0x72, P5 ;  /* 0x000000720800780c */ /* 0x000fe40002fa1670 */
[----:B------:R-:W-:Y:S02]  /*7260*/  FSEL R82, R82, -INF , !P3 ;  /* 0xff80000052527808 */ /* 0x000fe40005800000 */
[----:B------:R-:W-:Y:S02]  /*7270*/  FMNMX.FTZ R37, R79, R12, !PT ;  /* 0x0000000c4f257209 */ /* 0x000fe40007810000 */
[----:B------:R-:W-:Y:S01]  /*7280*/  ISETP.LT.OR P4, PT, R8, 0x79, P4 ;  /* 0x000000790800780c */ /* 0x000fe20002781670 */
[----:B------:R-:W-:Y:S01]  /*7290*/  MUFU.EX2 R168, R168 ;  /* 0x000000a800a87308 */ /* 0x000fe20000000800 */
[----:B------:R-:W-:-:S02]  /*72a0*/  FSEL R83, R83, -INF , !P5 ;  /* 0xff80000053537808 */ /* 0x000fc40006800000 */
[----:B------:R-:W-:Y:S01]  /*72b0*/  FMNMX.FTZ R12, R82, R37, !PT ;  /* 0x00000025520c7209 */ /* 0x000fe20007810000 */
[--C-:B------:R-:W-:Y:S01]  /*72c0*/  FFMA.FTZ R37, R61, UR10, -R10.reuse ;  /* 0x0000000a3d257c23 */ /* 0x100fe2000801080a */
[----:B------:R-:W-:Y:S02]  /*72d0*/  ISETP.LT.OR P2, PT, R8, 0x7a, P2 ;  /* 0x0000007a0800780c */ /* 0x000fe40001741670 */
[----:B------:R-:W-:Y:S01]  /*72e0*/  FSEL R86, R86, -INF , !P4 ;  /* 0xff80000056567808 */ /* 0x000fe20006000000 */
[----:B------:R-:W-:Y:S01]  /*72f0*/  MUFU.EX2 R25, R25 ;  /* 0x0000001900197308 */ /* 0x000fe20000000800 */
[----:B------:R-:W-:Y:S02]  /*7300*/  FMNMX.FTZ R41, R83, R12, !PT ;  /* 0x0000000c53297209 */ /* 0x000fe40007810000 */
[----:B------:R-:W-:Y:S02]  /*7310*/  FSEL R87, R87, -INF , !P2 ;  /* 0xff80000057577808 */ /* 0x000fe40005000000 */
[----:B------:R-:W-:Y:S01]  /*7320*/  FMNMX.FTZ R8, R86, R41, !PT ;  /* 0x0000002956087209 */ /* 0x000fe20007810000 */
[----:B------:R-:W-:Y:S01]  /*7330*/  FFMA.FTZ R41, R65, UR10, -R10 ;  /* 0x0000000a41297c23 */ /* 0x000fe2000801080a */
[----:B------:R-:W-:Y:S01]  /*7340*/  FSEL R65, R6, RZ, P6 ;  /* 0x000000ff06417208 */ /* 0x000fe20003000000 */
[----:B------:R-:W-:Y:S01]  /*7350*/  MUFU.EX2 R170, R170 ;  /* 0x000000aa00aa7308 */ /* 0x000fe20000000800 */
[----:B------:R-:W-:-:S03]  /*7360*/  FMNMX.FTZ R8, R87, R8, !PT ;  /* 0x0000000857087209 */ /* 0x000fc60007810000 */
[----:B------:R-:W-:Y:S02]  /*7370*/  FADD.FTZ R65, -R65, R0 ;  /* 0x0000000041417221 */ /* 0x000fe40000010100 */
[----:B------:R-:W0:Y:S02]  /*7380*/  SHFL.BFLY PT, R53, R8, 0x2, 0x1f ;  /* 0x0c401f0008357f89 */ /* 0x000e2400000e0000 */
[----:B------:R-:W-:Y:S01]  /*7390*/  FMUL.FTZ R65, R65, UR10 ;  /* 0x0000000a41417c20 */ /* 0x000fe20008410000 */
[----:B------:R-:W-:Y:S08]  /*73a0*/  MUFU.EX2 R29, R29 ;  /* 0x0000001d001d7308 */ /* 0x000ff00000000800 */
[----:B------:R-:W1:Y:S08]  /*73b0*/  MUFU.EX2 R65, R65 ;  /* 0x0000004100417308 */ /* 0x000e700000000800 */
[----:B------:R-:W2:Y:S01]  /*73c0*/  MUFU.EX2 R164, R164 ;  /* 0x000000a400a47308 */ /* 0x000ea20000000800 */
[----:B0-----:R-:W-:Y:S01]  /*73d0*/  FMNMX.FTZ R12, R8, R53, !PT ;  /* 0x00000035080c7209 */ /* 0x001fe20007810000 */
[--C-:B------:R-:W-:Y:S01]  /*73e0*/  FFMA.FTZ R53, R77, UR10, -R10.reuse ;  /* 0x0000000a4d357c23 */ /* 0x100fe2000801080a */
[----:B------:R-:W-:-:S05]  /*73f0*/  FFMA.FTZ R10, R85, UR10, -R10 ;  /* 0x0000000a550a7c23 */ /* 0x000fca000801080a */
[----:B------:R-:W0:Y:S01]  /*7400*/  MUFU.EX2 R33, R33 ;  /* 0x0000002100217308 */ /* 0x000e220000000800 */
[-C--:B-1----:R-:W-:Y:S01]  /*7410*/  FMUL.FTZ R88, R88, R65.reuse ;  /* 0x0000004158587220 */ /* 0x082fe20000410000 */
[----:B------:R-:W1:Y:S01]  /*7420*/  SHFL.BFLY PT, R61, R12, 0x1, 0x1f ;  /* 0x0c201f000c3d7f89 */ /* 0x000e6200000e0000 */
[-C--:B------:R-:W-:Y:S01]  /*7430*/  FMUL.FTZ R89, R89, R65.reuse ;  /* 0x0000004159597220 */ /* 0x080fe20000410000 */
[-C--:B------:R-:W-:Y:S01]  /*7440*/  FMUL.FTZ R92, R92, R65.reuse ;  /* 0x000000415c5c7220 */ /* 0x080fe20000410000 */
[-C--:B------:R-:W-:Y:S01]  /*7450*/  FMUL.FTZ R93, R93, R65.reuse ;  /* 0x000000415d5d7220 */ /* 0x080fe20000410000 */
[-C--:B------:R-:W-:Y:S01]  /*7460*/  FMUL.FTZ R96, R96, R65.reuse ;  /* 0x0000004160607220 */ /* 0x080fe20000410000 */
[-C--:B------:R-:W-:Y:S01]  /*7470*/  FMUL.FTZ R97, R97, R65.reuse ;  /* 0x0000004161617220 */ /* 0x080fe20000410000 */
[----:B------:R-:W3:Y:S01]  /*7480*/  MUFU.EX2 R166, R166 ;  /* 0x000000a600a67308 */ /* 0x000ee20000000800 */
        /* <DEDUP_REMOVED lines=16> */
[----:B------:R-:W-:Y:S01]  /*7590*/  FMUL.FTZ R128, R128, R65 ;  /* 0x0000004180807220 */ /* 0x000fe20000410000 */
[----:B-1----:R-:W-:Y:S01]  /*75a0*/  FMNMX.FTZ R8, R12, R61, !PT ;  /* 0x0000003d0c087209 */ /* 0x002fe20007810000 */
[-C--:B------:R-:W-:Y:S01]  /*75b0*/  FMUL.FTZ R129, R129, R65.reuse ;  /* 0x0000004181817220 */ /* 0x080fe20000410000 */
[-C--:B------:R-:W-:Y:S01]  /*75c0*/  FMUL.FTZ R132, R132, R65.reuse ;  /* 0x0000004184847220 */ /* 0x080fe20000410000 */
[-C--:B------:R-:W-:Y:S01]  /*75d0*/  FMUL.FTZ R133, R133, R65.reuse ;  /* 0x0000004185857220 */ /* 0x080fe20000410000 */
[C---:B------:R-:W-:Y:S01]  /*75e0*/  FSETP.NEU.FTZ.AND P2, PT, R8.reuse, -INF , PT ;  /* 0xff8000000800780b */ /* 0x040fe20003f5d000 */
[----:B------:R-:W-:Y:S01]  /*75f0*/  FMUL.FTZ R24, R8, UR10 ;  /* 0x0000000a08187c20 */ /* 0x000fe20008410000 */
[----:B------:R1:W-:Y:S01]  /*7600*/  MUFU.EX2 R61, R10 ;  /* 0x0000000a003d7308 */ /* 0x0003e20000000800 */
[-C--:B------:R-:W-:Y:S01]  /*7610*/  FMUL.FTZ R136, R136, R65.reuse ;  /* 0x0000004188887220 */ /* 0x080fe20000410000 */
[-C--:B------:R-:W-:Y:S01]  /*7620*/  FMUL.FTZ R137, R137, R65.reuse ;  /* 0x0000004189897220 */ /* 0x080fe20000410000 */
[-C--:B------:R-:W-:Y:S01]  /*7630*/  FMUL.FTZ R140, R140, R65.reuse ;  /* 0x000000418c8c7220 */ /* 0x080fe20000410000 */
[----:B------:R-:W-:Y:S01]  /*7640*/  FSEL R24, R24, RZ, P2 ;  /* 0x000000ff18187208 */ /* 0x000fe20001000000 */
[-C--:B------:R-:W-:Y:S01]  /*7650*/  FMUL.FTZ R141, R141, R65.reuse ;  /* 0x000000418d8d7220 */ /* 0x080fe20000410000 */
[-C--:B------:R-:W-:Y:S01]  /*7660*/  FMUL.FTZ R144, R144, R65.reuse ;  /* 0x0000004190907220 */ /* 0x080fe20000410000 */
[----:B------:R-:W-:Y:S01]  /*7670*/  FMUL.FTZ R145, R145, R65 ;  /* 0x0000004191917220 */ /* 0x000fe20000410000 */
[----:B------:R-:W-:Y:S01]  /*7680*/  MUFU.EX2 R41, R41 ;  /* 0x0000002900297308 */ /* 0x000fe20000000800 */
[----:B------:R-:W-:Y:S01]  /*7690*/  FFMA.FTZ R181, R26, UR10, -R24 ;  /* 0x0000000a1ab57c23 */ /* 0x000fe20008010818 */
[----:B------:R-:W-:Y:S01]  /*76a0*/  FFMA.FTZ R26, R65, R3, R180 ;  /* 0x00000003411a7223 */ /* 0x000fe200000100b4 */
[--C-:B------:R-:W-:Y:S01]  /*76b0*/  FFMA.FTZ R177, R34, UR10, -R24.reuse ;  /* 0x0000000a22b17c23 */ /* 0x100fe20008010818 */
[--C-:B------:R-:W-:Y:S01]  /*76c0*/  FFMA.FTZ R0, R27, UR10, -R24.reuse ;  /* 0x0000000a1b007c23 */ /* 0x100fe20008010818 */
[----:B------:R-:W-:Y:S01]  /*76d0*/  FFMA.FTZ R183, R30, UR10, -R24 ;  /* 0x0000000a1eb77c23 */ /* 0x000fe20008010818 */
[----:B------:R-:W-:Y:S01]  /*76e0*/  FADD.FTZ R3, R7, R26 ;  /* 0x0000001a07037221 */ /* 0x000fe20000010000 */
[--C-:B-1----:R-:W-:Y:S01]  /*76f0*/  FFMA.FTZ R10, R31, UR10, -R24.reuse ;  /* 0x0000000a1f0a7c23 */ /* 0x102fe20008010818 */
[----:B------:R-:W-:Y:S01]  /*7700*/  MUFU.EX2 R181, R181 ;  /* 0x000000b500b57308 */ /* 0x000fe20000000800 */
[--C-:B------:R-:W-:Y:S01]  /*7710*/  FFMA.FTZ R12, R35, UR10, -R24.reuse ;  /* 0x0000000a230c7c23 */ /* 0x100fe20008010818 */
[----:B------:R-:W-:Y:S01]  /*7720*/  FADD.FTZ R28, R182, R3 ;  /* 0x00000003b61c7221 */ /* 0x000fe20000010000 */
[--C-:B------:R-:W-:Y:S01]  /*7730*/  FFMA.FTZ R179, R38, UR10, -R24.reuse ;  /* 0x0000000a26b37c23 */ /* 0x100fe20008010818 */
[--C-:B------:R-:W-:Y:S01]  /*7740*/  FFMA.FTZ R14, R39, UR10, -R24.reuse ;  /* 0x0000000a270e7c23 */ /* 0x100fe20008010818 */
[----:B------:R-:W-:Y:S01]  /*7750*/  FFMA.FTZ R173, R42, UR10, -R24 ;  /* 0x0000000a2aad7c23 */ /* 0x000fe20008010818 */
[----:B------:R-:W-:Y:S01]  /*7760*/  FADD.FTZ R3, R9, R28 ;  /* 0x0000001c09037221 */ /* 0x000fe20000010000 */
[--C-:B------:R-:W-:Y:S01]  /*7770*/  FFMA.FTZ R20, R43, UR10, -R24.reuse ;  /* 0x0000000a2b147c23 */ /* 0x100fe20008010818 */
        /* <DEDUP_REMOVED lines=23> */
[----:B------:R-:W-:Y:S01]  /*78f0*/  FSEL R28, R8, RZ, P2 ;  /* 0x000000ff081c7208 */ /* 0x000fe20001000000 */
[----:B------:R-:W-:Y:S01]  /*7900*/  MUFU.EX2 R162, R162 ;  /* 0x000000a200a27308 */ /* 0x000fe20000000800 */
[--C-:B------:R-:W-:Y:S01]  /*7910*/  FFMA.FTZ R75, R75, UR10, -R24.reuse ;  /* 0x0000000a4b4b7c23 */ /* 0x100fe20008010818 */
[----:B------:R-:W-:Y:S01]  /*7920*/  FADD.FTZ R34, R174, R3 ;  /* 0x00000003ae227221 */ /* 0x000fe20000010000 */
[--C-:B------:R-:W-:Y:S01]  /*7930*/  FFMA.FTZ R78, R78, UR10, -R24.reuse ;  /* 0x0000000a4e4e7c23 */ /* 0x100fe20008010818 */
[----:B------:R-:W-:Y:S01]  /*7940*/  FADD.FTZ R28, -R28, R5 ;  /* 0x000000051c1c7221 */ /* 0x000fe20000010100 */
[----:B------:R-:W-:Y:S01]  /*7950*/  FFMA.FTZ R79, R79, UR10, -R24 ;  /* 0x0000000a4f4f7c23 */ /* 0x000fe20008010818 */
[----:B------:R-:W-:Y:S01]  /*7960*/  FADD.FTZ R3, R21, R34 ;  /* 0x0000002215037221 */ /* 0x000fe20000010000 */
[--C-:B------:R-:W-:Y:S01]  /*7970*/  FFMA.FTZ R82, R82, UR10, -R24.reuse ;  /* 0x0000000a52527c23 */ /* 0x100fe20008010818 */
[----:B------:R-:W-:Y:S01]  /*7980*/  FMUL.FTZ R28, R28, UR10 ;  /* 0x0000000a1c1c7c20 */ /* 0x000fe20008410000 */
[----:B------:R-:W-:Y:S01]  /*7990*/  MUFU.EX2 R177, R177 ;  /* 0x000000b100b17308 */ /* 0x000fe20000000800 */
[----:B------:R-:W-:Y:S01]  /*79a0*/  FADD.FTZ R34, R168, R3 ;  /* 0x00000003a8227221 */ /* 0x000fe20000010000 */
[--C-:B------:R-:W-:Y:S01]  /*79b0*/  FFMA.FTZ R83, R83, UR10, -R24.reuse ;  /* 0x0000000a53537c23 */ /* 0x100fe20008010818 */
[----:B------:R-:W-:Y:S01]  /*79c0*/  FFMA.FTZ R86, R86, UR10, -R24 ;  /* 0x0000000a56567c23 */ /* 0x000fe20008010818 */
[----:B------:R-:W-:-:S02]  /*79d0*/  IMAD.U32 R27, RZ, RZ, UR47 ;  /* 0x0000002fff1b7e24 */ /* 0x000fc4000f8e00ff */
[----:B------:R-:W-:Y:S01]  /*79e0*/  FADD.FTZ R3, R25, R34 ;  /* 0x0000002219037221 */ /* 0x000fe20000010000 */
[--C-:B------:R-:W-:Y:S01]  /*79f0*/  FFMA.FTZ R34, R59, UR10, -R24.reuse ;  /* 0x0000000a3b227c23 */ /* 0x100fe20008010818 */
[----:B------:R-:W-:Y:S01]  /*7a00*/  FFMA.FTZ R24, R87, UR10, -R24 ;  /* 0x0000000a57187c23 */ /* 0x000fe20008010818 */
[----:B------:R-:W1:Y:S01]  /*7a10*/  MUFU.EX2 R28, R28 ;  /* 0x0000001c001c7308 */ /* 0x000e620000000800 */
[----:B------:R-:W-:Y:S01]  /*7a20*/  FADD.FTZ R36, R170, R3 ;  /* 0x00000003aa247221 */ /* 0x000fe20000010000 */
[----:B------:R-:W-:Y:S01]  /*7a30*/  @!P1 LEA R27, R27, UR41, 0x3 ;  /* 0x000000291b1b9c11 */ /* 0x000fe2000f8e18ff */
[----:B------:R-:W-:Y:S01]  /*7a40*/  UMOV UR47, UR59 ;  /* 0x0000003b002f7c82 */ /* 0x000fe20008000000 */
[----:B------:R-:W-:Y:S01]  /*7a50*/  ISETP.GT.AND P2, PT, R4, UR60, PT ;  /* 0x0000003c04007c0c */ /* 0x000fe2000bf44270 */
[----:B------:R-:W-:Y:S01]  /*7a60*/  FADD.FTZ R3, R29, R36 ;  /* 0x000000241d037221 */ /* 0x000fe20000010000 */
[----:B------:R-:W-:Y:S01]  /*7a70*/  F2FP.F16.F32.PACK_AB R180, R7, R180 ;  /* 0x000000b407b4723e */ /* 0x000fe200000000ff */
[----:B------:R-:W-:Y:S01]  /*7a80*/  @!P1 VIADD R27, R27, 0x28860 ;  /* 0x000288601b1b9836 */ /* 0x000fe20000000000 */
[----:B------:R-:W4:Y:S01]  /*7a90*/  MUFU.EX2 R45, R45 ;  /* 0x0000002d002d7308 */ /* 0x000f220000000800 */
[----:B--2---:R-:W-:Y:S01]  /*7aa0*/  FADD.FTZ R36, R164, R3 ;  /* 0x00000003a4247221 */ /* 0x004fe20000010000 */
[----:B------:R-:W-:Y:S01]  /*7ab0*/  F2FP.F16.F32.PACK_AB R182, R9, R182 ;  /* 0x000000b609b6723e */ /* 0x000fe200000000ff */
[-C--:B------:R-:W-:Y:S01]  /*7ac0*/  FMUL.FTZ R148, R148, R65.reuse ;  /* 0x0000004194947220 */ /* 0x080fe20000410000 */
[----:B------:R-:W-:Y:S01]  /*7ad0*/  @!P1 PRMT R27, RZ, 0x654, R27 ;  /* 0x00000654ff1b9816 */ /* 0x000fe2000000001b */
[----:B0-----:R-:W-:Y:S01]  /*7ae0*/  FADD.FTZ R3, R33, R36 ;  /* 0x0000002421037221 */ /* 0x001fe20000010000 */
[----:B------:R-:W-:Y:S01]  /*7af0*/  F2FP.F16.F32.PACK_AB R176, R11, R176 ;  /* 0x000000b00bb0723e */ /* 0x000fe200000000ff */
[----:B------:R-:W-:Y:S01]  /*7b00*/  FMUL.FTZ R149, R149, R65 ;  /* 0x0000004195957220 */ /* 0x000fe20000410000 */
[----:B------:R-:W0:Y:S01]  /*7b10*/  MUFU.EX2 R12, R12 ;  /* 0x0000000c000c7308 */ /* 0x000e220000000800 */
[----:B---3--:R-:W-:Y:S01]  /*7b20*/  FADD.FTZ R36, R166, R3 ;  /* 0x00000003a6247221 */ /* 0x008fe20000010000 */
[----:B-1----:R-:W-:Y:S01]  /*7b30*/  FFMA.FTZ R3, R28, R2, R181 ;  /* 0x000000021c037223 */ /* 0x002fe200000100b5 */
[----:B------:R1:W-:Y:S01]  /*7b40*/  @!P1 SYNCS.ARRIVE.TRANS64.RED.A1T0 RZ, [R27+URZ], RZ ;  /* 0x000000ff1bff99a7 */ /* 0x0003e2000810043f */
[C---:B------:R-:W-:Y:S01]  /*7b50*/  F2FP.F16.F32.PACK_AB R181, R0.reuse, R181 ;  /* 0x000000b500b5723e */ /* 0x040fe200000000ff */
[----:B------:R-:W-:Y:S01]  /*7b60*/  FADD.FTZ R5, R37, R36 ;  /* 0x0000002425057221 */ /* 0x000fe20000010000 */
[----:B------:R-:W-:Y:S01]  /*7b70*/  FADD.FTZ R2, R0, R3 ;  /* 0x0000000300027221 */ /* 0x000fe20000010000 */
[----:B------:R-:W-:Y:S01]  /*7b80*/  F2FP.F16.F32.PACK_AB R178, R13, R178 ;  /* 0x000000b20db2723e */ /* 0x000fe200000000ff */
[----:B------:R-:W2:Y:S01]  /*7b90*/  MUFU.EX2 R156, R156 ;  /* 0x0000009c009c7308 */ /* 0x000ea20000000800 */
[----:B------:R-:W-:Y:S01]  /*7ba0*/  FADD.FTZ R36, R160, R5 ;  /* 0x00000005a0247221 */ /* 0x000fe20000010000 */
[----:B------:R-:W-:Y:S01]  /*7bb0*/  FADD.FTZ R3, R183, R2 ;  /* 0x00000002b7037221 */ /* 0x000fe20000010000 */
[----:B------:R-:W-:Y:S01]  /*7bc0*/  F2FP.F16.F32.PACK_AB R172, R15, R172 ;  /* 0x000000ac0fac723e */ /* 0x000fe200000000ff */
[----:B------:R-:W-:-:S02]  /*7bd0*/  VIADD R4, R4, 0xffffffff ;  /* 0xffffffff04047836 */ /* 0x000fc40000000000 */
        /* <DEDUP_REMOVED lines=8> */
[----:B----4-:R-:W-:Y:S01]  /*7c60*/  FADD.FTZ R5, R45, R38 ;  /* 0x000000262d057221 */ /* 0x010fe20000010000 */
[----:B0-----:R-:W-:Y:S01]  /*7c70*/  FADD.FTZ R36, R12, R3 ;  /* 0x000000030c247221 */ /* 0x001fe20000010000 */
[----:B------:R-:W-:Y:S01]  /*7c80*/  F2FP.F16.F32.PACK_AB R170, R29, R170 ;  /* 0x000000aa1daa723e */ /* 0x000fe200000000ff */
[----:B------:R-:W0:Y:S01]  /*7c90*/  MUFU.EX2 R49, R49 ;  /* 0x0000003100317308 */ /* 0x000e220000000800 */
[----:B--2---:R-:W-:Y:S01]  /*7ca0*/  FADD.FTZ R38, R156, R5 ;  /* 0x000000059c267221 */ /* 0x004fe20000010000 */
[----:B------:R-:W-:Y:S01]  /*7cb0*/  F2FP.F16.F32.PACK_AB R164, R33, R164 ;  /* 0x000000a421a4723e */ /* 0x000fe200000000ff */
[----:B------:R-:W-:Y:S01]  /*7cc0*/  FMUL.FTZ R91, R91, R28 ;  /* 0x0000001c5b5b7220 */ /* 0x000fe20000410000 */
[----:B------:R-:W-:Y:S01]  /*7cd0*/  F2FP.F16.F32.PACK_AB R166, R37, R166 ;  /* 0x000000a625a6723e */ /* 0x000fe200000000ff */
[----:B------:R-:W-:Y:S01]  /*7ce0*/  FMUL.FTZ R94, R94, R28 ;  /* 0x0000001c5e5e7220 */ /* 0x000fe20000410000 */
[----:B------:R-:W-:Y:S01]  /*7cf0*/  F2FP.F16.F32.PACK_AB R160, R41, R160 ;  /* 0x000000a029a0723e */ /* 0x000fe200000000ff */
[----:B------:R-:W-:Y:S01]  /*7d00*/  FMUL.FTZ R95, R95, R28 ;  /* 0x0000001c5f5f7220 */ /* 0x000fe20000410000 */
[----:B------:R-:W2:Y:S01]  /*7d10*/  MUFU.EX2 R14, R14 ;  /* 0x0000000e000e7308 */ /* 0x000ea20000000800 */
[----:B---3--:R-:W-:Y:S01]  /*7d20*/  FADD.FTZ R3, R179, R36 ;  /* 0x00000024b3037221 */ /* 0x008fe20000010000 */
[----:B------:R-:W-:Y:S01]  /*7d30*/  F2FP.F16.F32.PACK_AB R162, R45, R162 ;  /* 0x000000a22da2723e */ /* 0x000fe200000000ff */
[-C--:B------:R-:W-:Y:S01]  /*7d40*/  FMUL.FTZ R98, R98, R28.reuse ;  /* 0x0000001c62627220 */ /* 0x080fe20000410000 */
[----:B------:R-:W-:Y:S01]  /*7d50*/  F2FP.F16.F32.PACK_AB R183, R10, R183 ;  /* 0x000000b70ab7723e */ /* 0x000fe200000000ff */
[-C--:B------:R-:W-:Y:S01]  /*7d60*/  FMUL.FTZ R99, R99, R28.reuse ;  /* 0x0000001c63637220 */ /* 0x080fe20000410000 */
[----:B------:R-:W-:Y:S01]  /*7d70*/  F2FP.F16.F32.PACK_AB R177, R12, R177 ;  /* 0x000000b10cb1723e */ /* 0x000fe200000000ff */
[----:B------:R-:W-:Y:S01]  /*7d80*/  FMUL.FTZ R102, R102, R28 ;  /* 0x0000001c66667220 */ /* 0x000fe20000410000 */
[----:B------:R-:W3:Y:S01]  /*7d90*/  MUFU.EX2 R158, R158 ;  /* 0x0000009e009e7308 */ /* 0x000ee20000000800 */
        /* <DEDUP_REMOVED lines=8> */
[C---:B--2---:R-:W-:Y:S01]  /*7e20*/  FADD.FTZ R36, R14.reuse, R3 ;  /* 0x000000030e247221 */ /* 0x044fe20000010000 */
[----:B------:R-:W-:Y:S01]  /*7e30*/  F2FP.F16.F32.PACK_AB R179, R14, R179 ;  /* 0x000000b30eb3723e */ /* 0x000fe200000000ff */
[-C--:B------:R-:W-:Y:S01]  /*7e40*/  FMUL.FTZ R114, R114, R28.reuse ;  /* 0x0000001c72727220 */ /* 0x080fe20000410000 */
[-C--:B------:R-:W-:Y:S01]  /*7e50*/  FMUL.FTZ R115, R115, R28.reuse ;  /* 0x0000001c73737220 */ /* 0x080fe20000410000 */
[-C--:B------:R-:W-:Y:S01]  /*7e60*/  FMUL.FTZ R118, R118, R28.reuse ;  /* 0x0000001c76767220 */ /* 0x080fe20000410000 */
[-C--:B------:R-:W-:Y:S01]  /*7e70*/  FMUL.FTZ R119, R119, R28.reuse ;  /* 0x0000001c77777220 */ /* 0x080fe20000410000 */
[-C--:B------:R-:W-:Y:S01]  /*7e80*/  FMUL.FTZ R122, R122, R28.reuse ;  /* 0x0000001c7a7a7220 */ /* 0x080fe20000410000 */
[----:B------:R-:W2:Y:S01]  /*7e90*/  MUFU.EX2 R53, R53 ;  /* 0x0000003500357308 */ /* 0x000ea20000000800 */
[----:B---3--:R-:W-:Y:S01]  /*7ea0*/  FADD.FTZ R38, R158, R5 ;  /* 0x000000059e267221 */ /* 0x008fe20000010000 */
[-C--:B------:R-:W-:Y:S01]  /*7eb0*/  FMUL.FTZ R123, R123, R28.reuse ;  /* 0x0000001c7b7b7220 */ /* 0x080fe20000410000 */
[-C--:B------:R-:W-:Y:S01]  /*7ec0*/  FMUL.FTZ R126, R126, R28.reuse ;  /* 0x0000001c7e7e7220 */ /* 0x080fe20000410000 */
[-C--:B------:R-:W-:Y:S01]  /*7ed0*/  FMUL.FTZ R127, R127, R28.reuse ;  /* 0x0000001c7f7f7220 */ /* 0x080fe20000410000 */
[-C--:B------:R-:W-:Y:S01]  /*7ee0*/  FMUL.FTZ R130, R130, R28.reuse ;  /* 0x0000001c82827220 */ /* 0x080fe20000410000 */
[-C--:B------:R-:W-:Y:S01]  /*7ef0*/  FMUL.FTZ R131, R131, R28.reuse ;  /* 0x0000001c83837220 */ /* 0x080fe20000410000 */
[-C--:B------:R-:W-:Y:S01]  /*7f00*/  FMUL.FTZ R134, R134, R28.reuse ;  /* 0x0000001c86867220 */ /* 0x080fe20000410000 */
[----:B------:R-:W3:Y:S01]  /*7f10*/  MUFU.EX2 R20, R20 ;  /* 0x0000001400147308 */ /* 0x000ee20000000800 */
[----:B0-----:R-:W-:Y:S01]  /*7f20*/  FADD.FTZ R3, R173, R36 ;  /* 0x00000024ad037221 */ /* 0x001fe20000010000 */
[-C--:B------:R-:W-:Y:S01]  /*7f30*/  FMUL.FTZ R135, R135, R28.reuse ;  /* 0x0000001c87877220 */ /* 0x080fe20000410000 */
[-C--:B------:R-:W-:Y:S01]  /*7f40*/  FMUL.FTZ R138, R138, R28.reuse ;  /* 0x0000001c8a8a7220 */ /* 0x080fe20000410000 */
[-C--:B------:R-:W-:Y:S01]  /*7f50*/  FMUL.FTZ R139, R139, R28.reuse ;  /* 0x0000001c8b8b7220 */ /* 0x080fe20000410000 */
[-C--:B------:R-:W-:Y:S01]  /*7f60*/  FMUL.FTZ R142, R142, R28.reuse ;  /* 0x0000001c8e8e7220 */ /* 0x080fe20000410000 */
[-C--:B------:R-:W-:Y:S01]  /*7f70*/  FMUL.FTZ R143, R143, R28.reuse ;  /* 0x0000001c8f8f7220 */ /* 0x080fe20000410000 */
[----:B------:R-:W-:Y:S01]  /*7f80*/  FMUL.FTZ R146, R146, R28 ;  /* 0x0000001c92927220 */ /* 0x000fe20000410000 */
[----:B------:R-:W0:Y:S01]  /*7f90*/  MUFU.EX2 R152, R152 ;  /* 0x0000009800987308 */ /* 0x000e220000000800 */
[C---:B--2---:R-:W-:Y:S01]  /*7fa0*/  FADD.FTZ R5, R53.reuse, R38 ;  /* 0x0000002635057221 */ /* 0x044fe20000010000 */
[----:B------:R-:W-:Y:S01]  /*7fb0*/  F2FP.F16.F32.PACK_AB R158, R53, R158 ;  /* 0x0000009e359e723e */ /* 0x000fe200000000ff */
[-C--:B------:R-:W-:Y:S01]  /*7fc0*/  FMUL.FTZ R147, R147, R28.reuse ;  /* 0x0000001c93937220 */ /* 0x080fe20000410000 */
[-C--:B------:R-:W-:Y:S01]  /*7fd0*/  FMUL.FTZ R150, R150, R28.reuse ;  /* 0x0000001c96967220 */ /* 0x080fe20000410000 */
[----:B------:R-:W-:Y:S01]  /*7fe0*/  FMUL.FTZ R151, R151, R28 ;  /* 0x0000001c97977220 */ /* 0x000fe20000410000 */
[----:B------:R-:W-:-:S02]  /*7ff0*/  IMAD.MOV.U32 R0, RZ, RZ, R6 ;  /* 0x000000ffff007224 */ /* 0x000fc400078e0006 */
[----:B------:R-:W2:Y:S01]  /*8000*/  MUFU.EX2 R175, R175 ;  /* 0x000000af00af7308 */ /* 0x000ea20000000800 */
[C---:B---3--:R-:W-:Y:S01]  /*8010*/  FADD.FTZ R36, R20.reuse, R3 ;  /* 0x0000000314247221 */ /* 0x048fe20000010000 */
[----:B------:R-:W-:-:S06]  /*8020*/  F2FP.F16.F32.PACK_AB R173, R20, R173 ;  /* 0x000000ad14ad723e */ /* 0x000fcc00000000ff */
[----:B------:R-:W3:Y:S01]  /*8030*/  MUFU.EX2 R57, R57 ;  /* 0x0000003900397308 */ /* 0x000ee20000000800 */
[----:B0-----:R-:W-:-:S07]  /*8040*/  FADD.FTZ R38, R152, R5 ;  /* 0x0000000598267221 */ /* 0x001fce0000010000 */
[----:B------:R-:W0:Y:S01]  /*8050*/  MUFU.EX2 R26, R26 ;  /* 0x0000001a001a7308 */ /* 0x000e220000000800 */
[----:B--2---:R-:W-:-:S07]  /*8060*/  FADD.FTZ R3, R175, R36 ;  /* 0x00000024af037221 */ /* 0x004fce0000010000 */
[----:B------:R-:W2:Y:S01]  /*8070*/  MUFU.EX2 R154, R154 ;  /* 0x0000009a009a7308 */ /* 0x000ea20000000800 */
[C---:B---3--:R-:W-:Y:S01]  /*8080*/  FADD.FTZ R5, R57.reuse, R38 ;  /* 0x0000002639057221 */ /* 0x048fe20000010000 */
[----:B------:R-:W-:-:S06]  /*8090*/  F2FP.F16.F32.PACK_AB R152, R57, R152 ;  /* 0x000000983998723e */ /* 0x000fcc00000000ff */
[----:B------:R-:W3:Y:S01]  /*80a0*/  MUFU.EX2 R169, R169 ;  /* 0x000000a900a97308 */ /* 0x000ee20000000800 */
[C---:B0-----:R-:W-:Y:S01]  /*80b0*/  FADD.FTZ R36, R26.reuse, R3 ;  /* 0x000000031a247221 */ /* 0x041fe20000010000 */
[----:B------:R-:W-:-:S06]  /*80c0*/  F2FP.F16.F32.PACK_AB R175, R26, R175 ;  /* 0x000000af1aaf723e */ /* 0x000fcc00000000ff */
[----:B------:R-:W0:Y:S01]  /*80d0*/  MUFU.EX2 R30, R30 ;  /* 0x0000001e001e7308 */ /* 0x000e220000000800 */
[----:B--2---:R-:W-:Y:S01]  /*80e0*/  FADD.FTZ R38, R154, R5 ;  /* 0x000000059a267221 */ /* 0x004fe20000010000 */
[----:B------:R-:W-:-:S03]  /*80f0*/  F2FP.F16.F32.PACK_AB R154, R61, R154 ;  /* 0x0000009a3d9a723e */ /* 0x000fc600000000ff */
[----:B------:R-:W-:-:S03]  /*8100*/  FADD.FTZ R3, R61, R38 ;  /* 0x000000263d037221 */ /* 0x000fc60000010000 */
[----:B------:R-:W2:Y:S01]  /*8110*/  MUFU.EX2 R171, R171 ;  /* 0x000000ab00ab7308 */ /* 0x000ea20000000800 */
[----:B---3--:R-:W-:-:S07]  /*8120*/  FADD.FTZ R5, R169, R36 ;  /* 0x00000024a9057221 */ /* 0x008fce0000010000 */
[----:B------:R-:W3:Y:S01]  /*8130*/  MUFU.EX2 R32, R32 ;  /* 0x0000002000207308 */ /* 0x000ee20000000800 */
[C---:B0-----:R-:W-:Y:S01]  /*8140*/  FADD.FTZ R36, R30.reuse, R5 ;  /* 0x000000051e247221 */ /* 0x041fe20000010000 */
[----:B------:R-:W-:-:S06]  /*8150*/  F2FP.F16.F32.PACK_AB R169, R30, R169 ;  /* 0x000000a91ea9723e */ /* 0x000fcc00000000ff */
[----:B------:R-:W0:Y:S01]  /*8160*/  MUFU.EX2 R165, R165 ;  /* 0x000000a500a57308 */ /* 0x000e220000000800 */
[----:B--2---:R-:W-:-:S07]  /*8170*/  FADD.FTZ R5, R171, R36 ;  /* 0x00000024ab057221 */ /* 0x004fce0000010000 */
[----:B------:R-:W2:Y:S01]  /*8180*/  MUFU.EX2 R34, R34 ;  /* 0x0000002200227308 */ /* 0x000ea20000000800 */
[C---:B---3--:R-:W-:Y:S01]  /*8190*/  FADD.FTZ R36, R32.reuse, R5 ;  /* 0x0000000520247221 */ /* 0x048fe20000010000 */
[----:B------:R-:W-:-:S06]  /*81a0*/  F2FP.F16.F32.PACK_AB R171, R32, R171 ;  /* 0x000000ab20ab723e */ /* 0x000fcc00000000ff */
[----:B------:R-:W3:Y:S01]  /*81b0*/  MUFU.EX2 R167, R167 ;  /* 0x000000a700a77308 */ /* 0x000ee20000000800 */
[----:B0-----:R-:W-:-:S07]  /*81c0*/  FADD.FTZ R5, R165, R36 ;  /* 0x00000024a5057221 */ /* 0x001fce0000010000 */
[----:B------:R-:W0:Y:S01]  /*81d0*/  MUFU.EX2 R2, R63 ;  /* 0x0000003f00027308 */ /* 0x000e220000000800 */
[C---:B--2---:R-:W-:Y:S01]  /*81e0*/  FADD.FTZ R36, R34.reuse, R5 ;  /* 0x0000000522247221 */ /* 0x044fe20000010000 */
[----:B------:R-:W-:-:S06]  /*81f0*/  F2FP.F16.F32.PACK_AB R165, R34, R165 ;  /* 0x000000a522a5723e */ /* 0x000fcc00000000ff */
[----:B------:R-:W2:Y:S01]  /*8200*/  MUFU.EX2 R161, R161 ;  /* 0x000000a100a17308 */ /* 0x000ea20000000800 */
[----:B---3--:R-:W-:-:S07]  /*8210*/  FADD.FTZ R5, R167, R36 ;  /* 0x00000024a7057221 */ /* 0x008fce0000010000 */
[----:B------:R-:W3:Y:S01]  /*8220*/  MUFU.EX2 R67, R67 ;  /* 0x0000004300437308 */ /* 0x000ee20000000800 */
[C---:B0-----:R-:W-:Y:S01]  /*8230*/  FADD.FTZ R36, R2.reuse, R5 ;  /* 0x0000000502247221 */ /* 0x041fe20000010000 */
[----:B------:R-:W-:Y:S01]  /*8240*/  F2FP.F16.F32.PACK_AB R167, R2, R167 ;  /* 0x000000a702a7723e */ /* 0x000fe200000000ff */
[----:B------:R-:W-:-:S05]  /*8250*/  IMAD.MOV.U32 R5, RZ, RZ, R8 ;  /* 0x000000ffff057224 */ /* 0x000fca00078e0008 */
        /* <DEDUP_REMOVED lines=24> */
[----:B------:R-:W-:-:S03]  /*83e0*/  F2FP.F16.F32.PACK_AB R153, R83, R153 ;  /* 0x000000995399723e */ /* 0x000fc600000000ff */
[----:B---3--:R-:W-:-:S04]  /*83f0*/  FADD.FTZ R36, R155, R36 ;  /* 0x000000249b247221 */ /* 0x008fc80000010000 */
[C---:B0-----:R-:W-:Y:S01]  /*8400*/  FADD.FTZ R2, R24.reuse, R36 ;  /* 0x0000002418027221 */ /* 0x041fe20000010000 */
[----:B------:R-:W-:Y:S01]  /*8410*/  F2FP.F16.F32.PACK_AB R155, R24, R155 ;  /* 0x0000009b189b723e */ /* 0x000fe200000000ff */
[----:B-1----:R-:W-:Y:S06]  /*8420*/  @P2 BRA `(.L_x_1217) ;  /* 0xffffffcc00d82947 */ /* 0x002fec000383ffff */
[----:B------:R-:W-:Y:S01]  /*8430*/  IMAD.MOV.U32 R5, RZ, RZ, R8 ;  /* 0x000000ffff057224 */ /* 0x000fe200078e0008 */
[----:B------:R-:W-:Y:S01]  /*8440*/  UMOV UR47, UR59 ;  /* 0x0000003b002f7c82 */ /* 0x000fe20008000000 */
[----:B------:R-:W-:Y:S01]  /*8450*/  IMAD.MOV.U32 R0, RZ, RZ, R6 ;  /* 0x000000ffff007224 */ /* 0x000fe200078e0006 */
[----:B------:R-:W-:-:S06]  /*8460*/  UMOV UR50, UR58 ;  /* 0x0000003a00327c82 */ /* 0x000fcc0008000000 */
.L_x_1200:
[----:B------:R-:W-:Y:S01]  /*8470*/  ULDC UR6, c[0x0][0x448] ;  /* 0x0001120000067ab9 */ /* 0x000fe20000000800 */
[----:B------:R-:W-:Y:S01]  /*8480*/  ULDC UR18, c[0x0][0x9e4] ;  /* 0x0002790000127ab9 */ /* 0x000fe20000000800 */
[----:B------:R-:W-:Y:S02]  /*8490*/  UISETP.NE.AND UP0, UPT, UR6, 0x1, UPT ;  /* 0x000000010600788c */ /* 0x000fe4000bf05270 */
[----:B------:R-:W-:Y:S02]  /*84a0*/  UISETP.GE.AND UP1, UPT, UR18, 0x1, UPT ;  /* 0x000000011200788c */ /* 0x000fe4000bf26270 */
[----:B------:R-:W-:Y:S02]  /*84b0*/  UIADD3 UR11, UR37, 0x7f, URZ ;  /* 0x0000007f250b7890 */ /* 0x000fe4000fffe03f */
[----:B------:R-:W-:Y:S02]  /*84c0*/  UIADD3 UR14, UR38, 0x1, -UR46 ;  /* 0x00000001260e7890 */ /* 0x000fe4000fffe82e */
[----:B------:R-:W-:-:S03]  /*84d0*/  PLOP3.LUT P5, PT, PT, PT, UP1, 0x80, 0x0 ;  /* 0x000000000000781c */ /* 0x000fc60003faf018 */
[----:B------:R-:W-:Y:S01]  /*84e0*/  @UP0 ULDC UR6, c[0x0][0x44c] ;  /* 0x0001130000060ab9 */ /* 0x000fe20000000800 */
[----:B------:R-:W-:Y:S01]  /*84f0*/  @UP0 ULDC UR15, c[0x0][0x450] ;  /* 0x00011400000f0ab9 */ /* 0x000fe20000000800 */
[----:B------:R-:W-:-:S04]  /*8500*/  UIMAD.WIDE.U32 UR6, UR11, UR6, URZ ;  /* 0x000000060b0672a5 */ /* 0x000fc8000f8e003f */
[----:B------:R-:W-:-:S04]  /*8510*/  @UP0 USHF.R.U32.HI UR11, URZ, UR15, UR7 ;  /* 0x0000000f3f0b0299 */ /* 0x000fc80008011607 */
[----:B------:R-:W-:-:S04]  /*8520*/  UIADD3 UR11, UR14, UR11, URZ ;  /* 0x0000000b0e0b7290 */ /* 0x000fc8000fffe03f */
        /* <DEDUP_REMOVED lines=12> */
.L_x_1219:
[----:B------:R-:W-:-:S11]  /*85f0*/  UISETP.NE.AND UP1, UPT, UR18, 0x1, UPT ;  /* 0x000000011200788c */ /* 0x000fd6000bf25270 */
[----:B------:R-:W-:Y:S02]  /*8600*/  @UP1 ULDC.64 UR6, c[0x0][0x9e8] ;  /* 0x00027a0000061ab9 */ /* 0x000fe40000000a00 */
[----:B------:R-:W-:-:S04]  /*8610*/  UIMAD.WIDE.U32 UR14, UR11, UR6, URZ ;  /* 0x000000060b0e72a5 */ /* 0x000fc8000f8e003f */
[----:B------:R-:W-:-:S12]  /*8620*/  @UP1 USHF.R.U32.HI UR11, URZ, UR7, UR15 ;  /* 0x000000073f0b1299 */ /* 0x000fd8000801160f */
.L_x_1220:
[----:B------:R-:W-:-:S04]  /*8630*/  UIMAD UR11, UR11, UR18, URZ ;  /* 0x000000120b0b72a4 */ /* 0x000fc8000f8e023f */
[----:B------:R-:W-:-:S04]  /*8640*/  UISETP.LT.AND UP1, UPT, UR56, UR11, UPT ;  /* 0x0000000b3800728c */ /* 0x000fc8000bf21270 */
[----:B------:R-:W-:-:S12]  /*8650*/  USEL UR56, UR56, UR11, !UP1 ;  /* 0x0000000b38387287 */ /* 0x000fd8000c800000 */
.L_x_1218:
[----:B------:R-:W-:-:S04]  /*8660*/  UIADD3 UR56, UR56, 0x7f, URZ ;  /* 0x0000007f38387890 */ /* 0x000fc8000fffe03f */
[----:B------:R-:W-:-:S04]  /*8670*/  USHF.R.S32.HI UR6, URZ, 0x1f, UR56 ;  /* 0x0000001f3f067899 */ /* 0x000fc80008011438 */
[----:B------:R-:W-:-:S04]  /*8680*/  ULEA.HI UR6, UR6, UR56, URZ, 0x7 ;  /* 0x0000003806067291 */ /* 0x000fc8000f8f383f */
[----:B------:R-:W-:-:S04]  /*8690*/  USHF.R.S32.HI UR6, URZ, 0x7, UR6 ;  /* 0x000000073f067899 */ /* 0x000fc80008011406 */
[----:B------:R-:W-:-:S04]  /*86a0*/  UISETP.LT.AND UP1, UPT, UR40, UR6, UPT ;  /* 0x000000062800728c */ /* 0x000fc8000bf21270 */
[----:B------:R-:W-:-:S06]  /*86b0*/  USEL UR55, UR40, UR6, !UP1 ;  /* 0x0000000628377287 */ /* 0x000fcc000c800000 */
[----:B------:R-:W-:-:S13]  /*86c0*/  ISETP.GE.AND P2, PT, R4, UR55, PT ;  /* 0x0000003704007c0c */ /* 0x000fda000bf46270 */
[----:B------:R-:W-:Y:S05]  /*86d0*/  @!P2 BRA `(.L_x_1221) ;  /* 0x000000200008a947 */ /* 0x000fea0003800000 */
[----:B------:R-:W-:Y:S01]  /*86e0*/  IMAD.MOV.U32 R6, RZ, RZ, R5 ;  /* 0x000000ffff067224 */ /* 0x000fe200078e0005 */
[----:B------:R-:W-:Y:S01]  /*86f0*/  UMOV UR57, UR50 ;  /* 0x0000003200397c82 */ /* 0x000fe20008000000 */
[----:B------:R-:W-:Y:S01]  /*8700*/  IMAD.MOV.U32 R7, RZ, RZ, R0 ;  /* 0x000000ffff077224 */ /* 0x000fe200078e0000 */
[----:B------:R-:W-:Y:S01]  /*8710*/  UMOV UR56, UR47 ;  /* 0x0000002f00387c82 */ /* 0x000fe20008000000 */
[----:B------:R-:W-:-:S05]  /*8720*/  ULDC UR54, c[0x0][0x988] ;  /* 0x0002620000367ab9 */ /* 0x000fca0000000800 */
.L_x_1230:
        /* <DEDUP_REMOVED lines=9> */
.L_x_1223:
[----:B------:R-:W-:Y:S01]  /*87c0*/  ULEA UR6, UR47, UR41, 0x3 ;  /* 0x000000292f067291 */ /* 0x000fe2000f8e183f */
[----:B------:R-:W-:-:S05]  /*87d0*/  IMAD.U32 R0, RZ, RZ, UR50 ;  /* 0x00000032ff007e24 */ /* 0x000fca000f8e00ff */
[----:B------:R-:W-:-:S04]  /*87e0*/  SHF.L.U32 R0, R0, 0x1f, RZ ;  /* 0x0000001f00007819 */ /* 0x000fc800000006ff */
[----:B------:R0:W1:Y:S01]  /*87f0*/  SYNCS.PHASECHK.TRANS64.TRYWAIT P2, [UR6+0x28830], R0 ;  /* 0x02883000ff0075a7 */ /* 0x0000620008040146 */
[----:B------:R-:W-:Y:S05]  /*8800*/  @!P0 BRA `(.L_x_1224) ;  /* 0x0000000000048947 */ /* 0x000fea0003800000 */
[----:B------:R-:W-:Y:S01]  /*8810*/  BPT.TRAP 0x1 ;  /* 0x000000040000795c */ /* 0x000fe20000300000 */
.L_x_1224:
[----:B-1----:R-:W-:Y:S05]  /*8820*/  @P2 BRA `(.L_x_1222) ;  /* 0x0000000000082947 */ /* 0x002fea0003800000 */
[----:B------:R-:W1:Y:S02]  /*8830*/  SYNCS.PHASECHK.TRANS64.TRYWAIT P2, [UR6+0x28830], R0 ;  /* 0x02883000ff0075a7 */ /* 0x000e640008040146 */
[----:B-1----:R-:W-:Y:S05]  /*8840*/  @!P2 BRA `(.L_x_1225) ;  /* 0x000000f80094a947 */ /* 0x002fea0003800000 */
.L_x_1222:
        /* <DEDUP_REMOVED lines=47> */
.L_x_1227:
[----:B------:R-:W-:Y:S01]  /*8b40*/  ULEA UR6, UR56, UR41, 0x3 ;  /* 0x0000002938067291 */ /* 0x000fe2000f8e183f */
[----:B------:R-:W-:-:S05]  /*8b50*/  IMAD.U32 R0, RZ, RZ, UR57 ;  /* 0x00000039ff007e24 */ /* 0x000fca000f8e00ff */
[----:B------:R-:W-:-:S04]  /*8b60*/  SHF.L.U32 R0, R0, 0x1f, RZ ;  /* 0x0000001f00007819 */ /* 0x000fc800000006ff */
[----:B------:R0:W1:Y:S01]  /*8b70*/  SYNCS.PHASECHK.TRANS64.TRYWAIT P2, [UR6+0x28850], R0 ;  /* 0x02885000ff0075a7 */ /* 0x0000620008040146 */
[----:B------:R-:W-:Y:S05]  /*8b80*/  @!P0 BRA `(.L_x_1228) ;  /* 0x0000000000048947 */ /* 0x000fea0003800000 */
[----:B------:R-:W-:Y:S01]  /*8b90*/  BPT.TRAP 0x1 ;  /* 0x000000040000795c */ /* 0x000fe20000300000 */
.L_x_1228:
[----:B-1----:R-:W-:Y:S05]  /*8ba0*/  @P2 BRA `(.L_x_1226) ;  /* 0x0000000000082947 */ /* 0x002fea0003800000 */
[----:B------:R-:W1:Y:S02]  /*8bb0*/  SYNCS.PHASECHK.TRANS64.TRYWAIT P2, [UR6+0x28850], R0 ;  /* 0x02885000ff0075a7 */ /* 0x000e640008040146 */
[----:B-1----:R-:W-:Y:S05]  /*8bc0*/  @!P2 BRA `(.L_x_1229) ;  /* 0x000000f400cca947 */ /* 0x002fea0003800000 */
.L_x_1226:
[----:B------:R-:W-:Y:S01]  /*8bd0*/  UIADD3 UR6, UR41, 0x400, URZ ;  /* 0x0000040029067890 */ /* 0x000fe2000fffe03f */
[----:B------:R-:W-:Y:S01]  /*8be0*/  WARPGROUP.ARRIVE ;  /* 0x00000000000079c5 */ /* 0x000fe20000000000 */
[----:B------:R-:W-:Y:S01]  /*8bf0*/  UMOV UR7, 0x40000040 ;  /* 0x4000004000077882 */ /* 0x000fe20000000000 */
[----:B01----:R-:W-:Y:S01]  /*8c00*/  FMNMX.FTZ R0, R24, R7, !PT ;  /* 0x0000000718007209 */ /* 0x003fe20007810000 */
[----:B------:R-:W-:Y:S01]  /*8c10*/  USHF.R.U32.HI UR6, URZ, 0x4, UR6 ;  /* 0x000000043f067899 */ /* 0x000fe20008011606 */
[----:B------:R-:W-:Y:S02]  /*8c20*/  FMNMX.FTZ R10, R26, R6, !PT ;  /* 0x000000061a0a7209 */ /* 0x000fe40007810000 */
[----:B------:R-:W0:Y:S01]  /*8c30*/  S2R R222, SR_TID.X ;  /* 0x0000000000de7919 */ /* 0x000e220000002100 */
[----:B------:R-:W-:Y:S01]  /*8c40*/  FMNMX.FTZ R5, R25, R0, !PT ;  /* 0x0000000019057209 */ /* 0x000fe20007810000 */
[----:B------:R-:W-:Y:S01]  /*8c50*/  ULOP3.LUT UR6, UR6, 0x3fff, URZ, 0xc0, !UPT ;  /* 0x00003fff06067892 */ /* 0x000fe2000f8ec03f */
[----:B------:R-:W-:Y:S01]  /*8c60*/  ISETP.GT.AND P2, PT, R4, UR55, PT ;  /* 0x0000003704007c0c */ /* 0x000fe2000bf44270 */
[----:B------:R-:W-:Y:S01]  /*8c70*/  UMOV UR10, UR54 ;  /* 0x00000036000a7c82 */ /* 0x000fe20008000000 */
[----:B------:R-:W-:Y:S01]  /*8c80*/  FMNMX.FTZ R0, R28, R5, !PT ;  /* 0x000000051c007209 */ /* 0x000fe20007810000 */
[----:B------:R-:W-:Y:S01]  /*8c90*/  ULOP3.LUT UR6, UR6, 0x4000000, URZ, 0xfc, !UPT ;  /* 0x0400000006067892 */ /* 0x000fe2000f8efc3f */
[----:B------:R-:W-:Y:S01]  /*8ca0*/  VIADD R4, R4, 0xffffffff ;  /* 0xffffffff04047836 */ /* 0x000fe20000000000 */
[----:B------:R-:W-:Y:S01]  /*8cb0*/  UMOV UR57, UR50 ;  /* 0x0000003200397c82 */ /* 0x000fe20008000000 */
[----:B------:R-:W-:Y:S01]  /*8cc0*/  FMNMX.FTZ R5, R29, R0, !PT ;  /* 0x000000001d057209 */ /* 0x000fe20007810000 */
[----:B------:R-:W-:-:S03]  /*8cd0*/  ULEA UR11, UR56, UR6, 0xb ;  /* 0x00000006380b7291 */ /* 0x000fc6000f8e583f */
[----:B------:R-:W-:-:S04]  /*8ce0*/  FMNMX.FTZ R0, R32, R5, !PT ;  /* 0x0000000520007209 */ /* 0x000fc80007810000 */
[----:B------:R-:W-:Y:S01]  /*8cf0*/  UMOV UR6, UR11 ;  /* 0x0000000b00067c82 */ /* 0x000fe20008000000 */
[----:B------:R-:W-:Y:S01]  /*8d00*/  FMNMX.FTZ R5, R33, R0, !PT ;  /* 0x0000000021057209 */ /* 0x000fe20007810000 */
[----:B------:R-:W-:Y:S01]  /*8d10*/  HGMMA.64x128x16.F32 R88, R180, gdesc[UR4].tnspB, R88, gsb0 ;  /* 0x41e00004b4587df0 */ /* 0x000fe20008000858 */
[----:B------:R-:W-:Y:S01]  /*8d20*/  UIADD3 UR6, UR11, 0x80, URZ ;  /* 0x000000800b067890 */ /* 0x000fe2000fffe03f */
[----:B------:R-:W-:Y:S01]  /*8d30*/  UMOV UR7, 0x40000040 ;  /* 0x4000004000077882 */ /* 0x000fe20000000000 */
[----:B------:R-:W-:-:S04]  /*8d40*/  FMNMX.FTZ R0, R36, R5, !PT ;  /* 0x0000000524007209 */ /* 0x000fc80007810000 */
        /* <DEDUP_REMOVED lines=28> */
[----:B------:R-:W-:-:S03]  /*8f10*/  FMNMX.FTZ R5, R27, R10, !PT ;  /* 0x0000000a1b057209 */ /* 0x000fc60007810000 */
[----:B------:R-:W0:Y:S01]  /*8f20*/  SHFL.BFLY PT, R0, R9, 0x1, 0x1f ;  /* 0x0c201f0009007f89 */ /* 0x000e2200000e0000 */
[----:B------:R-:W-:Y:S01]  /*8f30*/  FMNMX.FTZ R10, R30, R5, !PT ;  /* 0x000000051e0a7209 */ /* 0x000fe20007810000 */
[----:B------:R-:W-:Y:S02]  /*8f40*/  WARPGROUP.DEPBAR.LE gsb0, 0x0 ;  /* 0x00008000000079c5 */ /* 0x000fe40000010000 */
[----:B------:R-:W-:Y:S01]  /*8f50*/  WARPGROUP.ARRIVE ;  /* 0x00000000000079c5 */ /* 0x000fe20000000000 */
[----:B------:R-:W-:-:S04]  /*8f60*/  FMNMX.FTZ R5, R31, R10, !PT ;  /* 0x0000000a1f057209 */ /* 0x000fc80007810000 */
[----:B------:R-:W-:Y:S01]  /*8f70*/  FMNMX.FTZ R10, R34, R5, !PT ;  /* 0x00000005220a7209 */ /* 0x000fe20007810000 */
[----:B------:R-:W-:Y:S01]  /*8f80*/  HGMMA.64x128x16.F32 R88, R176, gdesc[UR4].tnspB, R88, gsb0 ;  /* 0x41e00004b0587df0 */ /* 0x000fe20008000858 */
[----:B------:R-:W-:Y:S01]  /*8f90*/  UIADD3 UR6, UR11, 0x100, URZ ;  /* 0x000001000b067890 */ /* 0x000fe2000fffe03f */
[----:B------:R-:W-:Y:S01]  /*8fa0*/  UMOV UR7, 0x40000040 ;  /* 0x4000004000077882 */ /* 0x000fe20000000000 */
[----:B------:R-:W-:-:S04]  /*8fb0*/  FMNMX.FTZ R5, R35, R10, !PT ;  /* 0x0000000a23057209 */ /* 0x000fc80007810000 */
[----:B------:R-:W-:-:S04]  /*8fc0*/  FMNMX.FTZ R10, R38, R5, !PT ;  /* 0x00000005260a7209 */ /* 0x000fc80007810000 */
[----:B------:R-:W-:Y:S02]  /*8fd0*/  FMNMX.FTZ R5, R39, R10, !PT ;  /* 0x0000000a27057209 */ /* 0x000fe40007810000 */
[----:B0-----:R-:W-:Y:S02]  /*8fe0*/  FMNMX.FTZ R0, R9, R0, !PT ;  /* 0x0000000009007209 */ /* 0x001fe40007810000 */
[----:B------:R-:W-:-:S03]  /*8ff0*/  FMNMX.FTZ R10, R42, R5, !PT ;  /* 0x000000052a0a7209 */ /* 0x000fc60007810000 */
[----:B------:R-:W-:Y:S01]  /*9000*/  FADD.FTZ R7, -R0, R7 ;  /* 0x0000000700077221 */ /* 0x000fe20000010100 */
[----:B------:R-:W-:-:S03]  /*9010*/  FMNMX.FTZ R5, R43, R10, !PT ;  /* 0x0000000a2b057209 */ /* 0x000fc60007810000 */
[----:B------:R-:W-:Y:S01]  /*9020*/  FMUL.FTZ R8, R7, UR10 ;  /* 0x0000000a07087c20 */ /* 0x000fe20008410000 */
[----:B------:R-:W-:-:S04]  /*9030*/  FMNMX.FTZ R10, R46, R5, !PT ;  /* 0x000000052e0a7209 */ /* 0x000fc80007810000 */
[----:B------:R-:W-:Y:S01]  /*9040*/  FMNMX.FTZ R5, R47, R10, !PT ;  /* 0x0000000a2f057209 */ /* 0x000fe20007810000 */
[----:B------:R-:W-:Y:S03]  /*9050*/  MUFU.EX2 R8, R8 ;  /* 0x0000000800087308 */ /* 0x000fe60000000800 */
        /* <DEDUP_REMOVED lines=21> */
[----:B0-----:R-:W-:Y:S01]  /*91b0*/  FMNMX.FTZ R20, R5, R12, !PT ;  /* 0x0000000c05147209 */ /* 0x001fe20007810000 */
[----:B------:R-:W-:Y:S02]  /*91c0*/  WARPGROUP.DEPBAR.LE gsb0, 0x0 ;  /* 0x00008000000079c5 */ /* 0x000fe40000010000 */
[----:B------:R-:W-:Y:S02]  /*91d0*/  WARPGROUP.ARRIVE ;  /* 0x00000000000079c5 */ /* 0x000fe40000000000 */
[----:B------:R-:W0:Y:S04]  /*91e0*/  SHFL.BFLY PT, R5, R20, 0x1, 0x1f ;  /* 0x0c201f0014057f89 */ /* 0x000e2800000e0000 */
[----:B------:R-:W-:Y:S01]  /*91f0*/  HGMMA.64x128x16.F32 R88, R172, gdesc[UR4].tnspB, R88, gsb0 ;  /* 0x41e00004ac587df0 */ /* 0x000fe20008000858 */
[----:B------:R-:W-:Y:S01]  /*9200*/  UIADD3 UR6, UR11, 0x180, URZ ;  /* 0x000001800b067890 */ /* 0x000fe2000fffe03f */
[----:B------:R-:W-:Y:S01]  /*9210*/  UMOV UR7, 0x40000040 ;  /* 0x4000004000077882 */ /* 0x000fe20000000000 */
[----:B0-----:R-:W-:-:S05]  /*9220*/  FMNMX.FTZ R5, R20, R5, !PT ;  /* 0x0000000514057209 */ /* 0x001fca0007810000 */
[----:B------:R-:W-:Y:S01]  /*9230*/  FADD.FTZ R6, -R5, R6 ;  /* 0x0000000605067221 */ /* 0x000fe20000010100 */
[----:B------:R-:W-:Y:S02]  /*9240*/  WARPGROUP.DEPBAR.LE gsb0, 0x0 ;  /* 0x00008000000079c5 */ /* 0x000fe40000010000 */
[----:B------:R-:W-:-:S06]  /*9250*/  WARPGROUP.ARRIVE ;  /* 0x00000000000079c5 */ /* 0x000fcc0000000000 */
[----:B------:R-:W-:Y:S01]  /*9260*/  HGMMA.64x128x16.F32 R88, R168, gdesc[UR4].tnspB, R88, gsb0 ;  /* 0x41e00004a8587df0 */ /* 0x000fe20008000858 */
[----:B------:R-:W-:Y:S01]  /*9270*/  UIADD3 UR6, UR11, 0x200, URZ ;  /* 0x000002000b067890 */ /* 0x000fe2000fffe03f */
[----:B------:R-:W-:Y:S01]  /*9280*/  UMOV UR7, 0x40000040 ;  /* 0x4000004000077882 */ /* 0x000fe20000000000 */
[----:B------:R-:W-:Y:S02]  /*9290*/  WARPGROUP.DEPBAR.LE gsb0, 0x0 ;  /* 0x00008000000079c5 */ /* 0x000fe40000010000 */
[----:B------:R-:W-:Y:S01]  /*92a0*/  WARPGROUP.ARRIVE ;  /* 0x00000000000079c5 */ /* 0x000fe20000000000 */
[----:B------:R-:W-:-:S04]  /*92b0*/  FMUL.FTZ R169, R0, UR10 ;  /* 0x0000000a00a97c20 */ /* 0x000fc80008410000 */
[--C-:B------:R-:W-:Y:S02]  /*92c0*/  FFMA.FTZ R7, R24, UR10, -R169.reuse ;  /* 0x0000000a18077c23 */ /* 0x100fe400080108a9 */
[----:B------:R-:W-:Y:S01]  /*92d0*/  HGMMA.64x128x16.F32 R88, R164, gdesc[UR4].tnspB, R88, gsb0 ;  /* 0x41e00004a4587df0 */ /* 0x000fe20008000858 */
[----:B------:R-:W-:Y:S01]  /*92e0*/  UIADD3 UR6, UR11, 0x280, URZ ;  /* 0x000002800b067890 */ /* 0x000fe2000fffe03f */
[----:B------:R-:W-:Y:S01]  /*92f0*/  FMUL.FTZ R24, R5, UR10 ;  /* 0x0000000a05187c20 */ /* 0x000fe20008410000 */
[----:B------:R-:W-:Y:S01]  /*9300*/  UMOV UR7, 0x40000040 ;  /* 0x4000004000077882 */ /* 0x000fe20000000000 */
[--C-:B------:R-:W-:Y:S01]  /*9310*/  FFMA.FTZ R15, R41, UR10, -R169.reuse ;  /* 0x0000000a290f7c23 */ /* 0x100fe200080108a9 */
[--C-:B------:R-:W-:Y:S01]  /*9320*/  FFMA.FTZ R41, R65, UR10, -R169.reuse ;  /* 0x0000000a41297c23 */ /* 0x100fe200080108a9 */
[--C-:B------:R-:W-:Y:S01]  /*9330*/  FFMA.FTZ R181, R27, UR10, -R24.reuse ;  /* 0x0000000a1bb57c23 */ /* 0x100fe20008010818 */
[----:B------:R-:W-:Y:S02]  /*9340*/  IMAD.U32 R27, RZ, RZ, UR47 ;  /* 0x0000002fff1b7e24 */ /* 0x000fe4000f8e00ff */
[----:B------:R-:W-:Y:S01]  /*9350*/  FMUL.FTZ R65, R6, UR10 ;  /* 0x0000000a06417c20 */ /* 0x000fe20008410000 */
[--C-:B------:R-:W-:Y:S01]  /*9360*/  FFMA.FTZ R6, R26, UR10, -R24.reuse ;  /* 0x0000000a1a067c23 */ /* 0x100fe20008010818 */
[--C-:B------:R-:W-:Y:S01]  /*9370*/  FFMA.FTZ R180, R25, UR10, -R169.reuse ;  /* 0x0000000a19b47c23 */ /* 0x100fe200080108a9 */
[----:B------:R-:W0:Y:S01]  /*9380*/  MUFU.EX2 R7, R7 ;  /* 0x0000000700077308 */ /* 0x000e220000000800 */
[----:B------:R-:W-:Y:S01]  /*9390*/  @!P1 LEA R27, R27, UR41, 0x3 ;  /* 0x000000291b1b9c11 */ /* 0x000fe2000f8e18ff */
[--C-:B------:R-:W-:Y:S01]  /*93a0*/  FFMA.FTZ R182, R28, UR10, -R169.reuse ;  /* 0x0000000a1cb67c23 */ /* 0x100fe200080108a9 */
[--C-:B------:R-:W-:Y:S01]  /*93b0*/  FFMA.FTZ R183, R30, UR10, -R24.reuse ;  /* 0x0000000a1eb77c23 */ /* 0x100fe20008010818 */
[--C-:B------:R-:W-:Y:S01]  /*93c0*/  FFMA.FTZ R26, R31, UR10, -R24.reuse ;  /* 0x0000000a1f1a7c23 */ /* 0x100fe20008010818 */
[--C-:B------:R-:W-:Y:S01]  /*93d0*/  FFMA.FTZ R25, R29, UR10, -R169.reuse ;  /* 0x0000000a1d197c23 */ /* 0x100fe200080108a9 */
[----:B------:R-:W-:Y:S01]  /*93e0*/  @!P1 VIADD R27, R27, 0x28840 ;  /* 0x000288401b1b9836 */ /* 0x000fe20000000000 */
[----:B------:R-:W-:Y:S01]  /*93f0*/  IADD3 R31, -R222, 0xb, RZ ;  /* 0x0000000bde1f7810 */ /* 0x000fe20007ffe1ff */
[----:B------:R-:W-:Y:S01]  /*9400*/  MUFU.EX2 R65, R65 ;  /* 0x0000004100417308 */ /* 0x000fe20000000800 */
[----:B------:R-:W-:Y:S01]  /*9410*/  FFMA.FTZ R176, R32, UR10, -R169 ;  /* 0x0000000a20b07c23 */ /* 0x000fe200080108a9 */
[--C-:B------:R-:W-:Y:S01]  /*9420*/  FFMA.FTZ R177, R34, UR10, -R24.reuse ;  /* 0x0000000a22b17c23 */ /* 0x100fe20008010818 */
[----:B------:R-:W-:Y:S01]  /*9430*/  @!P1 PRMT R27, RZ, 0x654, R27 ;  /* 0x00000654ff1b9816 */ /* 0x000fe2000000001b */
[--C-:B------:R-:W-:Y:S01]  /*9440*/  FFMA.FTZ R9, R33, UR10, -R169.reuse ;  /* 0x0000000a21097c23 */ /* 0x100fe200080108a9 */
[--C-:B------:R-:W-:Y:S01]  /*9450*/  FFMA.FTZ R28, R35, UR10, -R24.reuse ;  /* 0x0000000a231c7c23 */ /* 0x100fe20008010818 */
[----:B------:R-:W-:Y:S01]  /*9460*/  FFMA.FTZ R178, R36, UR10, -R169 ;  /* 0x0000000a24b27c23 */ /* 0x000fe200080108a9 */
[--C-:B------:R-:W-:Y:S01]  /*9470*/  FFMA.FTZ R179, R38, UR10, -R24.reuse ;  /* 0x0000000a26b37c23 */ /* 0x100fe20008010818 */
[----:B------:R-:W1:Y:S01]  /*9480*/  MUFU.EX2 R6, R6 ;  /* 0x0000000600067308 */ /* 0x000e620000000800 */
        /* <DEDUP_REMOVED lines=8> */
[--C-:B------:R-:W-:Y:S01]  /*9510*/  FFMA.FTZ R175, R46, UR10, -R24.reuse ;  /* 0x0000000a2eaf7c23 */ /* 0x100fe20008010818 */
[--C-:B------:R-:W-:Y:S01]  /*9520*/  FFMA.FTZ R11, R45, UR10, -R169.reuse ;  /* 0x0000000a2d0b7c23 */ /* 0x100fe200080108a9 */
[----:B------:R-:W-:Y:S01]  /*9530*/  FFMA.FTZ R34, R47, UR10, -R24 ;  /* 0x0000000a2f227c23 */ /* 0x000fe20008010818 */
[--C-:B------:R-:W-:Y:S01]  /*9540*/  FFMA.FTZ R168, R48, UR10, -R169.reuse ;  /* 0x0000000a30a87c23 */ /* 0x100fe200080108a9 */
[--C-:B------:R-:W-:Y:S01]  /*9550*/  FFMA.FTZ R21, R49, UR10, -R169.reuse ;  /* 0x0000000a31157c23 */ /* 0x100fe200080108a9 */
[--C-:B------:R-:W-:Y:S01]  /*9560*/  FFMA.FTZ R33, R53, UR10, -R169.reuse ;  /* 0x0000000a35217c23 */ /* 0x100fe200080108a9 */
[--C-:B------:R-:W-:Y:S01]  /*9570*/  FFMA.FTZ R29, R57, UR10, -R169.reuse ;  /* 0x0000000a391d7c23 */ /* 0x100fe200080108a9 */
[----:B------:R-:W2:Y:S01]  /*9580*/  MUFU.EX2 R181, R181 ;  /* 0x000000b500b57308 */ /* 0x000ea20000000800 */
[----:B-1----:R-:W-:Y:S01]  /*9590*/  FFMA.FTZ R2, R65, R2, R6 ;  /* 0x0000000241027223 */ /* 0x002fe20000010006 */
[--C-:B------:R-:W-:Y:S01]  /*95a0*/  FFMA.FTZ R37, R61, UR10, -R169.reuse ;  /* 0x0000000a3d257c23 */ /* 0x100fe200080108a9 */
[--C-:B------:R-:W-:Y:S01]  /*95b0*/  FFMA.FTZ R170, R52, UR10, -R169.reuse ;  /* 0x0000000a34aa7c23 */ /* 0x100fe200080108a9 */
[--C-:B------:R-:W-:Y:S01]  /*95c0*/  FFMA.FTZ R49, R69, UR10, -R169.reuse ;  /* 0x0000000a45317c23 */ /* 0x100fe200080108a9 */
[--C-:B------:R-:W-:Y:S01]  /*95d0*/  FFMA.FTZ R10, R72, UR10, -R169.reuse ;  /* 0x0000000a480a7c23 */ /* 0x100fe200080108a9 */
[--C-:B------:R-:W-:Y:S01]  /*95e0*/  FFMA.FTZ R45, R73, UR10, -R169.reuse ;  /* 0x0000000a492d7c23 */ /* 0x100fe200080108a9 */
[----:B------:R-:W-:Y:S01]  /*95f0*/  FFMA.FTZ R12, R76, UR10, -R169 ;  /* 0x0000000a4c0c7c23 */ /* 0x000fe200080108a9 */
[----:B------:R-:W1:Y:S01]  /*9600*/  MUFU.EX2 R182, R182 ;  /* 0x000000b600b67308 */ /* 0x000e620000000800 */
[----:B0-----:R-:W-:Y:S01]  /*9610*/  FADD.FTZ R3, R180, R3 ;  /* 0x00000003b4037221 */ /* 0x001fe20000010000 */
[--C-:B------:R-:W-:Y:S01]  /*9620*/  FFMA.FTZ R53, R77, UR10, -R169.reuse ;  /* 0x0000000a4d357c23 */ /* 0x100fe200080108a9 */
[--C-:B------:R-:W-:Y:S01]  /*9630*/  FFMA.FTZ R14, R80, UR10, -R169.reuse ;  /* 0x0000000a500e7c23 */ /* 0x100fe200080108a9 */
[--C-:B------:R-:W-:Y:S01]  /*9640*/  FFMA.FTZ R57, R81, UR10, -R169.reuse ;  /* 0x0000000a51397c23 */ /* 0x100fe200080108a9 */
[--C-:B------:R-:W-:Y:S01]  /*9650*/  FFMA.FTZ R84, R84, UR10, -R169.reuse ;  /* 0x0000000a54547c23 */ /* 0x100fe200080108a9 */
[----:B------:R-:W-:Y:S01]  /*9660*/  FFMA.FTZ R61, R85, UR10, -R169 ;  /* 0x0000000a553d7c23 */ /* 0x000fe200080108a9 */
[----:B------:R-:W-:Y:S01]  /*9670*/  FFMA.FTZ R36, R51, UR10, -R24 ;  /* 0x0000000a33247c23 */ /* 0x000fe20008010818 */
[----:B------:R-:W0:Y:S01]  /*9680*/  MUFU.EX2 R183, R183 ;  /* 0x000000b700b77308 */ /* 0x000e220000000800 */
[----:B--2---:R-:W-:Y:S01]  /*9690*/  FADD.FTZ R42, R181, R2 ;  /* 0x00000002b52a7221 */ /* 0x004fe20000010000 */
[--C-:B------:R-:W-:Y:S01]  /*96a0*/  FFMA.FTZ R171, R54, UR10, -R24.reuse ;  /* 0x0000000a36ab7c23 */ /* 0x100fe20008010818 */
[--C-:B------:R-:W-:Y:S01]  /*96b0*/  FFMA.FTZ R38, R55, UR10, -R24.reuse ;  /* 0x0000000a37267c23 */ /* 0x100fe20008010818 */
[--C-:B------:R-:W-:Y:S01]  /*96c0*/  FFMA.FTZ R40, R59, UR10, -R24.reuse ;  /* 0x0000000a3b287c23 */ /* 0x100fe20008010818 */
[----:B------:R-:W-:Y:S01]  /*96d0*/  F2FP.F16.F32.PACK_AB R180, R180, R7 ;  /* 0x00000007b4b4723e */ /* 0x000fe200000000ff */
[--C-:B------:R-:W-:Y:S01]  /*96e0*/  FFMA.FTZ R2, R63, UR10, -R24.reuse ;  /* 0x0000000a3f027c23 */ /* 0x100fe20008010818 */
[----:B------:R-:W-:Y:S01]  /*96f0*/  F2FP.F16.F32.PACK_AB R181, R181, R6 ;  /* 0x00000006b5b5723e */ /* 0x000fe200000000ff */
[----:B------:R-:W2:Y:S01]  /*9700*/  MUFU.EX2 R25, R25 ;  /* 0x0000001900197308 */ /* 0x000ea20000000800 */
[----:B-1----:R-:W-:Y:S01]  /*9710*/  FADD.FTZ R44, R182, R3 ;  /* 0x00000003b62c7221 */ /* 0x002fe20000010000 */
[--C-:B------:R-:W-:Y:S01]  /*9720*/  FFMA.FTZ R75, R75, UR10, -R24.reuse ;  /* 0x0000000a4b4b7c23 */ /* 0x100fe20008010818 */
[--C-:B------:R-:W-:Y:S01]  /*9730*/  FFMA.FTZ R78, R78, UR10, -R24.reuse ;  /* 0x0000000a4e4e7c23 */ /* 0x100fe20008010818 */
[--C-:B------:R-:W-:Y:S01]  /*9740*/  FFMA.FTZ R79, R79, UR10, -R24.reuse ;  /* 0x0000000a4f4f7c23 */ /* 0x100fe20008010818 */
[--C-:B------:R-:W-:Y:S01]  /*9750*/  FFMA.FTZ R82, R82, UR10, -R24.reuse ;  /* 0x0000000a52527c23 */ /* 0x100fe20008010818 */
[--C-:B------:R-:W-:Y:S01]  /*9760*/  FFMA.FTZ R83, R83, UR10, -R24.reuse ;  /* 0x0000000a53537c23 */ /* 0x100fe20008010818 */
[----:B------:R-:W-:Y:S01]  /*9770*/  FFMA.FTZ R86, R86, UR10, -R24 ;  /* 0x0000000a56567c23 */ /* 0x000fe20008010818 */
[----:B------:R-:W1:Y:S01]  /*9780*/  MUFU.EX2 R26, R26 ;  /* 0x0000001a001a7308 */ /* 0x000e620000000800 */
[----:B0-----:R-:W-:-:S07]  /*9790*/  FADD.FTZ R3, R183, R42 ;  /* 0x0000002ab7037221 */ /* 0x001fce0000010000 */
[----:B------:R-:W-:Y:S01]  /*97a0*/  MUFU.EX2 R176, R176 ;  /* 0x000000b000b07308 */ /* 0x000fe20000000800 */
[----:B--2---:R-:W-:-:S07]  /*97b0*/  F2FP.F16.F32.PACK_AB R182, R25, R182 ;  /* 0x000000b619b6723e */ /* 0x004fce00000000ff */
[----:B------:R-:W0:Y:S01]  /*97c0*/  MUFU.EX2 R177, R177 ;  /* 0x000000b100b17308 */ /* 0x000e220000000800 */
[C---:B-1----:R-:W-:Y:S01]  /*97d0*/  FADD.FTZ R42, R26.reuse, R3 ;  /* 0x000000031a2a7221 */ /* 0x042fe20000010000 */
[----:B------:R-:W-:-:S06]  /*97e0*/  F2FP.F16.F32.PACK_AB R183, R26, R183 ;  /* 0x000000b71ab7723e */ /* 0x000fcc00000000ff */
[----:B------:R-:W-:Y:S08]  /*97f0*/  MUFU.EX2 R9, R9 ;  /* 0x0000000900097308 */ /* 0x000ff00000000800 */
[----:B------:R-:W1:Y:S01]  /*9800*/  MUFU.EX2 R28, R28 ;  /* 0x0000001c001c7308 */ /* 0x000e620000000800 */
[----:B0-----:R-:W-:Y:S01]  /*9810*/  FADD.FTZ R3, R177, R42 ;  /* 0x0000002ab1037221 */ /* 0x001fe20000010000 */
[----:B------:R-:W-:-:S06]  /*9820*/  FFMA.FTZ R42, R67, UR10, -R24 ;  /* 0x0000000a432a7c23 */ /* 0x000fcc0008010818 */
[----:B------:R-:W-:Y:S08]  /*9830*/  MUFU.EX2 R178, R178 ;  /* 0x000000b200b27308 */ /* 0x000ff00000000800 */
[----:B------:R-:W0:Y:S01]  /*9840*/  MUFU.EX2 R179, R179 ;  /* 0x000000b300b37308 */ /* 0x000e220000000800 */
[C---:B-1----:R-:W-:Y:S01]  /*9850*/  FADD.FTZ R46, R28.reuse, R3 ;  /* 0x000000031c2e7221 */ /* 0x042fe20000010000 */
[----:B------:R-:W-:-:S06]  /*9860*/  F2FP.F16.F32.PACK_AB R177, R28, R177 ;  /* 0x000000b11cb1723e */ /* 0x000fcc00000000ff */
[----:B------:R-:W-:Y:S08]  /*9870*/  MUFU.EX2 R13, R13 ;  /* 0x0000000d000d7308 */ /* 0x000ff00000000800 */
[----:B------:R-:W1:Y:S01]  /*9880*/  MUFU.EX2 R30, R30 ;  /* 0x0000001e001e7308 */ /* 0x000e620000000800 */
[----:B0-----:R-:W-:Y:S01]  /*9890*/  FADD.FTZ R3, R179, R46 ;  /* 0x0000002eb3037221 */ /* 0x001fe20000010000 */
[----:B------:R-:W-:-:S02]  /*98a0*/  WARPGROUP.DEPBAR.LE gsb0, 0x0 ;  /* 0x00008000000079c5 */ /* 0x000fc40000010000 */
[----:B------:R-:W-:Y:S01]  /*98b0*/  WARPGROUP.ARRIVE ;  /* 0x00000000000079c5 */ /* 0x000fe20000000000 */
[--C-:B------:R-:W-:Y:S01]  /*98c0*/  FFMA.FTZ R164, R56, UR10, -R169.reuse ;  /* 0x0000000a38a47c23 */ /* 0x100fe200080108a9 */
[----:B------:R-:W-:Y:S02]  /*98d0*/  FFMA.FTZ R166, R60, UR10, -R169 ;  /* 0x0000000a3ca67c23 */ /* 0x000fe400080108a9 */
[----:B------:R-:W-:Y:S01]  /*98e0*/  MUFU.EX2 R172, R172 ;  /* 0x000000ac00ac7308 */ /* 0x000fe20000000800 */
[--C-:B------:R-:W-:Y:S01]  /*98f0*/  FFMA.FTZ R165, R58, UR10, -R24.reuse ;  /* 0x0000000a3aa57c23 */ /* 0x100fe20008010818 */
[----:B------:R-:W-:Y:S01]  /*9900*/  FFMA.FTZ R167, R62, UR10, -R24 ;  /* 0x0000000a3ea77c23 */ /* 0x000fe20008010818 */
[----:B------:R-:W-:Y:S01]  /*9910*/  HGMMA.64x128x16.F32 R88, R160, gdesc[UR4].tnspB, R88, gsb0 ;  /* 0x41e00004a0587df0 */ /* 0x000fe20008000858 */
[----:B------:R-:W-:Y:S01]  /*9920*/  UIADD3 UR6, UR11, 0x300, URZ ;  /* 0x000003000b067890 */ /* 0x000fe2000fffe03f */
[----:B------:R-:W-:-:S03]  /*9930*/  UMOV UR7, 0x40000040 ;  /* 0x4000004000077882 */ /* 0x000fc60000000000 */
[----:B------:R-:W0:Y:S01]  /*9940*/  MUFU.EX2 R173, R173 ;  /* 0x000000ad00ad7308 */ /* 0x000e220000000800 */
[C---:B-1----:R-:W-:Y:S01]  /*9950*/  FADD.FTZ R46, R30.reuse, R3 ;  /* 0x000000031e2e7221 */ /* 0x042fe20000010000 */
[----:B------:R-:W-:-:S06]  /*9960*/  F2FP.F16.F32.PACK_AB R179, R30, R179 ;  /* 0x000000b31eb3723e */ /* 0x000fcc00000000ff */
[----:B------:R-:W-:Y:S08]  /*9970*/  MUFU.EX2 R15, R15 ;  /* 0x0000000f000f7308 */ /* 0x000ff00000000800 */
[----:B------:R-:W1:Y:S01]  /*9980*/  MUFU.EX2 R32, R32 ;  /* 0x0000002000207308 */ /* 0x000e620000000800 */
[----:B0-----:R-:W-:-:S07]  /*9990*/  FADD.FTZ R3, R173, R46 ;  /* 0x0000002ead037221 */ /* 0x001fce0000010000 */
[----:B------:R-:W-:Y:S08]  /*99a0*/  MUFU.EX2 R174, R174 ;  /* 0x000000ae00ae7308 */ /* 0x000ff00000000800 */
[----:B------:R-:W0:Y:S01]  /*99b0*/  MUFU.EX2 R175, R175 ;  /* 0x000000af00af7308 */ /* 0x000e220000000800 */
[C---:B-1----:R-:W-:Y:S01]  /*99c0*/  FADD.FTZ R46, R32.reuse, R3 ;  /* 0x00000003202e7221 */ /* 0x042fe20000010000 */
[----:B------:R-:W-:-:S06]  /*99d0*/  F2FP.F16.F32.PACK_AB R173, R32, R173 ;  /* 0x000000ad20ad723e */ /* 0x000fcc00000000ff */
[----:B------:R-:W-:Y:S08]  /*99e0*/  MUFU.EX2 R11, R11 ;  /* 0x0000000b000b7308 */ /* 0x000ff00000000800 */
[----:B------:R-:W1:Y:S01]  /*99f0*/  MUFU.EX2 R34, R34 ;  /* 0x0000002200227308 */ /* 0x000e620000000800 */
[----:B0-----:R-:W-:-:S07]  /*9a00*/  FADD.FTZ R3, R175, R46 ;  /* 0x0000002eaf037221 */ /* 0x001fce0000010000 */
[----:B------:R-:W-:Y:S08]  /*9a10*/  MUFU.EX2 R168, R168 ;  /* 0x000000a800a87308 */ /* 0x000ff00000000800 */
[----:B------:R-:W-:Y:S01]  /*9a20*/  MUFU.EX2 R21, R21 ;  /* 0x0000001500157308 */ /* 0x000fe20000000800 */
[C---:B-1----:R-:W-:Y:S01]  /*9a30*/  FADD.FTZ R46, R34.reuse, R3 ;  /* 0x00000003222e7221 */ /* 0x042fe20000010000 */
[----:B------:R-:W-:-:S06]  /*9a40*/  F2FP.F16.F32.PACK_AB R175, R34, R175 ;  /* 0x000000af22af723e */ /* 0x000fcc00000000ff */
        /* <DEDUP_REMOVED lines=12> */
[----:B------:R-:W-:Y:S01]  /*9b10*/  FFMA.FTZ R162, R68, UR10, -R169 ;  /* 0x0000000a44a27c23 */ /* 0x000fe200080108a9 */
[--C-:B------:R-:W-:Y:S01]  /*9b20*/  FFMA.FTZ R169, R50, UR10, -R24.reuse ;  /* 0x0000000a32a97c23 */ /* 0x100fe20008010818 */
[--C-:B------:R-:W-:Y:S01]  /*9b30*/  FFMA.FTZ R161, R66, UR10, -R24.reuse ;  /* 0x0000000a42a17c23 */ /* 0x100fe20008010818 */
[----:B------:R-:W-:Y:S01]  /*9b40*/  MUFU.EX2 R166, R166 ;  /* 0x000000a600a67308 */ /* 0x000fe20000000800 */
[----:B------:R-:W-:Y:S01]  /*9b50*/  HGMMA.64x128x16.F32 R88, R156, gdesc[UR4].tnspB, R88, gsb0 ;  /* 0x41e000049c587df0 */ /* 0x000fe20008000858 */
[----:B------:R-:W-:Y:S01]  /*9b60*/  UIADD3 UR6, UR11, 0x380, URZ ;  /* 0x000003800b067890 */ /* 0x000fe2000fffe03f */
[----:B------:R-:W-:Y:S01]  /*9b70*/  FFMA.FTZ R163, R70, UR10, -R24 ;  /* 0x0000000a46a37c23 */ /* 0x000fe20008010818 */
[----:B------:R-:W-:-:S04]  /*9b80*/  UMOV UR7, 0x40000040 ;  /* 0x4000004000077882 */ /* 0x000fc80000000000 */
[----:B------:R-:W0:Y:S08]  /*9b90*/  MUFU.EX2 R169, R169 ;  /* 0x000000a900a97308 */ /* 0x000e300000000800 */
[----:B------:R-:W-:Y:S08]  /*9ba0*/  MUFU.EX2 R167, R167 ;  /* 0x000000a700a77308 */ /* 0x000ff00000000800 */
[----:B------:R-:W-:Y:S01]  /*9bb0*/  MUFU.EX2 R37, R37 ;  /* 0x0000002500257308 */ /* 0x000fe20000000800 */
[----:B0-----:R-:W-:Y:S01]  /*9bc0*/  FADD.FTZ R3, R169, R46 ;  /* 0x0000002ea9037221 */ /* 0x001fe20000010000 */
[----:B------:R-:W-:-:S03]  /*9bd0*/  F2FP.F16.F32.PACK_AB R169, R36, R169 ;  /* 0x000000a924a9723e */ /* 0x000fc600000000ff */
[----:B------:R-:W-:-:S03]  /*9be0*/  FADD.FTZ R46, R36, R3 ;  /* 0x00000003242e7221 */ /* 0x000fc60000010000 */
[----:B------:R-:W-:Y:S01]  /*9bf0*/  MUFU.EX2 R2, R2 ;  /* 0x0000000200027308 */ /* 0x000fe20000000800 */
[----:B------:R-:W-:Y:S01]  /*9c00*/  FADD.FTZ R3, R171, R46 ;  /* 0x0000002eab037221 */ /* 0x000fe20000010000 */
        /* <DEDUP_REMOVED lines=9> */
[----:B------:R-:W0:Y:S08]  /*9ca0*/  MUFU.EX2 R45, R45 ;  /* 0x0000002d002d7308 */ /* 0x000e300000000800 */
[----:B------:R-:W-:Y:S08]  /*9cb0*/  MUFU.EX2 R75, R75 ;  /* 0x0000004b004b7308 */ /* 0x000ff00000000800 */
[----:B------:R-:W-:Y:S08]  /*9cc0*/  MUFU.EX2 R12, R12 ;  /* 0x0000000c000c7308 */ /* 0x000ff00000000800 */
[----:B------:R-:W1:Y:S08]  /*9cd0*/  MUFU.EX2 R53, R53 ;  /* 0x0000003500357308 */ /* 0x000e700000000800 */
[----:B------:R-:W-:Y:S01]  /*9ce0*/  MUFU.EX2 R79, R79 ;  /* 0x0000004f004f7308 */ /* 0x000fe20000000800 */
[----:B------:R-:W-:-:S02]  /*9cf0*/  WARPGROUP.DEPBAR.LE gsb0, 0x0 ;  /* 0x00008000000079c5 */ /* 0x000fc40000010000 */
[----:B------:R-:W-:Y:S01]  /*9d00*/  WARPGROUP.ARRIVE ;  /* 0x00000000000079c5 */ /* 0x000fe20000000000 */
[----:B------:R-:W-:-:S04]  /*9d10*/  FFMA.FTZ R157, R74, UR10, -R24 ;  /* 0x0000000a4a9d7c23 */ /* 0x000fc80008010818 */
[----:B------:R-:W-:Y:S01]  /*9d20*/  MUFU.EX2 R159, R78 ;  /* 0x0000004e009f7308 */ /* 0x000fe20000000800 */
[----:B0-----:R-:W-:Y:S02]  /*9d30*/  F2FP.F16.F32.PACK_AB R156, R45, R10 ;  /* 0x0000000a2d9c723e */ /* 0x001fe400000000ff */
[----:B-1----:R-:W-:Y:S01]  /*9d40*/  F2FP.F16.F32.PACK_AB R158, R53, R12 ;  /* 0x0000000c359e723e */ /* 0x002fe200000000ff */
[----:B------:R-:W-:Y:S04]  /*9d50*/  HGMMA.64x128x16.F32 R88, R152, gdesc[UR4].tnspB, R88, gsb0 ;  /* 0x41e0000498587df0 */ /* 0x000fe80008000858 */
[----:B------:R-:W-:Y:S08]  /*9d60*/  MUFU.EX2 R157, R157 ;  /* 0x0000009d009d7308 */ /* 0x000ff00000000800 */
[----:B------:R-:W-:Y:S08]  /*9d70*/  MUFU.EX2 R14, R14 ;  /* 0x0000000e000e7308 */ /* 0x000ff00000000800 */
[----:B------:R-:W0:Y:S08]  /*9d80*/  MUFU.EX2 R57, R57 ;  /* 0x0000003900397308 */ /* 0x000e300000000800 */
[----:B------:R-:W-:Y:S08]  /*9d90*/  MUFU.EX2 R83, R83 ;  /* 0x0000005300537308 */ /* 0x000ff00000000800 */
[----:B------:R-:W-:Y:S08]  /*9da0*/  MUFU.EX2 R20, R84 ;  /* 0x0000005400147308 */ /* 0x000ff00000000800 */
[----:B------:R-:W1:Y:S01]  /*9db0*/  MUFU.EX2 R61, R61 ;  /* 0x0000003d003d7308 */ /* 0x000e620000000800 */
[----:B------:R-:W-:-:S02]  /*9dc0*/  WARPGROUP.DEPBAR.LE gsb0, 0x0 ;  /* 0x00008000000079c5 */ /* 0x000fc40000010000 */
[----:B------:R2:W-:Y:S06]  /*9dd0*/  BAR.ARV R31, 0x100 ;  /* 0x0004001f0000751d */ /* 0x0005ec0000002000 */
[----:B------:R3:W-:Y:S01]  /*9de0*/  @!P1 SYNCS.ARRIVE.TRANS64.RED.A1T0 RZ, [R27+URZ], RZ ;  /* 0x000000ff1bff99a7 */ /* 0x0007e2000810043f */
[----:B------:R-:W-:Y:S01]  /*9df0*/  MUFU.EX2 R153, R82 ;  /* 0x0000005200997308 */ /* 0x000fe20000000800 */
[----:B0-----:R-:W-:Y:S01]  /*9e00*/  F2FP.F16.F32.PACK_AB R152, R57, R14 ;  /* 0x0000000e3998723e */ /* 0x001fe200000000ff */
[----:B------:R-:W-:Y:S01]  /*9e10*/  FMUL.FTZ R88, R88, R8 ;  /* 0x0000000858587220 */ /* 0x000fe20000410000 */
[----:B-1----:R-:W-:Y:S01]  /*9e20*/  F2FP.F16.F32.PACK_AB R154, R61, R20 ;  /* 0x000000143d9a723e */ /* 0x002fe200000000ff */
[-C--:B------:R-:W-:Y:S01]  /*9e30*/  FMUL.FTZ R89, R89, R8.reuse ;  /* 0x0000000859597220 */ /* 0x080fe20000410000 */
[-C--:B------:R-:W-:Y:S01]  /*9e40*/  FMUL.FTZ R92, R92, R8.reuse ;  /* 0x000000085c5c7220 */ /* 0x080fe20000410000 */
[-C--:B------:R-:W-:Y:S01]  /*9e50*/  FMUL.FTZ R93, R93, R8.reuse ;  /* 0x000000085d5d7220 */ /* 0x080fe20000410000 */
[----:B---3--:R-:W-:Y:S01]  /*9e60*/  IMAD.U32 R27, RZ, RZ, UR56 ;  /* 0x00000038ff1b7e24 */ /* 0x008fe2000f8e00ff */
[----:B------:R-:W-:Y:S01]  /*9e70*/  MUFU.EX2 R155, R86 ;  /* 0x00000056009b7308 */ /* 0x000fe20000000800 */
[----:B------:R-:W-:Y:S01]  /*9e80*/  UMOV UR56, UR47 ;  /* 0x0000002f00387c82 */ /* 0x000fe20008000000 */
[-C--:B------:R-:W-:Y:S01]  /*9e90*/  FMUL.FTZ R96, R96, R8.reuse ;  /* 0x0000000860607220 */ /* 0x080fe20000410000 */
[-C--:B------:R-:W-:Y:S01]  /*9ea0*/  FMUL.FTZ R97, R97, R8.reuse ;  /* 0x0000000861617220 */ /* 0x080fe20000410000 */
[----:B------:R-:W-:Y:S01]  /*9eb0*/  @!P1 LEA R27, R27, UR41, 0x3 ;  /* 0x000000291b1b9c11 */ /* 0x000fe2000f8e18ff */
[-C--:B------:R-:W-:Y:S01]  /*9ec0*/  FMUL.FTZ R100, R100, R8.reuse ;  /* 0x0000000864647220 */ /* 0x080fe20000410000 */
[-C--:B------:R-:W-:Y:S01]  /*9ed0*/  FMUL.FTZ R101, R101, R8.reuse ;  /* 0x0000000865657220 */ /* 0x080fe20000410000 */
[-C--:B------:R-:W-:Y:S01]  /*9ee0*/  FMUL.FTZ R104, R104, R8.reuse ;  /* 0x0000000868687220 */ /* 0x080fe20000410000 */
[----:B------:R-:W-:Y:S01]  /*9ef0*/  FMUL.FTZ R105, R105, R8 ;  /* 0x0000000869697220 */ /* 0x000fe20000410000 */
[----:B------:R-:W-:-:S02]  /*9f00*/  @!P1 VIADD R27, R27, 0x28860 ;  /* 0x000288601b1b9836 */ /* 0x000fc40000000000 */
[-C--:B------:R-:W-:Y:S01]  /*9f10*/  FMUL.FTZ R108, R108, R8.reuse ;  /* 0x000000086c6c7220 */ /* 0x080fe20000410000 */
[-C--:B------:R-:W-:Y:S01]  /*9f20*/  FMUL.FTZ R109, R109, R8.reuse ;  /* 0x000000086d6d7220 */ /* 0x080fe20000410000 */
[-C--:B------:R-:W-:Y:S01]  /*9f30*/  FMUL.FTZ R112, R112, R8.reuse ;  /* 0x0000000870707220 */ /* 0x080fe20000410000 */
[-C--:B------:R-:W-:Y:S01]  /*9f40*/  FMUL.FTZ R113, R113, R8.reuse ;  /* 0x0000000871717220 */ /* 0x080fe20000410000 */
[----:B--2---:R-:W-:Y:S01]  /*9f50*/  @!P1 PRMT R31, RZ, 0x654, R27 ;  /* 0x00000654ff1f9816 */ /* 0x004fe2000000001b */
[----:B------:R-:W-:Y:S01]  /*9f60*/  FADD.FTZ R27, R25, R44 ;  /* 0x0000002c191b7221 */ /* 0x000fe20000010000 */
[-C--:B------:R-:W-:Y:S01]  /*9f70*/  FMUL.FTZ R116, R116, R8.reuse ;  /* 0x0000000874747220 */ /* 0x080fe20000410000 */
[----:B------:R-:W-:Y:S01]  /*9f80*/  FMUL.FTZ R117, R117, R8 ;  /* 0x0000000875757220 */ /* 0x000fe20000410000 */
[----:B------:R0:W-:Y:S01]  /*9f90*/  @!P1 SYNCS.ARRIVE.TRANS64.RED.A1T0 RZ, [R31+URZ], RZ ;  /* 0x000000ff1fff99a7 */ /* 0x0001e2000810043f */
[----:B------:R-:W-:Y:S01]  /*9fa0*/  FADD.FTZ R44, R176, R27 ;  /* 0x0000001bb02c7221 */ /* 0x000fe20000010000 */
[----:B------:R-:W-:Y:S01]  /*9fb0*/  F2FP.F16.F32.PACK_AB R176, R9, R176 ;  /* 0x000000b009b0723e */ /* 0x000fe200000000ff */
[-C--:B------:R-:W-:Y:S01]  /*9fc0*/  FMUL.FTZ R120, R120, R8.reuse ;  /* 0x0000000878787220 */ /* 0x080fe20000410000 */
[-C--:B------:R-:W-:Y:S01]  /*9fd0*/  FMUL.FTZ R121, R121, R8.reuse ;  /* 0x0000000879797220 */ /* 0x080fe20000410000 */
[----:B------:R-:W-:Y:S01]  /*9fe0*/  FADD.FTZ R27, R9, R44 ;  /* 0x0000002c091b7221 */ /* 0x000fe20000010000 */
[--C-:B------:R-:W-:Y:S01]  /*9ff0*/  FFMA.FTZ R44, R71, UR10, -R24.reuse ;  /* 0x0000000a472c7c23 */ /* 0x100fe20008010818 */
[----:B------:R-:W-:Y:S01]  /*a000*/  FFMA.FTZ R24, R87, UR10, -R24 ;  /* 0x0000000a57187c23 */ /* 0x000fe20008010818 */
[----:B------:R-:W-:Y:S01]  /*a010*/  FMUL.FTZ R124, R124, R8 ;  /* 0x000000087c7c7220 */ /* 0x000fe20000410000 */
[----:B------:R-:W-:Y:S01]  /*a020*/  FADD.FTZ R48, R178, R27 ;  /* 0x0000001bb2307221 */ /* 0x000fe20000010000 */
[----:B------:R-:W-:Y:S01]  /*a030*/  F2FP.F16.F32.PACK_AB R178, R13, R178 ;  /* 0x000000b20db2723e */ /* 0x000fe200000000ff */
[-C--:B------:R-:W-:Y:S01]  /*a040*/  FMUL.FTZ R125, R125, R8.reuse ;  /* 0x000000087d7d7220 */ /* 0x080fe20000410000 */
[----:B------:R-:W1:Y:S01]  /*a050*/  MUFU.EX2 R44, R44 ;  /* 0x0000002c002c7308 */ /* 0x000e620000000800 */
[----:B------:R-:W-:Y:S01]  /*a060*/  FADD.FTZ R27, R13, R48 ;  /* 0x000000300d1b7221 */ /* 0x000fe20000010000 */
[-C--:B------:R-:W-:Y:S01]  /*a070*/  FMUL.FTZ R128, R128, R8.reuse ;  /* 0x0000000880807220 */ /* 0x080fe20000410000 */
[-C--:B------:R-:W-:Y:S01]  /*a080*/  FMUL.FTZ R129, R129, R8.reuse ;  /* 0x0000000881817220 */ /* 0x080fe20000410000 */
[----:B------:R-:W-:Y:S01]  /*a090*/  FMUL.FTZ R132, R132, R8 ;  /* 0x0000000884847220 */ /* 0x000fe20000410000 */
[----:B------:R-:W-:Y:S01]  /*a0a0*/  FADD.FTZ R48, R172, R27 ;  /* 0x0000001bac307221 */ /* 0x000fe20000010000 */
[----:B------:R-:W-:Y:S01]  /*a0b0*/  F2FP.F16.F32.PACK_AB R172, R15, R172 ;  /* 0x000000ac0fac723e */ /* 0x000fe200000000ff */
[-C--:B------:R-:W-:Y:S01]  /*a0c0*/  FMUL.FTZ R133, R133, R8.reuse ;  /* 0x0000000885857220 */ /* 0x080fe20000410000 */
[----:B------:R-:W2:Y:S01]  /*a0d0*/  MUFU.EX2 R24, R24 ;  /* 0x0000001800187308 */ /* 0x000ea20000000800 */
[----:B------:R-:W-:Y:S01]  /*a0e0*/  FADD.FTZ R27, R15, R48 ;  /* 0x000000300f1b7221 */ /* 0x000fe20000010000 */
[-C--:B------:R-:W-:Y:S01]  /*a0f0*/  FMUL.FTZ R136, R136, R8.reuse ;  /* 0x0000000888887220 */ /* 0x080fe20000410000 */
[-C--:B------:R-:W-:Y:S01]  /*a100*/  FMUL.FTZ R137, R137, R8.reuse ;  /* 0x0000000889897220 */ /* 0x080fe20000410000 */
[----:B------:R-:W-:Y:S01]  /*a110*/  FMUL.FTZ R140, R140, R8 ;  /* 0x000000088c8c7220 */ /* 0x000fe20000410000 */
[----:B------:R-:W-:Y:S01]  /*a120*/  FADD.FTZ R48, R174, R27 ;  /* 0x0000001bae307221 */ /* 0x000fe20000010000 */
[----:B------:R-:W-:Y:S01]  /*a130*/  F2FP.F16.F32.PACK_AB R174, R11, R174 ;  /* 0x000000ae0bae723e */ /* 0x000fe200000000ff */
[-C--:B------:R-:W-:Y:S01]  /*a140*/  FMUL.FTZ R141, R141, R8.reuse ;  /* 0x000000088d8d7220 */ /* 0x080fe20000410000 */
[-C--:B------:R-:W-:Y:S01]  /*a150*/  FMUL.FTZ R144, R144, R8.reuse ;  /* 0x0000000890907220 */ /* 0x080fe20000410000 */
        /* <DEDUP_REMOVED lines=11> */
[-C--:B------:R-:W-:Y:S01]  /*a210*/  FMUL.FTZ R98, R98, R65.reuse ;  /* 0x0000004162627220 */ /* 0x080fe20000410000 */
[----:B------:R-:W-:Y:S01]  /*a220*/  FADD.FTZ R6, R170, R7 ;  /* 0x00000007aa067221 */ /* 0x000fe20000010000 */
[----:B------:R-:W-:Y:S01]  /*a230*/  F2FP.F16.F32.PACK_AB R170, R33, R170 ;  /* 0x000000aa21aa723e */ /* 0x000fe200000000ff */
        /* <DEDUP_REMOVED lines=8> */
[----:B------:R-:W-:Y:S01]  /*a2c0*/  F2FP.F16.F32.PACK_AB R164, R29, R164 ;  /* 0x000000a41da4723e */ /* 0x000fe200000000ff */
[----:B------:R-:W-:Y:S01]  /*a2d0*/  FMUL.FTZ R107, R107, R65 ;  /* 0x000000416b6b7220 */ /* 0x000fe20000410000 */
[----:B------:R-:W-:Y:S01]  /*a2e0*/  FADD.FTZ R7, R29, R26 ;  /* 0x0000001a1d077221 */ /* 0x000fe20000010000 */
[C---:B------:R-:W-:Y:S01]  /*a2f0*/  FADD.FTZ R6, R40.reuse, R3 ;  /* 0x0000000328067221 */ /* 0x040fe20000010000 */
[----:B------:R-:W-:Y:S01]  /*a300*/  F2FP.F16.F32.PACK_AB R165, R40, R165 ;  /* 0x000000a528a5723e */ /* 0x000fe200000000ff */
[----:B------:R-:W-:Y:S01]  /*a310*/  FMUL.FTZ R110, R110, R65 ;  /* 0x000000416e6e7220 */ /* 0x000fe20000410000 */
[----:B------:R-:W-:Y:S01]  /*a320*/  FADD.FTZ R26, R166, R7 ;  /* 0x00000007a61a7221 */ /* 0x000fe20000010000 */
[----:B------:R-:W-:Y:S01]  /*a330*/  FADD.FTZ R3, R167, R6 ;  /* 0x00000006a7037221 */ /* 0x000fe20000010000 */
[C---:B------:R-:W-:Y:S01]  /*a340*/  F2FP.F16.F32.PACK_AB R167, R2.reuse, R167 ;  /* 0x000000a702a7723e */ /* 0x040fe200000000ff */
[-C--:B------:R-:W-:Y:S01]  /*a350*/  FMUL.FTZ R111, R111, R65.reuse ;  /* 0x000000416f6f7220 */ /* 0x080fe20000410000 */
[C---:B------:R-:W-:Y:S01]  /*a360*/  FADD.FTZ R7, R37.reuse, R26 ;  /* 0x0000001a25077221 */ /* 0x040fe20000010000 */
        /* <DEDUP_REMOVED lines=10> */
[-C--:B------:R-:W-:Y:S01]  /*a410*/  FMUL.FTZ R118, R118, R65.reuse ;  /* 0x0000004176767220 */ /* 0x080fe20000410000 */
[----:B------:R-:W-:Y:S01]  /*a420*/  FADD.FTZ R26, R162, R7 ;  /* 0x00000007a21a7221 */ /* 0x000fe20000010000 */
[----:B------:R-:W-:Y:S01]  /*a430*/  FADD.FTZ R3, R163, R6 ;  /* 0x00000006a3037221 */ /* 0x000fe20000010000 */
[----:B------:R-:W-:Y:S01]  /*a440*/  F2FP.F16.F32.PACK_AB R162, R49, R162 ;  /* 0x000000a231a2723e */ /* 0x000fe200000000ff */
[----:B------:R-:W-:Y:S01]  /*a450*/  FMUL.FTZ R119, R119, R65 ;  /* 0x0000004177777220 */ /* 0x000fe20000410000 */
[----:B------:R-:W-:Y:S01]  /*a460*/  FADD.FTZ R7, R49, R26 ;  /* 0x0000001a31077221 */ /* 0x000fe20000010000 */
[C---:B-1----:R-:W-:Y:S01]  /*a470*/  FADD.FTZ R6, R44.reuse, R3 ;  /* 0x000000032c067221 */ /* 0x042fe20000010000 */
        /* <DEDUP_REMOVED lines=28> */
[----:B--2---:R-:W-:Y:S01]  /*a640*/  F2FP.F16.F32.PACK_AB R155, R24, R155 ;  /* 0x0000009b189b723e */ /* 0x004fe200000000ff */
[-C--:B------:R-:W-:Y:S01]  /*a650*/  FMUL.FTZ R142, R142, R65.reuse ;  /* 0x000000418e8e7220 */ /* 0x080fe20000410000 */
[----:B------:R-:W-:Y:S01]  /*a660*/  FADD.FTZ R3, R61, R2 ;  /* 0x000000023d037221 */ /* 0x000fe20000010000 */
[----:B------:R-:W-:Y:S01]  /*a670*/  FADD.FTZ R2, R24, R6 ;  /* 0x0000000618027221 */ /* 0x000fe20000010000 */
        /* <DEDUP_REMOVED lines=8> */
.L_x_1221:
[----:B------:R-:W-:-:S13]  /*a700*/  ISETP.GE.AND P2, PT, R4, UR40, PT ;  /* 0x0000002804007c0c */ /* 0x000fda000bf46270 */
[----:B------:R-:W-:Y:S05]  /*a710*/  @!P2 BRA `(.L_x_1231) ;  /* 0x00000030003ca947 */ /* 0x000fea0003800000 */
[----:B------:R-:W-:Y:S01]  /*a720*/  IMAD.MOV.U32 R9, RZ, RZ, R5 ;  /* 0x000000ffff097224 */ /* 0x000fe200078e0005 */
[----:B------:R-:W-:Y:S01]  /*a730*/  UMOV UR59, UR50 ;  /* 0x00000032003b7c82 */ /* 0x000fe20008000000 */
[----:B------:R-:W-:Y:S01]  /*a740*/  IMAD.MOV.U32 R8, RZ, RZ, R0 ;  /* 0x000000ffff087224 */ /* 0x000fe200078e0000 */
[----:B------:R-:W-:Y:S01]  /*a750*/  UMOV UR58, UR47 ;  /* 0x0000002f003a7c82 */ /* 0x000fe20008000000 */
[----:B------:R-:W-:Y:S01]  /*a760*/  ULDC UR55, c[0x0][0x9e4] ;  /* 0x0002790000377ab9 */ /* 0x000fe20000000800 */
[----:B------:R-:W-:Y:S01]  /*a770*/  ULDC UR57, c[0x0][0x9dc] ;  /* 0x0002770000397ab9 */ /* 0x000fe20000000800 */
[----:B------:R-:W-:Y:S01]  /*a780*/  ULDC UR54, c[0x0][0x988] ;  /* 0x0002620000367ab9 */ /* 0x000fe20000000800 */
[----:B------:R-:W-:-:S05]  /*a790*/  ULDC UR56, c[0x0][0x9e0] ;  /* 0x0002780000387ab9 */ /* 0x000fca0000000800 */
.L_x_1248:
        /* <DEDUP_REMOVED lines=9> */
.L_x_1233:
[----:B------:R-:W-:Y:S01]  /*a830*/  ULEA UR6, UR47, UR41, 0x3 ;  /* 0x000000292f067291 */ /* 0x000fe2000f8e183f */
[----:B------:R-:W-:-:S05]  /*a840*/  IMAD.U32 R0, RZ, RZ, UR50 ;  /* 0x00000032ff007e24 */ /* 0x000fca000f8e00ff */
[----:B------:R-:W-:-:S04]  /*a850*/  SHF.L.U32 R0, R0, 0x1f, RZ ;  /* 0x0000001f00007819 */ /* 0x000fc800000006ff */
[----:B------:R0:W1:Y:S01]  /*a860*/  SYNCS.PHASECHK.TRANS64.TRYWAIT P2, [UR6+0x28830], R0 ;  /* 0x02883000ff0075a7 */ /* 0x0000620008040146 */
[----:B------:R-:W-:Y:S05]  /*a870*/  @!P0 BRA `(.L_x_1234) ;  /* 0x0000000000048947 */ /* 0x000fea0003800000 */
[----:B------:R-:W-:Y:S01]  /*a880*/  BPT.TRAP 0x1 ;  /* 0x000000040000795c */ /* 0x000fe20000300000 */
.L_x_1234:
[----:B-1----:R-:W-:Y:S05]  /*a890*/  @P2 BRA `(.L_x_1232) ;  /* 0x0000000000082947 */ /* 0x002fea0003800000 */
[----:B------:R-:W1:Y:S02]  /*a8a0*/  SYNCS.PHASECHK.TRANS64.TRYWAIT P2, [UR6+0x28830], R0 ;  /* 0x02883000ff0075a7 */ /* 0x000e640008040146 */
[----:B-1----:R-:W-:Y:S05]  /*a8b0*/  @!P2 BRA `(.L_x_1235) ;  /* 0x000000d800a8a947 */ /* 0x002fea0003800000 */
.L_x_1232:
        /* <DEDUP_REMOVED lines=47> */
.L_x_1237:
[----:B------:R-:W-:Y:S01]  /*abb0*/  ULEA UR6, UR58, UR41, 0x3 ;  /* 0x000000293a067291 */ /* 0x000fe2000f8e183f */
[----:B------:R-:W-:-:S05]  /*abc0*/  IMAD.U32 R0, RZ, RZ, UR59 ;  /* 0x0000003bff007e24 */ /* 0x000fca000f8e00ff */
[----:B------:R-:W-:-:S04]  /*abd0*/  SHF.L.U32 R0, R0, 0x1f, RZ ;  /* 0x0000001f00007819 */ /* 0x000fc800000006ff */
[----:B------:R0:W1:Y:S01]  /*abe0*/  SYNCS.PHASECHK.TRANS64.TRYWAIT P2, [UR6+0x28850], R0 ;  /* 0x02885000ff0075a7 */ /* 0x0000620008040146 */
[----:B------:R-:W-:Y:S05]  /*abf0*/  @!P0 BRA `(.L_x_1238) ;  /* 0x0000000000048947 */ /* 0x000fea0003800000 */
[----:B------:R-:W-:Y:S01]  /*ac00*/  BPT.TRAP 0x1 ;  /* 0x000000040000795c */ /* 0x000fe20000300000 */
.L_x_1238:
[----:B-1----:R-:W-:Y:S05]  /*ac10*/  @P2 BRA `(.L_x_1236) ;  /* 0x0000000000082947 */ /* 0x002fea0003800000 */
[----:B------:R-:W1:Y:S02]  /*ac20*/  SYNCS.PHASECHK.TRANS64.TRYWAIT P2, [UR6+0x28850], R0 ;  /* 0x02885000ff0075a7 */ /* 0x000e640008040146 */
[----:B-1----:R-:W-:Y:S05]  /*ac30*/  @!P2 BRA `(.L_x_1239) ;  /* 0x000000d400e0a947 */ /* 0x002fea0003800000 */
.L_x_1236:
[----:B------:R-:W-:Y:S01]  /*ac40*/  UIADD3 UR6, UR41, 0x400, URZ ;  /* 0x0000040029067890 */ /* 0x000fe2000fffe03f */
[----:B------:R-:W-:Y:S01]  /*ac50*/  WARPGROUP.ARRIVE ;  /* 0x00000000000079c5 */ /* 0x000fe20000000000 */
[----:B------:R-:W-:-:S05]  /*ac60*/  UMOV UR7, 0x40000040 ;  /* 0x4000004000077882 */ /* 0x000fca0000000000 */
[----:B------:R-:W2:Y:S01]  /*ac70*/  S2R R7, SR_TID.X ;  /* 0x0000000000077919 */ /* 0x000ea20000002100 */
[----:B------:R-:W-:Y:S01]  /*ac80*/  USHF.R.U32.HI UR6, URZ, 0x4, UR6 ;  /* 0x000000043f067899 */ /* 0x000fe20008011606 */
[----:B------:R-:W-:Y:S01]  /*ac90*/  PLOP3.LUT P2, PT, PT, PT, UP0, 0x80, 0x0 ;  /* 0x000000000000781c */ /* 0x000fe20003f4f008 */
[----:B01----:R-:W-:Y:S02]  /*aca0*/  VIADD R0, R17, UR37 ;  /* 0x0000002511007c36 */ /* 0x003fe40008000000 */
[----:B------:R-:W-:Y:S01]  /*acb0*/  ULOP3.LUT UR6, UR6, 0x3fff, URZ, 0xc0, !UPT ;  /* 0x00003fff06067892 */ /* 0x000fe2000f8ec03f */
[----:B------:R-:W-:Y:S02]  /*acc0*/  IMAD.U32 R5, RZ, RZ, UR47 ;  /* 0x0000002fff057e24 */ /* 0x000fe4000f8e00ff */
        /* <DEDUP_REMOVED lines=45> */
[----:B------:R-:W-:Y:S02]  /*afa0*/  @UP0 ULDC UR6, c[0x0][0x44c] ;  /* 0x0001130000060ab9 */ /* 0x000fe40000000800 */
[----:B------:R-:W-:Y:S01]  /*afb0*/  @P2 IMAD.HI.U32 R6, R0, UR6, RZ ;  /* 0x0000000600062c27 */ /* 0x000fe2000f8e00ff */
[----:B------:R-:W-:-:S04]  /*afc0*/  @UP0 ULDC UR6, c[0x0][0x450] ;  /* 0x0001140000060ab9 */ /* 0x000fc80000000800 */
[----:B------:R-:W-:Y:S01]  /*afd0*/  @P2 SHF.R.U32.HI R0, RZ, UR6, R6 ;  /* 0x00000006ff002c19 */ /* 0x000fe20008011606 */
[----:B------:R-:W-:Y:S01]  /*afe0*/  ULOP3.LUT UR6, URZ, UR57, URZ, 0x33, !UPT ;  /* 0x000000393f067292 */ /* 0x000fe2000f8e333f */
[----:B------:R-:W-:-:S03]  /*aff0*/  IADD3 R6, -R7, 0xb, RZ ;  /* 0x0000000b07067810 */ /* 0x000fc60007ffe1ff */
        /* <DEDUP_REMOVED lines=10> */
[----:B-1----:R-:W-:Y:S06]  /*b0a0*/  @!P5 BRA `(.L_x_1240) ;  /* 0x00000000005cd947 */ /* 0x002fec0003800000 */
        /* <DEDUP_REMOVED lines=13> */
.L_x_1242:
[----:B------:R-:W-:-:S05]  /*b180*/  IMAD.U32 R20, RZ, RZ, UR55 ;  /* 0x00000037ff147e24 */ /* 0x000fca000f8e00ff */
[----:B------:R-:W-:-:S13]  /*b190*/  ISETP.NE.AND P2, PT, R20, 0x1, PT ;  /* 0x000000011400780c */ /* 0x000fda0003f45270 */
[----:B------:R-:W0:Y:S02]  /*b1a0*/  @P2 LDC.64 R6, c[0x0][0x9e8] ;  /* 0x00027a00ff062b82 */ /* 0x000e240000000a00 */
[----:B0-----:R-:W-:-:S05]  /*b1b0*/  @P2 IMAD.HI.U32 R6, R11, R6, RZ ;  /* 0x000000060b062227 */ /* 0x001fca00078e00ff */
[----:B------:R-:W-:-:S07]  /*b1c0*/  @P2 SHF.R.U32.HI R11, RZ, R7, R6 ;  /* 0x00000007ff0b2219 */ /* 0x000fce0000011606 */
.L_x_1243:
[----:B------:R-:W-:Y:S05]  /*b1d0*/  BSYNC B0 ;  /* 0x0000000000007941 */ /* 0x000fea0003800000 */
.L_x_1241:
[----:B------:R-:W-:-:S04]  /*b1e0*/  IMAD R11, R11, R20, -R157 ;  /* 0x000000140b0b7224 */ /* 0x000fc800078e0a9d */
[----:B------:R-:W-:-:S05]  /*b1f0*/  IMAD.IADD R11, R11, 0x1, -R16 ;  /* 0x000000010b0b7824 */ /* 0x000fca00078e0a10 */
[----:B------:R-:W-:Y:S02]  /*b200*/  VIADDMNMX R5, R11, R20, R5, PT ;  /* 0x000000140b057246 */ /* 0x000fe40003800105 */
[----:B------:R-:W-:-:S07]  /*b210*/  VIMNMX R10, R10, R11, !PT ;  /* 0x0000000b0a0a7248 */ /* 0x000fce0007fe0100 */
.L_x_1240:
        /* <DEDUP_REMOVED lines=9> */
[C---:B------:R-:W-:Y:S02]  /*b2b0*/  ISETP.GT.AND P4, PT, R10.reuse, 0x9, P2 ;  /* 0x000000090a00780c */ /* 0x040fe40001784270 */
[----:B------:R-:W-:Y:S02]  /*b2c0*/  ISETP.GT.AND P6, PT, R10, 0x10, P2 ;  /* 0x000000100a00780c */ /* 0x000fe400017c4270 */
[----:B------:R-:W-:-:S02]  /*b2d0*/  ISETP.LT.OR P3, PT, R5, 0x9, P3 ;  /* 0x000000090500780c */ /* 0x000fc40001f61670 */
[C---:B------:R-:W-:Y:S02]  /*b2e0*/  ISETP.LT.OR P4, PT, R5.reuse, 0xa, P4 ;  /* 0x0000000a0500780c */ /* 0x040fe40002781670 */
[----:B------:R-:W-:Y:S02]  /*b2f0*/  ISETP.LT.OR P6, PT, R5, 0x11, P6 ;  /* 0x000000110500780c */ /* 0x000fe400037c1670 */
[----:B------:R-:W-:Y:S02]  /*b300*/  FSEL R11, R28, -INF , !P3 ;  /* 0xff8000001c0b7808 */ /* 0x000fe40005800000 */
[----:B------:R-:W-:Y:S02]  /*b310*/  FSEL R29, R29, -INF , !P4 ;  /* 0xff8000001d1d7808 */ /* 0x000fe40006000000 */
[----:B------:R-:W-:Y:S02]  /*b320*/  FSEL R13, R32, -INF , !P6 ;  /* 0xff800000200d7808 */ /* 0x000fe40007000000 */
[----:B------:R-:W-:-:S02]  /*b330*/  ISETP.GT.AND P3, PT, R10, 0x11, P2 ;  /* 0x000000110a00780c */ /* 0x000fc40001764270 */
[C---:B------:R-:W-:Y:S02]  /*b340*/  ISETP.GT.AND P4, PT, R10.reuse, 0x18, P2 ;  /* 0x000000180a00780c */ /* 0x040fe40001784270 */
[----:B------:R-:W-:Y:S02]  /*b350*/  ISETP.GT.AND P6, PT, R10, 0x19, P2 ;  /* 0x000000190a00780c */ /* 0x000fe400017c4270 */
[C---:B------:R-:W-:Y:S02]  /*b360*/  ISETP.LT.OR P3, PT, R5.reuse, 0x12, P3 ;  /* 0x000000120500780c */ /* 0x040fe40001f61670 */
[C---:B------:R-:W-:Y:S02]  /*b370*/  ISETP.LT.OR P4, PT, R5.reuse, 0x19, P4 ;  /* 0x000000190500780c */ /* 0x040fe40002781670 */
[----:B------:R-:W-:Y:S02]  /*b380*/  ISETP.LT.OR P6, PT, R5, 0x1a, P6 ;  /* 0x0000001a0500780c */ /* 0x000fe400037c1670 */
[----:B------:R-:W-:-:S02]  /*b390*/  FSEL R33, R33, -INF , !P3 ;  /* 0xff80000021217808 */ /* 0x000fc40005800000 */
        /* <DEDUP_REMOVED lines=67> */
[----:B------:R-:W-:Y:S01]  /*b7d0*/  ISETP.GT.AND P6, PT, R10, 0x79, P2 ;  /* 0x000000790a00780c */ /* 0x000fe200017c4270 */
[--C-:B0-----:R-:W-:Y:S01]  /*b7e0*/  IMAD.IADD R10, R14, 0x1, R7.reuse ;  /* 0x000000010e0a7824 */ /* 0x101fe200078e0207 */
[C---:B------:R-:W-:Y:S02]  /*b7f0*/  ISETP.LT.OR P3, PT, R5.reuse, 0x72, P3 ;  /* 0x000000720500780c */ /* 0x040fe40001f61670 */
[C---:B------:R-:W-:Y:S02]  /*b800*/  ISETP.LT.OR P4, PT, R5.reuse, 0x79, P4 ;  /* 0x000000790500780c */ /* 0x040fe40002781670 */
[----:B------:R-:W-:Y:S01]  /*b810*/  ISETP.LT.OR P6, PT, R5, 0x7a, P6 ;  /* 0x0000007a0500780c */ /* 0x000fe200037c1670 */
[----:B------:R-:W-:Y:S01]  /*b820*/  IMAD.IADD R5, R12, 0x1, R7 ;  /* 0x000000010c057824 */ /* 0x000fe200078e0207 */
[----:B------:R-:W-:-:S02]  /*b830*/  FSEL R81, R81, -INF , !P3 ;  /* 0xff80000051517808 */ /* 0x000fc40005800000 */
[----:B------:R-:W-:Y:S02]  /*b840*/  FSEL R84, R84, -INF , !P4 ;  /* 0xff80000054547808 */ /* 0x000fe40006000000 */
[----:B------:R-:W-:Y:S01]  /*b850*/  FSEL R85, R85, -INF , !P6 ;  /* 0xff80000055557808 */ /* 0x000fe20007000000 */
[----:B------:R-:W-:Y:S06]  /*b860*/  @!P5 BRA `(.L_x_1244) ;  /* 0x00000000005cd947 */ /* 0x000fec0003800000 */
        /* <DEDUP_REMOVED lines=13> */
.L_x_1246:
[----:B------:R-:W-:-:S05]  /*b940*/  IMAD.U32 R12, RZ, RZ, UR55 ;  /* 0x00000037ff0c7e24 */ /* 0x000fca000f8e00ff */
[----:B------:R-:W-:-:S13]  /*b950*/  ISETP.NE.AND P3, PT, R12, 0x1, PT ;  /* 0x000000010c00780c */ /* 0x000fda0003f65270 */
[----:B------:R-:W0:Y:S02]  /*b960*/  @P3 LDC.64 R6, c[0x0][0x9e8] ;  /* 0x00027a00ff063b82 */ /* 0x000e240000000a00 */
[----:B0-----:R-:W-:-:S05]  /*b970*/  @P3 IMAD.HI.U32 R6, R0, R6, RZ ;  /* 0x0000000600063227 */ /* 0x001fca00078e00ff */
[----:B------:R-:W-:-:S07]  /*b980*/  @P3 SHF.R.U32.HI R0, RZ, R7, R6 ;  /* 0x00000007ff003219 */ /* 0x000fce0000011606 */
.L_x_1247:
[----:B------:R-:W-:Y:S05]  /*b990*/  BSYNC B0 ;  /* 0x0000000000007941 */ /* 0x000fea0003800000 */
.L_x_1245:
[----:B------:R-:W-:-:S04]  /*b9a0*/  IMAD R157, R0, R12, -R157 ;  /* 0x0000000c009d7224 */ /* 0x000fc800078e0a9d */
[----:B------:R-:W-:-:S05]  /*b9b0*/  IMAD.IADD R157, R157, 0x1, -R16 ;  /* 0x000000019d9d7824 */ /* 0x000fca00078e0a10 */
[----:B------:R-:W-:Y:S02]  /*b9c0*/  VIADDMNMX R5, R157, R12, R5, PT ;  /* 0x0000000c9d057246 */ /* 0x000fe40003800105 */
[----:B------:R-:W-:-:S07]  /*b9d0*/  VIMNMX R10, R10, R157, !PT ;  /* 0x0000009d0a0a7248 */ /* 0x000fce0007fe0100 */
.L_x_1244:
        /* <DEDUP_REMOVED lines=29> */
[----:B------:R-:W-:Y:S02]  /*bbb0*/  ISETP.GT.AND P6, PT, R10, 0x8, P2 ;  /* 0x000000080a00780c */ /* 0x000fe400017c4270 */
[----:B------:R-:W-:Y:S02]  /*bbc0*/  FMNMX.FTZ R0, R52, R7, !PT ;  /* 0x0000000734007209 */ /* 0x000fe40007810000 */
[----:B------:R-:W-:-:S02]  /*bbd0*/  FSEL R27, R27, -INF , !P4 ;  /* 0xff8000001b1b7808 */ /* 0x000fc40006000000 */
[----:B------:R-:W-:Y:S02]  /*bbe0*/  FMNMX.FTZ R7, R53, R0, !PT ;  /* 0x0000000035077209 */ /* 0x000fe40007810000 */
[----:B------:R-:W-:Y:S02]  /*bbf0*/  ISETP.GT.AND P4, PT, R10, 0x10, P2 ;  /* 0x000000100a00780c */ /* 0x000fe40001784270 */
[----:B------:R-:W-:Y:S02]  /*bc00*/  FMNMX.FTZ R0, R56, R7, !PT ;  /* 0x0000000738007209 */ /* 0x000fe40007810000 */
[----:B------:R-:W-:Y:S02]  /*bc10*/  FSEL R43, R43, -INF , !P3 ;  /* 0xff8000002b2b7808 */ /* 0x000fe40005800000 */
[----:B------:R-:W-:Y:S02]  /*bc20*/  FMNMX.FTZ R7, R57, R0, !PT ;  /* 0x0000000039077209 */ /* 0x000fe40007810000 */
[----:B------:R-:W-:-:S02]  /*bc30*/  ISETP.LT.OR P6, PT, R5, 0x9, P6 ;  /* 0x000000090500780c */ /* 0x000fc400037c1670 */
[----:B------:R-:W-:Y:S02]  /*bc40*/  FMNMX.FTZ R0, R60, R7, !PT ;  /* 0x000000073c007209 */ /* 0x000fe40007810000 */
[----:B------:R-:W-:Y:S02]  /*bc50*/  ISETP.GT.AND P3, PT, R10, RZ, P2 ;  /* 0x000000ff0a00720c */ /* 0x000fe40001764270 */
[----:B------:R-:W-:Y:S02]  /*bc60*/  FMNMX.FTZ R7, R61, R0, !PT ;  /* 0x000000003d077209 */ /* 0x000fe40007810000 */
[----:B------:R-:W-:Y:S02]  /*bc70*/  ISETP.LT.OR P4, PT, R5, 0x11, P4 ;  /* 0x000000110500780c */ /* 0x000fe40002781670 */
[----:B------:R-:W-:Y:S02]  /*bc80*/  FMNMX.FTZ R0, R64, R7, !PT ;  /* 0x0000000740007209 */ /* 0x000fe40007810000 */
[----:B------:R-:W-:-:S02]  /*bc90*/  FSEL R30, R30, -INF , !P6 ;  /* 0xff8000001e1e7808 */ /* 0x000fc40007000000 */
        /* <DEDUP_REMOVED lines=9> */
[----:B------:R-:W-:Y:S02]  /*bd30*/  ISETP.LT.OR P4, PT, R5, 0x19, P4 ;  /* 0x000000190500780c */ /* 0x000fe40002781670 */
[----:B------:R-:W-:Y:S02]  /*bd40*/  FMNMX.FTZ R0, R76, R7, !PT ;  /* 0x000000074c007209 */ /* 0x000fe40007810000 */
[----:B------:R-:W-:-:S02]  /*bd50*/  FMNMX.FTZ R12, R26, R9, !PT ;  /* 0x000000091a0c7209 */ /* 0x000fc40007810000 */
[----:B------:R-:W-:Y:S02]  /*bd60*/  FMNMX.FTZ R7, R77, R0, !PT ;  /* 0x000000004d077209 */ /* 0x000fe40007810000 */
[----:B------:R-:W-:Y:S02]  /*bd70*/  FSEL R38, R38, -INF , !P4 ;  /* 0xff80000026267808 */ /* 0x000fe40006000000 */
[----:B------:R-:W-:Y:S02]  /*bd80*/  FMNMX.FTZ R0, R80, R7, !PT ;  /* 0x0000000750007209 */ /* 0x000fe40007810000 */
[----:B------:R-:W-:Y:S02]  /*bd90*/  ISETP.GT.AND P4, PT, R10, 0x20, P2 ;  /* 0x000000200a00780c */ /* 0x000fe40001784270 */
[----:B------:R-:W-:Y:S02]  /*bda0*/  FMNMX.FTZ R7, R81, R0, !PT ;  /* 0x0000000051077209 */ /* 0x000fe40007810000 */
[----:B------:R-:W-:-:S02]  /*bdb0*/  ISETP.LT.OR P4, PT, R5, 0x21, P4 ;  /* 0x000000210500780c */ /* 0x000fc40002781670 */
[----:B------:R-:W-:Y:S02]  /*bdc0*/  FMNMX.FTZ R0, R84, R7, !PT ;  /* 0x0000000754007209 */ /* 0x000fe40007810000 */
[----:B------:R-:W-:Y:S02]  /*bdd0*/  FSEL R42, R42, -INF , !P4 ;  /* 0xff8000002a2a7808 */ /* 0x000fe40006000000 */
[----:B------:R-:W-:Y:S02]  /*bde0*/  FMNMX.FTZ R6, R85, R0, !PT ;  /* 0x0000000055067209 */ /* 0x000fe40007810000 */
[C---:B------:R-:W-:Y:S02]  /*bdf0*/  ISETP.GT.AND P4, PT, R10.reuse, 0x28, P2 ;  /* 0x000000280a00780c */ /* 0x040fe40001784270 */
[----:B------:R-:W-:Y:S01]  /*be00*/  ISETP.GT.AND P3, PT, R10, 0x30, P2 ;  /* 0x000000300a00780c */ /* 0x000fe20001764270 */
[----:B------:R-:W0:Y:S01]  /*be10*/  SHFL.BFLY PT, R7, R6, 0x2, 0x1f ;  /* 0x0c401f0006077f89 */ /* 0x000e2200000e0000 */
[----:B------:R-:W-:-:S02]  /*be20*/  ISETP.LT.OR P4, PT, R5, 0x29, P4 ;  /* 0x000000290500780c */ /* 0x000fc40002781670 */
[C---:B------:R-:W-:Y:S02]  /*be30*/  ISETP.LT.OR P3, PT, R5.reuse, 0x31, P3 ;  /* 0x000000310500780c */ /* 0x040fe40001f61670 */
[----:B------:R-:W-:Y:S02]  /*be40*/  FSEL R46, R46, -INF , !P4 ;  /* 0xff8000002e2e7808 */ /* 0x000fe40006000000 */
[----:B------:R-:W-:Y:S02]  /*be50*/  ISETP.GT.AND P4, PT, R10, 0x29, P2 ;  /* 0x000000290a00780c */ /* 0x000fe40001784270 */
[----:B------:R-:W-:Y:S02]  /*be60*/  FSEL R50, R50, -INF , !P3 ;  /* 0xff80000032327808 */ /* 0x000fe40005800000 */
[----:B------:R-:W-:Y:S02]  /*be70*/  ISETP.LT.OR P4, PT, R5, 0x2a, P4 ;  /* 0x0000002a0500780c */ /* 0x000fe40002781670 */
[----:B------:R-:W-:-:S02]  /*be80*/  ISETP.GT.AND P3, PT, R10, 0x38, P2 ;  /* 0x000000380a00780c */ /* 0x000fc40001764270 */
[----:B------:R-:W-:Y:S02]  /*be90*/  FSEL R47, R47, -INF , !P4 ;  /* 0xff8000002f2f7808 */ /* 0x000fe40006000000 */
[----:B------:R-:W-:Y:S02]  /*bea0*/  ISETP.GT.AND P4, PT, R10, 0x31, P2 ;  /* 0x000000310a00780c */ /* 0x000fe40001784270 */
[C---:B------:R-:W-:Y:S02]  /*beb0*/  ISETP.LT.OR P3, PT, R5.reuse, 0x39, P3 ;  /* 0x000000390500780c */ /* 0x040fe40001f61670 */
[----:B------:R-:W-:Y:S02]  /*bec0*/  ISETP.LT.OR P4, PT, R5, 0x32, P4 ;  /* 0x000000320500780c */ /* 0x000fe40002781670 */
[----:B------:R-:W-:Y:S02]  /*bed0*/  FSEL R54, R54, -INF , !P3 ;  /* 0xff80000036367808 */ /* 0x000fe40005800000 */
[----:B0-----:R-:W-:-:S02]  /*bee0*/  FMNMX.FTZ R7, R6, R7, !PT ;  /* 0x0000000706077209 */ /* 0x001fc40007810000 */
[----:B------:R-:W-:Y:S02]  /*bef0*/  FSEL R51, R51, -INF , !P4 ;  /* 0xff80000033337808 */ /* 0x000fe40006000000 */
[C---:B------:R-:W-:Y:S01]  /*bf00*/  ISETP.GT.AND P4, PT, R10.reuse, 0x39, P2 ;  /* 0x000000390a00780c */ /* 0x040fe20001784270 */
[----:B------:R-:W0:Y:S01]  /*bf10*/  SHFL.BFLY PT, R0, R7, 0x1, 0x1f ;  /* 0x0c201f0007007f89 */ /* 0x000e2200000e0000 */
[----:B------:R-:W-:Y:S02]  /*bf20*/  ISETP.GT.AND P3, PT, R10, 0x40, P2 ;  /* 0x000000400a00780c */ /* 0x000fe40001764270 */
[C---:B------:R-:W-:Y:S02]  /*bf30*/  ISETP.LT.OR P4, PT, R5.reuse, 0x3a, P4 ;  /* 0x0000003a0500780c */ /* 0x040fe40002781670 */
[----:B------:R-:W-:Y:S02]  /*bf40*/  ISETP.LT.OR P3, PT, R5, 0x41, P3 ;  /* 0x000000410500780c */ /* 0x000fe40001f61670 */
[----:B------:R-:W-:-:S02]  /*bf50*/  FSEL R55, R55, -INF , !P4 ;  /* 0xff80000037377808 */ /* 0x000fc40006000000 */
[----:B------:R-:W-:Y:S02]  /*bf60*/  ISETP.GT.AND P4, PT, R10, 0x41, P2 ;  /* 0x000000410a00780c */ /* 0x000fe40001784270 */
[----:B------:R-:W-:Y:S02]  /*bf70*/  FSEL R58, R58, -INF , !P3 ;  /* 0xff8000003a3a7808 */ /* 0x000fe40005800000 */
[----:B------:R-:W-:Y:S02]  /*bf80*/  ISETP.GT.AND P3, PT, R10, 0x48, P2 ;  /* 0x000000480a00780c */ /* 0x000fe40001764270 */
[C---:B------:R-:W-:Y:S02]  /*bf90*/  ISETP.LT.OR P4, PT, R5.reuse, 0x42, P4 ;  /* 0x000000420500780c */ /* 0x040fe40002781670 */
[----:B------:R-:W-:Y:S02]  /*bfa0*/  ISETP.LT.OR P3, PT, R5, 0x49, P3 ;  /* 0x000000490500780c */ /* 0x000fe40001f61670 */
[----:B------:R-:W-:-:S02]  /*bfb0*/  FSEL R59, R59, -INF , !P4 ;  /* 0xff8000003b3b7808 */ /* 0x000fc40006000000 */
[----:B------:R-:W-:Y:S02]  /*bfc0*/  ISETP.GT.AND P4, PT, R10, 0x49, P2 ;  /* 0x000000490a00780c */ /* 0x000fe40001784270 */
[----:B------:R-:W-:Y:S02]  /*bfd0*/  FSEL R62, R62, -INF , !P3 ;  /* 0xff8000003e3e7808 */ /* 0x000fe40005800000 */
[----:B0-----:R-:W-:Y:S02]  /*bfe0*/  FMNMX.FTZ R0, R7, R0, !PT ;  /* 0x0000000007007209 */ /* 0x001fe40007810000 */
[----:B------:R-:W-:Y:S02]  /*bff0*/  ISETP.GT.AND P3, PT, R10, 0x50, P2 ;  /* 0x000000500a00780c */ /* 0x000fe40001764270 */
[C---:B------:R-:W-:Y:S01]  /*c000*/  FSETP.NEU.FTZ.AND P6, PT, R0.reuse, -INF , PT ;  /* 0xff8000000000780b */ /* 0x040fe20003fdd000 */
[----:B------:R-:W-:Y:S01]  /*c010*/  FMUL.FTZ R6, R0, UR10 ;  /* 0x0000000a00067c20 */ /* 0x000fe20008410000 */
[----:B------:R-:W-:-:S02]  /*c020*/  ISETP.LT.OR P4, PT, R5, 0x4a, P4 ;  /* 0x0000004a0500780c */ /* 0x000fc40002781670 */
[----:B------:R-:W-:Y:S02]  /*c030*/  ISETP.LT.OR P3, PT, R5, 0x51, P3 ;  /* 0x000000510500780c */ /* 0x000fe40001f61670 */
[----:B------:R-:W-:Y:S02]  /*c040*/  FSEL R6, R6, RZ, P6 ;  /* 0x000000ff06067208 */ /* 0x000fe40003000000 */
[----:B------:R-:W-:Y:S02]  /*c050*/  FSEL R63, R63, -INF , !P4 ;  /* 0xff8000003f3f7808 */ /* 0x000fe40006000000 */
[----:B------:R-:W-:Y:S01]  /*c060*/  ISETP.GT.AND P4, PT, R10, 0x51, P2 ;  /* 0x000000510a00780c */ /* 0x000fe20001784270 */
[--C-:B------:R-:W-:Y:S01]  /*c070*/  FFMA.FTZ R182, R11, UR10, -R6.reuse ;  /* 0x0000000a0bb67c23 */ /* 0x100fe20008010806 */
[--C-:B------:R-:W-:Y:S01]  /*c080*/  FFMA.FTZ R11, R29, UR10, -R6.reuse ;  /* 0x0000000a1d0b7c23 */ /* 0x100fe20008010806 */
[----:B------:R-:W-:Y:S01]  /*c090*/  FMNMX.FTZ R29, R27, R12, !PT ;  /* 0x0000000c1b1d7209 */ /* 0x000fe20007810000 */
[--C-:B------:R-:W-:Y:S01]  /*c0a0*/  FFMA.FTZ R178, R15, UR10, -R6.reuse ;  /* 0x0000000a0fb27c23 */ /* 0x100fe20008010806 */
[--C-:B------:R-:W-:Y:S01]  /*c0b0*/  FFMA.FTZ R172, R21, UR10, -R6.reuse ;  /* 0x0000000a15ac7c23 */ /* 0x100fe20008010806 */
[--C-:B------:R-:W-:Y:S01]  /*c0c0*/  FFMA.FTZ R174, R25, UR10, -R6.reuse ;  /* 0x0000000a19ae7c23 */ /* 0x100fe20008010806 */
[----:B------:R-:W-:Y:S01]  /*c0d0*/  FMNMX.FTZ R12, R30, R29, !PT ;  /* 0x0000001d1e0c7209 */ /* 0x000fe20007810000 */
[--C-:B------:R-:W-:Y:S01]  /*c0e0*/  FFMA.FTZ R176, R13, UR10, -R6.reuse ;  /* 0x0000000a0db07c23 */ /* 0x100fe20008010806 */
[--C-:B------:R-:W-:Y:S01]  /*c0f0*/  FFMA.FTZ R13, R33, UR10, -R6.reuse ;  /* 0x0000000a210d7c23 */ /* 0x100fe20008010806 */
[----:B------:R-:W-:Y:S01]  /*c100*/  FSEL R66, R66, -INF , !P3 ;  /* 0xff80000042427808 */ /* 0x000fe20005800000 */
        /* <DEDUP_REMOVED lines=28> */
[----:B------:R-:W-:Y:S01]  /*c2d0*/  FFMA.FTZ R85, R85, UR10, -R6 ;  /* 0x0000000a55557c23 */ /* 0x000fe20008010806 */
[----:B------:R-:W-:Y:S01]  /*c2e0*/  FMNMX.FTZ R12, R46, R29, !PT ;  /* 0x0000001d2e0c7209 */ /* 0x000fe20007810000 */
[----:B------:R-:W-:Y:S01]  /*c2f0*/  MUFU.EX2 R180, R180 ;  /* 0x000000b400b47308 */ /* 0x000fe20000000800 */
[----:B------:R-:W-:-:S02]  /*c300*/  ISETP.LT.OR P4, PT, R5, 0x5a, P4 ;  /* 0x0000005a0500780c */ /* 0x000fc40002781670 */
[----:B------:R-:W-:Y:S02]  /*c310*/  FMNMX.FTZ R25, R47, R12, !PT ;  /* 0x0000000c2f197209 */ /* 0x000fe40007810000 */
        /* <DEDUP_REMOVED lines=12> */
[----:B------:R-:W-:Y:S02]  /*c3e0*/  ISETP.GT.AND P3, PT, R10, 0x68, P2 ;  /* 0x000000680a00780c */ /* 0x000fe40001764270 */
[----:B------:R-:W-:Y:S01]  /*c3f0*/  FMNMX.FTZ R12, R58, R29, !PT ;  /* 0x0000001d3a0c7209 */ /* 0x000fe20007810000 */
[--C-:B------:R-:W-:Y:S01]  /*c400*/  FFMA.FTZ R29, R49, UR10, -R6.reuse ;  /* 0x0000000a311d7c23 */ /* 0x100fe20008010806 */
[----:B------:R-:W-:Y:S01]  /*c410*/  ISETP.LT.OR P4, PT, R5, 0x62, P4 ;  /* 0x000000620500780c */ /* 0x000fe20002781670 */
[----:B------:R-:W-:Y:S01]  /*c420*/  FFMA.FTZ R49, R69, UR10, -R6 ;  /* 0x0000000a45317c23 */ /* 0x000fe20008010806 */
[----:B------:R-:W-:Y:S01]  /*c430*/  FMNMX.FTZ R33, R59, R12, !PT ;  /* 0x0000000c3b217209 */ /* 0x000fe20007810000 */
[----:B------:R-:W-:Y:S01]  /*c440*/  MUFU.EX2 R11, R11 ;  /* 0x0000000b000b7308 */ /* 0x000fe20000000800 */
[----:B------:R-:W-:-:S02]  /*c450*/  ISETP.LT.OR P3, PT, R5, 0x69, P3 ;  /* 0x000000690500780c */ /* 0x000fc40001f61670 */
[----:B------:R-:W-:Y:S02]  /*c460*/  FMNMX.FTZ R12, R62, R33, !PT ;  /* 0x000000213e0c7209 */ /* 0x000fe40007810000 */
[----:B------:R-:W-:Y:S02]  /*c470*/  FSEL R75, R75, -INF , !P4 ;  /* 0xff8000004b4b7808 */ /* 0x000fe40006000000 */
[----:B------:R-:W-:Y:S01]  /*c480*/  FMNMX.FTZ R33, R63, R12, !PT ;  /* 0x0000000c3f217209 */ /* 0x000fe20007810000 */
[----:B------:R-:W-:Y:S01]  /*c490*/  MUFU.EX2 R176, R176 ;  /* 0x000000b000b07308 */ /* 0x000fe20000000800 */
[----:B------:R-:W-:Y:S02]  /*c4a0*/  ISETP.GT.AND P4, PT, R10, 0x69, P2 ;  /* 0x000000690a00780c */ /* 0x000fe40001784270 */
        /* <DEDUP_REMOVED lines=8> */
[----:B------:R-:W-:Y:S02]  /*c530*/  ISETP.LT.OR P4, PT, R5, 0x6a, P4 ;  /* 0x0000006a0500780c */ /* 0x000fe40002781670 */
        /* <DEDUP_REMOVED lines=12> */
[C---:B------:R-:W-:Y:S01]  /*c600*/  ISETP.GT.AND P3, PT, R10.reuse, 0x78, P2 ;  /* 0x000000780a00780c */ /* 0x040fe20001764270 */
[----:B------:R-:W-:Y:S01]  /*c610*/  MUFU.EX2 R172, R172 ;  /* 0x000000ac00ac7308 */ /* 0x000fe20000000800 */
[----:B------:R-:W-:Y:S02]  /*c620*/  ISETP.LT.OR P4, PT, R5, 0x72, P4 ;  /* 0x000000720500780c */ /* 0x000fe40002781670 */
[----:B------:R-:W-:Y:S02]  /*c630*/  FMNMX.FTZ R41, R79, R12, !PT ;  /* 0x0000000c4f297209 */ /* 0x000fe40007810000 */
[----:B------:R-:W-:-:S02]  /*c640*/  ISETP.GT.AND P2, PT, R10, 0x79, P2 ;  /* 0x000000790a00780c */ /* 0x000fc40001744270 */
[----:B------:R-:W-:Y:S01]  /*c650*/  ISETP.LT.OR P3, PT, R5, 0x79, P3 ;  /* 0x000000790500780c */ /* 0x000fe20001f61670 */
[----:B------:R-:W-:Y:S01]  /*c660*/  MUFU.EX2 R21, R21 ;  /* 0x0000001500157308 */ /* 0x000fe20000000800 */
[----:B------:R-:W-:Y:S02]  /*c670*/  FSEL R83, R83, -INF , !P4 ;  /* 0xff80000053537808 */ /* 0x000fe40006000000 */
[----:B------:R-:W-:Y:S01]  /*c680*/  FMNMX.FTZ R10, R82, R41, !PT ;  /* 0x00000029520a7209 */ /* 0x000fe20007810000 */
[--C-:B------:R-:W-:Y:S01]  /*c690*/  FFMA.FTZ R41, R61, UR10, -R6.reuse ;  /* 0x0000000a3d297c23 */ /* 0x100fe20008010806 */
[----:B------:R-:W-:Y:S01]  /*c6a0*/  ISETP.LT.OR P2, PT, R5, 0x7a, P2 ;  /* 0x0000007a0500780c */ /* 0x000fe20001741670 */
[----:B------:R-:W-:Y:S01]  /*c6b0*/  FFMA.FTZ R61, R81, UR10, -R6 ;  /* 0x0000000a513d7c23 */ /* 0x000fe20008010806 */
[----:B------:R-:W-:Y:S01]  /*c6c0*/  FSEL R86, R86, -INF , !P3 ;  /* 0xff80000056567808 */ /* 0x000fe20005800000 */
[----:B------:R-:W-:Y:S01]  /*c6d0*/  MUFU.EX2 R174, R174 ;  /* 0x000000ae00ae7308 */ /* 0x000fe20000000800 */
[----:B------:R-:W-:-:S02]  /*c6e0*/  FMNMX.FTZ R5, R83, R10, !PT ;  /* 0x0000000a53057209 */ /* 0x000fc40007810000 */
[----:B------:R-:W-:Y:S02]  /*c6f0*/  FSEL R87, R87, -INF , !P2 ;  /* 0xff80000057577808 */ /* 0x000fe40005000000 */
[----:B------:R-:W-:Y:S02]  /*c700*/  FMNMX.FTZ R10, R86, R5, !PT ;  /* 0x00000005560a7209 */ /* 0x000fe40007810000 */
        /* <DEDUP_REMOVED lines=9> */
[----:B0-----:R-:W-:-:S07]  /*c7a0*/  FMNMX.FTZ R5, R10, R5, !PT ;  /* 0x000000050a057209 */ /* 0x001fce0007810000 */
[----:B------:R-:W0:Y:S01]  /*c7b0*/  MUFU.EX2 R170, R170 ;  /* 0x000000aa00aa7308 */ /* 0x000e220000000800 */
[----:B-1----:R-:W-:Y:S01]  /*c7c0*/  FFMA.FTZ R24, R69, R3, R180 ;  /* 0x0000000345187223 */ /* 0x002fe200000100b4 */
[----:B------:R-:W1:Y:S01]  /*c7d0*/  SHFL.BFLY PT, R10, R5, 0x1, 0x1f ;  /* 0x0c201f00050a7f89 */ /* 0x000e6200000e0000 */
[C---:B------:R-:W-:Y:S01]  /*c7e0*/  F2FP.F16.F32.PACK_AB R180, R7.reuse, R180 ;  /* 0x000000b407b4723e */ /* 0x040fe200000000ff */
[-C--:B------:R-:W-:Y:S01]  /*c7f0*/  FMUL.FTZ R88, R88, R69.reuse ;  /* 0x0000004558587220 */ /* 0x080fe20000410000 */
[----:B------:R-:W-:Y:S01]  /*c800*/  FADD.FTZ R3, R7, R24 ;  /* 0x0000001807037221 */ /* 0x000fe20000010000 */
        /* <DEDUP_REMOVED lines=10> */
[----:B------:R-:W4:Y:S01]  /*c8b0*/  MUFU.EX2 R164, R164 ;  /* 0x000000a400a47308 */ /* 0x000f220000000800 */
        /* <DEDUP_REMOVED lines=9> */
[----:B-1----:R-:W-:Y:S01]  /*c950*/  FMNMX.FTZ R5, R5, R10, !PT ;  /* 0x0000000a05057209 */ /* 0x002fe20007810000 */
[-C--:B------:R-:W-:Y:S01]  /*c960*/  FMUL.FTZ R124, R124, R69.reuse ;  /* 0x000000457c7c7220 */ /* 0x080fe20000410000 */
[-C--:B------:R-:W-:Y:S01]  /*c970*/  FMUL.FTZ R125, R125, R69.reuse ;  /* 0x000000457d7d7220 */ /* 0x080fe20000410000 */
[-C--:B------:R-:W-:Y:S01]  /*c980*/  FMUL.FTZ R128, R128, R69.reuse ;  /* 0x0000004580807220 */ /* 0x080fe20000410000 */
[C---:B------:R-:W-:Y:S01]  /*c990*/  FSETP.NEU.FTZ.AND P2, PT, R5.reuse, -INF , PT ;  /* 0xff8000000500780b */ /* 0x040fe20003f5d000 */
[----:B------:R-:W-:Y:S01]  /*c9a0*/  FMUL.FTZ R20, R5, UR10 ;  /* 0x0000000a05147c20 */ /* 0x000fe20008410000 */
[----:B------:R-:W1:Y:S01]  /*c9b0*/  MUFU.EX2 R166, R166 ;  /* 0x000000a600a67308 */ /* 0x000e620000000800 */
[-C--:B------:R-:W-:Y:S01]  /*c9c0*/  FMUL.FTZ R129, R129, R69.reuse ;  /* 0x0000004581817220 */ /* 0x080fe20000410000 */
[-C--:B------:R-:W-:Y:S01]  /*c9d0*/  FMUL.FTZ R132, R132, R69.reuse ;  /* 0x0000004584847220 */ /* 0x080fe20000410000 */
[-C--:B------:R-:W-:Y:S01]  /*c9e0*/  FMUL.FTZ R133, R133, R69.reuse ;  /* 0x0000004585857220 */ /* 0x080fe20000410000 */
[----:B------:R-:W-:Y:S01]  /*c9f0*/  FSEL R20, R20, RZ, P2 ;  /* 0x000000ff14147208 */ /* 0x000fe20001000000 */
[-C--:B------:R-:W-:Y:S01]  /*ca00*/  FMUL.FTZ R136, R136, R69.reuse ;  /* 0x0000004588887220 */ /* 0x080fe20000410000 */
[-C--:B------:R-:W-:Y:S01]  /*ca10*/  FMUL.FTZ R137, R137, R69.reuse ;  /* 0x0000004589897220 */ /* 0x080fe20000410000 */
[-C--:B------:R-:W-:Y:S01]  /*ca20*/  FMUL.FTZ R140, R140, R69.reuse ;  /* 0x000000458c8c7220 */ /* 0x080fe20000410000 */
        /* <DEDUP_REMOVED lines=44> */
[--C-:B------:R-:W-:Y:S01]  /*ccf0*/  FFMA.FTZ R75, R75, UR10, -R20.reuse ;  /* 0x0000000a4b4b7c23 */ /* 0x100fe20008010814 */
[----:B------:R-:W-:Y:S01]  /*cd00*/  FFMA.FTZ R78, R78, UR10, -R20 ;  /* 0x0000000a4e4e7c23 */ /* 0x000fe20008010814 */
[----:B--2---:R-:W-:Y:S01]  /*cd10*/  FADD.FTZ R3, R29, R32 ;  /* 0x000000201d037221 */ /* 0x004fe20000010000 */
[--C-:B------:R-:W-:Y:S01]  /*cd20*/  FFMA.FTZ R32, R59, UR10, -R20.reuse ;  /* 0x0000000a3b207c23 */ /* 0x100fe20008010814 */
[--C-:B------:R-:W-:Y:S01]  /*cd30*/  FFMA.FTZ R79, R79, UR10, -R20.reuse ;  /* 0x0000000a4f4f7c23 */ /* 0x100fe20008010814 */
[----:B------:R-:W2:Y:S01]  /*cd40*/  MUFU.EX2 R26, R26 ;  /* 0x0000001a001a7308 */ /* 0x000ea20000000800 */
[----:B0-----:R-:W-:Y:S01]  /*cd50*/  FADD.FTZ R34, R170, R3 ;  /* 0x00000003aa227221 */ /* 0x001fe20000010000 */
[--C-:B------:R-:W-:Y:S01]  /*cd60*/  FFMA.FTZ R82, R82, UR10, -R20.reuse ;  /* 0x0000000a52527c23 */ /* 0x100fe20008010814 */
[--C-:B------:R-:W-:Y:S01]  /*cd70*/  FFMA.FTZ R83, R83, UR10, -R20.reuse ;  /* 0x0000000a53537c23 */ /* 0x100fe20008010814 */
[----:B------:R-:W-:Y:S01]  /*cd80*/  FFMA.FTZ R86, R86, UR10, -R20 ;  /* 0x0000000a56567c23 */ /* 0x000fe20008010814 */
[----:B---3--:R-:W-:Y:S01]  /*cd90*/  FADD.FTZ R3, R33, R34 ;  /* 0x0000002221037221 */ /* 0x008fe20000010000 */
[----:B------:R-:W-:Y:S01]  /*cda0*/  FFMA.FTZ R20, R87, UR10, -R20 ;  /* 0x0000000a57147c23 */ /* 0x000fe20008010814 */
[----:B------:R-:W-:Y:S01]  /*cdb0*/  IMAD.U32 R27, RZ, RZ, UR58 ;  /* 0x0000003aff1b7e24 */ /* 0x000fe2000f8e00ff */
[----:B------:R-:W0:Y:S01]  /*cdc0*/  MUFU.EX2 R8, R8 ;  /* 0x0000000800087308 */ /* 0x000e220000000800 */
[----:B----4-:R-:W-:Y:S01]  /*cdd0*/  FADD.FTZ R34, R164, R3 ;  /* 0x00000003a4227221 */ /* 0x010fe20000010000 */
[----:B------:R-:W-:Y:S01]  /*cde0*/  ISETP.GT.AND P2, PT, R4, UR40, PT ;  /* 0x0000002804007c0c */ /* 0x000fe2000bf44270 */
[----:B------:R-:W-:Y:S01]  /*cdf0*/  UMOV UR58, UR47 ;  /* 0x0000002f003a7c82 */ /* 0x000fe20008000000 */
[----:B------:R-:W-:Y:S01]  /*ce00*/  @!P1 LEA R27, R27, UR41, 0x3 ;  /* 0x000000291b1b9c11 */ /* 0x000fe2000f8e18ff */
[----:B-----5:R-:W-:Y:S01]  /*ce10*/  FADD.FTZ R3, R37, R34 ;  /* 0x0000002225037221 */ /* 0x020fe20000010000 */
[----:B------:R-:W-:Y:S01]  /*ce20*/  F2FP.F16.F32.PACK_AB R182, R11, R182 ;  /* 0x000000b60bb6723e */ /* 0x000fe200000000ff */
[-C--:B------:R-:W-:Y:S01]  /*ce30*/  FMUL.FTZ R141, R141, R69.reuse ;  /* 0x000000458d8d7220 */ /* 0x080fe20000410000 */
[----:B------:R-:W3:Y:S01]  /*ce40*/  MUFU.EX2 R162, R162 ;  /* 0x000000a200a27308 */ /* 0x000ee20000000800 */
[----:B-1----:R-:W-:Y:S01]  /*ce50*/  FADD.FTZ R34, R166, R3 ;  /* 0x00000003a6227221 */ /* 0x002fe20000010000 */
[----:B--2---:R-:W-:Y:S01]  /*ce60*/  FFMA.FTZ R3, R26, R2, R181 ;  /* 0x000000021a037223 */ /* 0x004fe200000100b5 */
[----:B------:R-:W-:Y:S01]  /*ce70*/  @!P1 VIADD R27, R27, 0x28860 ;  /* 0x000288601b1b9836 */ /* 0x000fe20000000000 */
[----:B------:R-:W-:Y:S01]  /*ce80*/  F2FP.F16.F32.PACK_AB R176, R13, R176 ;  /* 0x000000b00db0723e */ /* 0x000fe200000000ff */
[----:B------:R-:W-:Y:S01]  /*ce90*/  FADD.FTZ R9, R41, R34 ;  /* 0x0000002229097221 */ /* 0x000fe20000010000 */
[----:B------:R-:W-:Y:S01]  /*cea0*/  FADD.FTZ R2, R6, R3 ;  /* 0x0000000306027221 */ /* 0x000fe20000010000 */
[----:B------:R-:W-:Y:S01]  /*ceb0*/  F2FP.F16.F32.PACK_AB R178, R15, R178 ;  /* 0x000000b20fb2723e */ /* 0x000fe200000000ff */
[----:B------:R-:W1:Y:S01]  /*cec0*/  MUFU.EX2 R177, R177 ;  /* 0x000000b100b17308 */ /* 0x000e620000000800 */
[----:B------:R-:W-:Y:S01]  /*ced0*/  FADD.FTZ R34, R160, R9 ;  /* 0x00000009a0227221 */ /* 0x000fe20000010000 */
[----:B------:R-:W-:Y:S01]  /*cee0*/  FADD.FTZ R3, R183, R2 ;  /* 0x00000002b7037221 */ /* 0x000fe20000010000 */
[----:B------:R-:W-:Y:S01]  /*cef0*/  @!P1 PRMT R27, RZ, 0x654, R27 ;  /* 0x00000654ff1b9816 */ /* 0x000fe2000000001b */
[----:B------:R-:W-:Y:S01]  /*cf00*/  FMUL.FTZ R144, R144, R69 ;  /* 0x0000004590907220 */ /* 0x000fe20000410000 */
[----:B------:R-:W-:Y:S01]  /*cf10*/  FADD.FTZ R9, R45, R34 ;  /* 0x000000222d097221 */ /* 0x000fe20000010000 */
[----:B0-----:R-:W-:Y:S01]  /*cf20*/  FADD.FTZ R34, R8, R3 ;  /* 0x0000000308227221 */ /* 0x001fe20000010000 */
[----:B------:R0:W-:Y:S01]  /*cf30*/  @!P1 SYNCS.ARRIVE.TRANS64.RED.A1T0 RZ, [R27+URZ], RZ ;  /* 0x000000ff1bff99a7 */ /* 0x0001e2000810043f */
        /* <DEDUP_REMOVED lines=9> */
[----:B-1----:R-:W-:Y:S01]  /*cfd0*/  FADD.FTZ R3, R177, R34 ;  /* 0x00000022b1037221 */ /* 0x002fe20000010000 */
[----:B------:R-:W-:Y:S01]  /*cfe0*/  F2FP.F16.F32.PACK_AB R168, R29, R168 ;  /* 0x000000a81da8723e */ /* 0x000fe200000000ff */
[----:B------:R-:W-:Y:S01]  /*cff0*/  VIADD R4, R4, 0xffffffff ;  /* 0xffffffff04047836 */ /* 0x000fe20000000000 */
[----:B------:R-:W-:Y:S01]  /*d000*/  F2FP.F16.F32.PACK_AB R170, R33, R170 ;  /* 0x000000aa21aa723e */ /* 0x000fe200000000ff */
[----:B------:R-:W-:Y:S01]  /*d010*/  FMUL.FTZ R90, R90, R26 ;  /* 0x0000001a5a5a7220 */ /* 0x000fe20000410000 */
[----:B------:R-:W-:Y:S01]  /*d020*/  F2FP.F16.F32.PACK_AB R164, R37, R164 ;  /* 0x000000a425a4723e */ /* 0x000fe200000000ff */
[----:B------:R-:W-:Y:S01]  /*d030*/  FMUL.FTZ R91, R91, R26 ;  /* 0x0000001a5b5b7220 */ /* 0x000fe20000410000 */
[----:B------:R-:W1:Y:S01]  /*d040*/  MUFU.EX2 R156, R156 ;  /* 0x0000009c009c7308 */ /* 0x000e620000000800 */
[----:B--2---:R-:W-:Y:S01]  /*d050*/  FADD.FTZ R7, R49, R36 ;  /* 0x0000002431077221 */ /* 0x004fe20000010000 */
[----:B------:R-:W-:Y:S01]  /*d060*/  F2FP.F16.F32.PACK_AB R166, R41, R166 ;  /* 0x000000a629a6723e */ /* 0x000fe200000000ff */
[----:B------:R-:W-:Y:S01]  /*d070*/  FMUL.FTZ R94, R94, R26 ;  /* 0x0000001a5e5e7220 */ /* 0x000fe20000410000 */
[----:B------:R-:W-:Y:S01]  /*d080*/  F2FP.F16.F32.PACK_AB R160, R45, R160 ;  /* 0x000000a02da0723e */ /* 0x000fe200000000ff */
[----:B------:R-:W-:Y:S01]  /*d090*/  FMUL.FTZ R95, R95, R26 ;  /* 0x0000001a5f5f7220 */ /* 0x000fe20000410000 */
[----:B------:R-:W-:Y:S01]  /*d0a0*/  F2FP.F16.F32.PACK_AB R162, R49, R162 ;  /* 0x000000a231a2723e */ /* 0x000fe200000000ff */
[-C--:B------:R-:W-:Y:S01]  /*d0b0*/  FMUL.FTZ R98, R98, R26.reuse ;  /* 0x0000001a62627220 */ /* 0x080fe20000410000 */
[----:B------:R-:W2:Y:S01]  /*d0c0*/  MUFU.EX2 R179, R179 ;  /* 0x000000b300b37308 */ /* 0x000ea20000000800 */
[----:B---3--:R-:W-:Y:S01]  /*d0d0*/  FADD.FTZ R34, R10, R3 ;  /* 0x000000030a227221 */ /* 0x008fe20000010000 */
[----:B------:R-:W-:Y:S01]  /*d0e0*/  F2FP.F16.F32.PACK_AB R181, R6, R181 ;  /* 0x000000b506b5723e */ /* 0x000fe200000000ff */
[-C--:B------:R-:W-:Y:S01]  /*d0f0*/  FMUL.FTZ R99, R99, R26.reuse ;  /* 0x0000001a63637220 */ /* 0x080fe20000410000 */
[----:B------:R-:W-:Y:S01]  /*d100*/  F2FP.F16.F32.PACK_AB R177, R10, R177 ;  /* 0x000000b10ab1723e */ /* 0x000fe200000000ff */
[-C--:B------:R-:W-:Y:S01]  /*d110*/  FMUL.FTZ R102, R102, R26.reuse ;  /* 0x0000001a66667220 */ /* 0x080fe20000410000 */
[-C--:B------:R-:W-:Y:S01]  /*d120*/  FMUL.FTZ R103, R103, R26.reuse ;  /* 0x0000001a67677220 */ /* 0x080fe20000410000 */
[-C--:B------:R-:W-:Y:S01]  /*d130*/  FMUL.FTZ R106, R106, R26.reuse ;  /* 0x0000001a6a6a7220 */ /* 0x080fe20000410000 */
[----:B------:R-:W3:Y:S01]  /*d140*/  MUFU.EX2 R53, R53 ;  /* 0x0000003500357308 */ /* 0x000ee20000000800 */
        /* <DEDUP_REMOVED lines=15> */
[----:B------:R-:W2:Y:S01]  /*d240*/  MUFU.EX2 R158, R158 ;  /* 0x0000009e009e7308 */ /* 0x000ea20000000800 */
[C---:B---3--:R-:W-:Y:S01]  /*d250*/  FADD.FTZ R7, R53.reuse, R36 ;  /* 0x0000002435077221 */ /* 0x048fe20000010000 */
[----:B------:R-:W-:Y:S01]  /*d260*/  F2FP.F16.F32.PACK_AB R156, R53, R156 ;  /* 0x0000009c359c723e */ /* 0x000fe200000000ff */
[-C--:B------:R-:W-:Y:S01]  /*d270*/  FMUL.FTZ R131, R131, R26.reuse ;  /* 0x0000001a83837220 */ /* 0x080fe20000410000 */
[-C--:B------:R-:W-:Y:S01]  /*d280*/  FMUL.FTZ R134, R134, R26.reuse ;  /* 0x0000001a86867220 */ /* 0x080fe20000410000 */
[-C--:B------:R-:W-:Y:S01]  /*d290*/  FMUL.FTZ R135, R135, R26.reuse ;  /* 0x0000001a87877220 */ /* 0x080fe20000410000 */
[-C--:B------:R-:W-:Y:S01]  /*d2a0*/  FMUL.FTZ R138, R138, R26.reuse ;  /* 0x0000001a8a8a7220 */ /* 0x080fe20000410000 */
[-C--:B------:R-:W-:Y:S01]  /*d2b0*/  FMUL.FTZ R139, R139, R26.reuse ;  /* 0x0000001a8b8b7220 */ /* 0x080fe20000410000 */
[----:B------:R-:W3:Y:S01]  /*d2c0*/  MUFU.EX2 R173, R173 ;  /* 0x000000ad00ad7308 */ /* 0x000ee20000000800 */
[C---:B-1----:R-:W-:Y:S01]  /*d2d0*/  FADD.FTZ R34, R12.reuse, R3 ;  /* 0x000000030c227221 */ /* 0x042fe20000010000 */
[----:B------:R-:W-:Y:S01]  /*d2e0*/  F2FP.F16.F32.PACK_AB R179, R12, R179 ;  /* 0x000000b30cb3723e */ /* 0x000fe200000000ff */
[-C--:B------:R-:W-:Y:S01]  /*d2f0*/  FMUL.FTZ R142, R142, R26.reuse ;  /* 0x0000001a8e8e7220 */ /* 0x080fe20000410000 */
[-C--:B------:R-:W-:Y:S01]  /*d300*/  FMUL.FTZ R143, R143, R26.reuse ;  /* 0x0000001a8f8f7220 */ /* 0x080fe20000410000 */
[-C--:B------:R-:W-:Y:S01]  /*d310*/  FMUL.FTZ R146, R146, R26.reuse ;  /* 0x0000001a92927220 */ /* 0x080fe20000410000 */
[-C--:B------:R-:W-:Y:S01]  /*d320*/  FMUL.FTZ R147, R147, R26.reuse ;  /* 0x0000001a93937220 */ /* 0x080fe20000410000 */
[-C--:B------:R-:W-:Y:S01]  /*d330*/  FMUL.FTZ R150, R150, R26.reuse ;  /* 0x0000001a96967220 */ /* 0x080fe20000410000 */
[----:B------:R-:W1:Y:S01]  /*d340*/  MUFU.EX2 R57, R57 ;  /* 0x0000003900397308 */ /* 0x000e620000000800 */
[----:B--2---:R-:W-:Y:S01]  /*d350*/  FADD.FTZ R36, R158, R7 ;  /* 0x000000079e247221 */ /* 0x004fe20000010000 */
[----:B------:R-:W-:Y:S01]  /*d360*/  FMUL.FTZ R151, R151, R26 ;  /* 0x0000001a97977220 */ /* 0x000fe20000410000 */
[----:B------:R-:W-:-:S02]  /*d370*/  IMAD.MOV.U32 R8, RZ, RZ, R0 ;  /* 0x000000ffff087224 */ /* 0x000fc400078e0000 */
[----:B------:R-:W-:-:S03]  /*d380*/  IMAD.MOV.U32 R9, RZ, RZ, R5 ;  /* 0x000000ffff097224 */ /* 0x000fc600078e0005 */
[----:B------:R-:W2:Y:S01]  /*d390*/  MUFU.EX2 R14, R14 ;  /* 0x0000000e000e7308 */ /* 0x000ea20000000800 */
[----:B---3--:R-:W-:-:S07]  /*d3a0*/  FADD.FTZ R3, R173, R34 ;  /* 0x00000022ad037221 */ /* 0x008fce0000010000 */
[----:B------:R-:W3:Y:S01]  /*d3b0*/  MUFU.EX2 R152, R152 ;  /* 0x0000009800987308 */ /* 0x000ee20000000800 */
[C---:B-1----:R-:W-:Y:S01]  /*d3c0*/  FADD.FTZ R7, R57.reuse, R36 ;  /* 0x0000002439077221 */ /* 0x042fe20000010000 */
[----:B------:R-:W-:-:S06]  /*d3d0*/  F2FP.F16.F32.PACK_AB R158, R57, R158 ;  /* 0x0000009e399e723e */ /* 0x000fcc00000000ff */
[----:B------:R-:W1:Y:S01]  /*d3e0*/  MUFU.EX2 R175, R175 ;  /* 0x000000af00af7308 */ /* 0x000e620000000800 */
[C---:B--2---:R-:W-:Y:S01]  /*d3f0*/  FADD.FTZ R34, R14.reuse, R3 ;  /* 0x000000030e227221 */ /* 0x044fe20000010000 */
[----:B------:R-:W-:-:S06]  /*d400*/  F2FP.F16.F32.PACK_AB R173, R14, R173 ;  /* 0x000000ad0ead723e */ /* 0x000fcc00000000ff */
[----:B------:R-:W2:Y:S01]  /*d410*/  MUFU.EX2 R61, R61 ;  /* 0x0000003d003d7308 */ /* 0x000ea20000000800 */
[----:B---3--:R-:W-:-:S07]  /*d420*/  FADD.FTZ R36, R152, R7 ;  /* 0x0000000798247221 */ /* 0x008fce0000010000 */
[----:B------:R-:W3:Y:S01]  /*d430*/  MUFU.EX2 R24, R24 ;  /* 0x0000001800187308 */ /* 0x000ee20000000800 */
[----:B-1----:R-:W-:-:S07]  /*d440*/  FADD.FTZ R3, R175, R34 ;  /* 0x00000022af037221 */ /* 0x002fce0000010000 */
[----:B------:R-:W1:Y:S01]  /*d450*/  MUFU.EX2 R154, R154 ;  /* 0x0000009a009a7308 */ /* 0x000e620000000800 */
[C---:B--2---:R-:W-:Y:S01]  /*d460*/  FADD.FTZ R7, R61.reuse, R36 ;  /* 0x000000243d077221 */ /* 0x044fe20000010000 */
[----:B------:R-:W-:-:S06]  /*d470*/  F2FP.F16.F32.PACK_AB R152, R61, R152 ;  /* 0x000000983d98723e */ /* 0x000fcc00000000ff */
[----:B------:R-:W2:Y:S01]  /*d480*/  MUFU.EX2 R169, R169 ;  /* 0x000000a900a97308 */ /* 0x000ea20000000800 */
[C---:B---3--:R-:W-:Y:S01]  /*d490*/  FADD.FTZ R34, R24.reuse, R3 ;  /* 0x0000000318227221 */ /* 0x048fe20000010000 */
[----:B------:R-:W-:-:S06]  /*d4a0*/  F2FP.F16.F32.PACK_AB R175, R24, R175 ;  /* 0x000000af18af723e */ /* 0x000fcc00000000ff */
[----:B------:R-:W3:Y:S01]  /*d4b0*/  MUFU.EX2 R28, R28 ;  /* 0x0000001c001c7308 */ /* 0x000ee20000000800 */
[----:B-1----:R-:W-:-:S07]  /*d4c0*/  FADD.FTZ R36, R154, R7 ;  /* 0x000000079a247221 */ /* 0x002fce0000010000 */
[----:B------:R-:W1:Y:S01]  /*d4d0*/  MUFU.EX2 R171, R171 ;  /* 0x000000ab00ab7308 */ /* 0x000e620000000800 */
[----:B--2---:R-:W-:-:S07]  /*d4e0*/  FADD.FTZ R7, R169, R34 ;  /* 0x00000022a9077221 */ /* 0x004fce0000010000 */
[----:B------:R-:W2:Y:S01]  /*d4f0*/  MUFU.EX2 R30, R30 ;  /* 0x0000001e001e7308 */ /* 0x000ea20000000800 */
[C---:B---3--:R-:W-:Y:S01]  /*d500*/  FADD.FTZ R34, R28.reuse, R7 ;  /* 0x000000071c227221 */ /* 0x048fe20000010000 */
[----:B------:R-:W-:-:S06]  /*d510*/  F2FP.F16.F32.PACK_AB R169, R28, R169 ;  /* 0x000000a91ca9723e */ /* 0x000fcc00000000ff */
[----:B------:R-:W3:Y:S01]  /*d520*/  MUFU.EX2 R165, R165 ;  /* 0x000000a500a57308 */ /* 0x000ee20000000800 */
[----:B-1----:R-:W-:-:S07]  /*d530*/  FADD.FTZ R7, R171, R34 ;  /* 0x00000022ab077221 */ /* 0x002fce0000010000 */
[----:B------:R-:W1:Y:S01]  /*d540*/  MUFU.EX2 R32, R32 ;  /* 0x0000002000207308 */ /* 0x000e620000000800 */
[C---:B--2---:R-:W-:Y:S01]  /*d550*/  FADD.FTZ R34, R30.reuse, R7 ;  /* 0x000000071e227221 */ /* 0x044fe20000010000 */
[----:B------:R-:W-:-:S06]  /*d560*/  F2FP.F16.F32.PACK_AB R171, R30, R171 ;  /* 0x000000ab1eab723e */ /* 0x000fcc00000000ff */
[----:B------:R-:W2:Y:S01]  /*d570*/  MUFU.EX2 R167, R167 ;  /* 0x000000a700a77308 */ /* 0x000ea20000000800 */
[----:B---3--:R-:W-:-:S07]  /*d580*/  FADD.FTZ R7, R165, R34 ;  /* 0x00000022a5077221 */ /* 0x008fce0000010000 */
[----:B------:R-:W3:Y:S01]  /*d590*/  MUFU.EX2 R2, R63 ;  /* 0x0000003f00027308 */ /* 0x000ee20000000800 */
[C---:B-1----:R-:W-:Y:S01]  /*d5a0*/  FADD.FTZ R34, R32.reuse, R7 ;  /* 0x0000000720227221 */ /* 0x042fe20000010000 */
[----:B------:R-:W-:-:S06]  /*d5b0*/  F2FP.F16.F32.PACK_AB R165, R32, R165 ;  /* 0x000000a520a5723e */ /* 0x000fcc00000000ff */
        /* <DEDUP_REMOVED lines=31> */
[----:B--2---:R-:W-:Y:S01]  /*d7b0*/  FADD.FTZ R34, R155, R34 ;  /* 0x000000229b227221 */ /* 0x004fe20000010000 */
[C---:B---3--:R-:W-:Y:S01]  /*d7c0*/  FADD.FTZ R3, R65.reuse, R36 ;  /* 0x0000002441037221 */ /* 0x048fe20000010000 */
[----:B------:R-:W-:Y:S02]  /*d7d0*/  F2FP.F16.F32.PACK_AB R154, R65, R154 ;  /* 0x0000009a419a723e */ /* 0x000fe400000000ff */
[C---:B-1----:R-:W-:Y:S01]  /*d7e0*/  FADD.FTZ R2, R20.reuse, R34 ;  /* 0x0000002214027221 */ /* 0x042fe20000010000 */
[----:B------:R-:W-:Y:S01]  /*d7f0*/  F2FP.F16.F32.PACK_AB R155, R20, R155 ;  /* 0x0000009b149b723e */ /* 0x000fe200000000ff */
[----:B0-----:R-:W-:Y:S06]  /*d800*/  @P2 BRA `(.L_x_1248) ;  /* 0xffffffcc00e42947 */ /* 0x001fec000383ffff */
.L_x_1231:
[----:B------:R-:W-:Y:S06]  /*d810*/  BAR.ARV 0x8, 0x180 ;  /* 0x0206000000007b1d */ /* 0x000fec0000002000 */
[----:B------:R-:W-:Y:S05]  /*d820*/  @!P0 BRA `(.L_x_1249) ;  /* 0x0000000000048947 */ /* 0x000fea0003800000 */
[----:B------:R-:W-:Y:S01]  /*d830*/  BPT.TRAP 0x1 ;  /* 0x000000040000795c */ /* 0x000fe20000300000 */
.L_x_1249:
[----:B------:R-:W-:Y:S01]  /*d840*/  ULEA UR5, UR47, UR41, 0x3 ;  /* 0x000000292f057291 */ /* 0x000fe2000f8e183f */
[----:B------:R-:W-:-:S05]  /*d850*/  IMAD.U32 R4, RZ, RZ, UR50 ;  /* 0x00000032ff047e24 */ /* 0x000fca000f8e00ff */
[----:B------:R-:W-:-:S04]  /*d860*/  SHF.L.U32 R4, R4, 0x1f, RZ ;  /* 0x0000001f04047819 */ /* 0x000fc800000006ff */
[----:B------:R0:W1:Y:S01]  /*d870*/  SYNCS.PHASECHK.TRANS64.TRYWAIT P2, [UR5+0x28850], R4 ;  /* 0x02885004ff0075a7 */ /* 0x0000620008040145 */
[----:B------:R-:W-:Y:S05]  /*d880*/  @!P0 BRA `(.L_x_1250) ;  /* 0x0000000000048947 */ /* 0x000fea0003800000 */
[----:B------:R-:W-:Y:S01]  /*d890*/  BPT.TRAP 0x1 ;  /* 0x000000040000795c */ /* 0x000fe20000300000 */
.L_x_1250:
[----:B-1----:R-:W-:Y:S05]  /*d8a0*/  @P2 BRA `(.L_x_1251) ;  /* 0x0000000000082947 */ /* 0x002fea0003800000 */
[----:B------:R-:W1:Y:S02]  /*d8b0*/  SYNCS.PHASECHK.TRANS64.TRYWAIT P0, [UR5+0x28850], R4 ;  /* 0x02885004ff0075a7 */ /* 0x000e640008000145 */
[----:B-1----:R-:W-:Y:S05]  /*d8c0*/  @!P0 BRA `(.L_x_1252) ;  /* 0x000000a800d48947 */ /* 0x002fea0003800000 */
.L_x_1251:
[----:B------:R-:W-:Y:S01]  /*d8d0*/  UIADD3 UR41, UR41, 0x400, URZ ;  /* 0x0000040029297890 */ /* 0x000fe2000fffe03f */
[----:B------:R-:W-:Y:S01]  /*d8e0*/  WARPGROUP.ARRIVE ;  /* 0x00000000000079c5 */ /* 0x000fe20000000000 */
[----:B------:R-:W-:Y:S01]  /*d8f0*/  UMOV UR7, 0x40000040 ;  /* 0x4000004000077882 */ /* 0x000fe20000000000 */
[----:B01----:R-:W0:Y:S01]  /*d900*/  SHFL.BFLY PT, R4, R3, 0x2, 0x1f ;  /* 0x0c401f0003047f89 */ /* 0x003e2200000e0000 */
[----:B------:R-:W-:Y:S01]  /*d910*/  USHF.R.U32.HI UR41, URZ, 0x4, UR41 ;  /* 0x000000043f297899 */ /* 0x000fe20008011629 */
[----:B------:R-:W-:Y:S01]  /*d920*/  IMAD.MOV.U32 R8, RZ, RZ, RZ ;  /* 0x000000ffff087224 */ /* 0x000fe200078e00ff */
[----:B------:R-:W-:Y:S01]  /*d930*/  UIADD3 UR48, UR48, 0x1, URZ ;  /* 0x0000000130307890 */ /* 0x000fe2000fffe03f */
[----:B------:R-:W1:Y:S01]  /*d940*/  SHFL.BFLY PT, R7, R2, 0x2, 0x1f ;  /* 0x0c401f0002077f89 */ /* 0x000e6200000e0000 */
[----:B------:R-:W-:Y:S01]  /*d950*/  ULOP3.LUT UR41, UR41, 0x3fff, URZ, 0xc0, !UPT ;  /* 0x00003fff29297892 */ /* 0x000fe2000f8ec03f */
[----:B------:R-:W-:Y:S02]  /*d960*/  IMAD.U32 R13, RZ, RZ, UR10 ;  /* 0x0000000aff0d7e24 */ /* 0x000fe4000f8e00ff */
[----:B------:R-:W-:Y:S01]  /*d970*/  IMAD.MOV.U32 R21, RZ, RZ, -0x800000 ;  /* 0xff800000ff157424 */ /* 0x000fe200078e00ff */
[----:B------:R-:W-:Y:S01]  /*d980*/  ULOP3.LUT UR4, UR41, 0x4000000, URZ, 0xfc, !UPT ;  /* 0x0400000029047892 */ /* 0x000fe2000f8efc3f */
[----:B------:R-:W-:-:S03]  /*d990*/  IMAD.MOV.U32 R20, RZ, RZ, -0x800000 ;  /* 0xff800000ff147424 */ /* 0x000fc600078e00ff */
[----:B------:R-:W-:Y:S02]  /*d9a0*/  ULEA UR4, UR47, UR4, 0xb ;  /* 0x000000042f047291 */ /* 0x000fe4000f8e583f */
[----:B------:R-:W-:-:S04]  /*d9b0*/  UIADD3 UR47, UR47, 0x1, URZ ;  /* 0x000000012f2f7890 */ /* 0x000fc8000fffe03f */
[----:B------:R-:W-:Y:S01]  /*d9c0*/  UISETP.NE.AND UP0, UPT, UR47, 0x2, UPT ;  /* 0x000000022f00788c */ /* 0x000fe2000bf05270 */
[----:B------:R-:W-:Y:S02]  /*d9d0*/  UMOV UR6, UR4 ;  /* 0x0000000400067c82 */ /* 0x000fe40008000000 */
[----:B------:R-:W-:Y:S01]  /*d9e0*/  HGMMA.64x128x16.F32 R88, R180, gdesc[UR4].tnspB, R88, gsb0 ;  /* 0x41e00004b4587df0 */ /* 0x000fe20008000858 */
[----:B------:R-:W-:Y:S01]  /*d9f0*/  UIADD3 UR6, UR4, 0x80, URZ ;  /* 0x0000008004067890 */ /* 0x000fe2000fffe03f */
[----:B0-----:R-:W-:Y:S01]  /*da00*/  FADD.FTZ R4, R4, R3 ;  /* 0x0000000304047221 */ /* 0x001fe20000010000 */
[----:B------:R-:W-:Y:S01]  /*da10*/  UMOV UR7, 0x40000040 ;  /* 0x4000004000077882 */ /* 0x000fe20000000000 */
[----:B------:R-:W-:Y:S02]  /*da20*/  IMAD.MOV.U32 R3, RZ, RZ, RZ ;  /* 0x000000ffff037224 */ /* 0x000fe400078e00ff */
[----:B-1----:R-:W-:Y:S01]  /*da30*/  FADD.FTZ R6, R7, R2 ;  /* 0x0000000207067221 */ /* 0x002fe20000010000 */
[----:B------:R-:W-:Y:S01]  /*da40*/  USEL UR47, UR47, URZ, UP0 ;  /* 0x0000003f2f2f7287 */ /* 0x000fe20008000000 */
[----:B------:R-:W0:Y:S04]  /*da50*/  SHFL.BFLY PT, R7, R4, 0x1, 0x1f ;  /* 0x0c201f0004077f89 */ /* 0x000e2800000e0000 */
[----:B------:R-:W1:Y:S01]  /*da60*/  SHFL.BFLY PT, R9, R6, 0x1, 0x1f ;  /* 0x0c201f0006097f89 */ /* 0x000e6200000e0000 */
[----:B0-----:R-:W-:Y:S01]  /*da70*/  FADD.FTZ R10, R4, R7 ;  /* 0x00000007040a7221 */ /* 0x001fe20000010000 */
[----:B------:R-:W-:-:S02]  /*da80*/  IMAD.U32 R7, RZ, RZ, UR10 ;  /* 0x0000000aff077e24 */ /* 0x000fc4000f8e00ff */
[----:B-1----:R-:W-:Y:S02]  /*da90*/  FADD.FTZ R11, R6, R9 ;  /* 0x00000009060b7221 */ /* 0x002fe40000010000 */
[----:B------:R-:W-:Y:S01]  /*daa0*/  FSETP.NE.FTZ.AND P0, PT, R10, RZ, PT ;  /* 0x000000ff0a00720b */ /* 0x000fe20003f15000 */
[----:B------:R-:W-:Y:S02]  /*dab0*/  IMAD.U32 R6, RZ, RZ, UR5 ;  /* 0x00000005ff067e24 */ /* 0x000fe4000f8e00ff */
[----:B------:R-:W-:Y:S02]  /*dac0*/  FSETP.NE.FTZ.AND P2, PT, R11, RZ, PT ;  /* 0x000000ff0b00720b */ /* 0x000fe40003f55000 */
[----:B------:R-:W-:-:S05]  /*dad0*/  @!P1 VIADD R6, R6, 0x28860 ;  /* 0x0002886006069836 */ /* 0x000fca0000000000 */
[----:B------:R-:W-:-:S03]  /*dae0*/  @!P1 PRMT R6, RZ, 0x654, R6 ;  /* 0x00000654ff069816 */ /* 0x000fc60000000006 */
[----:B------:R-:W0:Y:S01]  /*daf0*/  @P0 MUFU.LG2 R2, R10 ;  /* 0x0000000a00020308 */ /* 0x000e220000000c00 */
[----:B------:R-:W-:Y:S02]  /*db00*/  @P0 FMUL.FTZ R7, R7, 0.69314718246459960938 ;  /* 0x3f31721807070820 */ /* 0x000fe40000410000 */
[----:B------:R-:W-:-:S05]  /*db10*/  @P2 FMUL.FTZ R13, R13, 0.69314718246459960938 ;  /* 0x3f3172180d0d2820 */ /* 0x000fca0000410000 */
        /* <DEDUP_REMOVED lines=39> */
[----:B------:R-:W-:-:S04]  /*dd90*/  USEL UR4, URZ, 0x1, UP0 ;  /* 0x000000013f047887 */ /* 0x000fc80008000000 */
[----:B------:R-:W-:Y:S01]  /*dda0*/  ULOP3.LUT UR50, UR50, UR4, URZ, 0x3c, !UPT ;  /* 0x0000000432327292 */ /* 0x000fe2000f8e3c3f */
        /* <DEDUP_REMOVED lines=69> */
.L_x_1182:
[----:B------:R-:W0:Y:S01]  /*e200*/  S2R R5, SR_CgaCtaId ;  /* 0x0000000000057919 */ /* 0x000e220000008800 */
[----:B------:R-:W-:Y:S01]  /*e210*/  MOV R0, 0x400 ;  /* 0x0000040000007802 */ /* 0x000fe20000000f00 */
[----:B------:R-:W-:Y:S01]  /*e220*/  BSSY B0, `(.L_x_1253) ;  /* 0x00002e8000007945 */ /* 0x000fe20003800000 */
[----:B------:R-:W-:Y:S02]  /*e230*/  BAR.SYNC.DEFER_BLOCKING 0x5, 0x180 ;  /* 0x0146000000007b1d */ /* 0x000fe40000010000 */
[----:B0-----:R-:W-:-:S05]  /*e240*/  LEA R0, R5, R0, 0x18 ;  /* 0x0000000005007211 */ /* 0x001fca00078ec0ff */
[----:B------:R-:W0:Y:S02]  /*e250*/  LDS.128 R4, [R0+0x288d0] ;  /* 0x0288d00000047984 */ /* 0x000e240000000c00 */
[----:B0-----:R-:W-:Y:S02]  /*e260*/  R2UR UR5, R5 ;  /* 0x00000000050572ca */ /* 0x001fe400000e0000 */
[----:B------:R-:W-:Y:S02]  /*e270*/  R2UR UR7, R6 ;  /* 0x00000000060772ca */ /* 0x000fe400000e0000 */
[----:B------:R-:W-:Y:S01]  /*e280*/  R2UR UR6, R7 ;  /* 0x00000000070672ca */ /* 0x000fe200000e0000 */
[----:B------:R-:W-:Y:S06]  /*e290*/  BAR.ARV 0x4, 0x180 ;  /* 0x0106000000007b1d */ /* 0x000fec0000002000 */
[----:B------:R-:W-:Y:S08]  /*e2a0*/  @P0 BRA `(.L_x_1254) ;  /* 0x0000002000640947 */ /* 0x000ff00003800000 */
[----:B------:R-:W0:Y:S01]  /*e2b0*/  S2R R5, SR_SWINHI ;  /* 0x0000000000057919 */ /* 0x000e220000002f00 */
[----:B------:R-:W-:Y:S01]  /*e2c0*/  ULDC.64 UR10, c[0x0][0xc00] ;  /* 0x00030000000a7ab9 */ /* 0x000fe20000000a00 */
[----:B------:R-:W-:Y:S01]  /*e2d0*/  ULDC.64 UR8, c[0x0][0xc00] ;  /* 0x0003000000087ab9 */ /* 0x000fe20000000a00 */
[----:B------:R-:W1:Y:S01]  /*e2e0*/  LDC R45, c[0x0][0xbe8] ;  /* 0x0002fa00ff2d7b82 */ /* 0x000e620000000800 */
[----:B------:R-:W-:Y:S01]  /*e2f0*/  UIMAD.WIDE UR8, UR43, 0x4, UR8 ;  /* 0x000000042b0878a5 */ /* 0x000fe2000f8e0208 */
[----:B------:R-:W-:Y:S02]  /*e300*/  MOV R32, R0 ;  /* 0x0000000000207202 */ /* 0x000fe40000000f00 */
[----:B0-----:R-:W-:-:S03]  /*e310*/  MOV R33, R5 ;  /* 0x0000000500217202 */ /* 0x001fc60000000f00 */
[----:B------:R-:W-:-:S03]  /*e320*/  IMAD.WIDE R4, R218, 0x2, R32 ;  /* 0x00000002da047825 */ /* 0x000fc600078e0220 */
[C---:B------:R-:W-:Y:S02]  /*e330*/  LOP3.LUT R7, R4.reuse, 0x380, RZ, 0xc0, !PT ;  /* 0x0000038004077812 */ /* 0x040fe400078ec0ff */
[C---:B------:R-:W-:Y:S02]  /*e340*/  IADD3 R8, P5, R4.reuse, 0x40, RZ ;  /* 0x0000004004087810 */ /* 0x040fe40007fbe0ff */
[----:B------:R-:W-:Y:S02]  /*e350*/  SHF.R.U64 R7, R7, 0x3, RZ ;  /* 0x0000000307077819 */ /* 0x000fe400000012ff */
[C---:B------:R-:W-:Y:S01]  /*e360*/  IADD3 R31, P6, R4.reuse, 0x20, RZ ;  /* 0x00000020041f7810 */ /* 0x040fe20007fde0ff */
[--C-:B------:R-:W-:Y:S01]  /*e370*/  IMAD.X R27, RZ, RZ, R5.reuse, P5 ;  /* 0x000000ffff1b7224 */ /* 0x100fe200028e0605 */
[C---:B------:R-:W-:Y:S02]  /*e380*/  IADD3 R35, P4, R4.reuse, 0x60, RZ ;  /* 0x0000006004237810 */ /* 0x040fe40007f9e0ff */
[C---:B------:R-:W-:Y:S01]  /*e390*/  IADD3 R37, P3, R4.reuse, 0x4000, RZ ;  /* 0x0000400004257810 */ /* 0x040fe20007f7e0ff */
[--C-:B------:R-:W-:Y:S01]  /*e3a0*/  IMAD.X R29, RZ, RZ, R5.reuse, P6 ;  /* 0x000000ffff1d7224 */ /* 0x100fe200030e0605 */
[C---:B------:R-:W-:Y:S01]  /*e3b0*/  IADD3 R39, P2, R4.reuse, 0x4020, RZ ;  /* 0x0000402004277810 */ /* 0x040fe20007f5e0ff */
[--C-:B------:R-:W-:Y:S01]  /*e3c0*/  IMAD.X R25, RZ, RZ, R5.reuse, P4 ;  /* 0x000000ffff197224 */ /* 0x100fe200020e0605 */
[C---:B------:R-:W-:Y:S01]  /*e3d0*/  IADD3 R41, P1, R4.reuse, 0x4040, RZ ;  /* 0x0000404004297810 */ /* 0x040fe20007f3e0ff */
[--C-:B------:R-:W-:Y:S01]  /*e3e0*/  IMAD.X R15, RZ, RZ, R5.reuse, P3 ;  /* 0x000000ffff0f7224 */ /* 0x100fe200018e0605 */
[----:B------:R-:W-:Y:S01]  /*e3f0*/  IADD3 R34, P0, R4, 0x4060, RZ ;  /* 0x0000406004227810 */ /* 0x000fe20007f1e0ff */
[--C-:B------:R-:W-:Y:S01]  /*e400*/  IMAD.X R13, RZ, RZ, R5.reuse, P2 ;  /* 0x000000ffff0d7224 */ /* 0x100fe200010e0605 */
[----:B------:R-:W-:Y:S01]  /*e410*/  LOP3.LUT R4, R7, R4, RZ, 0x3c, !PT ;  /* 0x0000000407047212 */ /* 0x000fe200078e3cff */
[--C-:B------:R-:W-:Y:S01]  /*e420*/  IMAD.X R11, RZ, RZ, R5.reuse, P1 ;  /* 0x000000ffff0b7224 */ /* 0x100fe200008e0605 */
[----:B------:R-:W-:Y:S01]  /*e430*/  LOP3.LUT R7, R8, 0x380, RZ, 0xc0, !PT ;  /* 0x0000038008077812 */ /* 0x000fe200078ec0ff */
[----:B------:R-:W-:Y:S01]  /*e440*/  IMAD.X R9, RZ, RZ, R5, P0 ;  /* 0x000000ffff097224 */ /* 0x000fe200000e0605 */
[----:B------:R-:W-:-:S02]  /*e450*/  LOP3.LUT R6, R31, 0x380, RZ, 0xc0, !PT ;  /* 0x000003801f067812 */ /* 0x000fc400078ec0ff */
[----:B------:R-:W-:Y:S02]  /*e460*/  SHF.R.U64 R7, R7, 0x3, RZ ;  /* 0x0000000307077819 */ /* 0x000fe400000012ff */
[----:B------:R-:W-:Y:S02]  /*e470*/  LOP3.LUT R10, R35, 0x380, RZ, 0xc0, !PT ;  /* 0x00000380230a7812 */ /* 0x000fe400078ec0ff */
[----:B------:R-:W-:Y:S02]  /*e480*/  LOP3.LUT R12, R37, 0x380, RZ, 0xc0, !PT ;  /* 0x00000380250c7812 */ /* 0x000fe400078ec0ff */
[----:B------:R-:W-:Y:S02]  /*e490*/  LOP3.LUT R26, R7, R8, RZ, 0x3c, !PT ;  /* 0x00000008071a7212 */ /* 0x000fe400078e3cff */
[----:B------:R-:W-:Y:S02]  /*e4a0*/  SHF.R.U64 R6, R6, 0x3, RZ ;  /* 0x0000000306067819 */ /* 0x000fe400000012ff */
[----:B------:R-:W-:-:S02]  /*e4b0*/  SHF.R.U64 R10, R10, 0x3, RZ ;  /* 0x000000030a0a7819 */ /* 0x000fc400000012ff */
[----:B------:R-:W-:Y:S02]  /*e4c0*/  LOP3.LUT R8, R39, 0x380, RZ, 0xc0, !PT ;  /* 0x0000038027087812 */ /* 0x000fe400078ec0ff */
[----:B------:R-:W-:Y:S02]  /*e4d0*/  SHF.R.U64 R12, R12, 0x3, RZ ;  /* 0x000000030c0c7819 */ /* 0x000fe400000012ff */
[----:B------:R-:W-:Y:S02]  /*e4e0*/  LOP3.LUT R28, R6, R31, RZ, 0x3c, !PT ;  /* 0x0000001f061c7212 */ /* 0x000fe400078e3cff */
[----:B------:R-:W-:Y:S02]  /*e4f0*/  LOP3.LUT R24, R10, R35, RZ, 0x3c, !PT ;  /* 0x000000230a187212 */ /* 0x000fe400078e3cff */
[----:B------:R-:W-:Y:S02]  /*e500*/  SHF.R.U64 R8, R8, 0x3, RZ ;  /* 0x0000000308087819 */ /* 0x000fe400000012ff */
[----:B------:R-:W-:-:S02]  /*e510*/  LOP3.LUT R10, R41, 0x380, RZ, 0xc0, !PT ;  /* 0x00000380290a7812 */ /* 0x000fc400078ec0ff */
[----:B------:R-:W-:Y:S02]  /*e520*/  LOP3.LUT R31, R34, 0x380, RZ, 0xc0, !PT ;  /* 0x00000380221f7812 */ /* 0x000fe400078ec0ff */
[----:B------:R-:W-:Y:S02]  /*e530*/  LOP3.LUT R14, R12, R37, RZ, 0x3c, !PT ;  /* 0x000000250c0e7212 */ /* 0x000fe400078e3cff */
[----:B------:R-:W-:Y:S02]  /*e540*/  LOP3.LUT R12, R8, R39, RZ, 0x3c, !PT ;  /* 0x00000027080c7212 */ /* 0x000fe400078e3cff */
[----:B------:R-:W-:Y:S02]  /*e550*/  MOV R30, R4 ;  /* 0x00000004001e7202 */ /* 0x000fe40000000f00 */
[----:B------:R-:W-:Y:S02]  /*e560*/  SHF.R.U64 R10, R10, 0x3, RZ ;  /* 0x000000030a0a7819 */ /* 0x000fe400000012ff */
[----:B------:R-:W-:-:S02]  /*e570*/  SHF.R.U64 R31, R31, 0x3, RZ ;  /* 0x000000031f1f7819 */ /* 0x000fc400000012ff */
[----:B------:R-:W-:Y:S02]  /*e580*/  F2FP.F16.F32.PACK_AB R4, R89, R88 ;  /* 0x000000585904723e */ /* 0x000fe400000000ff */
[----:B------:R-:W-:Y:S02]  /*e590*/  F2FP.F16.F32.PACK_AB R5, R3, R2 ;  /* 0x000000020305723e */ /* 0x000fe400000000ff */
[----:B------:R-:W-:Y:S02]  /*e5a0*/  F2FP.F16.F32.PACK_AB R6, R93, R92 ;  /* 0x0000005c5d06723e */ /* 0x000fe400000000ff */
[----:B------:R-:W-:Y:S01]  /*e5b0*/  F2FP.F16.F32.PACK_AB R7, R95, R94 ;  /* 0x0000005e5f07723e */ /* 0x000fe200000000ff */
[----:B------:R-:W-:Y:S01]  /*e5c0*/  BAR.SYNC.DEFER_BLOCKING 0x1, 0x100 ;  /* 0x0044000000007b1d */ /* 0x000fe20000010000 */
[----:B------:R-:W-:Y:S02]  /*e5d0*/  MOV R37, R14 ;  /* 0x0000000e00257202 */ /* 0x000fe40000000f00 */
[----:B------:R-:W-:-:S02]  /*e5e0*/  MOV R36, R12 ;  /* 0x0000000c00247202 */ /* 0x000fc40000000f00 */
[----:B------:R-:W-:Y:S02]  /*e5f0*/  LOP3.LUT R10, R10, R41, RZ, 0x3c, !PT ;  /* 0x000000290a0a7212 */ /* 0x000fe400078e3cff */
[----:B------:R-:W-:Y:S02]  /*e600*/  LOP3.LUT R8, R31, R34, RZ, 0x3c, !PT ;  /* 0x000000221f087212 */ /* 0x000fe400078e3cff */
[----:B------:R-:W-:Y:S02]  /*e610*/  MOV R40, R28 ;  /* 0x0000001c00287202 */ /* 0x000fe40000000f00 */
[----:B------:R-:W-:Y:S02]  /*e620*/  MOV R39, R26 ;  /* 0x0000001a00277202 */ /* 0x000fe40000000f00 */
[----:B------:R-:W-:Y:S02]  /*e630*/  MOV R38, R24 ;  /* 0x0000001800267202 */ /* 0x000fe40000000f00 */
[----:B------:R-:W-:-:S02]  /*e640*/  F2FP.F16.F32.PACK_AB R12, R97, R96 ;  /* 0x00000060610c723e */ /* 0x000fc400000000ff */
[----:B------:R-:W-:Y:S02]  /*e650*/  F2FP.F16.F32.PACK_AB R13, R99, R98 ;  /* 0x00000062630d723e */ /* 0x000fe400000000ff */
[----:B------:R-:W-:Y:S02]  /*e660*/  F2FP.F16.F32.PACK_AB R14, R101, R100 ;  /* 0x00000064650e723e */ /* 0x000fe400000000ff */
[----:B------:R-:W-:Y:S02]  /*e670*/  F2FP.F16.F32.PACK_AB R15, R103, R102 ;  /* 0x00000066670f723e */ /* 0x000fe400000000ff */
[----:B------:R-:W-:Y:S01]  /*e680*/  F2FP.F16.F32.PACK_AB R24, R105, R104 ;  /* 0x000000686918723e */ /* 0x000fe200000000ff */
[----:B------:R0:W-:Y:S01]  /*e690*/  STSM.16.M88.4 [R30], R4 ;  /* 0x000000041e007844 */ /* 0x0001e20000000200 */
[----:B------:R-:W-:Y:S02]  /*e6a0*/  F2FP.F16.F32.PACK_AB R25, R107, R106 ;  /* 0x0000006a6b19723e */ /* 0x000fe400000000ff */
[----:B------:R-:W-:Y:S01]  /*e6b0*/  F2FP.F16.F32.PACK_AB R26, R109, R108 ;  /* 0x0000006c6d1a723e */ /* 0x000fe200000000ff */
[----:B------:R2:W-:Y:S01]  /*e6c0*/  STSM.16.M88.4 [R40], R12 ;  /* 0x0000000c28007844 */ /* 0x0005e20000000200 */
[----:B------:R-:W-:-:S02]  /*e6d0*/  F2FP.F16.F32.PACK_AB R27, R111, R110 ;  /* 0x0000006e6f1b723e */ /* 0x000fc400000000ff */
[----:B------:R-:W-:Y:S02]  /*e6e0*/  F2FP.F16.F32.PACK_AB R28, R113, R112 ;  /* 0x00000070711c723e */ /* 0x000fe400000000ff */
[----:B------:R-:W-:Y:S01]  /*e6f0*/  F2FP.F16.F32.PACK_AB R29, R115, R114 ;  /* 0x00000072731d723e */ /* 0x000fe200000000ff */
[----:B------:R-:W-:Y:S01]  /*e700*/  STSM.16.M88.4 [R39], R24 ;  /* 0x0000001827007844 */ /* 0x000fe20000000200 */
[----:B------:R-:W-:Y:S02]  /*e710*/  F2FP.F16.F32.PACK_AB R31, R119, R118 ;  /* 0x00000076771f723e */ /* 0x000fe400000000ff */
[----:B------:R-:W-:Y:S02]  /*e720*/  MOV R35, R10 ;  /* 0x0000000a00237202 */ /* 0x000fe40000000f00 */
[----:B------:R-:W-:Y:S02]  /*e730*/  MOV R34, R8 ;  /* 0x0000000800227202 */ /* 0x000fe40000000f00 */
[----:B0-----:R-:W-:-:S02]  /*e740*/  F2FP.F16.F32.PACK_AB R30, R117, R116 ;  /* 0x00000074751e723e */ /* 0x001fc400000000ff */
[----:B------:R-:W-:Y:S02]  /*e750*/  F2FP.F16.F32.PACK_AB R4, R121, R120 ;  /* 0x000000787904723e */ /* 0x000fe400000000ff */
[----:B------:R-:W-:Y:S01]  /*e760*/  F2FP.F16.F32.PACK_AB R5, R123, R122 ;  /* 0x0000007a7b05723e */ /* 0x000fe200000000ff */
[----:B------:R0:W-:Y:S01]  /*e770*/  STSM.16.M88.4 [R38], R28 ;  /* 0x0000001c26007844 */ /* 0x0001e20000000200 */
[----:B------:R-:W-:Y:S02]  /*e780*/  F2FP.F16.F32.PACK_AB R6, R125, R124 ;  /* 0x0000007c7d06723e */ /* 0x000fe400000000ff */
[----:B------:R-:W-:Y:S02]  /*e790*/  F2FP.F16.F32.PACK_AB R7, R127, R126 ;  /* 0x0000007e7f07723e */ /* 0x000fe400000000ff */
[----:B------:R-:W-:Y:S02]  /*e7a0*/  F2FP.F16.F32.PACK_AB R8, R129, R128 ;  /* 0x000000808108723e */ /* 0x000fe400000000ff */
[----:B------:R-:W-:Y:S01]  /*e7b0*/  F2FP.F16.F32.PACK_AB R9, R131, R130 ;  /* 0x000000828309723e */ /* 0x000fe200000000ff */
[----:B------:R3:W-:Y:S01]  /*e7c0*/  STSM.16.M88.4 [R37], R4 ;  /* 0x0000000425007844 */ /* 0x0007e20000000200 */
[----:B------:R-:W-:-:S02]  /*e7d0*/  F2FP.F16.F32.PACK_AB R10, R133, R132 ;  /* 0x00000084850a723e */ /* 0x000fc400000000ff */
[----:B------:R-:W-:Y:S02]  /*e7e0*/  F2FP.F16.F32.PACK_AB R11, R135, R134 ;  /* 0x00000086870b723e */ /* 0x000fe400000000ff */
[----:B--2---:R-:W-:Y:S02]  /*e7f0*/  F2FP.F16.F32.PACK_AB R12, R137, R136 ;  /* 0x00000088890c723e */ /* 0x004fe400000000ff */
[----:B------:R-:W-:Y:S01]  /*e800*/  F2FP.F16.F32.PACK_AB R13, R139, R138 ;  /* 0x0000008a8b0d723e */ /* 0x000fe200000000ff */
[----:B------:R2:W-:Y:S01]  /*e810*/  STSM.16.M88.4 [R36], R8 ;  /* 0x0000000824007844 */ /* 0x0005e20000000200 */
[----:B------:R-:W-:Y:S01]  /*e820*/  F2FP.F16.F32.PACK_AB R14, R141, R140 ;  /* 0x0000008c8d0e723e */ /* 0x000fe200000000ff */
[----:B0-----:R-:W-:Y:S01]  /*e830*/  IMAD.U32 R28, RZ, RZ, UR8 ;  /* 0x00000008ff1c7e24 */ /* 0x001fe2000f8e00ff */
[----:B------:R-:W-:Y:S01]  /*e840*/  F2FP.F16.F32.PACK_AB R15, R143, R142 ;  /* 0x0000008e8f0f723e */ /* 0x000fe200000000ff */
[----:B------:R-:W-:Y:S01]  /*e850*/  IMAD.U32 R29, RZ, RZ, UR9 ;  /* 0x00000009ff1d7e24 */ /* 0x000fe2000f8e00ff */
[----:B------:R-:W-:Y:S01]  /*e860*/  F2FP.F16.F32.PACK_AB R24, R145, R144 ;  /* 0x000000909118723e */ /* 0x000fe200000000ff */
[----:B------:R-:W-:Y:S01]  /*e870*/  ULDC.64 UR8, c[0x0][0xc08] ;  /* 0x0003020000087ab9 */ /* 0x000fe20000000a00 */
[----:B------:R-:W-:Y:S01]  /*e880*/  F2FP.F16.F32.PACK_AB R25, R147, R146 ;  /* 0x000000929319723e */ /* 0x000fe200000000ff */
[----:B------:R0:W-:Y:S01]  /*e890*/  STSM.16.M88.4 [R35], R12 ;  /* 0x0000000c23007844 */ /* 0x0001e20000000200 */
[----:B------:R-:W-:-:S02]  /*e8a0*/  F2FP.F16.F32.PACK_AB R26, R149, R148 ;  /* 0x00000094951a723e */ /* 0x000fc400000000ff */
[----:B------:R-:W-:Y:S02]  /*e8b0*/  F2FP.F16.F32.PACK_AB R27, R151, R150 ;  /* 0x00000096971b723e */ /* 0x000fe400000000ff */
[----:B------:R-:W-:-:S03]  /*e8c0*/  ISETP.NE.U32.AND P0, PT, RZ, UR10, PT ;  /* 0x0000000aff007c0c */ /* 0x000fc6000bf05070 */
[----:B------:R4:W-:Y:S01]  /*e8d0*/  STSM.16.M88.4 [R34], R24 ;  /* 0x0000001822007844 */ /* 0x0009e20000000200 */
[----:B------:R-:W-:Y:S01]  /*e8e0*/  BAR.SYNC.DEFER_BLOCKING 0x1, 0x100 ;  /* 0x0044000000007b1d */ /* 0x000fe20000010000 */
[----:B------:R-:W-:-:S13]  /*e8f0*/  ISETP.NE.AND.EX P0, PT, RZ, UR11, PT, P0 ;  /* 0x0000000bff007c0c */ /* 0x000fda000bf05300 */
[----:B------:R-:W4:Y:S01]  /*e900*/  @P0 LDG.E R30, desc[UR52][R28.64] ;  /* 0x000000341c1e0981 */ /* 0x000f22000c1e1900 */
[----:B------:R-:W-:Y:S01]  /*e910*/  UISETP.NE.U32.AND UP0, UPT, UR8, URZ, UPT ;  /* 0x0000003f0800728c */ /* 0x000fe2000bf05070 */
[----:B-1----:R-:W-:Y:S01]  /*e920*/  ISETP.NE.AND P1, PT, R45, 0x1, PT ;  /* 0x000000012d00780c */ /* 0x002fe20003f25270 */
[----:B------:R-:W-:Y:S02]  /*e930*/  ULDC UR4, c[0x0][0xa88] ;  /* 0x0002a20000047ab9 */ /* 0x000fe40000000800 */
[----:B------:R-:W-:Y:S01]  /*e940*/  UISETP.NE.AND.EX UP0, UPT, UR9, URZ, UPT, UP0 ;  /* 0x0000003f0900728c */ /* 0x000fe2000bf05300 */
[----:B------:R-:W-:Y:S01]  /*e950*/  IMAD.U32 R44, RZ, RZ, UR4 ;  /* 0x00000004ff2c7e24 */ /* 0x000fe2000f8e00ff */
[----:B------:R-:W-:-:S04]  /*e960*/  ULDC UR4, c[0x0][0xad4] ;  /* 0x0002b50000047ab9 */ /* 0x000fc80000000800 */
[----:B------:R-:W-:-:S04]  /*e970*/  PLOP3.LUT P4, PT, PT, PT, UP0, 0x80, 0x0 ;  /* 0x000000000000781c */ /* 0x000fc80003f8f008 */
[----:B---3--:R-:W1:Y:S01]  /*e980*/  @P1 LDC R6, c[0x0][0xbec] ;  /* 0x0002fb00ff061b82 */ /* 0x008e620000000800 */
[----:B------:R-:W-:Y:S02]  /*e990*/  @UP0 ULDC.64 UR8, c[0x0][0xc08] ;  /* 0x0003020000080ab9 */ /* 0x000fe40000000a00 */
[----:B------:R-:W-:Y:S02]  /*e9a0*/  @UP0 UIMAD.WIDE UR8, UR43, 0x4, UR8 ;  /* 0x000000042b0808a5 */ /* 0x000fe4000f8e0208 */
[----:B------:R-:W-:-:S03]  /*e9b0*/  UISETP.NE.AND UP0, UPT, UR45, URZ, UPT ;  /* 0x0000003f2d00728c */ /* 0x000fc6000bf05270 */
[----:B--2---:R-:W2:Y:S01]  /*e9c0*/  @P1 LDC R9, c[0x0][0xbf0] ;  /* 0x0002fc00ff091b82 */ /* 0x004ea20000000800 */
[----:B------:R-:W-:Y:S01]  /*e9d0*/  USEL UR4, UR45, UR4, UP0 ;  /* 0x000000042d047287 */ /* 0x000fe20008000000 */
[----:B------:R-:W-:Y:S01]  /*e9e0*/  IMAD.U32 R4, RZ, RZ, UR8 ;  /* 0x00000008ff047e24 */ /* 0x000fe2000f8e00ff */
[----:B------:R-:W-:Y:S01]  /*e9f0*/  UMOV UR19, 0x9b8 ;  /* 0x000009b800137882 */ /* 0x000fe20000000000 */
[----:B------:R-:W-:Y:S01]  /*ea00*/  IMAD.U32 R5, RZ, RZ, UR9 ;  /* 0x00000009ff057e24 */ /* 0x000fe2000f8e00ff */
[----:B------:R-:W-:Y:S02]  /*ea10*/  UISETP.GT.AND UP1, UPT, UR4, 0x1, UPT ;  /* 0x000000010400788c */ /* 0x000fe4000bf24270 */
[----:B------:R-:W-:Y:S02]  /*ea20*/  UISETP.NE.U32.AND UP0, UPT, UR10, URZ, UPT ;  /* 0x0000003f0a00728c */ /* 0x000fe4000bf05070 */
[----:B------:R-:W-:Y:S01]  /*ea30*/  USEL UR19, UR19, 0x978, UP1 ;  /* 0x0000097813137887 */ /* 0x000fe20008800000 */
[----:B0-----:R-:W-:Y:S01]  /*ea40*/  VIADD R13, R17, UR37 ;  /* 0x00000025110d7c36 */ /* 0x001fe20008000000 */
[----:B------:R-:W-:Y:S01]  /*ea50*/  UISETP.NE.AND.EX UP0, UPT, UR11, URZ, UPT, UP0 ;  /* 0x0000003f0b00728c */ /* 0x000fe2000bf05300 */
[----:B------:R1:W5:Y:S01]  /*ea60*/  @P4 LDG.E R44, desc[UR52][R4.64] ;  /* 0x00000034042c4981 */ /* 0x000362000c1e1900 */
[----:B------:R-:W-:Y:S01]  /*ea70*/  UMOV UR4, URZ ;  /* 0x0000003f00047c82 */ /* 0x000fe20008000000 */
[----:B------:R-:W-:Y:S01]  /*ea80*/  USHF.R.S32.HI UR10, URZ, 0x1f, UR43 ;  /* 0x0000001f3f0a7899 */ /* 0x000fe2000801142b */
[----:B------:R-:W-:Y:S01]  /*ea90*/  IMAD.MOV.U32 R7, RZ, RZ, R13 ;  /* 0x000000ffff077224 */ /* 0x000fe200078e000d */
[----:B------:R-:W-:-:S02]  /*eaa0*/  USEL UR8, UR43, URZ, !UP0 ;  /* 0x0000003f2b087287 */ /* 0x000fc4000c000000 */
[----:B------:R-:W-:Y:S02]  /*eab0*/  USEL UR9, UR39, URZ, UP1 ;  /* 0x0000003f27097287 */ /* 0x000fe40008800000 */
[----:B------:R-:W-:Y:S01]  /*eac0*/  USEL UR18, UR10, URZ, !UP0 ;  /* 0x0000003f0a127287 */ /* 0x000fe2000c000000 */
[----:B------:R-:W-:Y:S02]  /*ead0*/  ULDC.64 UR12, c[0x0][UR19+0x220] ;  /* 0x00008800130c7abb */ /* 0x000fe40008000a00 */
[----:B------:R-:W-:Y:S01]  /*eae0*/  ULDC.64 UR10, c[0x0][UR19+0x218] ;  /* 0x00008600130a7abb */ /* 0x000fe20008000a00 */
[----:B-1----:R-:W-:Y:S01]  /*eaf0*/  @P1 IMAD.HI.U32 R4, R13, R6, RZ ;  /* 0x000000060d041227 */ /* 0x002fe200078e00ff */
[----:B------:R-:W-:Y:S01]  /*eb00*/  ULDC.64 UR14, c[0x0][UR19+0x228] ;  /* 0x00008a00130e7abb */ /* 0x000fe20008000a00 */
[----:B------:R-:W-:Y:S02]  /*eb10*/  UIMAD UR13, UR13, UR8, URZ ;  /* 0x000000080d0d72a4 */ /* 0x000fe4000f8e023f */
[----:B------:R-:W-:Y:S01]  /*eb20*/  UIMAD.WIDE.U32 UR16, UR10, UR42, URZ ;  /* 0x0000002a0a1072a5 */ /* 0x000fe2000f8e003f */
[----:B--2---:R-:W-:Y:S01]  /*eb30*/  @P1 SHF.R.U32.HI R7, RZ, R9, R4 ;  /* 0x00000009ff071219 */ /* 0x004fe20000011604 */
[----:B------:R-:W-:-:S02]  /*eb40*/  UIMAD UR20, UR11, UR42, URZ ;  /* 0x0000002a0b1472a4 */ /* 0x000fc4000f8e023f */
[----:B------:R-:W-:Y:S02]  /*eb50*/  UIMAD.WIDE.U32 UR10, UR12, UR8, URZ ;  /* 0x000000080c0a72a5 */ /* 0x000fe4000f8e003f */
[----:B------:R-:W-:Y:S01]  /*eb60*/  UIMAD.WIDE.U32 UR22, UR14, UR9, URZ ;  /* 0x000000090e1672a5 */ /* 0x000fe2000f8e003f */
[----:B------:R-:W-:Y:S01]  /*eb70*/  IMAD.MOV R6, RZ, RZ, -R7 ;  /* 0x000000ffff067224 */ /* 0x000fe200078e0a07 */
[----:B------:R-:W-:Y:S02]  /*eb80*/  UIMAD UR9, UR15, UR9, URZ ;  /* 0x000000090f0972a4 */ /* 0x000fe4000f8e023f */
[----:B------:R-:W-:Y:S01]  /*eb90*/  UIMAD UR13, UR12, UR18, UR13 ;  /* 0x000000120c0d72a4 */ /* 0x000fe2000f8e020d */
[----:B------:R-:W-:Y:S01]  /*eba0*/  IMAD R9, R45, R6, R13 ;  /* 0x000000062d097224 */ /* 0x000fe200078e020d */
[----:B------:R-:W-:Y:S01]  /*ebb0*/  UIADD3 UR20, UR17, UR20, URZ ;  /* 0x0000001411147290 */ /* 0x000fe2000fffe03f */
[----:B------:R-:W-:Y:S02]  /*ebc0*/  IMAD.U32 R4, RZ, RZ, UR22 ;  /* 0x00000016ff047e24 */ /* 0x000fe4000f8e00ff */
[----:B------:R-:W-:Y:S01]  /*ebd0*/  IMAD.U32 R5, RZ, RZ, UR23 ;  /* 0x00000017ff057e24 */ /* 0x000fe2000f8e00ff */
[----:B------:R-:W-:-:S02]  /*ebe0*/  SHF.R.S32.HI R5, RZ, 0x1f, R7 ;  /* 0x0000001fff057819 */ /* 0x000fc40000011407 */
[----:B------:R-:W-:Y:S02]  /*ebf0*/  SHF.R.S32.HI R6, RZ, 0x1f, R9 ;  /* 0x0000001fff067819 */ /* 0x000fe40000011409 */
[----:B----4-:R-:W-:-:S13]  /*ec00*/  @P0 R2UR UR4, R30 ;  /* 0x000000001e0402ca */ /* 0x010fda00000e0000 */
[----:B------:R-:W-:Y:S02]  /*ec10*/  UIADD3 UR16, UP0, UP2, UR10, UR16, UR4 ;  /* 0x000000100a107290 */ /* 0x000fe4000fa1e004 */
[----:B------:R-:W-:Y:S02]  /*ec20*/  UIADD3 UR10, UR23, UR9, URZ ;  /* 0x00000009170a7290 */ /* 0x000fe4000fffe03f */
[----:B------:R-:W-:Y:S02]  /*ec30*/  UIADD3 UR9, UR11, UR13, URZ ;  /* 0x0000000d0b097290 */ /* 0x000fe4000fffe03f */
[----:B------:R-:W-:Y:S01]  /*ec40*/  USHF.R.S32.HI UR14, URZ, 0x1f, UR4 ;  /* 0x0000001f3f0e7899 */ /* 0x000fe20008011404 */
[----:B------:R-:W-:Y:S01]  /*ec50*/  IADD3 R4, P2, P3, R7, UR16, R4 ;  /* 0x0000001007047c10 */ /* 0x000fe2000fb5e004 */
[----:B------:R-:W-:Y:S01]  /*ec60*/  IMAD.U32 R8, RZ, RZ, UR10 ;  /* 0x0000000aff087e24 */ /* 0x000fe2000f8e00ff */
[----:B------:R-:W-:Y:S01]  /*ec70*/  ULDC.64 UR10, c[0x0][UR19+0x210] ;  /* 0x00008400130a7abb */ /* 0x000fe20008000a00 */
[----:B------:R-:W-:Y:S01]  /*ec80*/  UIADD3.X UR9, UR9, UR20, UR14, UP0, UP2 ;  /* 0x0000001409097290 */ /* 0x000fe200087e440e */
[----:B------:R-:W-:Y:S01]  /*ec90*/  IMAD R7, R9, UR11, RZ ;  /* 0x0000000b09077c24 */ /* 0x000fe2000f8e02ff */
[----:B------:R-:W-:Y:S01]  /*eca0*/  ULDC.64 UR12, c[0x0][0xba8] ;  /* 0x0002ea00000c7ab9 */ /* 0x000fe20000000a00 */
[----:B------:R-:W-:Y:S01]  /*ecb0*/  @!UP1 ULDC UR12, c[0x0][0xb50] ;  /* 0x0002d400000c9ab9 */ /* 0x000fe20000000800 */
[----:B------:R-:W-:Y:S01]  /*ecc0*/  @!UP1 ULDC UR13, c[0x0][0xb54] ;  /* 0x0002d500000d9ab9 */ /* 0x000fe20000000800 */
[----:B------:R-:W-:Y:S01]  /*ecd0*/  IMAD R7, R6, UR10, R7 ;  /* 0x0000000a06077c24 */ /* 0x000fe2000f8e0207 */
[----:B------:R-:W-:-:S03]  /*ece0*/  IADD3.X R5, R5, UR9, R8, P2, P3 ;  /* 0x0000000905057c10 */ /* 0x000fc600097e6408 */
[----:B------:R-:W-:-:S04]  /*ecf0*/  IMAD.WIDE.U32 R4, R9, UR10, R4 ;  /* 0x0000000a09047c25 */ /* 0x000fc8000f8e0004 */
[----:B------:R-:W-:Y:S01]  /*ed00*/  IMAD.IADD R5, R5, 0x1, R7 ;  /* 0x0000000105057824 */ /* 0x000fe200078e0207 */
[----:B------:R-:W-:-:S04]  /*ed10*/  LEA R8, P2, R4, UR12, 0x2 ;  /* 0x0000000c04087c11 */ /* 0x000fc8000f8410ff */
[----:B------:R-:W-:Y:S01]  /*ed20*/  LEA.HI.X R9, R4, UR13, R5, 0x2, P2 ;  /* 0x0000000d04097c11 */ /* 0x000fe200090f1405 */
[----:B------:R-:W-:Y:S08]  /*ed30*/  @P4 BRA `(.L_x_1255) ;  /* 0x0000000000104947 */ /* 0x000ff00003800000 */
[----:B------:R-:W-:Y:S05]  /*ed40*/  @!P0 BRA `(.L_x_1255) ;  /* 0x00000000000c8947 */ /* 0x000fea0003800000 */
[----:B------:R-:W2:Y:S04]  /*ed50*/  LDG.E R5, desc[UR52][R28.64] ;  /* 0x000000341c057981 */ /* 0x000ea8000c1e1900 */
[----:B-----5:R-:W2:Y:S02]  /*ed60*/  LDG.E R44, desc[UR52][R28.64+0x4] ;  /* 0x000004341c2c7981 */ /* 0x020ea4000c1e1900 */
[----:B--2---:R-:W-:-:S07]  /*ed70*/  IMAD.IADD R44, R44, 0x1, -R5 ;  /* 0x000000012c2c7824 */ /* 0x004fce00078e0a05 */
.L_x_1255:
[----:B------:R-:W-:Y:S01]  /*ed80*/  SHFL.IDX PT, R4, R8, RZ, 0x1c1f ;  /* 0x001c1fff08047589 */ /* 0x000fe200000e0000 */
[----:B------:R-:W-:Y:S01]  /*ed90*/  VIADD R11, R217, UR37 ;  /* 0x00000025d90b7c36 */ /* 0x000fe20008000000 */
[----:B------:R-:W-:Y:S01]  /*eda0*/  LOP3.LUT P0, RZ, R199, 0x3, RZ, 0xc0, !PT ;  /* 0x00000003c7ff7812 */ /* 0x000fe2000780c0ff */
[----:B-----5:R-:W-:Y:S01]  /*edb0*/  IMAD R44, R44, R45, RZ ;  /* 0x0000002d2c2c7224 */ /* 0x020fe200078e02ff */
[----:B------:R-:W0:Y:S01]  /*edc0*/  SHFL.IDX PT, R5, R9, RZ, 0x1c1f ;  /* 0x001c1fff09057589 */ /* 0x000e2200000e0000 */
[----:B------:R-:W-:-:S03]  /*edd0*/  VIADD R25, R11, 0x8 ;  /* 0x000000080b197836 */ /* 0x000fc60000000000 */
[----:B------:R-:W-:Y:S01]  /*ede0*/  SHFL.IDX PT, R6, R8, 0x1, 0x1c1f ;  /* 0x003c1f0008067f89 */ /* 0x000fe200000e0000 */
[-C--:B------:R-:W-:Y:S02]  /*edf0*/  ISETP.GE.OR P2, PT, R11, R44.reuse, P0 ;  /* 0x0000002c0b00720c */ /* 0x080fe40000746670 */
[----:B------:R-:W-:Y:S01]  /*ee00*/  ISETP.GE.OR P0, PT, R25, R44, P0 ;  /* 0x0000002c1900720c */ /* 0x000fe20000706670 */
[----:B------:R-:W1:Y:S10]  /*ee10*/  SHFL.IDX PT, R7, R9, 0x1, 0x1c1f ;  /* 0x003c1f0009077f89 */ /* 0x000e7400000e0000 */
[----:B0-----:R0:W-:Y:S04]  /*ee20*/  @!P2 ST.E desc[UR52][R4.64], R21 ;  /* 0x000000150400a985 */ /* 0x0011e8000c101934 */
[----:B-1----:R0:W-:Y:S01]  /*ee30*/  @!P0 ST.E desc[UR52][R6.64], R20 ;  /* 0x0000001406008985 */ /* 0x0021e2000c101934 */
[----:B------:R-:W-:-:S13]  /*ee40*/  PLOP3.LUT P0, PT, PT, PT, UP1, 0x80, 0x0 ;  /* 0x000000000000781c */ /* 0x000fda0003f0f018 */
[----:B0-----:R-:W-:Y:S05]  /*ee50*/  @P0 BRA `(.L_x_1256) ;  /* 0x00000008008c0947 */ /* 0x001fea0003800000 */
[----:B------:R-:W-:Y:S01]  /*ee60*/  IMAD R3, R198, 0x40, R18 ;  /* 0x00000040c6037824 */ /* 0x000fe200078e0212 */
[----:B------:R-:W0:Y:S01]  /*ee70*/  @P1 LDC R20, c[0x0][0xbec] ;  /* 0x0002fb00ff141b82 */ /* 0x000e220000000800 */
[----:B------:R-:W-:Y:S02]  /*ee80*/  ULDC.64 UR12, c[0x0][0xaa0] ;  /* 0x0002a800000c7ab9 */ /* 0x000fe40000000a00 */
[----:B------:R-:W-:-:S03]  /*ee90*/  IMAD.WIDE R32, R3, 0x2, R32 ;  /* 0x0000000203207825 */ /* 0x000fc600078e0220 */
[C---:B------:R-:W-:Y:S01]  /*eea0*/  IADD3 R9, P6, R32.reuse, 0x1000, RZ ;  /* 0x0000100020097810 */ /* 0x040fe20007fde0ff */
[----:B------:R-:W-:Y:S01]  /*eeb0*/  UIMAD UR9, UR14, UR12, URZ ;  /* 0x0000000c0e0972a4 */ /* 0x000fe2000f8e023f */
[C---:B------:R-:W-:Y:S02]  /*eec0*/  IADD3 R13, P5, R32.reuse, 0x2000, RZ ;  /* 0x00002000200d7810 */ /* 0x040fe40007fbe0ff */
[----:B------:R-:W-:Y:S01]  /*eed0*/  LOP3.LUT R8, R9, 0x380, RZ, 0xc0, !PT ;  /* 0x0000038009087812 */ /* 0x000fe200078ec0ff */
[----:B------:R-:W-:Y:S01]  /*eee0*/  UIMAD.WIDE.U32 UR10, UR4, UR12, URZ ;  /* 0x0000000c040a72a5 */ /* 0x000fe2000f8e003f */
[----:B------:R-:W-:Y:S02]  /*eef0*/  IADD3 R25, P4, R32, 0x3000, RZ ;  /* 0x0000300020197810 */ /* 0x000fe40007f9e0ff */
[----:B------:R-:W-:Y:S01]  /*ef00*/  SHF.R.U64 R8, R8, 0x3, RZ ;  /* 0x0000000308087819 */ /* 0x000fe200000012ff */
[----:B------:R-:W-:Y:S01]  /*ef10*/  UIMAD UR9, UR4, UR13, UR9 ;  /* 0x0000000d040972a4 */ /* 0x000fe2000f8e0209 */
[----:B------:R-:W-:-:S02]  /*ef20*/  IADD3 R29, P3, R32, 0x4000, RZ ;  /* 0x00004000201d7810 */ /* 0x000fc40007f7e0ff */
[----:B------:R-:W-:Y:S01]  /*ef30*/  LOP3.LUT R8, R8, R9, RZ, 0x3c, !PT ;  /* 0x0000000908087212 */ /* 0x000fe200078e3cff */
[--C-:B------:R-:W-:Y:S01]  /*ef40*/  IMAD.X R9, RZ, RZ, R33.reuse, P6 ;  /* 0x000000ffff097224 */ /* 0x100fe200030e0621 */
[C---:B------:R-:W-:Y:S01]  /*ef50*/  IADD3 R3, P6, R32.reuse, 0x7000, RZ ;  /* 0x0000700020037810 */ /* 0x040fe20007fde0ff */
[----:B------:R-:W-:Y:S01]  /*ef60*/  UIADD3 UR11, UR11, UR9, URZ ;  /* 0x000000090b0b7290 */ /* 0x000fe2000fffe03f */
[C---:B------:R-:W-:Y:S01]  /*ef70*/  IADD3 R35, P2, R32.reuse, 0x5000, RZ ;  /* 0x0000500020237810 */ /* 0x040fe20007f5e0ff */
[----:B------:R-:W-:Y:S01]  /*ef80*/  ULDC.64 UR12, c[0x0][0xae8] ;  /* 0x0002ba00000c7ab9 */ /* 0x000fe20000000a00 */
[----:B------:R-:W-:Y:S01]  /*ef90*/  LOP3.LUT R2, R3, 0x380, RZ, 0xc0, !PT ;  /* 0x0000038003027812 */ /* 0x000fe200078ec0ff */
[----:B------:R-:W-:Y:S01]  /*efa0*/  USHF.R.S32.HI UR4, URZ, 0x1f, UR8 ;  /* 0x0000001f3f047899 */ /* 0x000fe20008011408 */
[----:B------:R-:W-:Y:S01]  /*efb0*/  IADD3 R37, P0, R32, 0x6000, RZ ;  /* 0x0000600020257810 */ /* 0x000fe20007f1e0ff */
[----:B------:R-:W-:Y:S01]  /*efc0*/  IMAD.X R41, RZ, RZ, R33, P6 ;  /* 0x000000ffff297224 */ /* 0x000fe200030e0621 */
[----:B------:R-:W-:Y:S01]  /*efd0*/  SHF.R.U64 R2, R2, 0x3, RZ ;  /* 0x0000000302027819 */ /* 0x000fe200000012ff */
[----:B------:R-:W-:Y:S01]  /*efe0*/  UIMAD.WIDE.U32 UR10, UR42, UR12, UR10 ;  /* 0x0000000c2a0a72a5 */ /* 0x000fe2000f8e000a */
[----:B------:R-:W-:Y:S01]  /*eff0*/  LOP3.LUT R12, R13, 0x380, RZ, 0xc0, !PT ;  /* 0x000003800d0c7812 */ /* 0x000fe200078ec0ff */
[----:B------:R-:W5:Y:S01]  /*f000*/  LD.E.128 R8, desc[UR52][R8.64] ;  /* 0x0000003408087980 */ /* 0x000f62000c101d00 */
[----:B------:R-:W-:-:S02]  /*f010*/  LOP3.LUT R40, R2, R3, RZ, 0x3c, !PT ;  /* 0x0000000302287212 */ /* 0x000fc400078e3cff */
[----:B------:R-:W1:Y:S01]  /*f020*/  @P1 LDC R3, c[0x0][0xbf0] ;  /* 0x0002fc00ff031b82 */ /* 0x000e620000000800 */
[----:B------:R-:W-:Y:S01]  /*f030*/  IMAD R2, R22, 0x20, R198 ;  /* 0x0000002016027824 */ /* 0x000fe200078e02c6 */
[----:B------:R-:W-:Y:S01]  /*f040*/  UIMAD UR11, UR42, UR13, UR11 ;  /* 0x0000000d2a0b72a4 */ /* 0x000fe2000f8e020b */
[----:B------:R-:W-:Y:S01]  /*f050*/  LOP3.LUT R24, R25, 0x380, RZ, 0xc0, !PT ;  /* 0x0000038019187812 */ /* 0x000fe200078ec0ff */
[----:B------:R-:W5:Y:S01]  /*f060*/  LD.E.128 R40, desc[UR52][R40.64] ;  /* 0x0000003428287980 */ /* 0x000f62000c101d00 */
[----:B------:R-:W-:Y:S01]  /*f070*/  VIADD R47, R2, UR37 ;  /* 0x00000025022f7c36 */ /* 0x000fe20008000000 */
[----:B------:R-:W-:Y:S01]  /*f080*/  ULDC.64 UR12, c[0x0][0xaf0] ;  /* 0x0002bc00000c7ab9 */ /* 0x000fe20000000a00 */
[----:B------:R-:W-:Y:S01]  /*f090*/  LOP3.LUT R28, R29, 0x380, RZ, 0xc0, !PT ;  /* 0x000003801d1c7812 */ /* 0x000fe200078ec0ff */
[----:B------:R-:W-:Y:S01]  /*f0a0*/  UIMAD UR4, UR4, UR12, URZ ;  /* 0x0000000c040472a4 */ /* 0x000fe2000f8e023f */
[----:B0-----:R-:W-:Y:S01]  /*f0b0*/  @P1 IMAD.HI.U32 R2, R47, R20, RZ ;  /* 0x000000142f021227 */ /* 0x001fe200078e00ff */
[----:B------:R-:W-:-:S02]  /*f0c0*/  LOP3.LUT R34, R35, 0x380, RZ, 0xc0, !PT ;  /* 0x0000038023227812 */ /* 0x000fc400078ec0ff */
[----:B------:R-:W-:Y:S02]  /*f0d0*/  LOP3.LUT R36, R37, 0x380, RZ, 0xc0, !PT ;  /* 0x0000038025247812 */ /* 0x000fe400078ec0ff */
[----:B------:R-:W-:Y:S01]  /*f0e0*/  LOP3.LUT R5, R32, 0x380, RZ, 0xc0, !PT ;  /* 0x0000038020057812 */ /* 0x000fe200078ec0ff */
[----:B------:R-:W-:Y:S01]  /*f0f0*/  IMAD.MOV.U32 R21, RZ, RZ, R47 ;  /* 0x000000ffff157224 */ /* 0x000fe200078e002f */
[----:B------:R-:W-:Y:S01]  /*f100*/  SHF.R.U64 R12, R12, 0x3, RZ ;  /* 0x000000030c0c7819 */ /* 0x000fe200000012ff */
[----:B------:R-:W-:Y:S01]  /*f110*/  UIMAD UR4, UR8, UR13, UR4 ;  /* 0x0000000d080472a4 */ /* 0x000fe2000f8e0204 */
[----:B------:R-:W-:Y:S01]  /*f120*/  SHF.R.U64 R24, R24, 0x3, RZ ;  /* 0x0000000318187819 */ /* 0x000fe200000012ff */
[----:B------:R-:W-:Y:S01]  /*f130*/  UIMAD.WIDE.U32 UR8, UR8, UR12, UR10 ;  /* 0x0000000c080872a5 */ /* 0x000fe2000f8e000a */
[----:B------:R-:W-:Y:S02]  /*f140*/  SHF.R.U64 R28, R28, 0x3, RZ ;  /* 0x000000031c1c7819 */ /* 0x000fe400000012ff */
[----:B------:R-:W-:-:S02]  /*f150*/  SHF.R.U64 R34, R34, 0x3, RZ ;  /* 0x0000000322227819 */ /* 0x000fc400000012ff */
[----:B------:R-:W-:Y:S02]  /*f160*/  SHF.R.U64 R36, R36, 0x3, RZ ;  /* 0x0000000324247819 */ /* 0x000fe400000012ff */
[----:B------:R-:W-:Y:S02]  /*f170*/  SHF.R.U64 R5, R5, 0x3, RZ ;  /* 0x0000000305057819 */ /* 0x000fe400000012ff */
[----:B-1----:R-:W-:Y:S01]  /*f180*/  @P1 SHF.R.U32.HI R21, RZ, R3, R2 ;  /* 0x00000003ff151219 */ /* 0x002fe20000011602 */
[----:B------:R-:W-:Y:S01]  /*f190*/  UIADD3 UR4, UR9, UR4, URZ ;  /* 0x0000000409047290 */ /* 0x000fe2000fffe03f */
        /* <DEDUP_REMOVED lines=11> */
[----:B------:R-:W-:Y:S01]  /*f250*/  IMAD.MOV.U32 R5, RZ, RZ, R33 ;  /* 0x000000ffff057224 */ /* 0x000fe200078e0021 */
[--C-:B------:R-:W-:Y:S01]  /*f260*/  SHF.R.S32.HI R20, RZ, 0x1f, R21.reuse ;  /* 0x0000001fff147819 */ /* 0x100fe20000011415 */
[----:B------:R-:W-:Y:S01]  /*f270*/  IMAD.MOV R46, RZ, RZ, -R21 ;  /* 0x000000ffff2e7224 */ /* 0x000fe200078e0a15 */
[----:B------:R-:W-:Y:S01]  /*f280*/  ULDC.64 UR10, c[0x0][0xae0] ;  /* 0x0002b800000a7ab9 */ /* 0x000fe20000000a00 */
[----:B------:R-:W-:Y:S01]  /*f290*/  IMAD.U32 R3, RZ, RZ, UR9 ;  /* 0x00000009ff037e24 */ /* 0x000fe2000f8e00ff */
[----:B------:R-:W5:Y:S01]  /*f2a0*/  LD.E.128 R12, desc[UR52][R12.64] ;  /* 0x000000340c0c7980 */ /* 0x000f62000c101d00 */
[----:B------:R-:W-:-:S02]  /*f2b0*/  IMAD R20, R20, UR10, RZ ;  /* 0x0000000a14147c24 */ /* 0x000fc4000f8e02ff */
[----:B------:R-:W-:Y:S01]  /*f2c0*/  IMAD R45, R45, R46, R47 ;  /* 0x0000002e2d2d7224 */ /* 0x000fe200078e022f */
[----:B------:R-:W5:Y:S01]  /*f2d0*/  LD.E.128 R4, desc[UR52][R4.64] ;  /* 0x0000003404047980 */ /* 0x000f62000c101d00 */
[----:B------:R-:W-:Y:S01]  /*f2e0*/  IMAD.U32 R2, RZ, RZ, UR8 ;  /* 0x00000008ff027e24 */ /* 0x000fe2000f8e00ff */
[----:B------:R-:W-:Y:S01]  /*f2f0*/  ULDC.64 UR8, c[0x0][0xad8] ;  /* 0x0002b60000087ab9 */ /* 0x000fe20000000a00 */
[----:B------:R-:W-:Y:S01]  /*f300*/  IMAD.U32 R3, RZ, RZ, UR4 ;  /* 0x00000004ff037e24 */ /* 0x000fe2000f8e00ff */
[----:B------:R-:W5:Y:S01]  /*f310*/  LD.E.128 R24, desc[UR52][R24.64] ;  /* 0x0000003418187980 */ /* 0x000f62000c101d00 */
[----:B------:R-:W-:-:S03]  /*f320*/  IMAD R47, R21, UR11, R20 ;  /* 0x0000000b152f7c24 */ /* 0x000fc6000f8e0214 */
[----:B------:R-:W5:Y:S01]  /*f330*/  LD.E.128 R28, desc[UR52][R28.64] ;  /* 0x000000341c1c7980 */ /* 0x000f62000c101d00 */
[----:B------:R-:W-:-:S03]  /*f340*/  SHF.R.S32.HI R20, RZ, 0x1f, R45 ;  /* 0x0000001fff147819 */ /* 0x000fc6000001142d */
[----:B------:R-:W5:Y:S04]  /*f350*/  LD.E.128 R32, desc[UR52][R34.64] ;  /* 0x0000003422207980 */ /* 0x000f68000c101d00 */
[----:B------:R-:W5:Y:S01]  /*f360*/  LD.E.128 R36, desc[UR52][R36.64] ;  /* 0x0000003424247980 */ /* 0x000f62000c101d00 */
[----:B------:R-:W-:Y:S01]  /*f370*/  IMAD.WIDE.U32 R2, R21, UR10, R2 ;  /* 0x0000000a15027c25 */ /* 0x000fe2000f8e0002 */
[----:B------:R-:W-:Y:S01]  /*f380*/  @!PT LDS RZ, [RZ] ;  /* 0x00000000fffff984 */ /* 0x000fe20000000800 */
[----:B------:R-:W-:Y:S01]  /*f390*/  @!PT LDS RZ, [RZ] ;  /* 0x00000000fffff984 */ /* 0x000fe20000000800 */
[----:B------:R-:W-:Y:S01]  /*f3a0*/  @!PT LDS RZ, [RZ] ;  /* 0x00000000fffff984 */ /* 0x000fe20000000800 */
[----:B------:R-:W-:Y:S01]  /*f3b0*/  @!PT LDS RZ, [RZ] ;  /* 0x00000000fffff984 */ /* 0x000fe20000000800 */
[----:B------:R0:W-:Y:S06]  /*f3c0*/  MEMBAR.ALL.CTA ;  /* 0x0000000000007992 */ /* 0x0001ec0000008000 */
[----:B0-----:R-:W0:Y:S01]  /*f3d0*/  FENCE.VIEW.ASYNC.S ;  /* 0x00000000000073c6 */ /* 0x001e220000000000 */
[----:B------:R-:W-:-:S02]  /*f3e0*/  IMAD.IADD R3, R3, 0x1, R47 ;  /* 0x0000000103037824 */ /* 0x000fc400078e022f */
[----:B------:R-:W-:Y:S02]  /*f3f0*/  IMAD R20, R20, UR8, RZ ;  /* 0x0000000814147c24 */ /* 0x000fe4000f8e02ff */
[----:B------:R-:W-:Y:S02]  /*f400*/  VIADD R49, R198, UR37 ;  /* 0x00000025c6317c36 */ /* 0x000fe40008000000 */
[C---:B------:R-:W-:Y:S02]  /*f410*/  IMAD R47, R45.reuse, UR9, R20 ;  /* 0x000000092d2f7c24 */ /* 0x040fe4000f8e0214 */
[----:B------:R-:W-:Y:S01]  /*f420*/  IMAD.WIDE.U32 R2, R45, UR8, R2 ;  /* 0x000000082d027c25 */ /* 0x000fe2000f8e0002 */
[----:B------:R-:W-:Y:S01]  /*f430*/  ISETP.GE.AND P2, PT, R49, R44, PT ;  /* 0x0000002c3100720c */ /* 0x000fe20003f46270 */
[----:B------:R-:W-:Y:S02]  /*f440*/  ULDC.64 UR8, c[0x0][0xa80] ;  /* 0x0002a00000087ab9 */ /* 0x000fe40000000a00 */
[----:B------:R-:W-:Y:S01]  /*f450*/  VIADD R0, R0, 0x28820 ;  /* 0x0002882000007836 */ /* 0x000fe20000000000 */
[----:B------:R-:W-:Y:S01]  /*f460*/  LEA R45, P3, R2, UR8, 0x1 ;  /* 0x00000008022d7c11 */ /* 0x000fe2000f8608ff */
[----:B------:R-:W-:-:S02]  /*f470*/  IMAD.IADD R3, R3, 0x1, R47 ;  /* 0x0000000103037824 */ /* 0x000fc400078e022f */
[----:B------:R-:W-:Y:S01]  /*f480*/  VIADD R21, R49, 0x20 ;  /* 0x0000002031157836 */ /* 0x000fe20000000000 */
[----:B------:R-:W-:Y:S02]  /*f490*/  PRMT R0, RZ, 0x654, R0 ;  /* 0x00000654ff007816 */ /* 0x000fe40000000000 */
[----:B------:R-:W-:Y:S02]  /*f4a0*/  LEA.HI.X R46, R2, UR9, R3, 0x1, P3 ;  /* 0x00000009022e7c11 */ /* 0x000fe400098f0c03 */
[-C--:B------:R-:W-:Y:S01]  /*f4b0*/  ISETP.GE.AND P0, PT, R21, R44.reuse, PT ;  /* 0x0000002c1500720c */ /* 0x080fe20003f06270 */
[----:B------:R-:W-:Y:S01]  /*f4c0*/  VIADD R21, R49, 0x40 ;  /* 0x0000004031157836 */ /* 0x000fe20000000000 */
[----:B0-----:R0:W-:Y:S01]  /*f4d0*/  SYNCS.ARRIVE.TRANS64.RED.A1T0 RZ, [R0+URZ], RZ ;  /* 0x000000ff00ff79a7 */ /* 0x0011e2000810043f */
[----:B------:R1:W2:Y:S01]  /*f4e0*/  SHFL.IDX PT, R20, R45, RZ, 0x181f ;  /* 0x00181fff2d147589 */ /* 0x0002a200000e0000 */
[----:B------:R-:W-:Y:S02]  /*f4f0*/  BSSY B1, `(.L_x_1257) ;  /* 0x000000d000017945 */ /* 0x000fe40003800000 */
[----:B------:R-:W-:Y:S01]  /*f500*/  ISETP.GE.AND P1, PT, R21, R44, PT ;  /* 0x0000002c1500720c */ /* 0x000fe20003f26270 */
[----:B0-----:R1:W0:Y:S01]  /*f510*/  SHFL.IDX PT, R0, R46, RZ, 0x181f ;  /* 0x00181fff2e007589 */ /* 0x00122200000e0000 */
[----:B------:R-:W-:Y:S11]  /*f520*/  @P2 BRA `(.L_x_1258) ;  /* 0x0000000000242947 */ /* 0x000ff60003800000 */
[----:B------:R-:W-:Y:S02]  /*f530*/  ULDC UR4, c[0x0][0xac8] ;  /* 0x0002b20000047ab9 */ /* 0x000fe40000000800 */
[----:B------:R-:W-:Y:S02]  /*f540*/  ISETP.GE.AND P2, PT, R18, UR4, PT ;  /* 0x0000000412007c0c */ /* 0x000fe4000bf46270 */
[----:B------:R-:W-:-:S11]  /*f550*/  ISETP.GE.AND P3, PT, R19, UR4, PT ;  /* 0x0000000413007c0c */ /* 0x000fd6000bf66270 */
[CC--:B--2---:R-:W-:Y:S02]  /*f560*/  @!P2 LEA R2, P4, R18.reuse, R20.reuse, 0x1 ;  /* 0x000000141202a211 */ /* 0x0c4fe400078808ff */
[C---:B------:R-:W-:Y:S02]  /*f570*/  @!P3 LEA R20, P5, R19.reuse, R20, 0x1 ;  /* 0x000000141314b211 */ /* 0x040fe400078a08ff */
[-C--:B0-----:R-:W-:Y:S02]  /*f580*/  @!P2 LEA.HI.X R3, R18, R0.reuse, R220, 0x1, P4 ;  /* 0x000000001203a211 */ /* 0x081fe400020f0cdc */
[----:B------:R-:W-:-:S03]  /*f590*/  @!P3 LEA.HI.X R21, R19, R0, R219, 0x1, P5 ;  /* 0x000000001315b211 */ /* 0x000fc600028f0cdb */
[----:B-----5:R3:W-:Y:S04]  /*f5a0*/  @!P2 ST.E.128 desc[UR52][R2.64], R4 ;  /* 0x000000040200a985 */ /* 0x0207e8000c101d34 */
[----:B------:R3:W-:Y:S02]  /*f5b0*/  @!P3 ST.E.128 desc[UR52][R20.64], R28 ;  /* 0x0000001c1400b985 */ /* 0x0007e4000c101d34 */
.L_x_1258:
[----:B------:R-:W-:Y:S05]  /*f5c0*/  BSYNC B1 ;  /* 0x0000000000017941 */ /* 0x000fea0003800000 */
.L_x_1257:
[----:B0-----:R0:W4:Y:S01]  /*f5d0*/  SHFL.IDX PT, R0, R46, 0x1, 0x181f ;  /* 0x00381f002e007f89 */ /* 0x00112200000e0000 */
[----:B------:R-:W-:Y:S03]  /*f5e0*/  BSSY B1, `(.L_x_1259) ;  /* 0x000000c000017945 */ /* 0x000fe60003800000 */
[----:B---3-5:R0:W3:Y:S01]  /*f5f0*/  SHFL.IDX PT, R4, R45, 0x1, 0x181f ;  /* 0x00381f002d047f89 */ /* 0x0280e200000e0000 */
[----:B------:R-:W-:Y:S05]  /*f600*/  @P0 BRA `(.L_x_1260) ;  /* 0x0000000000240947 */ /* 0x000fea0003800000 */
[----:B------:R-:W-:Y:S02]  /*f610*/  ULDC UR4, c[0x0][0xac8] ;  /* 0x0002b20000047ab9 */ /* 0x000fe40000000800 */
        /* <DEDUP_REMOVED lines=8> */
.L_x_1260:
[----:B------:R-:W-:Y:S05]  /*f6a0*/  BSYNC B1 ;  /* 0x0000000000017941 */ /* 0x000fea0003800000 */
.L_x_1259:
[----:B----4-:R4:W0:Y:S01]  /*f6b0*/  SHFL.IDX PT, R0, R46, 0x2, 0x181f ;  /* 0x00581f002e007f89 */ /* 0x01082200000e0000 */
[----:B------:R-:W-:Y:S03]  /*f6c0*/  BSSY B1, `(.L_x_1261) ;  /* 0x000000c000017945 */ /* 0x000fe60003800000 */
[----:B---3--:R4:W3:Y:S01]  /*f6d0*/  SHFL.IDX PT, R4, R45, 0x2, 0x181f ;  /* 0x00581f002d047f89 */ /* 0x0088e200000e0000 */
[----:B------:R-:W-:Y:S05]  /*f6e0*/  @P1 BRA `(.L_x_1262) ;  /* 0x0000000000241947 */ /* 0x000fea0003800000 */
[----:B------:R-:W-:Y:S02]  /*f6f0*/  ULDC UR4, c[0x0][0xac8] ;  /* 0x0002b20000047ab9 */ /* 0x000fe40000000800 */
        /* <DEDUP_REMOVED lines=8> */
.L_x_1262:
[----:B------:R-:W-:Y:S05]  /*f780*/  BSYNC B1 ;  /* 0x0000000000017941 */ /* 0x000fea0003800000 */
.L_x_1261:
[----:B0-----:R-:W-:Y:S01]  /*f790*/  VIADD R3, R49, 0x60 ;  /* 0x0000006031037836 */ /* 0x001fe20000000000 */
[----:B-1--4-:R-:W0:Y:S04]  /*f7a0*/  SHFL.IDX PT, R46, R46, 0x3, 0x181f ;  /* 0x00781f002e2e7f89 */ /* 0x012e2800000e0000 */
[----:B------:R-:W-:Y:S01]  /*f7b0*/  ISETP.GE.AND P0, PT, R3, R44, PT ;  /* 0x0000002c0300720c */ /* 0x000fe20003f06270 */
[----:B------:R-:W1:-:S12]  /*f7c0*/  SHFL.IDX PT, R45, R45, 0x3, 0x181f ;  /* 0x00781f002d2d7f89 */ /* 0x000e5800000e0000 */
[----:B------:R-:W-:Y:S05]  /*f7d0*/  @P0 BRA `(.L_x_1263) ;  /* 0x0000001800300947 */ /* 0x000fea0003800000 */
[----:B------:R-:W-:Y:S02]  /*f7e0*/  ULDC UR4, c[0x0][0xac8] ;  /* 0x0002b20000047ab9 */ /* 0x000fe40000000800 */
[----:B------:R-:W-:-:S13]  /*f7f0*/  ISETP.GE.AND P1, PT, R18, UR4, PT ;  /* 0x0000000412007c0c */ /* 0x000fda000bf26270 */
[----:B-1----:R-:W-:-:S04]  /*f800*/  @!P1 LEA R2, P0, R18, R45, 0x1 ;  /* 0x0000002d12029211 */ /* 0x002fc800078008ff */
[----:B0-----:R-:W-:Y:S02]  /*f810*/  @!P1 LEA.HI.X R3, R18, R46, R220, 0x1, P0 ;  /* 0x0000002e12039211 */ /* 0x001fe400000f0cdc */
[----:B------:R-:W-:-:S03]  /*f820*/  ISETP.GE.AND P0, PT, R19, UR4, PT ;  /* 0x0000000413007c0c */ /* 0x000fc6000bf06270 */
[----:B------:R0:W-:Y:S10]  /*f830*/  @!P1 ST.E.128 desc[UR52][R2.64], R24 ;  /* 0x0000001802009985 */ /* 0x0001f4000c101d34 */
[----:B------:R-:W-:Y:S05]  /*f840*/  @P0 BRA `(.L_x_1263) ;  /* 0x0000001800140947 */ /* 0x000fea0003800000 */
[----:B0-----:R-:W-:-:S04]  /*f850*/  LEA R2, P0, R19, R45, 0x1 ;  /* 0x0000002d13027211 */ /* 0x001fc800078008ff */
[----:B------:R-:W-:-:S05]  /*f860*/  LEA.HI.X R3, R19, R46, R219, 0x1, P0 ;  /* 0x0000002e13037211 */ /* 0x000fca00000f0cdb */
[----:B------:R0:W-:Y:S01]  /*f870*/  ST.E.128 desc[UR52][R2.64], R40 ;  /* 0x0000002802007985 */ /* 0x0001e2000c101d34 */
[----:B------:R-:W-:Y:S05]  /*f880*/  BRA `(.L_x_1263) ;  /* 0x0000001800047947 */ /* 0x000fea0003800000 */
.L_x_1256:
[----:B------:R-:W-:Y:S01]  /*f890*/  ULDC.64 UR12, c[0x0][0xb08] ;  /* 0x0002c200000c7ab9 */ /* 0x000fe20000000a00 */
[----:B------:R-:W0:Y:S01]  /*f8a0*/  @P1 LDC R4, c[0x0][0xbec] ;  /* 0x0002fb00ff041b82 */ /* 0x000e220000000800 */
[----:B------:R-:W-:Y:S01]  /*f8b0*/  UIMAD UR9, UR14, UR12, URZ ;  /* 0x0000000c0e0972a4 */ /* 0x000fe2000f8e023f */
[----:B------:R-:W-:Y:S01]  /*f8c0*/  IMAD.MOV.U32 R7, RZ, RZ, R13 ;  /* 0x000000ffff077224 */ /* 0x000fe200078e000d */
[----:B------:R-:W-:Y:S01]  /*f8d0*/  UIMAD.WIDE.U32 UR10, UR4, UR12, URZ ;  /* 0x0000000c040a72a5 */ /* 0x000fe2000f8e003f */
[----:B------:R-:W-:Y:S01]  /*f8e0*/  ISETP.GE.AND P0, PT, R11, R44, PT ;  /* 0x0000002c0b00720c */ /* 0x000fe20003f06270 */
[----:B------:R-:W-:Y:S01]  /*f8f0*/  UIMAD UR9, UR4, UR13, UR9 ;  /* 0x0000000d040972a4 */ /* 0x000fe2000f8e0209 */
[----:B------:R-:W-:Y:S01]  /*f900*/  BSSY B1, `(.L_x_1264) ;  /* 0x000006c000017945 */ /* 0x000fe20003800000 */
[----:B------:R-:W-:Y:S01]  /*f910*/  USHF.R.S32.HI UR4, URZ, 0x1f, UR8 ;  /* 0x0000001f3f047899 */ /* 0x000fe20008011408 */
[----:B------:R-:W1:Y:S01]  /*f920*/  @P1 LDC R5, c[0x0][0xbf0] ;  /* 0x0002fc00ff051b82 */ /* 0x000e620000000800 */
[----:B------:R-:W-:Y:S01]  /*f930*/  UIADD3 UR11, UR11, UR9, URZ ;  /* 0x000000090b0b7290 */ /* 0x000fe2000fffe03f */
[----:B------:R-:W-:-:S03]  /*f940*/  ULDC.64 UR12, c[0x0][0xb38] ;  /* 0x0002ce00000c7ab9 */ /* 0x000fc60000000a00 */
[----:B------:R-:W-:-:S04]  /*f950*/  UIMAD.WIDE.U32 UR10, UR42, UR12, UR10 ;  /* 0x0000000c2a0a72a5 */ /* 0x000fc8000f8e000a */
[----:B------:R-:W-:-:S03]  /*f960*/  UIMAD UR11, UR42, UR13, UR11 ;  /* 0x0000000d2a0b72a4 */ /* 0x000fc6000f8e020b */
[----:B------:R-:W-:Y:S02]  /*f970*/  ULDC.64 UR12, c[0x0][0xb40] ;  /* 0x0002d000000c7ab9 */ /* 0x000fe40000000a00 */
[----:B------:R-:W-:Y:S01]  /*f980*/  UIMAD UR4, UR4, UR12, URZ ;  /* 0x0000000c040472a4 */ /* 0x000fe2000f8e023f */
[----:B0-----:R-:W-:-:S03]  /*f990*/  @P1 IMAD.HI.U32 R4, R13, R4, RZ ;  /* 0x000000040d041227 */ /* 0x001fc600078e00ff */
[----:B------:R-:W-:Y:S02]  /*f9a0*/  UIMAD UR4, UR8, UR13, UR4 ;  /* 0x0000000d080472a4 */ /* 0x000fe4000f8e0204 */
[----:B------:R-:W-:-:S03]  /*f9b0*/  UIMAD.WIDE.U32 UR8, UR8, UR12, UR10 ;  /* 0x0000000c080872a5 */ /* 0x000fc6000f8e000a */
[----:B------:R-:W-:Y:S01]  /*f9c0*/  ULDC.64 UR10, c[0x0][0xb48] ;  /* 0x0002d200000a7ab9 */ /* 0x000fe20000000a00 */
[----:B------:R-:W-:Y:S01]  /*f9d0*/  UIADD3 UR9, UR9, UR4, URZ ;  /* 0x0000000409097290 */ /* 0x000fe2000fffe03f */
[----:B-1----:R-:W-:-:S03]  /*f9e0*/  @P1 SHF.R.U32.HI R7, RZ, R5, R4 ;  /* 0x00000005ff071219 */ /* 0x002fc60000011604 */
[----:B------:R-:W-:Y:S01]  /*f9f0*/  UIMAD.WIDE.U32 UR8, UR39, UR10, UR8 ;  /* 0x0000000a270872a5 */ /* 0x000fe2000f8e0008 */
[--C-:B------:R-:W-:Y:S01]  /*fa00*/  SHF.R.S32.HI R4, RZ, 0x1f, R7.reuse ;  /* 0x0000001fff047819 */ /* 0x100fe20000011407 */
[----:B------:R-:W-:Y:S02]  /*fa10*/  IMAD.MOV R6, RZ, RZ, -R7 ;  /* 0x000000ffff067224 */ /* 0x000fe400078e0a07 */
[----:B------:R-:W-:Y:S02]  /*fa20*/  UIMAD UR39, UR39, UR11, UR9 ;  /* 0x0000000b272772a4 */ /* 0x000fe4000f8e0209 */
[----:B------:R-:W-:Y:S01]  /*fa30*/  IMAD R45, R45, R6, R13 ;  /* 0x000000062d2d7224 */ /* 0x000fe200078e020d */
[----:B------:R-:W-:Y:S01]  /*fa40*/  ULDC.64 UR10, c[0x0][0xb30] ;  /* 0x0002cc00000a7ab9 */ /* 0x000fe20000000a00 */
[----:B------:R-:W-:Y:S02]  /*fa50*/  IMAD.U32 R5, RZ, RZ, UR9 ;  /* 0x00000009ff057e24 */ /* 0x000fe4000f8e00ff */
[----:B------:R-:W-:-:S02]  /*fa60*/  IMAD R6, R4, UR10, RZ ;  /* 0x0000000a04067c24 */ /* 0x000fc4000f8e02ff */
[----:B------:R-:W-:Y:S01]  /*fa70*/  IMAD.U32 R4, RZ, RZ, UR8 ;  /* 0x00000008ff047e24 */ /* 0x000fe2000f8e00ff */
[----:B------:R-:W-:Y:S01]  /*fa80*/  ULDC.64 UR8, c[0x0][0xb28] ;  /* 0x0002ca0000087ab9 */ /* 0x000fe20000000a00 */
[----:B------:R-:W-:Y:S02]  /*fa90*/  IMAD.U32 R5, RZ, RZ, UR39 ;  /* 0x00000027ff057e24 */ /* 0x000fe4000f8e00ff */
[C---:B------:R-:W-:Y:S01]  /*faa0*/  IMAD R9, R7.reuse, UR11, R6 ;  /* 0x0000000b07097c24 */ /* 0x040fe2000f8e0206 */
[----:B------:R-:W-:Y:S01]  /*fab0*/  SHF.R.S32.HI R6, RZ, 0x1f, R45 ;  /* 0x0000001fff067819 */ /* 0x000fe2000001142d */
[----:B------:R-:W-:-:S04]  /*fac0*/  IMAD.WIDE.U32 R4, R7, UR10, R4 ;  /* 0x0000000a07047c25 */ /* 0x000fc8000f8e0004 */
[----:B------:R-:W-:Y:S02]  /*fad0*/  IMAD R6, R6, UR8, RZ ;  /* 0x0000000806067c24 */ /* 0x000fe4000f8e02ff */
[----:B------:R-:W-:Y:S02]  /*fae0*/  IMAD.IADD R5, R5, 0x1, R9 ;  /* 0x0000000105057824 */ /* 0x000fe400078e0209 */
[C---:B------:R-:W-:Y:S02]  /*faf0*/  IMAD R7, R45.reuse, UR9, R6 ;  /* 0x000000092d077c24 */ /* 0x040fe4000f8e0206 */
[----:B------:R-:W-:Y:S01]  /*fb00*/  IMAD.WIDE.U32 R4, R45, UR8, R4 ;  /* 0x000000082d047c25 */ /* 0x000fe2000f8e0004 */
[----:B------:R-:W-:-:S03]  /*fb10*/  ULDC.64 UR8, c[0x0][0xb00] ;  /* 0x0002c00000087ab9 */ /* 0x000fc60000000a00 */
[----:B------:R-:W-:Y:S01]  /*fb20*/  VIADD R6, R0, 0x28820 ;  /* 0x0002882000067836 */ /* 0x000fe20000000000 */
[----:B------:R-:W-:Y:S01]  /*fb30*/  LEA R0, P1, R4, UR8, 0x2 ;  /* 0x0000000804007c11 */ /* 0x000fe2000f8210ff */
[----:B------:R-:W-:-:S03]  /*fb40*/  IMAD.IADD R5, R5, 0x1, R7 ;  /* 0x0000000105057824 */ /* 0x000fc600078e0207 */
[----:B------:R-:W-:Y:S01]  /*fb50*/  PRMT R6, RZ, 0x654, R6 ;  /* 0x00000654ff067816 */ /* 0x000fe20000000006 */
[----:B------:R0:W1:Y:S01]  /*fb60*/  SHFL.IDX PT, R24, R0, RZ, 0x1c1f ;  /* 0x001c1fff00187589 */ /* 0x00006200000e0000 */
[----:B------:R-:W-:Y:S02]  /*fb70*/  LEA.HI.X R20, R4, UR9, R5, 0x2, P1 ;  /* 0x0000000904147c11 */ /* 0x000fe400088f1405 */
[----:B------:R0:W-:Y:S03]  /*fb80*/  SYNCS.ARRIVE.TRANS64.RED.A1T0 RZ, [R6+URZ], RZ ;  /* 0x000000ff06ff79a7 */ /* 0x0001e6000810043f */
[----:B------:R0:W2:Y:S01]  /*fb90*/  SHFL.IDX PT, R21, R20, RZ, 0x1c1f ;  /* 0x001c1fff14157589 */ /* 0x0000a200000e0000 */
[----:B------:R-:W-:Y:S05]  /*fba0*/  @P0 BRA `(.L_x_1265) ;  /* 0x0000000400040947 */ /* 0x000fea0003800000 */
[----:B------:R-:W-:Y:S02]  /*fbb0*/  ULDC UR4, c[0x0][0xac8] ;  /* 0x0002b20000047ab9 */ /* 0x000fe40000000800 */
[----:B------:R-:W-:Y:S02]  /*fbc0*/  ISETP.GE.AND P3, PT, R16, UR4, PT ;  /* 0x0000000410007c0c */ /* 0x000fe4000bf66270 */
[----:B------:R-:W-:Y:S02]  /*fbd0*/  ISETP.GE.AND P2, PT, R197, UR4, PT ;  /* 0x00000004c5007c0c */ /* 0x000fe4000bf46270 */
[----:B------:R-:W-:Y:S02]  /*fbe0*/  ISETP.GE.AND P1, PT, R196, UR4, PT ;  /* 0x00000004c4007c0c */ /* 0x000fe4000bf26270 */
[----:B------:R-:W-:-:S07]  /*fbf0*/  ISETP.GE.AND P0, PT, R195, UR4, PT ;  /* 0x00000004c3007c0c */ /* 0x000fce000bf06270 */
[CC--:B-1----:R-:W-:Y:S02]  /*fc00*/  @!P3 LEA R4, P4, R16.reuse, R24.reuse, 0x2 ;  /* 0x000000181004b211 */ /* 0x0c2fe400078810ff */
[-C--:B0-----:R-:W-:Y:S02]  /*fc10*/  @!P2 LEA R6, P6, R197, R24.reuse, 0x2 ;  /* 0x00000018c506a211 */ /* 0x081fe400078c10ff */
[----:B--2---:R-:W-:Y:S02]  /*fc20*/  @!P3 LEA.HI.X R5, R16, R21, R215, 0x2, P4 ;  /* 0x000000151005b211 */ /* 0x004fe400020f14d7 */
[----:B------:R-:W-:Y:S02]  /*fc30*/  ISETP.GE.AND P4, PT, R193, UR4, PT ;  /* 0x00000004c1007c0c */ /* 0x000fe4000bf86270 */
[----:B------:R-:W-:Y:S01]  /*fc40*/  @!P1 LEA R8, P5, R196, R24, 0x2 ;  /* 0x00000018c4089211 */ /* 0x000fe200078a10ff */
[----:B------:R0:W-:Y:S01]  /*fc50*/  @!P3 ST.E.64 desc[UR52][R4.64], R88 ;  /* 0x000000580400b985 */ /* 0x0001e2000c101b34 */
[----:B------:R-:W-:-:S02]  /*fc60*/  ISETP.GE.AND P3, PT, R194, UR4, PT ;  /* 0x00000004c2007c0c */ /* 0x000fc4000bf66270 */
[-C--:B------:R-:W-:Y:S02]  /*fc70*/  @!P2 LEA.HI.X R7, R197, R21.reuse, R214, 0x2, P6 ;  /* 0x00000015c507a211 */ /* 0x080fe400030f14d6 */
[C---:B------:R-:W-:Y:S02]  /*fc80*/  @!P0 LEA R10, P6, R195.reuse, R24, 0x2 ;  /* 0x00000018c30a8211 */ /* 0x040fe400078c10ff */
[-C--:B------:R-:W-:Y:S01]  /*fc90*/  @!P1 LEA.HI.X R9, R196, R21.reuse, R213, 0x2, P5 ;  /* 0x00000015c4099211 */ /* 0x080fe200028f14d5 */
[----:B------:R1:W-:Y:S01]  /*fca0*/  @!P2 ST.E.64 desc[UR52][R6.64], R92 ;  /* 0x0000005c0600a985 */ /* 0x0003e2000c101b34 */
[----:B------:R-:W-:Y:S02]  /*fcb0*/  ISETP.GE.AND P5, PT, R192, UR4, PT ;  /* 0x00000004c0007c0c */ /* 0x000fe4000bfa6270 */
[----:B------:R-:W-:Y:S01]  /*fcc0*/  @!P0 LEA.HI.X R11, R195, R21, R212, 0x2, P6 ;  /* 0x00000015c30b8211 */ /* 0x000fe200030f14d4 */
[----:B------:R2:W-:Y:S01]  /*fcd0*/  @!P1 ST.E.64 desc[UR52][R8.64], R96 ;  /* 0x0000006008009985 */ /* 0x0005e2000c101b34 */
[----:B------:R-:W-:-:S02]  /*fce0*/  ISETP.GE.AND P2, PT, R191, UR4, PT ;  /* 0x00000004bf007c0c */ /* 0x000fc4000bf46270 */
[-C--:B0-----:R-:W-:Y:S01]  /*fcf0*/  @!P3 LEA R4, P6, R194, R24.reuse, 0x2 ;  /* 0x00000018c204b211 */ /* 0x081fe200078c10ff */
[----:B------:R0:W-:Y:S01]  /*fd00*/  @!P0 ST.E.64 desc[UR52][R10.64], R100 ;  /* 0x000000640a008985 */ /* 0x0001e2000c101b34 */
[C---:B------:R-:W-:Y:S02]  /*fd10*/  @!P4 LEA R12, P0, R193.reuse, R24, 0x2 ;  /* 0x00000018c10cc211 */ /* 0x040fe400078010ff */
[----:B------:R-:W-:Y:S02]  /*fd20*/  ISETP.GE.AND P1, PT, R190, UR4, PT ;  /* 0x00000004be007c0c */ /* 0x000fe4000bf26270 */
[-C--:B------:R-:W-:Y:S02]  /*fd30*/  @!P4 LEA.HI.X R13, R193, R21.reuse, R210, 0x2, P0 ;  /* 0x00000015c10dc211 */ /* 0x080fe400000f14d2 */
[----:B------:R-:W-:Y:S02]  /*fd40*/  @!P3 LEA.HI.X R5, R194, R21, R211, 0x2, P6 ;  /* 0x00000015c205b211 */ /* 0x000fe400030f14d3 */
[----:B------:R-:W-:-:S02]  /*fd50*/  ISETP.GE.AND P0, PT, R189, UR4, PT ;  /* 0x00000004bd007c0c */ /* 0x000fc4000bf06270 */
[-C--:B------:R-:W-:Y:S01]  /*fd60*/  @!P5 LEA R14, P6, R192, R24.reuse, 0x2 ;  /* 0x00000018c00ed211 */ /* 0x080fe200078c10ff */
[----:B------:R3:W-:Y:S01]  /*fd70*/  @!P3 ST.E.64 desc[UR52][R4.64], R104 ;  /* 0x000000680400b985 */ /* 0x0007e2000c101b34 */
[----:B------:R-:W-:Y:S02]  /*fd80*/  ISETP.GE.AND P3, PT, R188, UR4, PT ;  /* 0x00000004bc007c0c */ /* 0x000fe4000bf66270 */
[----:B------:R-:W-:Y:S01]  /*fd90*/  @!P5 LEA.HI.X R15, R192, R21, R209, 0x2, P6 ;  /* 0x00000015c00fd211 */ /* 0x000fe200030f14d1 */
[----:B------:R4:W-:Y:S01]  /*fda0*/  @!P4 ST.E.64 desc[UR52][R12.64], R108 ;  /* 0x0000006c0c00c985 */ /* 0x0009e2000c101b34 */
[----:B-1----:R-:W-:-:S03]  /*fdb0*/  @!P2 LEA R6, P4, R191, R24, 0x2 ;  /* 0x00000018bf06a211 */ /* 0x002fc600078810ff */
[----:B------:R-:W-:Y:S01]  /*fdc0*/  @!P5 ST.E.64 desc[UR52][R14.64], R112 ;  /* 0x000000700e00d985 */ /* 0x000fe2000c101b34 */
[CC--:B--2---:R-:W-:Y:S02]  /*fdd0*/  @!P1 LEA R8, P5, R190.reuse, R24.reuse, 0x2 ;  /* 0x00000018be089211 */ /* 0x0c4fe400078a10ff */
[-C--:B------:R-:W-:Y:S02]  /*fde0*/  @!P2 LEA.HI.X R7, R191, R21.reuse, R208, 0x2, P4 ;  /* 0x00000015bf07a211 */ /* 0x080fe400020f14d0 */
[----:B0-----:R-:W-:Y:S02]  /*fdf0*/  @!P0 LEA R10, P6, R189, R24, 0x2 ;  /* 0x00000018bd0a8211 */ /* 0x001fe400078c10ff */
[----:B------:R-:W-:Y:S01]  /*fe00*/  ISETP.GE.AND P4, PT, R187, UR4, PT ;  /* 0x00000004bb007c0c */ /* 0x000fe2000bf86270 */
[----:B------:R0:W-:Y:S01]  /*fe10*/  @!P2 ST.E.64 desc[UR52][R6.64], R116 ;  /* 0x000000740600a985 */ /* 0x0001e2000c101b34 */
[-C--:B------:R-:W-:Y:S02]  /*fe20*/  @!P1 LEA.HI.X R9, R190, R21.reuse, R207, 0x2, P5 ;  /* 0x00000015be099211 */ /* 0x080fe400028f14cf */
[----:B------:R-:W-:-:S02]  /*fe30*/  @!P0 LEA.HI.X R11, R189, R21, R206, 0x2, P6 ;  /* 0x00000015bd0b8211 */ /* 0x000fc400030f14ce */
[----:B------:R-:W-:Y:S01]  /*fe40*/  ISETP.GE.AND P2, PT, R186, UR4, PT ;  /* 0x00000004ba007c0c */ /* 0x000fe2000bf46270 */
[----:B------:R1:W-:Y:S01]  /*fe50*/  @!P1 ST.E.64 desc[UR52][R8.64], R120 ;  /* 0x0000007808009985 */ /* 0x0003e2000c101b34 */
[----:B---3--:R-:W-:Y:S02]  /*fe60*/  @!P3 LEA R4, P5, R188, R24, 0x2 ;  /* 0x00000018bc04b211 */ /* 0x008fe400078a10ff */
[----:B------:R-:W-:Y:S01]  /*fe70*/  ISETP.GE.AND P1, PT, R185, UR4, PT ;  /* 0x00000004b9007c0c */ /* 0x000fe2000bf26270 */
[----:B------:R2:W-:Y:S01]  /*fe80*/  @!P0 ST.E.64 desc[UR52][R10.64], R124 ;  /* 0x0000007c0a008985 */ /* 0x0005e2000c101b34 */
[----:B------:R-:W-:Y:S02]  /*fe90*/  ISETP.GE.AND P0, PT, R184, UR4, PT ;  /* 0x00000004b8007c0c */ /* 0x000fe4000bf06270 */
[----:B------:R-:W-:Y:S02]  /*fea0*/  @!P3 LEA.HI.X R5, R188, R21, R205, 0x2, P5 ;  /* 0x00000015bc05b211 */ /* 0x000fe400028f14cd */
[----:B------:R-:W-:-:S02]  /*feb0*/  ISETP.GE.AND P5, PT, R23, UR4, PT ;  /* 0x0000000417007c0c */ /* 0x000fc4000bfa6270 */
[CC--:B----4-:R-:W-:Y:S01]  /*fec0*/  @!P4 LEA R12, P6, R187.reuse, R24.reuse, 0x2 ;  /* 0x00000018bb0cc211 */ /* 0x0d0fe200078c10ff */
[----:B------:R3:W-:Y:S01]  /*fed0*/  @!P3 ST.E.64 desc[UR52][R4.64], R128 ;  /* 0x000000800400b985 */ /* 0x0007e2000c101b34 */
[CC--:B0-----:R-:W-:Y:S02]  /*fee0*/  @!P2 LEA R6, P3, R186.reuse, R24.reuse, 0x2 ;  /* 0x00000018ba06a211 */ /* 0x0c1fe400078610ff */
[-C--:B------:R-:W-:Y:S02]  /*fef0*/  @!P4 LEA.HI.X R13, R187, R21.reuse, R204, 0x2, P6 ;  /* 0x00000015bb0dc211 */ /* 0x080fe400030f14cc */
[-C--:B-1----:R-:W-:Y:S02]  /*ff00*/  @!P1 LEA R8, P6, R185, R24.reuse, 0x2 ;  /* 0x00000018b9089211 */ /* 0x082fe400078c10ff */
[----:B------:R-:W-:Y:S01]  /*ff10*/  @!P2 LEA.HI.X R7, R186, R21, R203, 0x2, P3 ;  /* 0x00000015ba07a211 */ /* 0x000fe200018f14cb */
[----:B------:R3:W-:Y:S01]  /*ff20*/  @!P4 ST.E.64 desc[UR52][R12.64], R132 ;  /* 0x000000840c00c985 */ /* 0x0007e2000c101b34 */
[----:B--2---:R-:W-:-:S02]  /*ff30*/  @!P0 LEA R10, P4, R184, R24, 0x2 ;  /* 0x00000018b80a8211 */ /* 0x004fc400078810ff */
        /* <DEDUP_REMOVED lines=8> */
.L_x_1265:
[----:B------:R-:W-:Y:S05]  /*ffc0*/  BSYNC B1 ;  /* 0x0000000000017941 */ /* 0x000fea0003800000 */
.L_x_1264:
[----:B------:R-:W-:Y:S01]  /*ffd0*/  ISETP.GE.AND P0, PT, R25, R44, PT ;  /* 0x0000002c1900720c */ /* 0x000fe20003f06270 */
[----:B0-----:R-:W0:Y:S04]  /*ffe0*/  SHFL.IDX PT, R20, R20, 0x1, 0x1c1f ;  /* 0x003c1f0014147f89 */ /* 0x001e2800000e0000 */
[----:B------:R-:W4:Y:S08]  /*fff0*/  SHFL.IDX PT, R0, R0, 0x1, 0x1c1f ;  /* 0x003c1f0000007f89 */ /* 0x000f3000000e0000 */
[----:B------:R-:W-:Y:S05]  /*10000*/  @P0 BRA `(.L_x_1263) ;  /* 0x0000001000240947 */ /* 0x000fea0003800000 */
[----:B------:R-:W-:Y:S02]  /*10010*/  ULDC UR4, c[0x0][0xac8] ;  /* 0x0002b20000047ab9 */ /* 0x000fe40000000800 */
[----:B------:R-:W-:Y:S02]  /*10020*/  ISETP.GE.AND P2, PT, R16, UR4, PT ;  /* 0x0000000410007c0c */ /* 0x000fe4000bf46270 */
[----:B------:R-:W-:Y:S02]  /*10030*/  ISETP.GE.AND P1, PT, R197, UR4, PT ;  /* 0x00000004c5007c0c */ /* 0x000fe4000bf26270 */
[----:B------:R-:W-:Y:S02]  /*10040*/  ISETP.GE.AND P0, PT, R196, UR4, PT ;  /* 0x00000004c4007c0c */ /* 0x000fe4000bf06270 */
[----:B------:R-:W-:Y:S02]  /*10050*/  ISETP.GE.AND P4, PT, R194, UR4, PT ;  /* 0x00000004c2007c0c */ /* 0x000fe4000bf86270 */
[----:B------:R-:W-:-:S05]  /*10060*/  ISETP.GE.AND P3, PT, R195, UR4, PT ;  /* 0x00000004c3007c0c */ /* 0x000fca000bf66270 */
[CC--:B---34-:R-:W-:Y:S02]  /*10070*/  @!P2 LEA R4, P6, R16.reuse, R0.reuse, 0x2 ;  /* 0x000000001004a211 */ /* 0x0d8fe400078c10ff */
[C---:B------:R-:W-:Y:S02]  /*10080*/  @!P1 LEA R6, P5, R197.reuse, R0, 0x2 ;  /* 0x00000000c5069211 */ /* 0x040fe400078a10ff */
[----:B0-----:R-:W-:Y:S02]  /*10090*/  @!P2 LEA.HI.X R5, R16, R20, R215, 0x2, P6 ;  /* 0x000000141005a211 */ /* 0x001fe400030f14d7 */
[----:B------:R-:W-:Y:S02]  /*100a0*/  @!P0 LEA R8, P6, R196, R0, 0x2 ;  /* 0x00000000c4088211 */ /* 0x000fe400078c10ff */
[----:B------:R-:W-:Y:S01]  /*100b0*/  @!P1 LEA.HI.X R7, R197, R20, R214, 0x2, P5 ;  /* 0x00000014c5079211 */ /* 0x000fe200028f14d6 */
[----:B------:R0:W-:Y:S01]  /*100c0*/  @!P2 ST.E.64 desc[UR52][R4.64], R2 ;  /* 0x000000020400a985 */ /* 0x0001e2000c101b34 */
[----:B------:R-:W-:-:S02]  /*100d0*/  ISETP.GE.AND P5, PT, R193, UR4, PT ;  /* 0x00000004c1007c0c */ /* 0x000fc4000bfa6270 */
[----:B------:R-:W-:Y:S01]  /*100e0*/  @!P0 LEA.HI.X R9, R196, R20, R213, 0x2, P6 ;  /* 0x00000014c4098211 */ /* 0x000fe200030f14d5 */
[----:B------:R3:W-:Y:S01]  /*100f0*/  @!P1 ST.E.64 desc[UR52][R6.64], R94 ;  /* 0x0000005e06009985 */ /* 0x0007e2000c101b34 */
[----:B------:R-:W-:Y:S02]  /*10100*/  ISETP.GE.AND P2, PT, R192, UR4, PT ;  /* 0x00000004c0007c0c */ /* 0x000fe4000bf46270 */
[-C--:B------:R-:W-:Y:S01]  /*10110*/  @!P3 LEA R10, P6, R195, R0.reuse, 0x2 ;  /* 0x00000000c30ab211 */ /* 0x080fe200078c10ff */
[----:B------:R4:W-:Y:S01]  /*10120*/  @!P0 ST.E.64 desc[UR52][R8.64], R98 ;  /* 0x0000006208008985 */ /* 0x0009e2000c101b34 */
[C---:B------:R-:W-:Y:S02]  /*10130*/  @!P4 LEA R12, P0, R194.reuse, R0, 0x2 ;  /* 0x00000000c20cc211 */ /* 0x040fe400078010ff */
[----:B------:R-:W-:Y:S02]  /*10140*/  ISETP.GE.AND P1, PT, R191, UR4, PT ;  /* 0x00000004bf007c0c */ /* 0x000fe4000bf26270 */
[----:B------:R-:W-:-:S02]  /*10150*/  @!P4 LEA.HI.X R13, R194, R20, R211, 0x2, P0 ;  /* 0x00000014c20dc211 */ /* 0x000fc400000f14d3 */
[----:B------:R-:W-:Y:S02]  /*10160*/  @!P3 LEA.HI.X R11, R195, R20, R212, 0x2, P6 ;  /* 0x00000014c30bb211 */ /* 0x000fe400030f14d4 */
[----:B------:R-:W-:Y:S02]  /*10170*/  ISETP.GE.AND P0, PT, R190, UR4, PT ;  /* 0x00000004be007c0c */ /* 0x000fe4000bf06270 */
[----:B------:R-:W-:Y:S01]  /*10180*/  @!P5 LEA R14, P6, R193, R0, 0x2 ;  /* 0x00000000c10ed211 */ /* 0x000fe200078c10ff */
[----:B------:R5:W-:Y:S01]  /*10190*/  @!P3 ST.E.64 desc[UR52][R10.64], R102 ;  /* 0x000000660a00b985 */ /* 0x000be2000c101b34 */
[----:B------:R-:W-:Y:S02]  /*101a0*/  ISETP.GE.AND P3, PT, R189, UR4, PT ;  /* 0x00000004bd007c0c */ /* 0x000fe4000bf66270 */
[----:B------:R-:W-:Y:S01]  /*101b0*/  @!P5 LEA.HI.X R15, R193, R20, R210, 0x2, P6 ;  /* 0x00000014c10fd211 */ /* 0x000fe200030f14d2 */
[----:B------:R-:W-:Y:S01]  /*101c0*/  @!P4 ST.E.64 desc[UR52][R12.64], R106 ;  /* 0x0000006a0c00c985 */ /* 0x000fe2000c101b34 */
[----:B0-----:R-:W-:-:S03]  /*101d0*/  @!P2 LEA R2, P4, R192, R0, 0x2 ;  /* 0x00000000c002a211 */ /* 0x001fc600078810ff */
[----:B------:R-:W-:Y:S01]  /*101e0*/  @!P5 ST.E.64 desc[UR52][R14.64], R110 ;  /* 0x0000006e0e00d985 */ /* 0x000fe2000c101b34 */
[C---:B------:R-:W-:Y:S02]  /*101f0*/  @!P1 LEA R4, P5, R191.reuse, R0, 0x2 ;  /* 0x00000000bf049211 */ /* 0x040fe400078a10ff */
[----:B------:R-:W-:Y:S02]  /*10200*/  @!P2 LEA.HI.X R3, R192, R20, R209, 0x2, P4 ;  /* 0x00000014c003a211 */ /* 0x000fe400020f14d1 */
[----:B---3--:R-:W-:Y:S02]  /*10210*/  @!P0 LEA R6, P6, R190, R0, 0x2 ;  /* 0x00000000be068211 */ /* 0x008fe400078c10ff */
[----:B------:R-:W-:Y:S01]  /*10220*/  ISETP.GE.AND P4, PT, R188, UR4, PT ;  /* 0x00000004bc007c0c */ /* 0x000fe2000bf86270 */
[----:B------:R0:W-:Y:S01]  /*10230*/  @!P2 ST.E.64 desc[UR52][R2.64], R114 ;  /* 0x000000720200a985 */ /* 0x0001e2000c101b34 */
[-C--:B------:R-:W-:Y:S02]  /*10240*/  @!P1 LEA.HI.X R5, R191, R20.reuse, R208, 0x2, P5 ;  /* 0x00000014bf059211 */ /* 0x080fe400028f14d0 */
[----:B------:R-:W-:-:S02]  /*10250*/  @!P0 LEA.HI.X R7, R190, R20, R207, 0x2, P6 ;  /* 0x00000014be078211 */ /* 0x000fc400030f14cf */
[----:B------:R-:W-:Y:S01]  /*10260*/  ISETP.GE.AND P2, PT, R187, UR4, PT ;  /* 0x00000004bb007c0c */ /* 0x000fe2000bf46270 */
[----:B------:R3:W-:Y:S01]  /*10270*/  @!P1 ST.E.64 desc[UR52][R4.64], R118 ;  /* 0x0000007604009985 */ /* 0x0007e2000c101b34 */
[----:B----4-:R-:W-:Y:S02]  /*10280*/  @!P3 LEA R8, P5, R189, R0, 0x2 ;  /* 0x00000000bd08b211 */ /* 0x010fe400078a10ff */
[----:B------:R-:W-:Y:S01]  /*10290*/  ISETP.GE.AND P1, PT, R186, UR4, PT ;  /* 0x00000004ba007c0c */ /* 0x000fe2000bf26270 */
[----:B------:R4:W-:Y:S01]  /*102a0*/  @!P0 ST.E.64 desc[UR52][R6.64], R122 ;  /* 0x0000007a06008985 */ /* 0x0009e2000c101b34 */
[----:B------:R-:W-:Y:S02]  /*102b0*/  ISETP.GE.AND P0, PT, R185, UR4, PT ;  /* 0x00000004b9007c0c */ /* 0x000fe4000bf06270 */
[----:B------:R-:W-:Y:S02]  /*102c0*/  @!P3 LEA.HI.X R9, R189, R20, R206, 0x2, P5 ;  /* 0x00000014bd09b211 */ /* 0x000fe400028f14ce */
[----:B------:R-:W-:-:S02]  /*102d0*/  ISETP.GE.AND P5, PT, R184, UR4, PT ;  /* 0x00000004b8007c0c */ /* 0x000fc4000bfa6270 */
[CC--:B-----5:R-:W-:Y:S01]  /*102e0*/  @!P4 LEA R10, P6, R188.reuse, R0.reuse, 0x2 ;  /* 0x00000000bc0ac211 */ /* 0x0e0fe200078c10ff */
[----:B------:R1:W-:Y:S01]  /*102f0*/  @!P3 ST.E.64 desc[UR52][R8.64], R126 ;  /* 0x0000007e0800b985 */ /* 0x0003e2000c101b34 */
[C---:B0-----:R-:W-:Y:S02]  /*10300*/  @!P2 LEA R2, P3, R187.reuse, R0, 0x2 ;  /* 0x00000000bb02a211 */ /* 0x041fe400078610ff */
[----:B------:R-:W-:Y:S02]  /*10310*/  @!P4 LEA.HI.X R11, R188, R20, R205, 0x2, P6 ;  /* 0x00000014bc0bc211 */ /* 0x000fe400030f14cd */
[----:B---3--:R-:W-:Y:S02]  /*10320*/  @!P1 LEA R4, P6, R186, R0, 0x2 ;  /* 0x00000000ba049211 */ /* 0x008fe400078c10ff */
[----:B------:R-:W-:Y:S01]  /*10330*/  @!P2 LEA.HI.X R3, R187, R20, R204, 0x2, P3 ;  /* 0x00000014bb03a211 */ /* 0x000fe200018f14cc */
[----:B------:R0:W-:Y:S01]  /*10340*/  @!P4 ST.E.64 desc[UR52][R10.64], R130 ;  /* 0x000000820a00c985 */ /* 0x0001e2000c101b34 */
[----:B----4-:R-:W-:-:S02]  /*10350*/  @!P0 LEA R6, P4, R185, R0, 0x2 ;  /* 0x00000000b9068211 */ /* 0x010fc400078810ff */
[----:B------:R-:W-:Y:S01]  /*10360*/  @!P5 LEA R12, P3, R184, R0, 0x2 ;  /* 0x00000000b80cd211 */ /* 0x000fe200078610ff */
[----:B------:R0:W-:Y:S01]  /*10370*/  @!P2 ST.E.64 desc[UR52][R2.64], R134 ;  /* 0x000000860200a985 */ /* 0x0001e2000c101b34 */
[-C--:B------:R-:W-:Y:S02]  /*10380*/  @!P1 LEA.HI.X R5, R186, R20.reuse, R203, 0x2, P6 ;  /* 0x00000014ba059211 */ /* 0x080fe400030f14cb */
[-C--:B------:R-:W-:Y:S02]  /*10390*/  @!P0 LEA.HI.X R7, R185, R20.reuse, R202, 0x2, P4 ;  /* 0x00000014b9078211 */ /* 0x080fe400020f14ca */
[----:B------:R-:W-:Y:S01]  /*103a0*/  @!P5 LEA.HI.X R13, R184, R20, R201, 0x2, P3 ;  /* 0x00000014b80dd211 */ /* 0x000fe200018f14c9 */
[----:B------:R0:W-:Y:S04]  /*103b0*/  @!P1 ST.E.64 desc[UR52][R4.64], R138 ;  /* 0x0000008a04009985 */ /* 0x0001e8000c101b34 */
[----:B------:R0:W-:Y:S01]  /*103c0*/  @!P0 ST.E.64 desc[UR52][R6.64], R142 ;  /* 0x0000008e06008985 */ /* 0x0001e2000c101b34 */
[----:B------:R-:W-:-:S03]  /*103d0*/  ISETP.GE.AND P0, PT, R23, UR4, PT ;  /* 0x0000000417007c0c */ /* 0x000fc6000bf06270 */
[----:B------:R0:W-:Y:S10]  /*103e0*/  @!P5 ST.E.64 desc[UR52][R12.64], R146 ;  /* 0x000000920c00d985 */ /* 0x0001f4000c101b34 */
[----:B-1----:R-:W-:Y:S05]  /*103f0*/  @P0 BRA `(.L_x_1263) ;  /* 0x0000000c00280947 */ /* 0x002fea0003800000 */
[----:B0-----:R-:W-:-:S04]  /*10400*/  LEA R2, P0, R23, R0, 0x2 ;  /* 0x0000000017027211 */ /* 0x001fc800078010ff */
[----:B------:R-:W-:-:S05]  /*10410*/  LEA.HI.X R3, R23, R20, R200, 0x2, P0 ;  /* 0x0000001417037211 */ /* 0x000fca00000f14c8 */
[----:B------:R0:W-:Y:S01]  /*10420*/  ST.E.64 desc[UR52][R2.64], R150 ;  /* 0x0000009602007985 */ /* 0x0001e2000c101b34 */
[----:B------:R-:W-:Y:S05]  /*10430*/  BRA `(.L_x_1263) ;  /* 0x0000000c00187947 */ /* 0x000fea0003800000 */
.L_x_1254:
[----:B------:R-:W-:Y:S02]  /*10440*/  ULDC.64 UR8, c[0x0][0xc00] ;  /* 0x0003000000087ab9 */ /* 0x000fe40000000a00 */
[----:B------:R-:W-:-:S04]  /*10450*/  UISETP.NE.U32.AND UP0, UPT, UR8, URZ, UPT ;  /* 0x0000003f0800728c */ /* 0x000fc8000bf05070 */
[----:B------:R-:W-:-:S03]  /*10460*/  UISETP.NE.AND.EX UP0, UPT, UR9, URZ, UPT, UP0 ;  /* 0x0000003f0900728c */ /* 0x000fc6000bf05300 */
[----:B------:R-:W-:Y:S02]  /*10470*/  ULDC.64 UR8, c[0x0][0xc00] ;  /* 0x0003000000087ab9 */ /* 0x000fe40000000a00 */
[----:B------:R-:W-:Y:S01]  /*10480*/  UIMAD.WIDE UR8, UR43, 0x4, UR8 ;  /* 0x000000042b0878a5 */ /* 0x000fe2000f8e0208 */
[----:B------:R-:W-:-:S05]  /*10490*/  PLOP3.LUT P1, PT, PT, PT, UP0, 0x80, 0x0 ;  /* 0x000000000000781c */ /* 0x000fca0003f2f008 */
[----:B------:R-:W-:Y:S02]  /*104a0*/  IMAD.U32 R2, RZ, RZ, UR8 ;  /* 0x00000008ff027e24 */ /* 0x000fe4000f8e00ff */
[----:B------:R-:W-:Y:S01]  /*104b0*/  IMAD.U32 R3, RZ, RZ, UR9 ;  /* 0x00000009ff037e24 */ /* 0x000fe2000f8e00ff */
[----:B------:R-:W-:Y:S02]  /*104c0*/  ULDC.64 UR8, c[0x0][0xc08] ;  /* 0x0003020000087ab9 */ /* 0x000fe40000000a00 */
[----:B------:R-:W-:Y:S01]  /*104d0*/  UISETP.NE.U32.AND UP1, UPT, UR8, URZ, UPT ;  /* 0x0000003f0800728c */ /* 0x000fe2000bf25070 */
[----:B------:R-:W-:Y:S02]  /*104e0*/  ULDC UR4, c[0x0][0xa88] ;  /* 0x0002a20000047ab9 */ /* 0x000fe40000000800 */
[----:B------:R-:W2:Y:S01]  /*104f0*/  @P1 LDG.E R6, desc[UR52][R2.64] ;  /* 0x0000003402061981 */ /* 0x000ea2000c1e1900 */
[----:B------:R-:W-:Y:S01]  /*10500*/  UISETP.NE.AND.EX UP1, UPT, UR9, URZ, UPT, UP1 ;  /* 0x0000003f0900728c */ /* 0x000fe2000bf25310 */
[----:B------:R-:W-:-:S05]  /*10510*/  IMAD.U32 R0, RZ, RZ, UR4 ;  /* 0x00000004ff007e24 */ /* 0x000fca000f8e00ff */
[----:B------:R-:W-:-:S05]  /*10520*/  PLOP3.LUT P2, PT, PT, PT, UP1, 0x80, 0x0 ;  /* 0x000000000000781c */ /* 0x000fca0003f4f018 */
[----:B------:R-:W-:Y:S02]  /*10530*/  @UP1 ULDC.64 UR8, c[0x0][0xc08] ;  /* 0x0003020000081ab9 */ /* 0x000fe40000000a00 */
[----:B------:R-:W-:-:S06]  /*10540*/  @UP1 UIMAD.WIDE UR8, UR43, 0x4, UR8 ;  /* 0x000000042b0818a5 */ /* 0x000fcc000f8e0208 */
[----:B------:R-:W-:Y:S02]  /*10550*/  IMAD.U32 R4, RZ, RZ, UR8 ;  /* 0x00000008ff047e24 */ /* 0x000fe4000f8e00ff */
[----:B------:R-:W-:-:S05]  /*10560*/  IMAD.U32 R5, RZ, RZ, UR9 ;  /* 0x00000009ff057e24 */ /* 0x000fca000f8e00ff */
[----:B------:R0:W5:Y:S01]  /*10570*/  @P2 LDG.E R0, desc[UR52][R4.64] ;  /* 0x0000003404002981 */ /* 0x000162000c1e1900 */
[----:B------:R-:W-:Y:S01]  /*10580*/  UISETP.NE.AND UP1, UPT, UR45, URZ, UPT ;  /* 0x0000003f2d00728c */ /* 0x000fe2000bf25270 */
[----:B------:R-:W-:Y:S01]  /*10590*/  ISETP.GT.AND P0, PT, R221, 0x7f, PT ;  /* 0x0000007fdd00780c */ /* 0x000fe20003f04270 */
[----:B------:R-:W-:-:S09]  /*105a0*/  UMOV UR4, URZ ;  /* 0x0000003f00047c82 */ /* 0x000fd20008000000 */
[----:B------:R-:W-:Y:S01]  /*105b0*/  @!UP1 ULDC UR45, c[0x0][0xad4] ;  /* 0x0002b500002d9ab9 */ /* 0x000fe20000000800 */
[----:B--2---:R-:W-:Y:S01]  /*105c0*/  @P1 R2UR UR4, R6 ;  /* 0x00000000060412ca */ /* 0x004fe200000e0000 */
[----:B0-----:R-:W-:-:S14]  /*105d0*/  @P2 BRA `(.L_x_1266) ;  /* 0x0000000000102947 */ /* 0x001fdc0003800000 */
[----:B------:R-:W-:Y:S05]  /*105e0*/  @!P1 BRA `(.L_x_1266) ;  /* 0x00000000000c9947 */ /* 0x000fea0003800000 */
[----:B------:R-:W2:Y:S04]  /*105f0*/  LDG.E R5, desc[UR52][R2.64] ;  /* 0x0000003402057981 */ /* 0x000ea8000c1e1900 */
[----:B-----5:R-:W2:Y:S02]  /*10600*/  LDG.E R0, desc[UR52][R2.64+0x4] ;  /* 0x0000043402007981 */ /* 0x020ea4000c1e1900 */
[----:B--2---:R-:W-:-:S07]  /*10610*/  IMAD.IADD R0, R0, 0x1, -R5 ;  /* 0x0000000100007824 */ /* 0x004fce00078e0a05 */
.L_x_1266:
[----:B------:R-:W-:Y:S01]  /*10620*/  USHF.R.S32.HI UR13, URZ, 0x1f, UR43 ;  /* 0x0000001f3f0d7899 */ /* 0x000fe2000801142b */
[----:B------:R-:W-:Y:S01]  /*10630*/  BSSY B1, `(.L_x_1267) ;  /* 0x000003a000017945 */ /* 0x000fe20003800000 */
[----:B------:R-:W-:Y:S02]  /*10640*/  USHF.R.S32.HI UR21, URZ, 0x1f, UR4 ;  /* 0x0000001f3f157899 */ /* 0x000fe40008011404 */
[----:B------:R-:W-:Y:S02]  /*10650*/  USEL UR12, UR43, URZ, !UP0 ;  /* 0x0000003f2b0c7287 */ /* 0x000fe4000c000000 */
[----:B------:R-:W-:Y:S01]  /*10660*/  USEL UR13, UR13, URZ, !UP0 ;  /* 0x0000003f0d0d7287 */ /* 0x000fe2000c000000 */
[----:B------:R-:W-:Y:S11]  /*10670*/  @P0 BRA `(.L_x_1268) ;  /* 0x0000000000d40947 */ /* 0x000ff60003800000 */
[----:B------:R-:W0:Y:S01]  /*10680*/  S2R R4, SR_TID.X ;  /* 0x0000000000047919 */ /* 0x000e220000002100 */
[----:B------:R-:W1:Y:S01]  /*10690*/  LDC R9, c[0x0][0xbe8] ;  /* 0x0002fa00ff097b82 */ /* 0x000e620000000800 */
[----:B------:R-:W-:Y:S02]  /*106a0*/  IMAD.U32 R3, RZ, RZ, UR37 ;  /* 0x00000025ff037e24 */ /* 0x000fe4000f8e00ff */
[----:B-1---5:R-:W-:-:S03]  /*106b0*/  IMAD R2, R0, R9, RZ ;  /* 0x0000000900027224 */ /* 0x022fc600078e02ff */
[----:B0-----:R-:W-:-:S04]  /*106c0*/  IADD3 R4, R3, -0x80, R4 ;  /* 0xffffff8003047810 */ /* 0x001fc80007ffe004 */
[----:B------:R-:W-:-:S13]  /*106d0*/  ISETP.GE.AND P0, PT, R4, R2, PT ;  /* 0x000000020400720c */ /* 0x000fda0003f06270 */
[----:B------:R-:W-:Y:S05]  /*106e0*/  @P0 BRA `(.L_x_1268) ;  /* 0x0000000000b80947 */ /* 0x000fea0003800000 */
[----:B------:R-:W-:Y:S01]  /*106f0*/  ISETP.NE.AND P0, PT, R9, 0x1, PT ;  /* 0x000000010900780c */ /* 0x000fe20003f05270 */
[----:B------:R-:W-:Y:S01]  /*10700*/  UISETP.GT.AND UP0, UPT, UR45, 0x1, UPT ;  /* 0x000000012d00788c */ /* 0x000fe2000bf04270 */
[----:B------:R-:W-:Y:S01]  /*10710*/  IMAD.MOV.U32 R5, RZ, RZ, R4 ;  /* 0x000000ffff057224 */ /* 0x000fe200078e0004 */
[----:B------:R-:W-:Y:S02]  /*10720*/  UMOV UR19, 0x9b8 ;  /* 0x000009b800137882 */ /* 0x000fe40000000000 */
[----:B------:R-:W-:Y:S02]  /*10730*/  USEL UR19, UR19, 0x978, UP0 ;  /* 0x0000097813137887 */ /* 0x000fe40008000000 */
[----:B------:R-:W-:-:S06]  /*10740*/  USEL UR18, UR39, URZ, UP0 ;  /* 0x0000003f27127287 */ /* 0x000fcc0008000000 */
[----:B------:R-:W0:Y:S04]  /*10750*/  @P0 LDC R3, c[0x0][0xbec] ;  /* 0x0002fb00ff030b82 */ /* 0x000e280000000800 */
[----:B------:R-:W-:Y:S01]  /*10760*/  ULDC.64 UR8, c[0x0][UR19+0x218] ;  /* 0x0000860013087abb */ /* 0x000fe20008000a00 */
[----:B------:R-:W-:Y:S01]  /*10770*/  ULDC.64 UR14, c[0x0][UR19+0x220] ;  /* 0x00008800130e7abb */ /* 0x000fe20008000a00 */
[----:B------:R-:W-:Y:S01]  /*10780*/  ULDC.64 UR16, c[0x0][UR19+0x228] ;  /* 0x00008a0013107abb */ /* 0x000fe20008000a00 */
[----:B------:R-:W-:Y:S01]  /*10790*/  UIMAD.WIDE.U32 UR10, UR8, UR42, URZ ;  /* 0x0000002a080a72a5 */ /* 0x000fe2000f8e003f */
[----:B------:R-:W1:Y:S01]  /*107a0*/  @P0 LDC R7, c[0x0][0xbf0] ;  /* 0x0002fc00ff070b82 */ /* 0x000e620000000800 */
[----:B------:R-:W-:Y:S02]  /*107b0*/  UIMAD UR20, UR9, UR42, URZ ;  /* 0x0000002a091472a4 */ /* 0x000fe4000f8e023f */
[----:B------:R-:W-:-:S02]  /*107c0*/  UIMAD UR15, UR15, UR12, URZ ;  /* 0x0000000c0f0f72a4 */ /* 0x000fc4000f8e023f */
[----:B------:R-:W-:Y:S02]  /*107d0*/  UIMAD.WIDE.U32 UR22, UR16, UR18, URZ ;  /* 0x00000012101672a5 */ /* 0x000fe4000f8e003f */
[----:B------:R-:W-:Y:S02]  /*107e0*/  UIMAD.WIDE.U32 UR8, UR14, UR12, URZ ;  /* 0x0000000c0e0872a5 */ /* 0x000fe4000f8e003f */
[----:B------:R-:W-:Y:S02]  /*107f0*/  UIMAD UR16, UR17, UR18, URZ ;  /* 0x00000012111072a4 */ /* 0x000fe4000f8e023f */
[----:B------:R-:W-:Y:S02]  /*10800*/  UIMAD UR15, UR14, UR13, UR15 ;  /* 0x0000000d0e0f72a4 */ /* 0x000fe4000f8e020f */
[----:B------:R-:W-:Y:S02]  /*10810*/  UIADD3 UR10, UP1, UP2, UR8, UR10, UR4 ;  /* 0x0000000a080a7290 */ /* 0x000fe4000fa3e004 */
[----:B------:R-:W-:Y:S01]  /*10820*/  UIADD3 UR16, UR23, UR16, URZ ;  /* 0x0000001017107290 */ /* 0x000fe2000fffe03f */
[----:B0-----:R-:W-:Y:S01]  /*10830*/  @P0 IMAD.HI.U32 R2, R4, R3, RZ ;  /* 0x0000000304020227 */ /* 0x001fe200078e00ff */
[----:B------:R-:W-:-:S02]  /*10840*/  UIADD3 UR20, UR11, UR20, URZ ;  /* 0x000000140b147290 */ /* 0x000fc4000fffe03f */
[----:B------:R-:W-:Y:S01]  /*10850*/  UIADD3 UR15, UR9, UR15, URZ ;  /* 0x0000000f090f7290 */ /* 0x000fe2000fffe03f */
[----:B------:R-:W-:Y:S02]  /*10860*/  IMAD.U32 R3, RZ, RZ, UR23 ;  /* 0x00000017ff037e24 */ /* 0x000fe4000f8e00ff */
[----:B------:R-:W-:Y:S01]  /*10870*/  IMAD.U32 R6, RZ, RZ, UR16 ;  /* 0x00000010ff067e24 */ /* 0x000fe2000f8e00ff */
[----:B------:R-:W-:Y:S01]  /*10880*/  ULDC.64 UR8, c[0x0][UR19+0x210] ;  /* 0x0000840013087abb */ /* 0x000fe20008000a00 */
[----:B-1----:R-:W-:Y:S01]  /*10890*/  @P0 SHF.R.U32.HI R5, RZ, R7, R2 ;  /* 0x00000007ff050219 */ /* 0x002fe20000011602 */
[----:B------:R-:W-:-:S04]  /*108a0*/  IMAD.U32 R2, RZ, RZ, UR22 ;  /* 0x00000016ff027e24 */ /* 0x000fc8000f8e00ff */
[--C-:B------:R-:W-:Y:S01]  /*108b0*/  IMAD.MOV R7, RZ, RZ, -R5.reuse ;  /* 0x000000ffff077224 */ /* 0x100fe200078e0a05 */
[----:B------:R-:W-:Y:S01]  /*108c0*/  IADD3 R2, P0, P1, R5, UR10, R2 ;  /* 0x0000000a05027c10 */ /* 0x000fe2000f91e002 */
[----:B------:R-:W-:Y:S01]  /*108d0*/  UIADD3.X UR10, UR15, UR20, UR21, UP1, UP2 ;  /* 0x000000140f0a7290 */ /* 0x000fe20008fe4415 */
[----:B------:R-:W-:Y:S01]  /*108e0*/  SHF.R.S32.HI R5, RZ, 0x1f, R5 ;  /* 0x0000001fff057819 */ /* 0x000fe20000011405 */
[----:B------:R-:W-:-:S04]  /*108f0*/  IMAD R7, R9, R7, R4 ;  /* 0x0000000709077224 */ /* 0x000fc800078e0204 */
[----:B------:R-:W-:Y:S01]  /*10900*/  IADD3.X R3, R5, UR10, R6, P0, P1 ;  /* 0x0000000a05037c10 */ /* 0x000fe200087e2406 */
[C---:B------:R-:W-:Y:S01]  /*10910*/  IMAD R9, R7.reuse, UR9, RZ ;  /* 0x0000000907097c24 */ /* 0x040fe2000f8e02ff */
[----:B------:R-:W-:Y:S01]  /*10920*/  SHF.R.S32.HI R4, RZ, 0x1f, R7 ;  /* 0x0000001fff047819 */ /* 0x000fe20000011407 */
[----:B------:R-:W-:Y:S01]  /*10930*/  ULDC.64 UR10, c[0x0][0xba8] ;  /* 0x0002ea00000a7ab9 */ /* 0x000fe20000000a00 */
[----:B------:R-:W-:Y:S01]  /*10940*/  @!UP0 ULDC UR10, c[0x0][0xb50] ;  /* 0x0002d400000a8ab9 */ /* 0x000fe20000000800 */
[----:B------:R-:W-:Y:S01]  /*10950*/  IMAD.WIDE.U32 R2, R7, UR8, R2 ;  /* 0x0000000807027c25 */ /* 0x000fe2000f8e0002 */
[----:B------:R-:W-:-:S03]  /*10960*/  @!UP0 ULDC UR11, c[0x0][0xb54] ;  /* 0x0002d500000b8ab9 */ /* 0x000fc60000000800 */
[----:B------:R-:W-:Y:S01]  /*10970*/  IMAD R9, R4, UR8, R9 ;  /* 0x0000000804097c24 */ /* 0x000fe2000f8e0209 */
[----:B------:R-:W-:-:S03]  /*10980*/  LEA R4, P0, R2, UR10, 0x2 ;  /* 0x0000000a02047c11 */ /* 0x000fc6000f8010ff */
[----:B------:R-:W-:-:S05]  /*10990*/  IMAD.IADD R3, R3, 0x1, R9 ;  /* 0x0000000103037824 */ /* 0x000fca00078e0209 */
[----:B------:R-:W-:Y:S01]  /*109a0*/  LEA.HI.X R5, R2, UR11, R3, 0x2, P0 ;  /* 0x0000000b02057c11 */ /* 0x000fe200080f1403 */
[----:B------:R-:W-:-:S05]  /*109b0*/  IMAD.MOV.U32 R3, RZ, RZ, -0x800000 ;  /* 0xff800000ff037424 */ /* 0x000fca00078e00ff */
[----:B------:R0:W-:Y:S02]  /*109c0*/  STG.E desc[UR52][R4.64], R3 ;  /* 0x0000000304007986 */ /* 0x0001e4000c101934 */
.L_x_1268:
[----:B------:R-:W-:Y:S05]  /*109d0*/  BSYNC B1 ;  /* 0x0000000000017941 */ /* 0x000fea0003800000 */
.L_x_1267:
[----:B------:R-:W-:-:S06]  /*109e0*/  UISETP.GT.AND UP0, UPT, UR45, 0x1, UPT ;  /* 0x000000012d00788c */ /* 0x000fcc000bf04270 */
[----:B------:R-:W-:-:S13]  /*109f0*/  PLOP3.LUT P0, PT, PT, PT, UP0, 0x80, 0x0 ;  /* 0x000000000000781c */ /* 0x000fda0003f0f008 */
[----:B------:R-:W-:Y:S05]  /*10a00*/  @P0 BRA `(.L_x_1263) ;  /* 0x0000000400a40947 */ /* 0x000fea0003800000 */
[----:B------:R-:W1:Y:S01]  /*10a10*/  LDC R11, c[0x0][0xbe8] ;  /* 0x0002fa00ff0b7b82 */ /* 0x000e620000000800 */
[----:B------:R-:W-:Y:S01]  /*10a20*/  ULDC.64 UR14, c[0x0][0xaa0] ;  /* 0x0002a800000e7ab9 */ /* 0x000fe20000000a00 */
[----:B------:R-:W-:Y:S01]  /*10a30*/  IMAD R2, R22, 0x20, R198 ;  /* 0x0000002016027824 */ /* 0x000fe200078e02c6 */
[----:B------:R-:W-:Y:S01]  /*10a40*/  UIMAD UR10, UR21, UR14, URZ ;  /* 0x0000000e150a72a4 */ /* 0x000fe2000f8e023f */
[----:B------:R-:W-:Y:S01]  /*10a50*/  BSSY B1, `(.L_x_1269) ;  /* 0x000003a000017945 */ /* 0x000fe20003800000 */
[----:B------:R-:W-:Y:S01]  /*10a60*/  UIMAD.WIDE.U32 UR8, UR4, UR14, URZ ;  /* 0x0000000e040872a5 */ /* 0x000fe2000f8e003f */
[----:B------:R-:W-:Y:S01]  /*10a70*/  VIADD R6, R2, UR37 ;  /* 0x0000002502067c36 */ /* 0x000fe20008000000 */
[----:B------:R-:W-:-:S03]  /*10a80*/  UIMAD UR10, UR4, UR15, UR10 ;  /* 0x0000000f040a72a4 */ /* 0x000fc6000f8e020a */
[----:B0-----:R-:W-:Y:S01]  /*10a90*/  IMAD.MOV.U32 R5, RZ, RZ, R6 ;  /* 0x000000ffff057224 */ /* 0x001fe200078e0006 */
[----:B------:R-:W-:-:S03]  /*10aa0*/  UIADD3 UR9, UR9, UR10, URZ ;  /* 0x0000000a09097290 */ /* 0x000fc6000fffe03f */
[----:B------:R-:W-:Y:S02]  /*10ab0*/  ULDC.64 UR10, c[0x0][0xae8] ;  /* 0x0002ba00000a7ab9 */ /* 0x000fe40000000a00 */
[----:B------:R-:W-:-:S04]  /*10ac0*/  UIMAD.WIDE.U32 UR8, UR42, UR10, UR8 ;  /* 0x0000000a2a0872a5 */ /* 0x000fc8000f8e0008 */
[----:B------:R-:W-:-:S03]  /*10ad0*/  UIMAD UR9, UR42, UR11, UR9 ;  /* 0x0000000b2a0972a4 */ /* 0x000fc6000f8e0209 */
[----:B------:R-:W-:Y:S01]  /*10ae0*/  ULDC.64 UR10, c[0x0][0xaf0] ;  /* 0x0002bc00000a7ab9 */ /* 0x000fe20000000a00 */
[----:B-1----:R-:W-:Y:S01]  /*10af0*/  ISETP.NE.AND P0, PT, R11, 0x1, PT ;  /* 0x000000010b00780c */ /* 0x002fe20003f05270 */
[----:B------:R-:W-:-:S04]  /*10b00*/  UIMAD UR13, UR13, UR10, URZ ;  /* 0x0000000a0d0d72a4 */ /* 0x000fc8000f8e023f */
[----:B------:R-:W-:Y:S02]  /*10b10*/  UIMAD UR4, UR12, UR11, UR13 ;  /* 0x0000000b0c0472a4 */ /* 0x000fe4000f8e020d */
[----:B------:R-:W-:-:S03]  /*10b20*/  UIMAD.WIDE.U32 UR12, UR12, UR10, UR8 ;  /* 0x0000000a0c0c72a5 */ /* 0x000fc6000f8e0008 */
[----:B------:R-:W-:Y:S01]  /*10b30*/  ULDC.64 UR8, c[0x0][0xae0] ;  /* 0x0002b80000087ab9 */ /* 0x000fe20000000a00 */
[----:B------:R-:W-:Y:S02]  /*10b40*/  UIADD3 UR4, UR13, UR4, URZ ;  /* 0x000000040d047290 */ /* 0x000fe4000fffe03f */
[----:B------:R-:W0:Y:S08]  /*10b50*/  @P0 LDC R3, c[0x0][0xbec] ;  /* 0x0002fb00ff030b82 */ /* 0x000e300000000800 */
[----:B------:R-:W1:Y:S01]  /*10b60*/  @P0 LDC R7, c[0x0][0xbf0] ;  /* 0x0002fc00ff070b82 */ /* 0x000e620000000800 */
[----:B0-----:R-:W-:-:S04]  /*10b70*/  @P0 IMAD.HI.U32 R2, R6, R3, RZ ;  /* 0x0000000306020227 */ /* 0x001fc800078e00ff */
[----:B------:R-:W-:Y:S02]  /*10b80*/  IMAD.U32 R3, RZ, RZ, UR13 ;  /* 0x0000000dff037e24 */ /* 0x000fe4000f8e00ff */
[----:B------:R-:W-:Y:S01]  /*10b90*/  IMAD.U32 R3, RZ, RZ, UR4 ;  /* 0x00000004ff037e24 */ /* 0x000fe2000f8e00ff */
[----:B-1----:R-:W-:-:S04]  /*10ba0*/  @P0 SHF.R.U32.HI R5, RZ, R7, R2 ;  /* 0x00000007ff050219 */ /* 0x002fc80000011602 */
[--C-:B------:R-:W-:Y:S01]  /*10bb0*/  SHF.R.S32.HI R2, RZ, 0x1f, R5.reuse ;  /* 0x0000001fff027819 */ /* 0x100fe20000011405 */
[----:B------:R-:W-:-:S04]  /*10bc0*/  IMAD.MOV R7, RZ, RZ, -R5 ;  /* 0x000000ffff077224 */ /* 0x000fc800078e0a05 */
[----:B------:R-:W-:Y:S02]  /*10bd0*/  IMAD R4, R2, UR8, RZ ;  /* 0x0000000802047c24 */ /* 0x000fe4000f8e02ff */
[----:B------:R-:W-:Y:S02]  /*10be0*/  IMAD R7, R11, R7, R6 ;  /* 0x000000070b077224 */ /* 0x000fe400078e0206 */
[----:B------:R-:W-:Y:S02]  /*10bf0*/  IMAD.U32 R2, RZ, RZ, UR12 ;  /* 0x0000000cff027e24 */ /* 0x000fe4000f8e00ff */
[C---:B------:R-:W-:Y:S01]  /*10c00*/  IMAD R9, R5.reuse, UR9, R4 ;  /* 0x0000000905097c24 */ /* 0x040fe2000f8e0204 */
[----:B------:R-:W-:Y:S01]  /*10c10*/  SHF.R.S32.HI R4, RZ, 0x1f, R7 ;  /* 0x0000001fff047819 */ /* 0x000fe20000011407 */
[----:B------:R-:W-:Y:S01]  /*10c20*/  IMAD.WIDE.U32 R2, R5, UR8, R2 ;  /* 0x0000000805027c25 */ /* 0x000fe2000f8e0002 */
[----:B------:R-:W-:-:S03]  /*10c30*/  ULDC.64 UR8, c[0x0][0xad8] ;  /* 0x0002b60000087ab9 */ /* 0x000fc60000000a00 */
[----:B------:R-:W-:Y:S02]  /*10c40*/  IMAD.IADD R3, R3, 0x1, R9 ;  /* 0x0000000103037824 */ /* 0x000fe400078e0209 */
[----:B------:R-:W-:Y:S02]  /*10c50*/  IMAD R4, R4, UR8, RZ ;  /* 0x0000000804047c24 */ /* 0x000fe4000f8e02ff */
[----:B------:R-:W-:Y:S02]  /*10c60*/  VIADD R6, R198, UR37 ;  /* 0x00000025c6067c36 */ /* 0x000fe40008000000 */
[----:B-----5:R-:W-:Y:S02]  /*10c70*/  IMAD R11, R0, R11, RZ ;  /* 0x0000000b000b7224 */ /* 0x020fe400078e02ff */
[C---:B------:R-:W-:Y:S02]  /*10c80*/  IMAD R5, R7.reuse, UR9, R4 ;  /* 0x0000000907057c24 */ /* 0x040fe4000f8e0204 */
[----:B------:R-:W-:Y:S01]  /*10c90*/  IMAD.WIDE.U32 R2, R7, UR8, R2 ;  /* 0x0000000807027c25 */ /* 0x000fe2000f8e0002 */
[----:B------:R-:W-:Y:S01]  /*10ca0*/  ISETP.GE.AND P2, PT, R6, R11, PT ;  /* 0x0000000b0600720c */ /* 0x000fe20003f46270 */
[----:B------:R-:W-:-:S02]  /*10cb0*/  ULDC.64 UR8, c[0x0][0xa80] ;  /* 0x0002a00000087ab9 */ /* 0x000fc40000000a00 */
        /* <DEDUP_REMOVED lines=10> */
[----:B------:R-:W-:Y:S02]  /*10d60*/  ULDC UR4, c[0x0][0xac8] ;  /* 0x0002b20000047ab9 */ /* 0x000fe40000000800 */
        /* <DEDUP_REMOVED lines=8> */
.L_x_1270:
[----:B------:R-:W-:Y:S05]  /*10df0*/  BSYNC B1 ;  /* 0x0000000000017941 */ /* 0x000fea0003800000 */
.L_x_1269:
[----:B--2---:R2:W4:Y:S01]  /*10e00*/  SHFL.IDX PT, R0, R5, 0x1, 0x181f ;  /* 0x00381f0005007f89 */ /* 0x00452200000e0000 */
[----:B------:R-:W-:Y:S03]  /*10e10*/  BSSY B1, `(.L_x_1271) ;  /* 0x000000c000017945 */ /* 0x000fe60003800000 */
[----:B-1-3--:R2:W1:Y:S01]  /*10e20*/  SHFL.IDX PT, R2, R4, 0x1, 0x181f ;  /* 0x00381f0004027f89 */ /* 0x00a46200000e0000 */
[----:B------:R-:W-:Y:S05]  /*10e30*/  @P1 BRA `(.L_x_1272) ;  /* 0x0000000000241947 */ /* 0x000fea0003800000 */
[----:B------:R-:W-:Y:S02]  /*10e40*/  ULDC UR4, c[0x0][0xac8] ;  /* 0x0002b20000047ab9 */ /* 0x000fe40000000800 */
        /* <DEDUP_REMOVED lines=8> */
.L_x_1272:
[----:B------:R-:W-:Y:S05]  /*10ed0*/  BSYNC B1 ;  /* 0x0000000000017941 */ /* 0x000fea0003800000 */
.L_x_1271:
[----:B----4-:R4:W0:Y:S01]  /*10ee0*/  SHFL.IDX PT, R0, R5, 0x2, 0x181f ;  /* 0x00581f0005007f89 */ /* 0x01082200000e0000 */
        /* <DEDUP_REMOVED lines=12> */
.L_x_1274:
[----:B------:R-:W-:Y:S05]  /*10fb0*/  BSYNC B1 ;  /* 0x0000000000017941 */ /* 0x000fea0003800000 */
.L_x_1273:
[----:B0-----:R-:W-:Y:S01]  /*10fc0*/  VIADD R0, R6, 0x60 ;  /* 0x0000006006007836 */ /* 0x001fe20000000000 */
[----:B--2-4-:R-:W0:Y:S04]  /*10fd0*/  SHFL.IDX PT, R5, R5, 0x3, 0x181f ;  /* 0x00781f0005057f89 */ /* 0x014e2800000e0000 */
[----:B------:R-:W-:Y:S01]  /*10fe0*/  ISETP.GE.AND P0, PT, R0, R11, PT ;  /* 0x0000000b0000720c */ /* 0x000fe20003f06270 */
[----:B-1-3--:R1:W2:-:S12]  /*10ff0*/  SHFL.IDX PT, R2, R4, 0x3, 0x181f ;  /* 0x00781f0004027f89 */ /* 0x00a29800000e0000 */
[----:B-1----:R-:W-:Y:S05]  /*11000*/  @P0 BRA `(.L_x_1263) ;  /* 0x0000000000240947 */ /* 0x002fea0003800000 */
[----:B------:R-:W-:Y:S02]  /*11010*/  ULDC UR4, c[0x0][0xac8] ;  /* 0x0002b20000047ab9 */ /* 0x000fe40000000800 */
[----:B------:R-:W-:Y:S02]  /*11020*/  ISETP.GE.AND P2, PT, R18, UR4, PT ;  /* 0x0000000412007c0c */ /* 0x000fe4000bf46270 */
[----:B------:R-:W-:-:S11]  /*11030*/  ISETP.GE.AND P3, PT, R19, UR4, PT ;  /* 0x0000000413007c0c */ /* 0x000fd6000bf66270 */
[CC--:B--2---:R-:W-:Y:S02]  /*11040*/  @!P2 LEA R6, P0, R18.reuse, R2.reuse, 0x1 ;  /* 0x000000021206a211 */ /* 0x0c4fe400078008ff */
[C---:B------:R-:W-:Y:S02]  /*11050*/  @!P3 LEA R2, P1, R19.reuse, R2, 0x1 ;  /* 0x000000021302b211 */ /* 0x040fe400078208ff */
[-C--:B0-----:R-:W-:Y:S02]  /*11060*/  @!P2 LEA.HI.X R7, R18, R5.reuse, R220, 0x1, P0 ;  /* 0x000000051207a211 */ /* 0x081fe400000f0cdc */
[----:B------:R-:W-:-:S03]  /*11070*/  @!P3 LEA.HI.X R3, R19, R5, R219, 0x1, P1 ;  /* 0x000000051303b211 */ /* 0x000fc600008f0cdb */
[----:B------:R0:W-:Y:S04]  /*11080*/  @!P2 ST.E.128 desc[UR52][R6.64], RZ ;  /* 0x000000ff0600a985 */ /* 0x0001e8000c101d34 */
[----:B------:R0:W-:Y:S02]  /*11090*/  @!P3 ST.E.128 desc[UR52][R2.64], RZ ;  /* 0x000000ff0200b985 */ /* 0x0001e4000c101d34 */
.L_x_1263:
[----:B------:R-:W-:Y:S05]  /*110a0*/  BSYNC B0 ;  /* 0x0000000000007941 */ /* 0x000fea0003800000 */
.L_x_1253:
[----:B------:R-:W-:Y:S02]  /*110b0*/  ULDC UR4, c[0x0][0xc3c] ;  /* 0x00030f0000047ab9 */ /* 0x000fe40000000800 */
[----:B------:R-:W-:-:S06]  /*110c0*/  UISETP.GE.AND UP0, UPT, UR6, UR4, UPT ;  /* 0x000000040600728c */ /* 0x000fcc000bf06270 */
[----:B------:R-:W-:-:S13]  /*110d0*/  PLOP3.LUT P0, PT, PT, PT, UP0, 0x80, 0x0 ;  /* 0x000000000000781c */ /* 0x000fda0003f0f008 */
[----:B------:R-:W-:Y:S05]  /*110e0*/  @!P0 BRA `(.L_x_1275) ;  /* 0xfffffefc00c48947 */ /* 0x000fea000383ffff */
[----:B------:R-:W-:Y:S05]  /*110f0*/  EXIT ;  /* 0x000000000000794d */ /* 0x000fea0003800000 */
.L_x_1170:
[----:B------:R-:W-:-:S08]  /*11100*/  NOP ;  /* 0x0000000000007918 */ /* 0x000fd00000000000 */
[----:B------:R-:W0:-:S00]  /*11110*/  USETMAXREG.DEALLOC.CTAPOOL 0x18 ;  /* 0x00000018000079c8 */ /* 0x000e0000080e0500 */
        /* <DEDUP_REMOVED lines=18> */
.L_x_1276:
[----:B------:R-:W-:Y:S01]  /*11240*/  LOP3.LUT R0, R6, 0x1f, RZ, 0xc0, !PT ;  /* 0x0000001f06007812 */ /* 0x000fe200078ec0ff */
[----:B------:R-:W-:Y:S01]  /*11250*/  ULDC UR4, c[0x0][0xc3c] ;  /* 0x00030f0000047ab9 */ /* 0x000fe20000000800 */
[----:B------:R-:W-:Y:S01]  /*11260*/  IMAD.MOV.U32 R8, RZ, RZ, RZ ;  /* 0x000000ffff087224 */ /* 0x000fe200078e00ff */
[----:B------:R-:W1:Y:S01]  /*11270*/  S2UR UR6, SR_CTAID.X ;  /* 0x00000000000679c3 */ /* 0x000e620000002500 */
[----:B------:R-:W-:Y:S01]  /*11280*/  ISETP.NE.AND P0, PT, R0, 0x1f, PT ;  /* 0x0000001f0000780c */ /* 0x000fe20003f05270 */
[----:B------:R-:W-:-:S03]  /*11290*/  ULDC UR5, c[0x0][0xc38] ;  /* 0x00030e0000057ab9 */ /* 0x000fc60000000800 */
[----:B------:R-:W-:-:S13]  /*112a0*/  ISETP.GE.OR P1, PT, R0, UR4, !P0 ;  /* 0x0000000400007c0c */ /* 0x000fda000c726670 */
[----:B0-----:R-:W0:Y:S08]  /*112b0*/  @!P1 LDC.64 R2, c[0x0][0xc80] ;  /* 0x00032000ff029b82 */ /* 0x001e300000000a00 */
[----:B------:R-:W2:Y:S01]  /*112c0*/  @!P1 LDC.64 R4, c[0x0][0xc78] ;  /* 0x00031e00ff049b82 */ /* 0x000ea20000000a00 */
[----:B0-----:R-:W-:-:S05]  /*112d0*/  @!P1 IMAD.WIDE.U32 R2, R0, 0x4, R2 ;  /* 0x0000000400029825 */ /* 0x001fca00078e0002 */
[----:B------:R2:W3:Y:S02]  /*112e0*/  @!P1 LDG.E R7, desc[UR52][R2.64] ;  /* 0x0000003402079981 */ /* 0x0004e4000c1e1900 */
[----:B--2---:R-:W-:-:S05]  /*112f0*/  @!P1 IMAD.WIDE.U32 R2, R0, 0x4, R4 ;  /* 0x0000000400029825 */ /* 0x004fca00078e0004 */
[----:B------:R-:W3:Y:S01]  /*11300*/  @!P1 LDG.E R8, desc[UR52][R2.64] ;  /* 0x0000003402089981 */ /* 0x000ee2000c1e1900 */
[C---:B------:R-:W-:Y:S01]  /*11310*/  ISETP.NE.AND P1, PT, R0.reuse, RZ, PT ;  /* 0x000000ff0000720c */ /* 0x040fe20003f25270 */
[----:B------:R-:W-:Y:S01]  /*11320*/  UMOV UR4, URZ ;  /* 0x0000003f00047c82 */ /* 0x000fe20008000000 */
[C---:B------:R-:W-:Y:S02]  /*11330*/  ISETP.GE.U32.AND P2, PT, R0.reuse, 0x2, PT ;  /* 0x000000020000780c */ /* 0x040fe40003f46070 */
[C---:B------:R-:W-:Y:S02]  /*11340*/  ISETP.GE.U32.AND P3, PT, R0.reuse, 0x4, PT ;  /* 0x000000040000780c */ /* 0x040fe40003f66070 */
[C---:B------:R-:W-:Y:S02]  /*11350*/  ISETP.GE.U32.AND P4, PT, R0.reuse, 0x8, PT ;  /* 0x000000080000780c */ /* 0x040fe40003f86070 */
[----:B------:R-:W-:Y:S01]  /*11360*/  ISETP.GE.U32.AND P5, PT, R0, 0x10, PT ;  /* 0x000000100000780c */ /* 0x000fe20003fa6070 */
[----:B---3--:R-:W-:-:S05]  /*11370*/  IMAD R4, R7, R8, RZ ;  /* 0x0000000807047224 */ /* 0x008fca00078e02ff */
        /* <DEDUP_REMOVED lines=17> */
[----:B------:R-:W-:Y:S01]  /*11490*/  IMAD.MOV.U32 R4, RZ, RZ, R9 ;  /* 0x000000ffff047224 */ /* 0x000fe200078e0009 */
[----:B-1----:R-:W-:-:S13]  /*114a0*/  ISETP.GT.AND P6, PT, R9, UR6, PT ;  /* 0x0000000609007c0c */ /* 0x002fda000bfc4270 */
[----:B------:R-:W-:Y:S05]  /*114b0*/  @P6 BRA `(.L_x_1278) ;  /* 0x0000000000a86947 */ /* 0x000fea0003800000 */
[----:B------:R-:W-:Y:S01]  /*114c0*/  IMAD.MOV.U32 R9, RZ, RZ, R4 ;  /* 0x000000ffff097224 */ /* 0x000fe200078e0004 */
[----:B------:R-:W-:Y:S01]  /*114d0*/  UMOV UR4, URZ ;  /* 0x0000003f00047c82 */ /* 0x000fe20008000000 */
[----:B------:R-:W-:-:S05]  /*114e0*/  ULDC UR5, c[0x0][0xc38] ;  /* 0x00030e0000057ab9 */ /* 0x000fca0000000800 */
.L_x_1280:
[----:B------:R-:W0:Y:S01]  /*114f0*/  LDC R2, c[0x0][0xc3c] ;  /* 0x00030f00ff027b82 */ /* 0x000e220000000800 */
[----:B------:R-:W-:Y:S01]  /*11500*/  ULDC UR7, c[0x0][0xc3c] ;  /* 0x00030f0000077ab9 */ /* 0x000fe20000000800 */
[----:B------:R-:W-:Y:S01]  /*11510*/  UIADD3 UR4, UR4, 0x1f, URZ ;  /* 0x0000001f04047890 */ /* 0x000fe2000fffe03f */
[----:B------:R-:W-:-:S05]  /*11520*/  IMAD.U32 R3, RZ, RZ, UR7 ;  /* 0x00000007ff037e24 */ /* 0x000fca000f8e00ff */
[----:B------:R1:W-:Y:S01]  /*11530*/  STL [R1+0xc], R3 ;  /* 0x00000c0301007387 */ /* 0x0003e20000100800 */
[----:B0-----:R-:W-:-:S13]  /*11540*/  ISETP.LE.AND P6, PT, R2, UR4, PT ;  /* 0x0000000402007c0c */ /* 0x001fda000bfc3270 */
[----:B-1----:R-:W-:Y:S05]  /*11550*/  @P6 BRA `(.L_x_1279) ;  /* 0x0000000800b06947 */ /* 0x002fea0003800000 */
[----:B------:R-:W-:Y:S02]  /*11560*/  VIADD R11, R0, UR4 ;  /* 0x00000004000b7c36 */ /* 0x000fe40008000000 */
        /* <DEDUP_REMOVED lines=30> */
[----:B------:R-:W-:-:S07]  /*11750*/  IMAD.MOV.U32 R5, RZ, RZ, R2 ;  /* 0x000000ffff057224 */ /* 0x000fce00078e0002 */
.L_x_1278:
[----:B------:R-:W-:Y:S02]  /*11760*/  IMAD.IADD R10, R9, 0x1, -R4 ;  /* 0x00000001090a7824 */ /* 0x000fe400078e0a04 */
[----:B------:R-:W-:Y:S02]  /*11770*/  IMAD.MOV.U32 R3, RZ, RZ, RZ ;  /* 0x000000ffff037224 */ /* 0x000fe400078e00ff */
[----:B------:R-:W-:-:S05]  /*11780*/  IMAD R2, R5, UR5, R10 ;  /* 0x0000000505027c24 */ /* 0x000fca000f8e020a */
[----:B------:R-:W-:-:S13]  /*11790*/  ISETP.GT.AND P0, PT, R2, UR6, PT ;  /* 0x0000000602007c0c */ /* 0x000fda000bf04270 */
[----:B------:R-:W-:-:S04]  /*117a0*/  VOTE.ANY R2, PT, !P0 ;  /* 0x0000000000027806 */ /* 0x000fc800040e0100 */
[----:B------:R-:W0:Y:S01]  /*117b0*/  POPC R9, R2 ;  /* 0x0000000200097309 */ /* 0x000e220000000000 */
[----:B------:R-:W-:Y:S01]  /*117c0*/  ISETP.NE.AND P0, PT, R2, RZ, PT ;  /* 0x000000ff0200720c */ /* 0x000fe20003f05270 */
[----:B0-----:R0:W1:Y:S04]  /*117d0*/  SHFL.IDX PT, R8, R8, R9, 0x1f ;  /* 0x00001f0908087589 */ /* 0x00106800000e0000 */
[----:B------:R0:W2:Y:S08]  /*117e0*/  SHFL.IDX PT, R4, R7, R9, 0x1f ;  /* 0x00001f0907047589 */ /* 0x0000b000000e0000 */
[----:B------:R-:W-:Y:S05]  /*117f0*/  @!P0 BRA `(.L_x_1281) ;  /* 0x0000000000088947 */ /* 0x000fea0003800000 */
[----:B------:R-:W-:-:S05]  /*11800*/  VIADD R2, R9, 0xffffffff ;  /* 0xffffffff09027836 */ /* 0x000fca0000000000 */
[----:B------:R3:W4:Y:S02]  /*11810*/  SHFL.IDX PT, R3, R5, R2, 0x1f ;  /* 0x00001f0205037589 */ /* 0x00072400000e0000 */
.L_x_1281:
[----:B---34-:R-:W-:Y:S01]  /*11820*/  IMAD R2, R3, UR5, R10 ;  /* 0x0000000503027c24 */ /* 0x018fe2000f8e020a */
[----:B-1----:R-:W-:Y:S01]  /*11830*/  ISETP.NE.AND P0, PT, R8, 0x1, PT ;  /* 0x000000010800780c */ /* 0x002fe20003f05270 */
[----:B------:R-:W-:-:S03]  /*11840*/  VIADD R14, R9, UR4 ;  /* 0x00000004090e7c36 */ /* 0x000fc60008000000 */
[----:B------:R1:W-:Y:S01]  /*11850*/  STL [R1], R2 ;  /* 0x0000000201007387 */ /* 0x0003e20000100800 */
[----:B------:R-:W-:-:S03]  /*11860*/  IADD3 R5, -R2, UR6, RZ ;  /* 0x0000000602057c10 */ /* 0x000fc6000fffe1ff */
[----:B------:R1:W-:Y:S05]  /*11870*/  STL [R1+0xc], R14 ;  /* 0x00000c0e01007387 */ /* 0x0003ea0000100800 */
[----:B------:R-:W-:Y:S05]  /*11880*/  @!P0 BRA `(.L_x_1282) ;  /* 0x0000000000e08947 */ /* 0x000fea0003800000 */
[----:B0-2---:R-:W-:Y:S02]  /*11890*/  IABS R7, R4 ;  /* 0x0000000400077213 */ /* 0x005fe40000000000 */
[----:B------:R-:W-:Y:S02]  /*118a0*/  IABS R9, R8 ;  /* 0x0000000800097213 */ /* 0x000fe40000000000 */
[----:B------:R-:W0:Y:S08]  /*118b0*/  I2F.RP R10, R7 ;  /* 0x00000007000a7306 */ /* 0x000e300000209400 */
[----:B------:R-:W2:Y:S08]  /*118c0*/  I2F.RP R11, R9 ;  /* 0x00000009000b7306 */ /* 0x000eb00000209400 */
[----:B0-----:R-:W1:Y:S08]  /*118d0*/  MUFU.RCP R10, R10 ;  /* 0x0000000a000a7308 */ /* 0x001e700000001000 */
[----:B--2---:R-:W-:Y:S01]  /*118e0*/  MUFU.RCP R11, R11 ;  /* 0x0000000b000b7308 */ /* 0x004fe20000001000 */
[----:B-1----:R-:W-:Y:S01]  /*118f0*/  VIADD R2, R10, 0xffffffe ;  /* 0x0ffffffe0a027836 */ /* 0x002fe20000000000 */
[----:B------:R-:W-:-:S06]  /*11900*/  IABS R10, R4 ;  /* 0x00000004000a7213 */ /* 0x000fcc0000000000 */
[----:B------:R0:W1:Y:S02]  /*11910*/  F2I.FTZ.U32.TRUNC.NTZ R3, R2 ;  /* 0x0000000200037305 */ /* 0x000064000021f000 */
[----:B0-----:R-:W-:Y:S02]  /*11920*/  IMAD.MOV.U32 R2, RZ, RZ, RZ ;  /* 0x000000ffff027224 */ /* 0x001fe400078e00ff */
[----:B-1----:R-:W-:-:S04]  /*11930*/  IMAD.MOV R12, RZ, RZ, -R3 ;  /* 0x000000ffff0c7224 */ /* 0x002fc800078e0a03 */
[----:B------:R-:W-:-:S04]  /*11940*/  IMAD R13, R12, R7, RZ ;  /* 0x000000070c0d7224 */ /* 0x000fc800078e02ff */
[----:B------:R-:W-:Y:S01]  /*11950*/  IMAD.HI.U32 R3, R3, R13, R2 ;  /* 0x0000000d03037227 */ /* 0x000fe200078e0002 */
[----:B------:R-:W-:-:S03]  /*11960*/  IABS R2, R5 ;  /* 0x0000000500027213 */ /* 0x000fc60000000000 */
[----:B------:R-:W-:Y:S02]  /*11970*/  IMAD.MOV R13, RZ, RZ, -R10 ;  /* 0x000000ffff0d7224 */ /* 0x000fe400078e0a0a */
[----:B------:R-:W-:-:S04]  /*11980*/  IMAD.HI.U32 R10, R3, R2, RZ ;  /* 0x00000002030a7227 */ /* 0x000fc800078e00ff */
[----:B------:R-:W-:Y:S02]  /*11990*/  IMAD R2, R10, R13, R2 ;  /* 0x0000000d0a027224 */ /* 0x000fe400078e0202 */
[----:B------:R-:W-:-:S03]  /*119a0*/  VIADD R3, R11, 0xffffffe ;  /* 0x0ffffffe0b037836 */ /* 0x000fc60000000000 */
[----:B------:R-:W-:-:S03]  /*119b0*/  ISETP.GT.U32.AND P1, PT, R7, R2, PT ;  /* 0x000000020700720c */ /* 0x000fc60003f24070 */
[----:B------:R-:W0:Y:S10]  /*119c0*/  F2I.FTZ.U32.TRUNC.NTZ R3, R3 ;  /* 0x0000000300037305 */ /* 0x000e34000021f000 */
[----:B------:R-:W-:-:S02]  /*119d0*/  @!P1 IMAD.IADD R2, R2, 0x1, -R7 ;  /* 0x0000000102029824 */ /* 0x000fc400078e0a07 */
[----:B------:R-:W-:Y:S01]  /*119e0*/  @!P1 VIADD R10, R10, 0x1 ;  /* 0x000000010a0a9836 */ /* 0x000fe20000000000 */
[----:B------:R-:W-:Y:S02]  /*119f0*/  ISETP.NE.AND P1, PT, R4, RZ, PT ;  /* 0x000000ff0400720c */ /* 0x000fe40003f25270 */
[----:B------:R-:W-:Y:S01]  /*11a00*/  ISETP.GE.U32.AND P0, PT, R2, R7, PT ;  /* 0x000000070200720c */ /* 0x000fe20003f06070 */
[----:B0-----:R-:W-:-:S04]  /*11a10*/  IMAD.MOV R2, RZ, RZ, -R3 ;  /* 0x000000ffff027224 */ /* 0x001fc800078e0a03 */
[----:B------:R-:W-:Y:S02]  /*11a20*/  IMAD R7, R2, R9, RZ ;  /* 0x0000000902077224 */ /* 0x000fe400078e02ff */
[----:B------:R-:W-:-:S04]  /*11a30*/  IMAD.MOV.U32 R2, RZ, RZ, RZ ;  /* 0x000000ffff027224 */ /* 0x000fc800078e00ff */
[----:B------:R-:W-:Y:S01]  /*11a40*/  IMAD.HI.U32 R7, R3, R7, R2 ;  /* 0x0000000703077227 */ /* 0x000fe200078e0002 */
[----:B------:R-:W-:Y:S02]  /*11a50*/  LOP3.LUT R2, R5, R4, RZ, 0x3c, !PT ;  /* 0x0000000405027212 */ /* 0x000fe400078e3cff */
[----:B------:R-:W-:Y:S01]  /*11a60*/  IABS R3, R8 ;  /* 0x0000000800037213 */ /* 0x000fe20000000000 */
[----:B------:R-:W-:Y:S01]  /*11a70*/  @P0 VIADD R10, R10, 0x1 ;  /* 0x000000010a0a0836 */ /* 0x000fe20000000000 */
[----:B------:R-:W-:-:S03]  /*11a80*/  ISETP.GE.AND P2, PT, R2, RZ, PT ;  /* 0x000000ff0200720c */ /* 0x000fc60003f46270 */
[----:B------:R-:W-:-:S10]  /*11a90*/  IMAD.MOV R3, RZ, RZ, -R3 ;  /* 0x000000ffff037224 */ /* 0x000fd400078e0a03 */
[----:B------:R-:W-:Y:S01]  /*11aa0*/  @!P2 IMAD.MOV R10, RZ, RZ, -R10 ;  /* 0x000000ffff0aa224 */ /* 0x000fe200078e0a0a */
[----:B------:R-:W-:-:S04]  /*11ab0*/  @!P1 LOP3.LUT R10, RZ, R4, RZ, 0x33, !PT ;  /* 0x00000004ff0a9212 */ /* 0x000fc800078e33ff */
        /* <DEDUP_REMOVED lines=9> */
[----:B------:R-:W-:Y:S01]  /*11b50*/  ISETP.GE.AND P2, PT, R2, RZ, PT ;  /* 0x000000ff0200720c */ /* 0x000fe20003f46270 */
[----:B------:R-:W-:-:S04]  /*11b60*/  IMAD.MOV R2, RZ, RZ, -R10 ;  /* 0x000000ffff027224 */ /* 0x000fc800078e0a0a */
[----:B------:R-:W-:Y:S02]  /*11b70*/  IMAD R2, R4, R2, R5 ;  /* 0x0000000204027224 */ /* 0x000fe400078e0205 */
[----:B------:R-:W-:-:S06]  /*11b80*/  @P0 VIADD R7, R7, 0x1 ;  /* 0x0000000107070836 */ /* 0x000fcc0000000000 */
[----:B------:R-:W-:Y:S01]  /*11b90*/  @!P2 IMAD.MOV R7, RZ, RZ, -R7 ;  /* 0x000000ffff07a224 */ /* 0x000fe200078e0a07 */
[----:B------:R-:W-:-:S05]  /*11ba0*/  @!P1 LOP3.LUT R7, RZ, R8, RZ, 0x33, !PT ;  /* 0x00000008ff079212 */ /* 0x000fca00078e33ff */
[--C-:B------:R-:W-:Y:S02]  /*11bb0*/  IMAD.MOV R3, RZ, RZ, -R7.reuse ;  /* 0x000000ffff037224 */ /* 0x100fe400078e0a07 */
[C---:B------:R-:W-:Y:S02]  /*11bc0*/  IMAD R7, R8.reuse, 0x1000000, R7 ;  /* 0x0100000008077824 */ /* 0x040fe400078e0207 */
[----:B------:R-:W-:-:S04]  /*11bd0*/  IMAD R8, R8, R3, R10 ;  /* 0x0000000308087224 */ /* 0x000fc800078e020a */
[----:B------:R-:W-:-:S05]  /*11be0*/  IMAD R3, R8, 0x10000, R7 ;  /* 0x0001000008037824 */ /* 0x000fca00078e0207 */
[----:B------:R0:W-:Y:S01]  /*11bf0*/  STL [R1+0x8], R3 ;  /* 0x0000080301007387 */ /* 0x0001e20000100800 */
[----:B------:R-:W-:Y:S05]  /*11c00*/  BRA `(.L_x_1283) ;  /* 0x0000000000f47947 */ /* 0x000fea0003800000 */
.L_x_1282:
[----:B-1----:R-:W1:Y:S02]  /*11c10*/  LDC.64 R2, c[0x0][0xc90] ;  /* 0x00032400ff027b82 */ /* 0x002e640000000a00 */
[----:B-1----:R-:W-:-:S05]  /*11c20*/  IMAD.WIDE R2, R14, 0x4, R2 ;  /* 0x000000040e027825 */ /* 0x002fca00078e0202 */
[----:B0-----:R0:W2:Y:S02]  /*11c30*/  LDG.E R7, desc[UR52][R2.64] ;  /* 0x0000003402077981 */ /* 0x0010a4000c1e1900 */
[----:B0-----:R-:W-:Y:S02]  /*11c40*/  IMAD.MOV.U32 R2, RZ, RZ, RZ ;  /* 0x000000ffff027224 */ /* 0x001fe400078e00ff */
[----:B--2---:R-:W-:-:S05]  /*11c50*/  IMAD R8, R4, R7, RZ ;  /* 0x0000000704087224 */ /* 0x004fca00078e02ff */
[----:B------:R-:W-:-:S04]  /*11c60*/  IABS R9, R8 ;  /* 0x0000000800097213 */ /* 0x000fc80000000000 */
[----:B------:R-:W0:Y:S08]  /*11c70*/  I2F.RP R10, R9 ;  /* 0x00000009000a7306 */ /* 0x000e300000209400 */
[----:B0-----:R-:W0:Y:S02]  /*11c80*/  MUFU.RCP R10, R10 ;  /* 0x0000000a000a7308 */ /* 0x001e240000001000 */
[----:B0-----:R-:W-:-:S06]  /*11c90*/  VIADD R11, R10, 0xffffffe ;  /* 0x0ffffffe0a0b7836 */ /* 0x001fcc0000000000 */
[----:B------:R-:W0:Y:S02]  /*11ca0*/  F2I.FTZ.U32.TRUNC.NTZ R3, R11 ;  /* 0x0000000b00037305 */ /* 0x000e24000021f000 */
[----:B0-----:R-:W-:-:S04]  /*11cb0*/  IMAD.MOV R12, RZ, RZ, -R3 ;  /* 0x000000ffff0c7224 */ /* 0x001fc800078e0a03 */
[----:B------:R-:W-:-:S04]  /*11cc0*/  IMAD R13, R12, R9, RZ ;  /* 0x000000090c0d7224 */ /* 0x000fc800078e02ff */
[----:B------:R-:W-:Y:S01]  /*11cd0*/  IMAD.HI.U32 R2, R3, R13, R2 ;  /* 0x0000000d03027227 */ /* 0x000fe200078e0002 */
[----:B------:R-:W-:Y:S02]  /*11ce0*/  IABS R13, R5 ;  /* 0x00000005000d7213 */ /* 0x000fe40000000000 */
[----:B------:R-:W-:-:S03]  /*11cf0*/  IABS R3, R8 ;  /* 0x0000000800037213 */ /* 0x000fc60000000000 */
[----:B------:R-:W-:-:S04]  /*11d00*/  IMAD.HI.U32 R2, R2, R13, RZ ;  /* 0x0000000d02027227 */ /* 0x000fc800078e00ff */
[----:B------:R-:W-:-:S04]  /*11d10*/  IMAD.MOV R3, RZ, RZ, -R3 ;  /* 0x000000ffff037224 */ /* 0x000fc800078e0a03 */
        /* <DEDUP_REMOVED lines=8> */
[----:B------:R-:W-:-:S04]  /*11da0*/  @P0 VIADD R2, R2, 0x1 ;  /* 0x0000000102020836 */ /* 0x000fc80000000000 */
[----:B------:R-:W-:Y:S01]  /*11db0*/  @!P2 IMAD.MOV R2, RZ, RZ, -R2 ;  /* 0x000000ffff02a224 */ /* 0x000fe200078e0a02 */
[----:B------:R-:W-:-:S05]  /*11dc0*/  @!P1 LOP3.LUT R2, RZ, R8, RZ, 0x33, !PT ;  /* 0x00000008ff029212 */ /* 0x000fca00078e33ff */
[----:B------:R-:W-:Y:S02]  /*11dd0*/  IMAD R9, R7, R2, RZ ;  /* 0x0000000207097224 */ /* 0x000fe400078e02ff */
[----:B------:R-:W-:Y:S02]  /*11de0*/  IMAD.MOV R2, RZ, RZ, -R2 ;  /* 0x000000ffff027224 */ /* 0x000fe400078e0a02 */
[----:B------:R-:W-:Y:S02]  /*11df0*/  IMAD.MOV R10, RZ, RZ, -R9 ;  /* 0x000000ffff0a7224 */ /* 0x000fe400078e0a09 */
[----:B------:R-:W-:Y:S02]  /*11e00*/  IMAD R8, R8, R2, R5 ;  /* 0x0000000208087224 */ /* 0x000fe400078e0205 */
[----:B------:R-:W-:Y:S01]  /*11e10*/  IMAD.MOV.U32 R2, RZ, RZ, RZ ;  /* 0x000000ffff027224 */ /* 0x000fe200078e00ff */
[----:B------:R-:W-:Y:S02]  /*11e20*/  VIADDMNMX R7, R10, UR5, R7, PT ;  /* 0x000000050a077c46 */ /* 0x000fe4000b800107 */
[----:B------:R-:W-:-:S02]  /*11e30*/  IADD3 R9, R9, 0x1000000, R8 ;  /* 0x0100000009097810 */ /* 0x000fc40007ffe008 */
[----:B------:R-:W-:-:S04]  /*11e40*/  IABS R10, R7 ;  /* 0x00000007000a7213 */ /* 0x000fc80000000000 */
[----:B------:R-:W0:Y:S08]  /*11e50*/  I2F.RP R11, R10 ;  /* 0x0000000a000b7306 */ /* 0x000e300000209400 */
[----:B0-----:R-:W0:Y:S02]  /*11e60*/  MUFU.RCP R11, R11 ;  /* 0x0000000b000b7308 */ /* 0x001e240000001000 */
[----:B0-----:R-:W-:Y:S01]  /*11e70*/  VIADD R3, R11, 0xffffffe ;  /* 0x0ffffffe0b037836 */ /* 0x001fe20000000000 */
[----:B------:R-:W-:-:S05]  /*11e80*/  IABS R11, R7 ;  /* 0x00000007000b7213 */ /* 0x000fca0000000000 */
[----:B------:R-:W0:Y:S02]  /*11e90*/  F2I.FTZ.U32.TRUNC.NTZ R3, R3 ;  /* 0x0000000300037305 */ /* 0x000e24000021f000 */
[----:B0-----:R-:W-:-:S04]  /*11ea0*/  IMAD.MOV R5, RZ, RZ, -R3 ;  /* 0x000000ffff057224 */ /* 0x001fc800078e0a03 */
[----:B------:R-:W-:-:S04]  /*11eb0*/  IMAD R5, R5, R10, RZ ;  /* 0x0000000a05057224 */ /* 0x000fc800078e02ff */
[----:B------:R-:W-:Y:S01]  /*11ec0*/  IMAD.HI.U32 R2, R3, R5, R2 ;  /* 0x0000000503027227 */ /* 0x000fe200078e0002 */
[----:B------:R-:W-:-:S03]  /*11ed0*/  IABS R5, R8 ;  /* 0x0000000800057213 */ /* 0x000fc60000000000 */
[----:B------:R-:W-:Y:S02]  /*11ee0*/  IMAD.MOV R3, RZ, RZ, -R11 ;  /* 0x000000ffff037224 */ /* 0x000fe400078e0a0b */
        /* <DEDUP_REMOVED lines=11> */
[----:B------:R-:W-:Y:S01]  /*11fa0*/  @!P1 LOP3.LUT R2, RZ, R7, RZ, 0x33, !PT ;  /* 0x00000007ff029212 */ /* 0x000fe200078e33ff */
[----:B------:R-:W-:-:S04]  /*11fb0*/  IMAD.MOV R7, RZ, RZ, -R7 ;  /* 0x000000ffff077224 */ /* 0x000fc800078e0a07 */
[----:B------:R-:W-:-:S05]  /*11fc0*/  IMAD R3, R2, R7, R9 ;  /* 0x0000000702037224 */ /* 0x000fca00078e0209 */
[----:B------:R1:W-:Y:S02]  /*11fd0*/  STL [R1+0x8], R3 ;  /* 0x0000080301007387 */ /* 0x0003e40000100800 */
.L_x_1283:
[----:B01----:R-:W-:-:S05]  /*11fe0*/  LOP3.LUT R3, RZ, R2, RZ, 0x33, !PT ;  /* 0x00000002ff037212 */ /* 0x003fca00078e33ff */
[----:B------:R-:W-:-:S05]  /*11ff0*/  IMAD.IADD R2, R4, 0x1, R3 ;  /* 0x0000000104027824 */ /* 0x000fca00078e0203 */
[----:B------:R1:W-:Y:S01]  /*12000*/  STL [R1+0x4], R2 ;  /* 0x0000040201007387 */ /* 0x0003e20000100800 */
[----:B------:R-:W-:Y:S05]  /*12010*/  BRA `(.L_x_1284) ;  /* 0x0000000000107947 */ /* 0x000fea0003800000 */
.L_x_1279:
[----:B------:R-:W-:Y:S01]  /*12020*/  IMAD.U32 R2, RZ, RZ, UR6 ;  /* 0x00000006ff027e24 */ /* 0x000fe2000f8e00ff */
[----:B------:R0:W-:Y:S04]  /*12030*/  STL [R1+0x4], RZ ;  /* 0x000004ff01007387 */ /* 0x0001e80000100800 */
[----:B------:R0:W-:Y:S04]  /*12040*/  STL [R1+0x8], RZ ;  /* 0x000008ff01007387 */ /* 0x0001e80000100800 */
[----:B------:R0:W-:Y:S02]  /*12050*/  STL [R1], R2 ;  /* 0x0000000201007387 */ /* 0x0001e40000100800 */
.L_x_1284:
[----:B------:R-:W2:Y:S04]  /*12060*/  LDL R8, [R1] ;  /* 0x0000000001087983 */ /* 0x000ea80000100800 */
[----:B------:R-:W2:Y:S04]  /*12070*/  LDL R9, [R1+0x4] ;  /* 0x0000040001097983 */ /* 0x000ea80000100800 */
[----:B------:R-:W2:Y:S04]  /*12080*/  LDL R10, [R1+0x8] ;  /* 0x00000800010a7983 */ /* 0x000ea80000100800 */
[----:B------:R-:W2:Y:S01]  /*12090*/  LDL R11, [R1+0xc] ;  /* 0x00000c00010b7983 */ /* 0x000ea20000100800 */
[----:B------:R-:W-:-:S13]  /*120a0*/  ISETP.NE.AND P0, PT, R0, RZ, PT ;  /* 0x000000ff0000720c */ /* 0x000fda0003f05270 */
[----:B------:R-:W3:Y:S01]  /*120b0*/  @!P0 S2R R3, SR_CgaCtaId ;  /* 0x0000000000038919 */ /* 0x000ee20000008800 */
[----:B------:R-:W-:-:S04]  /*120c0*/  @!P0 MOV R0, 0x400 ;  /* 0x0000040000008802 */ /* 0x000fc80000000f00 */
[----:B---3--:R-:W-:-:S05]  /*120d0*/  @!P0 LEA R0, R3, R0, 0x18 ;  /* 0x0000000003008211 */ /* 0x008fca00078ec0ff */
[----:B--2---:R2:W-:Y:S01]  /*120e0*/  @!P0 STS.128 [R0+0x288d0], R8 ;  /* 0x0288d00800008388 */ /* 0x0045e20000000c00 */
[----:B------:R-:W-:Y:S06]  /*120f0*/  BAR.ARV 0x5, 0x180 ;  /* 0x0146000000007b1d */ /* 0x000fec0000002000 */
.L_x_1277:
        /* <DEDUP_REMOVED lines=8> */
[----:B------:R-:W4:Y:S01]  /*12180*/  S2UR UR5, SR_CgaCtaId ;  /* 0x00000000000579c3 */ /* 0x000f220000008800 */
[C---:B--2---:R-:W-:Y:S01]  /*12190*/  IMAD.SHL.U32 R0, R6.reuse, 0x8, RZ ;  /* 0x0000000806007824 */ /* 0x044fe200078e00ff */
[----:B------:R-:W-:Y:S01]  /*121a0*/  LOP3.LUT R4, R6, 0x7f, RZ, 0xc0, !PT ;  /* 0x0000007f06047812 */ /* 0x000fe200078ec0ff */
[----:B------:R-:W-:Y:S01]  /*121b0*/  UMOV UR4, 0x400 ;  /* 0x0000040000047882 */ /* 0x000fe20000000000 */
[----:B------:R-:W-:Y:S01]  /*121c0*/  BSSY B8, `(.L_x_1285) ;  /* 0x00005bb000087945 */ /* 0x000fe20003800000 */
[----:B------:R-:W-:Y:S01]  /*121d0*/  IMAD.MOV.U32 R19, RZ, RZ, RZ ;  /* 0x000000ffff137224 */ /* 0x000fe200078e00ff */
[----:B------:R-:W-:Y:S01]  /*121e0*/  LOP3.LUT R3, R0, 0x1f8, RZ, 0xc0, !PT ;  /* 0x000001f800037812 */ /* 0x000fe200078ec0ff */
[----:B01----:R-:W-:Y:S01]  /*121f0*/  IMAD.SHL.U32 R2, R4, 0x8, RZ ;  /* 0x0000000804027824 */ /* 0x003fe200078e00ff */
[----:B------:R-:W-:Y:S01]  /*12200*/  LOP3.LUT R0, R0, 0x38, RZ, 0xc0, !PT ;  /* 0x0000003800007812 */ /* 0x000fe200078ec0ff */
[----:B------:R-:W-:Y:S01]  /*12210*/  ULDC UR37, c[0x0][0xc] ;  /* 0x0000030000257ab9 */ /* 0x000fe20000000800 */
[----:B------:R-:W-:Y:S01]  /*12220*/  LOP3.LUT R3, R3, 0x38, R6, 0x78, !PT ;  /* 0x0000003803037812 */ /* 0x000fe200078e7806 */
[----:B------:R-:W-:Y:S01]  /*12230*/  IMAD.SHL.U32 R6, R6, 0x10, RZ ;  /* 0x0000001006067824 */ /* 0x000fe200078e00ff */
[----:B------:R-:W-:Y:S01]  /*12240*/  LOP3.LUT R0, R0, 0x40, RZ, 0xfc, !PT ;  /* 0x0000004000007812 */ /* 0x000fe200078efcff */
[----:B------:R-:W-:Y:S01]  /*12250*/  ULDC.64 UR38, c[0x0][0x198] ;  /* 0x0000660000267ab9 */ /* 0x000fe20000000a00 */
[----:B------:R-:W-:-:S02]  /*12260*/  LOP3.LUT R3, R3, 0x200, R2, 0xf8, !PT ;  /* 0x0000020003037812 */ /* 0x000fc400078ef802 */
[----:B------:R-:W-:-:S04]  /*12270*/  SHF.R.U32.HI R2, RZ, 0x3, R4 ;  /* 0x00000003ff027819 */ /* 0x000fc80000011604 */
[----:B------:R-:W-:Y:S01]  /*12280*/  LOP3.LUT R4, R2, 0x70, R6, 0xf8, !PT ;  /* 0x0000007002047812 */ /* 0x000fe200078ef806 */
[----:B------:R-:W-:Y:S01]  /*12290*/  IMAD.MOV.U32 R2, RZ, RZ, 0x1 ;  /* 0x00000001ff027424 */ /* 0x000fe200078e00ff */
[----:B----4-:R-:W-:-:S06]  /*122a0*/  ULEA UR4, UR5, UR4, 0x18 ;  /* 0x0000000405047291 */ /* 0x010fcc000f8ec03f */
[----:B------:R-:W-:-:S04]  /*122b0*/  IMAD.U32 R18, RZ, RZ, UR4 ;  /* 0x00000004ff127e24 */ /* 0x000fc8000f8e00ff */
[----:B------:R-:W-:-:S05]  /*122c0*/  IMAD R3, R3, 0x2, R18 ;  /* 0x0000000203037824 */ /* 0x000fca00078e0212 */
[----:B------:R0:W-:Y:S04]  /*122d0*/  STL [R1+0x24], R3 ;  /* 0x0000240301007387 */ /* 0x0001e80000100800 */
[----:B------:R0:W-:Y:S04]  /*122e0*/  STL [R1+0x44], RZ ;  /* 0x000044ff01007387 */ /* 0x0001e80000100800 */
[----:B------:R0:W-:Y:S02]  /*122f0*/  STL [R1+0x10], R2 ;  /* 0x0000100201007387 */ /* 0x0001e40000100800 */
.L_x_1394:
[----:B--23--:R-:W2:Y:S01]  /*12300*/  LDL R9, [R1+0xc] ;  /* 0x00000c0001097983 */ /* 0x00cea20000100800 */
[----:B------:R-:W-:Y:S05]  /*12310*/  YIELD ;  /* 0x0000000000007946 */ /* 0x000fea0003800000 */
[----:B------:R-:W-:Y:S01]  /*12320*/  ULDC.64 UR4, c[0x0][0xa28] ;  /* 0x00028a0000047ab9 */ /* 0x000fe20000000a00 */
[----:B------:R-:W-:Y:S01]  /*12330*/  IMAD.MOV.U32 R0, RZ, RZ, RZ ;  /* 0x000000ffff007224 */ /* 0x000fe200078e00ff */
[----:B------:R-:W-:Y:S01]  /*12340*/  ISETP.NE.U32.AND P0, PT, RZ, UR4, PT ;  /* 0x00000004ff007c0c */ /* 0x000fe2000bf05070 */
[----:B01----:R-:W1:Y:S01]  /*12350*/  LDC.64 R4, c[0x0][0xa00] ;  /* 0x00028000ff047b82 */ /* 0x003e620000000a00 */
[----:B------:R-:W-:Y:S01]  /*12360*/  IMAD.MOV.U32 R10, RZ, RZ, RZ ;  /* 0x000000ffff0a7224 */ /* 0x000fe200078e00ff */
[----:B------:R-:W-:Y:S01]  /*12370*/  ULDC.64 UR6, c[0x0][0xa08] ;  /* 0x0002820000067ab9 */ /* 0x000fe20000000a00 */
[----:B------:R-:W-:Y:S01]  /*12380*/  ISETP.NE.AND.EX P0, PT, RZ, UR5, PT, P0 ;  /* 0x00000005ff007c0c */ /* 0x000fe2000bf05300 */
[----:B------:R-:W-:-:S12]  /*12390*/  ULDC.64 UR4, c[0x0][0xa18] ;  /* 0x0002860000047ab9 */ /* 0x000fd80000000a00 */
[----:B0-----:R-:W2:Y:S02]  /*123a0*/  @P0 LDC.64 R2, c[0x0][0xa28] ;  /* 0x00028a00ff020b82 */ /* 0x001ea40000000a00 */
[----:B--2---:R-:W-:-:S05]  /*123b0*/  @P0 IMAD.WIDE R2, R9, 0x4, R2 ;  /* 0x0000000409020825 */ /* 0x004fca00078e0202 */
[----:B------:R0:W5:Y:S01]  /*123c0*/  @P0 LDG.E R0, desc[UR52][R2.64] ;  /* 0x0000003402000981 */ /* 0x000162000c1e1900 */
[----:B------:R-:W-:Y:S01]  /*123d0*/  ISETP.NE.U32.AND P0, PT, RZ, UR4, PT ;  /* 0x00000004ff007c0c */ /* 0x000fe2000bf05070 */
[----:B-1----:R-:W-:Y:S01]  /*123e0*/  IMAD.WIDE R4, R9, 0x4, R4 ;  /* 0x0000000409047825 */ /* 0x002fe200078e0204 */
[----:B------:R-:W-:Y:S02]  /*123f0*/  ISETP.NE.U32.AND P1, PT, RZ, UR6, PT ;  /* 0x00000006ff007c0c */ /* 0x000fe4000bf25070 */
[----:B------:R-:W-:Y:S01]  /*12400*/  ISETP.NE.AND.EX P2, PT, RZ, UR5, PT, P0 ;  /* 0x00000005ff007c0c */ /* 0x000fe2000bf45300 */
[----:B------:R-:W-:Y:S01]  /*12410*/  ULDC.64 UR4, c[0x0][0xa00] ;  /* 0x0002800000047ab9 */ /* 0x000fe20000000a00 */
[----:B------:R-:W-:Y:S01]  /*12420*/  ISETP.NE.AND.EX P1, PT, RZ, UR7, PT, P1 ;  /* 0x00000007ff007c0c */ /* 0x000fe2000bf25310 */
[----:B------:R-:W-:Y:S01]  /*12430*/  IMAD.MOV.U32 R8, RZ, RZ, RZ ;  /* 0x000000ffff087224 */ /* 0x000fe200078e00ff */
[----:B------:R-:W-:Y:S01]  /*12440*/  ISETP.NE.U32.AND P0, PT, RZ, UR4, PT ;  /* 0x00000004ff007c0c */ /* 0x000fe2000bf05070 */
[----:B0-----:R-:W0:Y:S03]  /*12450*/  LDC.64 R2, c[0x0][0xa08] ;  /* 0x00028200ff027b82 */ /* 0x001e260000000a00 */
[----:B------:R-:W-:-:S05]  /*12460*/  ISETP.NE.AND.EX P0, PT, RZ, UR5, PT, P0 ;  /* 0x00000005ff007c0c */ /* 0x000fca000bf05300 */
[----:B------:R-:W1:Y:S08]  /*12470*/  @P2 LDC.64 R6, c[0x0][0xa18] ;  /* 0x00028600ff062b82 */ /* 0x000e700000000a00 */
[----:B------:R-:W2:Y:S01]  /*12480*/  @P0 LDG.E R10, desc[UR52][R4.64] ;  /* 0x00000034040a0981 */ /* 0x000ea2000c1e1900 */
[----:B------:R-:W-:Y:S01]  /*12490*/  ULDC UR4, c[0x0][0x288] ;  /* 0x0000a20000047ab9 */ /* 0x000fe20000000800 */
[----:B0-----:R-:W-:-:S05]  /*124a0*/  IMAD.WIDE R2, R9, 0x4, R2 ;  /* 0x0000000409027825 */ /* 0x001fca00078e0202 */
[----:B------:R-:W5:Y:S01]  /*124b0*/  @P1 LDG.E R8, desc[UR52][R2.64] ;  /* 0x0000003402081981 */ /* 0x000f62000c1e1900 */
[----:B-1----:R-:W-:-:S03]  /*124c0*/  @P2 IMAD.WIDE R6, R9, 0x4, R6 ;  /* 0x0000000409062825 */ /* 0x002fc600078e0206 */
[----:B--2---:R0:W-:Y:S02]  /*124d0*/  STL [R1+0x3c], R10 ;  /* 0x00003c0a01007387 */ /* 0x0041e40000100800 */
[----:B0-----:R-:W-:Y:S01]  /*124e0*/  IMAD.U32 R10, RZ, RZ, UR4 ;  /* 0x00000004ff0a7e24 */ /* 0x001fe2000f8e00ff */
[----:B------:R-:W-:-:S05]  /*124f0*/  ULDC.64 UR4, c[0x0][0x418] ;  /* 0x0001060000047ab9 */ /* 0x000fca0000000a00 */
        /* <DEDUP_REMOVED lines=11> */
[----:B------:R-:W0:Y:S04]  /*125b0*/  LDG.E R7, desc[UR52][R4.64] ;  /* 0x0000003404077981 */ /* 0x000e28000c1e1900 */
[----:B------:R-:W0:Y:S02]  /*125c0*/  LDG.E R4, desc[UR52][R4.64+0x4] ;  /* 0x0000043404047981 */ /* 0x000e24000c1e1900 */
[----:B0-----:R-:W-:-:S05]  /*125d0*/  IMAD.IADD R10, R4, 0x1, -R7 ;  /* 0x00000001040a7824 */ /* 0x001fca00078e0a07 */
[----:B------:R1:W-:Y:S02]  /*125e0*/  STL [R1+0x2c], R10 ;  /* 0x00002c0a01007387 */ /* 0x0003e40000100800 */
.L_x_1286:
[----:B------:R-:W2:Y:S01]  /*125f0*/  LDL.LU R5, [R1+0x8] ;  /* 0x0000080001057983 */ /* 0x000ea20000300800 */
[----:B------:R-:W-:Y:S02]  /*12600*/  ULDC.64 UR4, c[0x0][0xa20] ;  /* 0x0002880000047ab9 */ /* 0x000fe40000000a00 */
[----:B------:R-:W-:-:S04]  /*12610*/  ISETP.NE.U32.AND P0, PT, RZ, UR4, PT ;  /* 0x00000004ff007c0c */ /* 0x000fc8000bf05070 */
[----:B------:R-:W-:Y:S02]  /*12620*/  ISETP.NE.AND.EX P0, PT, RZ, UR5, PT, P0 ;  /* 0x00000005ff007c0c */ /* 0x000fe4000bf05300 */
[C---:B--2---:R-:W-:Y:S02]  /*12630*/  LOP3.LUT R7, R5.reuse, 0xff000000, RZ, 0xc0, !PT ;  /* 0xff00000005077812 */ /* 0x044fe400078ec0ff */
[C---:B------:R-:W-:Y:S02]  /*12640*/  LOP3.LUT R4, R5.reuse, 0xff0000, RZ, 0xc0, !PT ;  /* 0x00ff000005047812 */ /* 0x040fe400078ec0ff */
[----:B------:R-:W-:Y:S02]  /*12650*/  SHF.R.U32.HI R7, RZ, 0x8, R7 ;  /* 0x00000008ff077819 */ /* 0x000fe40000011607 */
[----:B------:R-:W-:Y:S02]  /*12660*/  LOP3.LUT R16, R5, 0xffff, RZ, 0xc0, !PT ;  /* 0x0000ffff05107812 */ /* 0x000fe400078ec0ff */
[----:B------:R-:W-:Y:S01]  /*12670*/  LEA.HI R7, R4, R7, RZ, 0x10 ;  /* 0x0000000704077211 */ /* 0x000fe200078f80ff */
[----:B-----5:R-:W-:-:S05]  /*12680*/  IMAD.IADD R4, R8, 0x1, R0 ;  /* 0x0000000108047824 */ /* 0x020fca00078e0200 */
[----:B------:R2:W-:Y:S01]  /*12690*/  STL [R1+0x14], R4 ;  /* 0x0000140401007387 */ /* 0x0005e20000100800 */
[----:B------:R-:W-:Y:S05]  /*126a0*/  @!P0 BRA `(.L_x_1287) ;  /* 0x0000000000108947 */ /* 0x000fea0003800000 */
[----:B------:R-:W3:Y:S02]  /*126b0*/  LDC.64 R2, c[0x0][0xa20] ;  /* 0x00028800ff027b82 */ /* 0x000ee40000000a00 */
[----:B---3--:R-:W-:-:S05]  /*126c0*/  IMAD.WIDE R2, R9, 0x4, R2 ;  /* 0x0000000409027825 */ /* 0x008fca00078e0202 */
[----:B------:R3:W5:Y:S01]  /*126d0*/  LDG.E R6, desc[UR52][R2.64] ;  /* 0x0000003402067981 */ /* 0x000762000c1e1900 */
[----:B------:R-:W-:Y:S05]  /*126e0*/  BRA `(.L_x_1288) ;  /* 0x0000000000107947 */ /* 0x000fea0003800000 */
.L_x_1287:
[----:B------:R-:W-:Y:S05]  /*126f0*/  @!P1 BRA `(.L_x_1288) ;  /* 0x00000000000c9947 */ /* 0x000fea0003800000 */
[----:B------:R-:W3:Y:S04]  /*12700*/  LDG.E R6, desc[UR52][R2.64] ;  /* 0x0000003402067981 */ /* 0x000ee8000c1e1900 */
[----:B------:R-:W3:Y:S02]  /*12710*/  LDG.E R2, desc[UR52][R2.64+0x4] ;  /* 0x0000043402027981 */ /* 0x000ee4000c1e1900 */
[----:B---3--:R-:W-:-:S07]  /*12720*/  IMAD.IADD R6, R2, 0x1, -R6 ;  /* 0x0000000102067824 */ /* 0x008fce00078e0a06 */
.L_x_1288:
[----:B--2---:R-:W2:Y:S01]  /*12730*/  LDL.LU R4, [R1+0x4] ;  /* 0x0000040001047983 */ /* 0x004ea20000300800 */
[----:B---3--:R-:W3:Y:S01]  /*12740*/  LDC R2, c[0x0][0x448] ;  /* 0x00011200ff027b82 */ /* 0x008ee20000000800 */
[----:B-----5:R-:W-:Y:S01]  /*12750*/  IMAD.IADD R0, R6, 0x1, -R0 ;  /* 0x0000000106007824 */ /* 0x020fe200078e0a00 */
[----:B---3--:R-:W-:-:S13]  /*12760*/  ISETP.NE.AND P1, PT, R2, 0x1, PT ;  /* 0x000000010200780c */ /* 0x008fda0003f25270 */
[----:B------:R-:W3:Y:S08]  /*12770*/  @P1 LDC R3, c[0x0][0x44c] ;  /* 0x00011300ff031b82 */ /* 0x000ef00000000800 */
[----:B------:R-:W4:Y:S01]  /*12780*/  @P1 LDC R2, c[0x0][0x450] ;  /* 0x00011400ff021b82 */ /* 0x000f220000000800 */
[----:B--2---:R-:W-:-:S04]  /*12790*/  IMAD.SHL.U32 R11, R4, 0x80, RZ ;  /* 0x00000080040b7824 */ /* 0x004fc800078e00ff */
[----:B------:R-:W-:Y:S01]  /*127a0*/  VIADD R4, R11, 0x7f ;  /* 0x0000007f0b047836 */ /* 0x000fe20000000000 */
[----:B------:R2:W-:Y:S03]  /*127b0*/  STL [R1+0x28], R11 ;  /* 0x0000280b01007387 */ /* 0x0005e60000100800 */
[----:B---3--:R-:W-:-:S04]  /*127c0*/  @P1 IMAD.HI.U32 R3, R4, R3, RZ ;  /* 0x0000000304031227 */ /* 0x008fc800078e00ff */
[----:B------:R-:W-:Y:S01]  /*127d0*/  IMAD.MOV.U32 R6, RZ, RZ, R4 ;  /* 0x000000ffff067224 */ /* 0x000fe200078e0004 */
[----:B----4-:R-:W-:Y:S01]  /*127e0*/  @P1 SHF.R.U32.HI R6, RZ, R2, R3 ;  /* 0x00000002ff061219 */ /* 0x010fe20000011603 */
[----:B------:R-:W-:-:S05]  /*127f0*/  VIADD R4, R0, 0x7f ;  /* 0x0000007f00047836 */ /* 0x000fca0000000000 */
[----:B------:R-:W-:-:S04]  /*12800*/  SHF.R.S32.HI R2, RZ, 0x1f, R4 ;  /* 0x0000001fff027819 */ /* 0x000fc80000011404 */
[----:B------:R-:W-:Y:S02]  /*12810*/  LEA.HI R4, R2, R4, RZ, 0x7 ;  /* 0x0000000402047211 */ /* 0x000fe400078f38ff */
[----:B------:R-:W-:Y:S02]  /*12820*/  IADD3 R2, R0, 0x1, -R10 ;  /* 0x0000000100027810 */ /* 0x000fe40007ffe80a */
[----:B------:R-:W-:-:S03]  /*12830*/  SHF.R.S32.HI R9, RZ, 0x7, R4 ;  /* 0x00000007ff097819 */ /* 0x000fc60000011404 */
[----:B------:R-:W-:Y:S02]  /*12840*/  IMAD.IADD R6, R2, 0x1, R6 ;  /* 0x0000000102067824 */ /* 0x000fe400078e0206 */
[----:B------:R-:W3:Y:S01]  /*12850*/  LDC.64 R2, c[0x0][0x9e0] ;  /* 0x00027800ff027b82 */ /* 0x000ee20000000a00 */
[----:B------:R2:W-:Y:S01]  /*12860*/  STL [R1+0x58], R9 ;  /* 0x0000580901007387 */ /* 0x0005e20000100800 */
[----:B---3--:R-:W-:Y:S01]  /*12870*/  ISETP.GE.AND P2, PT, R3, 0x1, PT ;  /* 0x000000010300780c */ /* 0x008fe20003f46270 */
[----:B------:R-:W-:-:S12]  /*12880*/  IMAD.IADD R2, R6, 0x1, R2 ;  /* 0x0000000106027824 */ /* 0x000fd800078e0202 */
[----:B--2---:R-:W-:Y:S05]  /*12890*/  @!P2 BRA `(.L_x_1289) ;  /* 0x000000000048a947 */ /* 0x004fea0003800000 */
[C---:B------:R-:W-:Y:S01]  /*128a0*/  ISETP.GT.AND P0, PT, R6.reuse, RZ, PT ;  /* 0x000000ff0600720c */ /* 0x040fe20003f04270 */
[----:B------:R-:W-:Y:S01]  /*128b0*/  BSSY B0, `(.L_x_1290) ;  /* 0x000000e000007945 */ /* 0x000fe20003800000 */
[----:B------:R-:W-:-:S11]  /*128c0*/  VIADD R8, R6, 0xffffffff ;  /* 0xffffffff06087836 */ /* 0x000fd60000000000 */
[----:B------:R-:W-:Y:S05]  /*128d0*/  @P0 BRA `(.L_x_1291) ;  /* 0x00000000001c0947 */ /* 0x000fea0003800000 */
[----:B------:R-:W-:Y:S01]  /*128e0*/  ISETP.NE.AND P0, PT, R3, 0x1, PT ;  /* 0x000000010300780c */ /* 0x000fe20003f05270 */
[----:B------:R-:W-:-:S12]  /*128f0*/  IMAD.MOV R6, RZ, RZ, -R6 ;  /* 0x000000ffff067224 */ /* 0x000fd800078e0a06 */
[----:B------:R-:W2:Y:S02]  /*12900*/  @P0 LDC.64 R4, c[0x0][0x9e8] ;  /* 0x00027a00ff040b82 */ /* 0x000ea40000000a00 */
[----:B--2---:R-:W-:-:S05]  /*12910*/  @P0 IMAD.HI.U32 R4, R6, R4, RZ ;  /* 0x0000000406040227 */ /* 0x004fca00078e00ff */
[----:B------:R-:W-:-:S04]  /*12920*/  @P0 SHF.R.U32.HI R6, RZ, R5, R4 ;  /* 0x00000005ff060219 */ /* 0x000fc80000011604 */
[----:B------:R-:W-:Y:S01]  /*12930*/  LOP3.LUT R8, RZ, R6, RZ, 0x33, !PT ;  /* 0x00000006ff087212 */ /* 0x000fe200078e33ff */
[----:B------:R-:W-:Y:S06]  /*12940*/  BRA `(.L_x_1292) ;  /* 0x0000000000107947 */ /* 0x000fec0003800000 */
.L_x_1291:
[----:B------:R-:W-:-:S13]  /*12950*/  ISETP.NE.AND P0, PT, R3, 0x1, PT ;  /* 0x000000010300780c */ /* 0x000fda0003f05270 */
[----:B------:R-:W2:Y:S02]  /*12960*/  @P0 LDC.64 R4, c[0x0][0x9e8] ;  /* 0x00027a00ff040b82 */ /* 0x000ea40000000a00 */
[----:B--2---:R-:W-:-:S05]  /*12970*/  @P0 IMAD.HI.U32 R4, R8, R4, RZ ;  /* 0x0000000408040227 */ /* 0x004fca00078e00ff */
[----:B------:R-:W-:-:S07]  /*12980*/  @P0 SHF.R.U32.HI R8, RZ, R5, R4 ;  /* 0x00000005ff080219 */ /* 0x000fce0000011604 */
.L_x_1292:
[----:B------:R-:W-:Y:S05]  /*12990*/  BSYNC B0 ;  /* 0x0000000000007941 */ /* 0x000fea0003800000 */
.L_x_1290:
[----:B------:R-:W-:-:S05]  /*129a0*/  IMAD R8, R8, R3, R3 ;  /* 0x0000000308087224 */ /* 0x000fca00078e0203 */
[----:B------:R-:W-:-:S07]  /*129b0*/  VIMNMX R2, R2, R8, PT ;  /* 0x0000000802027248 */ /* 0x000fce0003fe0100 */
.L_x_1289:
[----:B------:R-:W2:Y:S01]  /*129c0*/  @P1 LDC R4, c[0x0][0x44c] ;  /* 0x00011300ff041b82 */ /* 0x000ea20000000800 */
[----:B------:R-:W-:Y:S01]  /*129d0*/  IMAD.MOV.U32 R5, RZ, RZ, R11 ;  /* 0x000000ffff057224 */ /* 0x000fe200078e000b */
[----:B------:R-:W-:Y:S01]  /*129e0*/  ULDC UR4, c[0x0][0x9dc] ;  /* 0x0002770000047ab9 */ /* 0x000fe20000000800 */
[----:B------:R-:W-:-:S05]  /*129f0*/  VIADD R2, R2, 0x7f ;  /* 0x0000007f02027836 */ /* 0x000fca0000000000 */
[----:B------:R-:W3:Y:S01]  /*12a00*/  @P1 LDC R6, c[0x0][0x450] ;  /* 0x00011400ff061b82 */ /* 0x000ee20000000800 */
[----:B--2---:R-:W-:-:S05]  /*12a10*/  @P1 IMAD.HI.U32 R4, R11, R4, RZ ;  /* 0x000000040b041227 */ /* 0x004fca00078e00ff */
[----:B---3--:R-:W-:-:S04]  /*12a20*/  @P1 SHF.R.U32.HI R5, RZ, R6, R4 ;  /* 0x00000006ff051219 */ /* 0x008fc80000011604 */
[----:B------:R-:W-:Y:S02]  /*12a30*/  IADD3 R6, R5, R0, -R10 ;  /* 0x0000000005067210 */ /* 0x000fe40007ffe80a */
[----:B------:R-:W-:-:S04]  /*12a40*/  SHF.R.S32.HI R0, RZ, 0x1f, R2 ;  /* 0x0000001fff007819 */ /* 0x000fc80000011402 */
[----:B------:R-:W-:Y:S01]  /*12a50*/  LEA.HI R0, R0, R2, RZ, 0x7 ;  /* 0x0000000200007211 */ /* 0x000fe200078f38ff */
[----:B------:R-:W-:-:S03]  /*12a60*/  VIADD R2, R6, -UR4 ;  /* 0x8000000406027c36 */ /* 0x000fc60008000000 */
[----:B------:R-:W-:-:S04]  /*12a70*/  SHF.R.S32.HI R4, RZ, 0x7, R0 ;  /* 0x00000007ff047819 */ /* 0x000fc80000011400 */
[----:B------:R-:W-:Y:S01]  /*12a80*/  VIMNMX R0, R9, R4, PT ;  /* 0x0000000409007248 */ /* 0x000fe20003fe0100 */
[----:B------:R2:W-:Y:S01]  /*12a90*/  STL [R1+0x54], R4 ;  /* 0x0000540401007387 */ /* 0x0005e20000100800 */
[----:B------:R-:W-:Y:S05]  /*12aa0*/  @!P2 BRA `(.L_x_1293) ;  /* 0x000000000044a947 */ /* 0x000fea0003800000 */
[----:B------:R-:W-:Y:S01]  /*12ab0*/  ISETP.GT.AND P0, PT, R6, -0x1, PT ;  /* 0xffffffff0600780c */ /* 0x000fe20003f04270 */
[----:B------:R-:W-:-:S12]  /*12ac0*/  BSSY B0, `(.L_x_1294) ;  /* 0x000000d000007945 */ /* 0x000fd80003800000 */
[----:B------:R-:W-:Y:S05]  /*12ad0*/  @P0 BRA `(.L_x_1295) ;  /* 0x00000000001c0947 */ /* 0x000fea0003800000 */
[----:B------:R-:W-:Y:S02]  /*12ae0*/  ISETP.NE.AND P0, PT, R3, 0x1, PT ;  /* 0x000000010300780c */ /* 0x000fe40003f05270 */
[----:B------:R-:W-:-:S11]  /*12af0*/  LOP3.LUT R6, RZ, R6, RZ, 0x33, !PT ;  /* 0x00000006ff067212 */ /* 0x000fd600078e33ff */
[----:B--2---:R-:W2:Y:S02]  /*12b00*/  @P0 LDC.64 R4, c[0x0][0x9e8] ;  /* 0x00027a00ff040b82 */ /* 0x004ea40000000a00 */
[----:B--2---:R-:W-:-:S05]  /*12b10*/  @P0 IMAD.HI.U32 R4, R6, R4, RZ ;  /* 0x0000000406040227 */ /* 0x004fca00078e00ff */
[----:B------:R-:W-:-:S04]  /*12b20*/  @P0 SHF.R.U32.HI R6, RZ, R5, R4 ;  /* 0x00000005ff060219 */ /* 0x000fc80000011604 */
[----:B------:R-:W-:Y:S01]  /*12b30*/  LOP3.LUT R6, RZ, R6, RZ, 0x33, !PT ;  /* 0x00000006ff067212 */ /* 0x000fe200078e33ff */
[----:B------:R-:W-:Y:S06]  /*12b40*/  BRA `(.L_x_1296) ;  /* 0x0000000000107947 */ /* 0x000fec0003800000 */
.L_x_1295:
[----:B------:R-:W-:-:S13]  /*12b50*/  ISETP.NE.AND P0, PT, R3, 0x1, PT ;  /* 0x000000010300780c */ /* 0x000fda0003f05270 */
[----:B--2---:R-:W2:Y:S02]  /*12b60*/  @P0 LDC.64 R4, c[0x0][0x9e8] ;  /* 0x00027a00ff040b82 */ /* 0x004ea40000000a00 */
[----:B--2---:R-:W-:-:S05]  /*12b70*/  @P0 IMAD.HI.U32 R4, R6, R4, RZ ;  /* 0x0000000406040227 */ /* 0x004fca00078e00ff */
[----:B------:R-:W-:-:S07]  /*12b80*/  @P0 SHF.R.U32.HI R6, RZ, R5, R4 ;  /* 0x00000005ff060219 */ /* 0x000fce0000011604 */
.L_x_1296:
[----:B------:R-:W-:Y:S05]  /*12b90*/  BSYNC B0 ;  /* 0x0000000000007941 */ /* 0x000fea0003800000 */
.L_x_1294:
[----:B------:R-:W-:-:S05]  /*12ba0*/  IMAD R3, R6, R3, RZ ;  /* 0x0000000306037224 */ /* 0x000fca00078e02ff */
[----:B------:R-:W-:-:S07]  /*12bb0*/  VIMNMX R2, R2, R3, !PT ;  /* 0x0000000302027248 */ /* 0x000fce0007fe0100 */
.L_x_1293:
[----:B------:R-:W-:Y:S01]  /*12bc0*/  SHF.R.S32.HI R3, RZ, 0x1f, R2 ;  /* 0x0000001fff037819 */ /* 0x000fe20000011402 */
[----:B------:R-:W-:Y:S01]  /*12bd0*/  IMAD.MOV.U32 R5, RZ, RZ, RZ ;  /* 0x000000ffff057224 */ /* 0x000fe200078e00ff */
[----:B--2---:R-:W-:Y:S01]  /*12be0*/  SHF.R.U32.HI R4, RZ, 0x10, R7 ;  /* 0x00000010ff047819 */ /* 0x004fe20000011607 */
[----:B------:R-:W-:Y:S01]  /*12bf0*/  BSSY B0, `(.L_x_1297) ;  /* 0x0000029000007945 */ /* 0x000fe20003800000 */
[----:B------:R-:W-:Y:S01]  /*12c00*/  LEA.HI R3, R3, R2, RZ, 0x7 ;  /* 0x0000000203037211 */ /* 0x000fe200078f38ff */
[----:B01----:R-:W-:Y:S01]  /*12c10*/  IMAD.MOV.U32 R10, RZ, RZ, R5 ;  /* 0x000000ffff0a7224 */ /* 0x003fe200078e0005 */
[----:B------:R-:W-:Y:S02]  /*12c20*/  ISETP.NE.AND P0, PT, R4, RZ, PT ;  /* 0x000000ff0400720c */ /* 0x000fe40003f05270 */
[----:B------:R-:W-:Y:S02]  /*12c30*/  SHF.R.S32.HI R3, RZ, 0x7, R3 ;  /* 0x00000007ff037819 */ /* 0x000fe40000011403 */
[----:B------:R-:W-:-:S02]  /*12c40*/  LOP3.LUT R8, R7, 0xff, RZ, 0xc0, !PT ;  /* 0x000000ff07087812 */ /* 0x000fc400078ec0ff */
[----:B------:R-:W-:-:S04]  /*12c50*/  VIMNMX R9, RZ, R3, !PT ;  /* 0x00000003ff097248 */ /* 0x000fc80007fe0100 */
[----:B------:R-:W-:Y:S01]  /*12c60*/  ISETP.GT.AND P1, PT, R0, R9, PT ;  /* 0x000000090000720c */ /* 0x000fe20003f24270 */
[----:B------:R0:W-:Y:S02]  /*12c70*/  STL [R1+0x34], R9 ;  /* 0x0000340901007387 */ /* 0x0001e40000100800 */
[----:B------:R-:W1:Y:S02]  /*12c80*/  @!P0 LDC R4, c[0x0][0x9f0] ;  /* 0x00027c00ff048b82 */ /* 0x000e640000000800 */
[----:B------:R0:W-:Y:S04]  /*12c90*/  STL [R1+0x38], R5 ;  /* 0x0000380501007387 */ /* 0x0001e80000100800 */
[----:B------:R0:W-:Y:S04]  /*12ca0*/  STL [R1+0x50], R8 ;  /* 0x0000500801007387 */ /* 0x0001e80000100800 */
[----:B------:R-:W-:Y:S05]  /*12cb0*/  @!P1 BRA `(.L_x_1298) ;  /* 0x0000000000709947 */ /* 0x000fea0003800000 */
[-C--:B01----:R-:W-:Y:S02]  /*12cc0*/  IABS R5, R4.reuse ;  /* 0x0000000400057213 */ /* 0x083fe40000000000 */
[----:B------:R-:W-:Y:S02]  /*12cd0*/  IABS R7, R4 ;  /* 0x0000000400077213 */ /* 0x000fe40000000000 */
[----:B------:R-:W0:Y:S03]  /*12ce0*/  I2F.RP R2, R5 ;  /* 0x0000000500027306 */ /* 0x000e260000209400 */
[----:B------:R-:W-:-:S05]  /*12cf0*/  IMAD.MOV R7, RZ, RZ, -R7 ;  /* 0x000000ffff077224 */ /* 0x000fca00078e0a07 */
[----:B0-----:R-:W0:Y:S02]  /*12d00*/  MUFU.RCP R2, R2 ;  /* 0x0000000200027308 */ /* 0x001e240000001000 */
[----:B0-----:R-:W-:-:S06]  /*12d10*/  VIADD R2, R2, 0xffffffe ;  /* 0x0ffffffe02027836 */ /* 0x001fcc0000000000 */
[----:B------:R-:W0:Y:S02]  /*12d20*/  F2I.FTZ.U32.TRUNC.NTZ R3, R2 ;  /* 0x0000000200037305 */ /* 0x000e24000021f000 */
[----:B0-----:R-:W-:-:S04]  /*12d30*/  IMAD.MOV R2, RZ, RZ, -R3 ;  /* 0x000000ffff027224 */ /* 0x001fc800078e0a03 */
[----:B------:R-:W-:Y:S02]  /*12d40*/  IMAD R6, R2, R5, RZ ;  /* 0x0000000502067224 */ /* 0x000fe400078e02ff */
[----:B------:R-:W-:-:S04]  /*12d50*/  IMAD.MOV.U32 R2, RZ, RZ, RZ ;  /* 0x000000ffff027224 */ /* 0x000fc800078e00ff */
[----:B------:R-:W-:Y:S01]  /*12d60*/  IMAD.HI.U32 R6, R3, R6, R2 ;  /* 0x0000000603067227 */ /* 0x000fe200078e0002 */
[----:B------:R-:W-:-:S05]  /*12d70*/  IADD3 R3, R4, -0x1, R0 ;  /* 0xffffffff04037810 */ /* 0x000fca0007ffe000 */
[----:B------:R-:W-:-:S05]  /*12d80*/  IMAD.IADD R3, R3, 0x1, -R9 ;  /* 0x0000000103037824 */ /* 0x000fca00078e0a09 */
[----:B------:R-:W-:Y:S02]  /*12d90*/  IABS R2, R3 ;  /* 0x0000000300027213 */ /* 0x000fe40000000000 */
[----:B------:R-:W-:-:S03]  /*12da0*/  LOP3.LUT R3, R3, R4, RZ, 0x3c, !PT ;  /* 0x0000000403037212 */ /* 0x000fc600078e3cff */
        /* <DEDUP_REMOVED lines=13> */
.L_x_1298:
[----:B------:R-:W-:Y:S05]  /*12e80*/  BSYNC B0 ;  /* 0x0000000000007941 */ /* 0x000fea0003800000 */
.L_x_1297:
[----:B------:R-:W-:Y:S01]  /*12e90*/  IMAD.MOV.U32 R3, RZ, RZ, R10 ;  /* 0x000000ffff037224 */ /* 0x000fe200078e000a */
[----:B------:R-:W-:Y:S03]  /*12ea0*/  BSSY B7, `(.L_x_1299) ;  /* 0x00003cf000077945 */ /* 0x000fe60003800000 */
[----:B------:R-:W-:-:S05]  /*12eb0*/  IMAD R2, R8, R3, R9 ;  /* 0x0000000308027224 */ /* 0x000fca00078e0209 */
[----:B------:R-:W-:Y:S01]  /*12ec0*/  VIADDMNMX R0, R2, R3, R0, PT ;  /* 0x0000000302007246 */ /* 0x000fe20003800100 */
        /* <DEDUP_REMOVED lines=8> */
[----:B0-----:R-:W0:Y:S01]  /*12f50*/  S2R R5, SR_LANEID ;  /* 0x0000000000057919 */ /* 0x001e220000000000 */
[----:B------:R-:W-:Y:S01]  /*12f60*/  VOTEU.ANY UR4, UPT, PT ;  /* 0x0000000000047886 */ /* 0x000fe200038e0100 */
[----:B------:R-:W3:Y:S01]  /*12f70*/  LDC.64 R2, c[0x0][0xc60] ;  /* 0x00031800ff027b82 */ /* 0x000ee20000000a00 */
[----:B------:R-:W0:Y:S02]  /*12f80*/  FLO.U32 R0, UR4 ;  /* 0x0000000400007d00 */ /* 0x000e2400080e0000 */
[----:B0-----:R-:W-:-:S06]  /*12f90*/  ISETP.EQ.U32.AND P0, PT, R0, R5, PT ;  /* 0x000000050000720c */ /* 0x001fcc0003f02070 */
[----:B------:R-:W3:Y:S07]  /*12fa0*/  POPC R5, UR4 ;  /* 0x0000000400057d09 */ /* 0x000eee0008000000 */
[----:B---3--:R-:W3:Y:S01]  /*12fb0*/  @P0 ATOMG.E.ADD.STRONG.GPU PT, R3, desc[UR52][R2.64], R5 ;  /* 0x00000005020309a8 */ /* 0x008ee200081ee1f4 */
[----:B-1----:R-:W0:Y:S02]  /*12fc0*/  S2R R4, SR_LTMASK ;  /* 0x0000000000047919 */ /* 0x002e240000003900 */
[----:B0-----:R-:W-:-:S04]  /*12fd0*/  LOP3.LUT R4, R4, UR4, RZ, 0xc0, !PT ;  /* 0x0000000404047c12 */ /* 0x001fc8000f8ec0ff */
[----:B------:R-:W0:Y:S01]  /*12fe0*/  POPC R7, R4 ;  /* 0x0000000400077309 */ /* 0x000e220000000000 */
[----:B---3--:R-:W0:Y:S02]  /*12ff0*/  SHFL.IDX PT, R0, R3, R0, 0x1f ;  /* 0x00001f0003007589 */ /* 0x008e2400000e0000 */
[----:B0-----:R-:W-:-:S05]  /*13000*/  IADD3 R0, R0, UR37, R7 ;  /* 0x0000002500007c10 */ /* 0x001fca000fffe007 */
[----:B------:R4:W-:Y:S01]  /*13010*/  STL [R1], R0 ;  /* 0x0000000001007387 */ /* 0x0009e20000100800 */
[----:B------:R-:W-:Y:S05]  /*13020*/  BRA `(.L_x_1301) ;  /* 0x0000003800d87947 */ /* 0x000fea0003800000 */
.L_x_1300:
        /* <DEDUP_REMOVED lines=8> */
[----:B-1----:R-:W-:Y:S02]  /*130b0*/  IMAD.U32 R4, RZ, RZ, UR6 ;  /* 0x00000006ff047e24 */ /* 0x002fe4000f8e00ff */
[----:B------:R-:W1:Y:S01]  /*130c0*/  LDC.64 R2, c[0x4][R2] ;  /* 0x0100000002027b82 */ /* 0x000e620000000a00 */
[----:B0-----:R-:W-:Y:S02]  /*130d0*/  IMAD.U32 R5, RZ, RZ, UR7 ;  /* 0x00000007ff057e24 */ /* 0x001fe4000f8e00ff */
[----:B------:R-:W-:Y:S02]  /*130e0*/  IMAD.U32 R6, RZ, RZ, UR8 ;  /* 0x00000008ff067e24 */ /* 0x000fe4000f8e00ff */
[----:B------:R-:W-:-:S02]  /*130f0*/  IMAD.U32 R7, RZ, RZ, UR9 ;  /* 0x00000009ff077e24 */ /* 0x000fc4000f8e00ff */
[----:B--2---:R-:W-:Y:S02]  /*13100*/  IMAD.U32 R10, RZ, RZ, UR4 ;  /* 0x00000004ff0a7e24 */ /* 0x004fe4000f8e00ff */
[----:B------:R-:W-:Y:S02]  /*13110*/  IMAD.U32 R11, RZ, RZ, UR5 ;  /* 0x00000005ff0b7e24 */ /* 0x000fe4000f8e00ff */
[----:B------:R-:W-:Y:S02]  /*13120*/  IMAD.MOV.U32 R8, RZ, RZ, 0x70 ;  /* 0x00000070ff087424 */ /* 0x000fe400078e00ff */
[----:B------:R-:W-:Y:S02]  /*13130*/  IMAD.MOV.U32 R12, RZ, RZ, 0x1 ;  /* 0x00000001ff0c7424 */ /* 0x000fe400078e00ff */
[----:B------:R-:W-:-:S07]  /*13140*/  IMAD.MOV.U32 R13, RZ, RZ, RZ ;  /* 0x000000ffff0d7224 */ /* 0x000fce00078e00ff */
[----:B------:R-:W-:-:S07]  /*13150*/  LEPC R20, `(.L_x_1303) ;  /* 0x000000001014794e */ /* 0x000fce0000000000 */
[----:B-1----:R-:W-:Y:S05]  /*13160*/  CALL.ABS.NOINC R2 ;  /* 0x0000000002007343 */ /* 0x002fea0003c00000 */
.L_x_1303:
[----:B------:R-:W-:Y:S05]  /*13170*/  BSYNC B6 ;  /* 0x0000000000067941 */ /* 0x000fea0003800000 */
.L_x_1302:
        /* <DEDUP_REMOVED lines=9> */
[----:B-1----:R-:W-:Y:S02]  /*13210*/  IMAD.U32 R4, RZ, RZ, UR6 ;  /* 0x00000006ff047e24 */ /* 0x002fe4000f8e00ff */
[----:B0-----:R-:W-:Y:S02]  /*13220*/  IMAD.U32 R5, RZ, RZ, UR7 ;  /* 0x00000007ff057e24 */ /* 0x001fe4000f8e00ff */
[----:B------:R-:W-:Y:S02]  /*13230*/  IMAD.U32 R6, RZ, RZ, UR8 ;  /* 0x00000008ff067e24 */ /* 0x000fe4000f8e00ff */
[----:B------:R-:W-:-:S02]  /*13240*/  IMAD.U32 R7, RZ, RZ, UR9 ;  /* 0x00000009ff077e24 */ /* 0x000fc4000f8e00ff */
[----:B--2---:R-:W-:Y:S02]  /*13250*/  IMAD.U32 R10, RZ, RZ, UR4 ;  /* 0x00000004ff0a7e24 */ /* 0x004fe4000f8e00ff */
[----:B------:R-:W-:Y:S02]  /*13260*/  IMAD.U32 R11, RZ, RZ, UR5 ;  /* 0x00000005ff0b7e24 */ /* 0x000fe4000f8e00ff */
[----:B------:R-:W-:Y:S02]  /*13270*/  IMAD.MOV.U32 R8, RZ, RZ, 0x70 ;  /* 0x00000070ff087424 */ /* 0x000fe400078e00ff */
[----:B------:R-:W-:Y:S02]  /*13280*/  IMAD.MOV.U32 R12, RZ, RZ, 0x1 ;  /* 0x00000001ff0c7424 */ /* 0x000fe400078e00ff */
[----:B---3--:R-:W-:-:S07]  /*13290*/  IMAD.MOV.U32 R13, RZ, RZ, RZ ;  /* 0x000000ffff0d7224 */ /* 0x008fce00078e00ff */
[----:B------:R-:W-:-:S07]  /*132a0*/  LEPC R20, `(.L_x_1306) ;  /* 0x000000001014794e */ /* 0x000fce0000000000 */
[----:B----4-:R-:W-:Y:S05]  /*132b0*/  CALL.ABS.NOINC R2 ;  /* 0x0000000002007343 */ /* 0x010fea0003c00000 */
.L_x_1306:
        /* <DEDUP_REMOVED lines=15> */
.L_x_1305:
[----:B------:R-:W-:Y:S05]  /*133b0*/  BSYNC B6 ;  /* 0x0000000000067941 */ /* 0x000fea0003800000 */
.L_x_1304:
[----:B------:R-:W3:Y:S01]  /*133c0*/  LDL R0, [R1+0xc] ;  /* 0x00000c0001007983 */ /* 0x000ee20000100800 */
[----:B------:R-:W-:Y:S02]  /*133d0*/  ULDC.64 UR4, c[0x0][0x9f8] ;  /* 0x00027e0000047ab9 */ /* 0x000fe40000000a00 */
[----:B------:R-:W-:Y:S01]  /*133e0*/  ISETP.NE.U32.AND P0, PT, RZ, UR4, PT ;  /* 0x00000004ff007c0c */ /* 0x000fe2000bf05070 */
[----:B------:R-:W4:Y:S03]  /*133f0*/  LDL R17, [R1+0x30] ;  /* 0x0000300001117983 */ /* 0x000f260000100800 */
[----:B------:R-:W-:Y:S01]  /*13400*/  ISETP.NE.AND.EX P0, PT, RZ, UR5, PT, P0 ;  /* 0x00000005ff007c0c */ /* 0x000fe2000bf05300 */
[----:B------:R-:W-:-:S12]  /*13410*/  ULDC.64 UR4, c[0x0][0xa08] ;  /* 0x0002820000047ab9 */ /* 0x000fd80000000a00 */
[----:B------:R-:W5:Y:S01]  /*13420*/  @P0 LDC.64 R2, c[0x0][0x9f8] ;  /* 0x00027e00ff020b82 */ /* 0x000f620000000a00 */
[----:B---3--:R-:W-:Y:S02]  /*13430*/  IMAD.MOV.U32 R7, RZ, RZ, R0 ;  /* 0x000000ffff077224 */ /* 0x008fe400078e0000 */
[----:B-----5:R-:W-:-:S05]  /*13440*/  @P0 IMAD.WIDE R2, R0, 0x4, R2 ;  /* 0x0000000400020825 */ /* 0x020fca00078e0202 */
[----:B------:R3:W0:Y:S01]  /*13450*/  @P0 LDG.E R7, desc[UR52][R2.64] ;  /* 0x0000003402070981 */ /* 0x000622000c1e1900 */
[----:B----4-:R-:W-:Y:S01]  /*13460*/  VIADD R0, R17, 0xffffffff ;  /* 0xffffffff11007836 */ /* 0x010fe20000000000 */
[----:B---3--:R-:W3:Y:S02]  /*13470*/  LDC.64 R2, c[0x0][0x418] ;  /* 0x00010600ff027b82 */ /* 0x008ee40000000a00 */
[----:B---3--:R-:W-:Y:S01]  /*13480*/  LOP3.LUT P0, RZ, R2, UR4, RZ, 0xfc, !PT ;  /* 0x0000000402ff7c12 */ /* 0x008fe2000f80fcff */
[----:B------:R-:W-:-:S03]  /*13490*/  UMOV UR4, 0xffffffff ;  /* 0xffffffff00047882 */ /* 0x000fc60000000000 */
[----:B------:R-:W-:Y:S02]  /*134a0*/  LOP3.LUT P0, RZ, R3, UR5, RZ, 0xfc, P0 ;  /* 0x0000000503ff7c12 */ /* 0x000fe4000800fcff */
[----:B0-----:R-:W-:Y:S01]  /*134b0*/  SHF.R.S32.HI R8, RZ, 0x1f, R7 ;  /* 0x0000001fff087819 */ /* 0x001fe20000011407 */
[----:B------:R0:W-:Y:S01]  /*134c0*/  STL [R1+0x8], R7 ;  /* 0x0000080701007387 */ /* 0x0001e20000100800 */
[----:B------:R-:W-:-:S03]  /*134d0*/  SEL R17, R7, RZ, !P0 ;  /* 0x000000ff07117207 */ /* 0x000fc60004000000 */
[----:B------:R0:W-:Y:S01]  /*134e0*/  STL [R1+0x1c], R8 ;  /* 0x00001c0801007387 */ /* 0x0001e20000100800 */
[----:B------:R-:W-:Y:S05]  /*134f0*/  BRA.DIV UR4, `(.L_x_1307) ;  /* 0x0000004e04e07947 */ /* 0x000fea000b800000 */
[----:B-1----:R-:W1:Y:S02]  /*13500*/  S2R R4, SR_TID.X ;  /* 0x0000000000047919 */ /* 0x002e640000002100 */
[----:B-1----:R-:W-:-:S04]  /*13510*/  SHF.R.U32.HI R4, RZ, 0x5, R4 ;  /* 0x00000005ff047819 */ /* 0x002fc80000011604 */
[----:B------:R-:W-:-:S05]  /*13520*/  LOP3.LUT R4, R4, 0x3, RZ, 0xc0, !PT ;  /* 0x0000000304047812 */ /* 0x000fca00078ec0ff */
[----:B------:R1:W3:Y:S02]  /*13530*/  SHFL.IDX PT, R14, R4, RZ, 0x1f ;  /* 0x00001fff040e7589 */ /* 0x0002e400000e0000 */
.L_x_1410:
[----:B-1----:R-:W4:Y:S01]  /*13540*/  LDL.LU R4, [R1+0x18] ;  /* 0x0000180001047983 */ /* 0x002f220000300800 */
[----:B------:R-:W-:Y:S02]  /*13550*/  PLOP3.LUT P1, PT, PT, PT, PT, 0x8, 0x0 ;  /* 0x000000000000781c */ /* 0x000fe40003f2e170 */
[----:B---3--:R-:W-:Y:S01]  /*13560*/  ISETP.NE.AND P0, PT, R14, RZ, PT ;  /* 0x000000ff0e00720c */ /* 0x008fe20003f05270 */
[----:B------:R1:W-:Y:S01]  /*13570*/  STL [R1+0x4], R0 ;  /* 0x0000040001007387 */ /* 0x0003e20000100800 */
[----:B----4-:R-:W-:-:S09]  /*13580*/  LOP3.LUT R4, R4, 0xfffffffe, RZ, 0xc0, !PT ;  /* 0xfffffffe04047812 */ /* 0x010fd200078ec0ff */
[----:B------:R-:W-:-:S05]  /*13590*/  @P1 LOP3.LUT R4, R4, 0x1, RZ, 0xfc, !PT ;  /* 0x0000000104041812 */ /* 0x000fca00078efcff */
[----:B------:R1:W-:Y:S01]  /*135a0*/  STL [R1+0x18], R4 ;  /* 0x0000180401007387 */ /* 0x0003e20000100800 */
[----:B------:R-:W-:Y:S05]  /*135b0*/  @P0 BRA `(.L_x_1308) ;  /* 0x0000000400200947 */ /* 0x000fea0003800000 */
[----:B------:R-:W-:-:S03]  /*135c0*/  UMOV UR4, 0xffffffff ;  /* 0xffffffff00047882 */ /* 0x000fc60000000000 */
[----:B------:R-:W-:Y:S05]  /*135d0*/  BRA.DIV UR4, `(.L_x_1309) ;  /* 0x0000004e04dc7947 */ /* 0x000fea000b800000 */
[----:B------:R-:W-:-:S13]  /*135e0*/  ELECT P6, URZ, PT ;  /* 0x00000000003f782f */ /* 0x000fda00038c0000 */
.L_x_1413:
[----:B------:R-:W-:Y:S05]  /*135f0*/  @!P6 BRA `(.L_x_1308) ;  /* 0x000000040010e947 */ /* 0x000fea0003800000 */
[----:B------:R-:W-:-:S04]  /*13600*/  ISETP.NE.U32.AND P0, PT, R2, RZ, PT ;  /* 0x000000ff0200720c */ /* 0x000fc80003f05070 */
[----:B------:R-:W-:-:S13]  /*13610*/  ISETP.NE.AND.EX P0, PT, R3, RZ, PT, P0 ;  /* 0x000000ff0300720c */ /* 0x000fda0003f05300 */
[----:B------:R-:W-:Y:S05]  /*13620*/  @!P0 BRA `(.L_x_1310) ;  /* 0x0000000000508947 */ /* 0x000fea0003800000 */
[----:B------:R-:W3:Y:S01]  /*13630*/  LDC R6, c[0x0][0x43c] ;  /* 0x00010f00ff067b82 */ /* 0x000ee20000000800 */
[----:B------:R-:W-:Y:S01]  /*13640*/  IMAD.MOV.U32 R9, RZ, RZ, R0 ;  /* 0x000000ffff097224 */ /* 0x000fe200078e0000 */
[----:B------:R-:W-:-:S03]  /*13650*/  ULDC.64 UR4, c[0x0][0x428] ;  /* 0x00010a0000047ab9 */ /* 0x000fc60000000a00 */
[----:B-1----:R-:W-:Y:S01]  /*13660*/  IMAD.MOV.U32 R0, RZ, RZ, R9 ;  /* 0x000000ffff007224 */ /* 0x002fe200078e0009 */
[----:B---3--:R-:W-:-:S13]  /*13670*/  ISETP.NE.AND P0, PT, R6, 0x1, PT ;  /* 0x000000010600780c */ /* 0x008fda0003f05270 */
        /* <DEDUP_REMOVED lines=15> */
.L_x_1310:
[----:B---3--:R-:W3:Y:S01]  /*13770*/  LDL R2, [R1+0x10] ;  /* 0x0000100001027983 */ /* 0x008ee20000100800 */
[----:B-1----:R-:W-:Y:S01]  /*13780*/  IMAD R0, R19, 0x8, R18 ;  /* 0x0000000813007824 */ /* 0x002fe200078e0212 */
[----:B---3--:R-:W-:-:S04]  /*13790*/  SHF.L.U32 R2, R2, 0x1f, RZ ;  /* 0x0000001f02027819 */ /* 0x008fc800000006ff */
[----:B------:R-:W1:Y:S02]  /*137a0*/  SYNCS.PHASECHK.TRANS64.TRYWAIT P0, [R0+URZ+0x28840], R2 ;  /* 0x02884002000075a7 */ /* 0x000e64000800017f */
[----:B-1----:R-:W-:Y:S05]  /*137b0*/  @!P0 BRA `(.L_x_1311) ;  /* 0x0000004c00848947 */ /* 0x002fea0003800000 */
.L_x_1414:
[----:B------:R-:W3:Y:S02]  /*137c0*/  S2R R3, SR_TID.X ;  /* 0x0000000000037919 */ /* 0x000ee40000002100 */
[----:B---3--:R-:W-:-:S04]  /*137d0*/  LOP3.LUT R3, R3, 0x7f, RZ, 0xc0, !PT ;  /* 0x0000007f03037812 */ /* 0x008fc800078ec0ff */
[----:B------:R-:W-:-:S13]  /*137e0*/  ISETP.NE.AND P0, PT, R3, RZ, PT ;  /* 0x000000ff0300720c */ /* 0x000fda0003f05270 */
        /* <DEDUP_REMOVED lines=8> */
.L_x_1312:
[----:B------:R-:W3:Y:S04]  /*13870*/  LDL R4, [R1+0x4] ;  /* 0x0000040001047983 */ /* 0x000ee80000100800 */
[----:B------:R-:W4:Y:S04]  /*13880*/  LDL R3, [R1+0x14] ;  /* 0x0000140001037983 */ /* 0x000f280000100800 */
[----:B-1----:R-:W2:Y:S01]  /*13890*/  LDL.LU R2, [R1+0x18] ;  /* 0x0000180001027983 */ /* 0x002ea20000300800 */
        /* <DEDUP_REMOVED lines=18> */
[----:B------:R-:W-:Y:S01]  /*139c0*/  ULEA UR11, UR11, UR5, 0x7 ;  /* 0x000000050b0b7291 */ /* 0x000fe2000f8e383f */
[----:B------:R3:W-:Y:S01]  /*139d0*/  STL [R1+0x18], R2 ;  /* 0x0000180201007387 */ /* 0x0007e20000100800 */
[----:B------:R-:W-:-:S09]  /*139e0*/  UIADD3.X UR5, URZ, UR39, URZ, UP0, !UPT ;  /* 0x000000273f057290 */ /* 0x000fd200087fe43f */
[----:B------:R1:W-:Y:S02]  /*139f0*/  UTMALDG.4D [UR8], [UR4], desc[UR6] ;  /* 0x00000608040075b4 */ /* 0x0003e40008019000 */
[----:B-1----:R-:W-:Y:S01]  /*13a00*/  UMOV UR8, UR14 ;  /* 0x0000000e00087c82 */ /* 0x002fe20008000000 */
[----:B------:R-:W-:Y:S02]  /*13a10*/  UMOV UR10, UR15 ;  /* 0x0000000f000a7c82 */ /* 0x000fe40008000000 */
[----:B------:R3:W-:Y:S02]  /*13a20*/  UTMALDG.4D [UR8], [UR4], desc[UR6] ;  /* 0x00000608040075b4 */ /* 0x0007e40008019000 */
[----:B---3--:R-:W-:Y:S01]  /*13a30*/  NOP ;  /* 0x0000000000007918 */ /* 0x008fe20000000000 */
.L_x_1308:
[----:B------:R-:W1:Y:S01]  /*13a40*/  LDL.LU R3, [R1+0x3c] ;  /* 0x00003c0001037983 */ /* 0x000e620000300800 */
[----:B------:R-:W-:Y:S05]  /*13a50*/  WARPSYNC.ALL ;  /* 0x0000000000007948 */ /* 0x000fea0003800000 */
[----:B------:R-:W-:Y:S01]  /*13a60*/  ULDC.64 UR4, c[0x0][0x298] ;  /* 0x0000a60000047ab9 */ /* 0x000fe20000000a00 */
[----:B------:R-:W-:Y:S01]  /*13a70*/  BSSY B6, `(.L_x_1313) ;  /* 0x000001c000067945 */ /* 0x000fe20003800000 */
[----:B------:R-:W-:Y:S01]  /*13a80*/  BAR.SYNC.DEFER_BLOCKING 0x8, 0x180 ;  /* 0x0206000000007b1d */ /* 0x000fe20000010000 */
[----:B-1----:R-:W-:Y:S01]  /*13a90*/  SHF.R.S32.HI R0, RZ, 0x1f, R3 ;  /* 0x0000001fff007819 */ /* 0x002fe20000011403 */
[----:B------:R-:W-:-:S04]  /*13aa0*/  IMAD.WIDE.U32 R4, R3, UR4, RZ ;  /* 0x0000000403047c25 */ /* 0x000fc8000f8e00ff */
[----:B------:R-:W-:Y:S01]  /*13ab0*/  IMAD R2, R0, UR4, RZ ;  /* 0x0000000400027c24 */ /* 0x000fe2000f8e02ff */
[----:B------:R1:W-:Y:S01]  /*13ac0*/  STL.64 [R1+0x48], R4 ;  /* 0x0000480401007387 */ /* 0x0003e20000100a00 */
[----:B------:R-:W-:Y:S02]  /*13ad0*/  VIADD R0, R18, 0x10400 ;  /* 0x0001040012007836 */ /* 0x000fe40000000000 */
[----:B------:R-:W-:-:S03]  /*13ae0*/  IMAD R2, R3, UR5, R2 ;  /* 0x0000000503027c24 */ /* 0x000fc6000f8e0202 */
[----:B------:R-:W-:Y:S01]  /*13af0*/  LOP3.LUT P0, RZ, R0, 0x3ff, RZ, 0xc0, !PT ;  /* 0x000003ff00ff7812 */ /* 0x000fe2000780c0ff */
[----:B------:R-:W-:-:S05]  /*13b00*/  IMAD.IADD R0, R5, 0x1, R2 ;  /* 0x0000000105007824 */ /* 0x000fca00078e0202 */
[----:B------:R1:W-:Y:S07]  /*13b10*/  STL [R1+0x3c], R0 ;  /* 0x00003c0001007387 */ /* 0x0003ee0000100800 */
[----:B------:R-:W-:Y:S05]  /*13b20*/  @!P0 BRA `(.L_x_1314) ;  /* 0x0000000000408947 */ /* 0x000fea0003800000 */
[----:B------:R-:W-:Y:S01]  /*13b30*/  MOV R2, 0x0 ;  /* 0x0000000000027802 */ /* 0x000fe20000000f00 */
[----:B------:R-:W-:Y:S01]  /*13b40*/  ULDC.64 UR4, c[0x4][0xa0] ;  /* 0x0100280000047ab9 */ /* 0x000fe20000000a00 */
[----:B------:R-:W-:Y:S01]  /*13b50*/  ULDC.64 UR6, c[0x4][0xa8] ;  /* 0x01002a0000067ab9 */ /* 0x000fe20000000a00 */
[----:B------:R-:W-:Y:S01]  /*13b60*/  ULDC.64 UR8, c[0x4][0x20] ;  /* 0x0100080000087ab9 */ /* 0x000fe20000000a00 */
[----:B-1----:R-:W-:Y:S02]  /*13b70*/  IMAD.U32 R4, RZ, RZ, UR4 ;  /* 0x00000004ff047e24 */ /* 0x002fe4000f8e00ff */
[----:B------:R-:W1:Y:S01]  /*13b80*/  LDC.64 R2, c[0x4][R2] ;  /* 0x0100000002027b82 */ /* 0x000e620000000a00 */
[----:B------:R-:W-:Y:S02]  /*13b90*/  IMAD.U32 R5, RZ, RZ, UR5 ;  /* 0x00000005ff057e24 */ /* 0x000fe4000f8e00ff */
[----:B------:R-:W-:Y:S02]  /*13ba0*/  IMAD.U32 R6, RZ, RZ, UR6 ;  /* 0x00000006ff067e24 */ /* 0x000fe4000f8e00ff */
[----:B0-----:R-:W-:-:S02]  /*13bb0*/  IMAD.U32 R7, RZ, RZ, UR7 ;  /* 0x00000007ff077e24 */ /* 0x001fc4000f8e00ff */
[----:B--2---:R-:W-:Y:S02]  /*13bc0*/  IMAD.U32 R10, RZ, RZ, UR8 ;  /* 0x00000008ff0a7e24 */ /* 0x004fe4000f8e00ff */
[----:B------:R-:W-:Y:S02]  /*13bd0*/  IMAD.U32 R11, RZ, RZ, UR9 ;  /* 0x00000009ff0b7e24 */ /* 0x000fe4000f8e00ff */
[----:B------:R-:W-:Y:S02]  /*13be0*/  IMAD.MOV.U32 R8, RZ, RZ, 0x70 ;  /* 0x00000070ff087424 */ /* 0x000fe400078e00ff */
[----:B------:R-:W-:Y:S02]  /*13bf0*/  IMAD.MOV.U32 R12, RZ, RZ, 0x1 ;  /* 0x00000001ff0c7424 */ /* 0x000fe400078e00ff */
[----:B------:R-:W-:-:S07]  /*13c00*/  IMAD.MOV.U32 R13, RZ, RZ, RZ ;  /* 0x000000ffff0d7224 */ /* 0x000fce00078e00ff */
[----:B------:R-:W-:-:S07]  /*13c10*/  LEPC R20, `(.L_x_1314) ;  /* 0x000000001014794e */ /* 0x000fce0000000000 */
[----:B-1----:R-:W-:Y:S05]  /*13c20*/  CALL.ABS.NOINC R2 ;  /* 0x0000000002007343 */ /* 0x002fea0003c00000 */
.L_x_1314:
[----:B------:R-:W-:Y:S05]  /*13c30*/  BSYNC B6 ;  /* 0x0000000000067941 */ /* 0x000fea0003800000 */
.L_x_1313:
[----:B-1----:R-:W3:Y:S01]  /*13c40*/  LDL.LU R0, [R1+0x3c] ;  /* 0x00003c0001007983 */ /* 0x002ee20000300800 */
[----:B------:R-:W-:Y:S01]  /*13c50*/  ULDC.64 UR6, c[0x0][0xa00] ;  /* 0x0002800000067ab9 */ /* 0x000fe20000000a00 */
[----:B0-----:R-:W0:Y:S01]  /*13c60*/  LDC R7, c[0x0][0x448] ;  /* 0x00011200ff077b82 */ /* 0x001e220000000800 */
[----:B------:R-:W-:Y:S01]  /*13c70*/  ULDC.64 UR4, c[0x0][0x2d8] ;  /* 0x0000b60000047ab9 */ /* 0x000fe20000000a00 */
[----:B------:R-:W3:Y:S04]  /*13c80*/  LDL.LU.64 R2, [R1+0x48] ;  /* 0x0000480001027983 */ /* 0x000ee80000300a00 */
[----:B------:R-:W4:Y:S04]  /*13c90*/  LDL R5, [R1+0xc] ;  /* 0x00000c0001057983 */ /* 0x000f280000100800 */
[----:B------:R-:W2:Y:S01]  /*13ca0*/  LDL R8, [R1+0x28] ;  /* 0x0000280001087983 */ /* 0x000ea20000100800 */
[----:B------:R-:W-:-:S04]  /*13cb0*/  ISETP.NE.U32.AND P0, PT, RZ, UR6, PT ;  /* 0x00000006ff007c0c */ /* 0x000fc8000bf05070 */
[----:B------:R-:W-:Y:S01]  /*13cc0*/  ISETP.NE.AND.EX P0, PT, RZ, UR7, PT, P0 ;  /* 0x00000007ff007c0c */ /* 0x000fe2000bf05300 */
[----:B------:R-:W1:Y:S01]  /*13cd0*/  S2R R9, SR_TID.X ;  /* 0x0000000000097919 */ /* 0x000e620000002100 */
[----:B------:R-:W-:Y:S01]  /*13ce0*/  ULDC.64 UR6, c[0x0][0x280] ;  /* 0x0000a00000067ab9 */ /* 0x000fe20000000a00 */
[----:B-1----:R-:W-:Y:S02]  /*13cf0*/  IMAD.SHL.U32 R9, R9, 0x10, RZ ;  /* 0x0000001009097824 */ /* 0x002fe400078e00ff */
[----:B---3--:R-:W-:Y:S01]  /*13d00*/  IMAD.MOV.U32 R3, RZ, RZ, R0 ;  /* 0x000000ffff037224 */ /* 0x008fe200078e0000 */
[----:B----4-:R-:W-:-:S04]  /*13d10*/  SHF.R.S32.HI R0, RZ, 0x1f, R5 ;  /* 0x0000001fff007819 */ /* 0x010fc80000011405 */
[----:B------:R-:W-:Y:S02]  /*13d20*/  SEL R4, R0, RZ, !P0 ;  /* 0x000000ff00047207 */ /* 0x000fe40004000000 */
[----:B------:R-:W-:Y:S02]  /*13d30*/  SEL R0, R5, RZ, !P0 ;  /* 0x000000ff05007207 */ /* 0x000fe40004000000 */
[----:B------:R-:W1:Y:S01]  /*13d40*/  S2R R5, SR_TID.X ;  /* 0x0000000000057919 */ /* 0x000e620000002100 */
[----:B0-----:R-:W-:Y:S01]  /*13d50*/  ISETP.NE.AND P0, PT, R7, 0x1, PT ;  /* 0x000000010700780c */ /* 0x001fe20003f05270 */
[----:B------:R-:W-:-:S04]  /*13d60*/  IMAD.WIDE.U32 R2, R16, UR4, R2 ;  /* 0x0000000410027c25 */ /* 0x000fc8000f8e0002 */
[----:B------:R-:W-:Y:S01]  /*13d70*/  IMAD R3, R16, UR5, R3 ;  /* 0x0000000510037c24 */ /* 0x000fe2000f8e0203 */
[----:B------:R-:W-:Y:S02]  /*13d80*/  ULDC.64 UR4, c[0x0][0x2e0] ;  /* 0x0000b80000047ab9 */ /* 0x000fe40000000a00 */
[----:B------:R-:W-:-:S05]  /*13d90*/  IMAD R4, R4, UR4, RZ ;  /* 0x0000000404047c24 */ /* 0x000fca000f8e02ff */
[----:B------:R-:W0:Y:S01]  /*13da0*/  @P0 LDC R6, c[0x0][0x450] ;  /* 0x00011400ff060b82 */ /* 0x000e220000000800 */
[----:B-1----:R-:W-:-:S04]  /*13db0*/  LOP3.LUT R5, R5, 0x7f, RZ, 0xc0, !PT ;  /* 0x0000007f05057812 */ /* 0x002fc800078ec0ff */
[----:B------:R-:W-:-:S04]  /*13dc0*/  SHF.R.U32.HI R5, RZ, 0x3, R5 ;  /* 0x00000003ff057819 */ /* 0x000fc80000011605 */
[----:B------:R-:W-:Y:S02]  /*13dd0*/  LOP3.LUT R9, R5, 0x70, R9, 0xf8, !PT ;  /* 0x0000007005097812 */ /* 0x000fe400078ef809 */
[----:B------:R-:W1:Y:S01]  /*13de0*/  @P0 LDC R5, c[0x0][0x44c] ;  /* 0x00011300ff050b82 */ /* 0x000e620000000800 */
[----:B------:R-:W-:-:S04]  /*13df0*/  IMAD.WIDE.U32 R2, R0, UR4, R2 ;  /* 0x0000000400027c25 */ /* 0x000fc8000f8e0002 */
[----:B------:R-:W-:Y:S01]  /*13e00*/  IMAD R0, R0, UR5, R4 ;  /* 0x0000000500007c24 */ /* 0x000fe2000f8e0204 */
[----:B------:R-:W-:Y:S01]  /*13e10*/  ULDC.64 UR4, c[0x0][0x2d0] ;  /* 0x0000b40000047ab9 */ /* 0x000fe20000000a00 */
[----:B--2---:R-:W-:Y:S02]  /*13e20*/  IMAD.IADD R4, R9, 0x1, R8 ;  /* 0x0000000109047824 */ /* 0x004fe400078e0208 */
[----:B------:R-:W2:Y:S01]  /*13e30*/  S2R R9, SR_TID.X ;  /* 0x0000000000097919 */ /* 0x000ea20000002100 */
[----:B------:R-:W-:Y:S02]  /*13e40*/  IMAD.IADD R3, R3, 0x1, R0 ;  /* 0x0000000103037824 */ /* 0x000fe400078e0200 */
[----:B------:R-:W-:Y:S02]  /*13e50*/  IMAD.MOV.U32 R0, RZ, RZ, R4 ;  /* 0x000000ffff007224 */ /* 0x000fe400078e0004 */
[----:B-1----:R-:W-:-:S05]  /*13e60*/  @P0 IMAD.HI.U32 R5, R4, R5, RZ ;  /* 0x0000000504050227 */ /* 0x002fca00078e00ff */
[----:B0-----:R-:W-:-:S05]  /*13e70*/  @P0 SHF.R.U32.HI R0, RZ, R6, R5 ;  /* 0x00000006ff000219 */ /* 0x001fca0000011605 */
[----:B------:R-:W-:-:S04]  /*13e80*/  IMAD.MOV R5, RZ, RZ, -R0 ;  /* 0x000000ffff057224 */ /* 0x000fc800078e0a00 */
[----:B------:R-:W-:Y:S01]  /*13e90*/  IMAD R4, R7, R5, R4 ;  /* 0x0000000507047224 */ /* 0x000fe200078e0204 */
[----:B------:R-:W-:Y:S01]  /*13ea0*/  SHF.R.S32.HI R5, RZ, 0x1f, R0 ;  /* 0x0000001fff057819 */ /* 0x000fe20000011400 */
[----:B------:R-:W-:-:S04]  /*13eb0*/  IMAD.WIDE.U32 R2, R0, UR4, R2 ;  /* 0x0000000400027c25 */ /* 0x000fc8000f8e0002 */
[----:B------:R-:W-:Y:S02]  /*13ec0*/  IMAD R5, R5, UR4, RZ ;  /* 0x0000000405057c24 */ /* 0x000fe4000f8e02ff */
[----:B--2---:R-:W-:Y:S02]  /*13ed0*/  IMAD.SHL.U32 R9, R9, 0x8, RZ ;  /* 0x0000000809097824 */ /* 0x004fe400078e00ff */
[----:B------:R-:W-:Y:S01]  /*13ee0*/  IMAD R0, R0, UR5, R5 ;  /* 0x0000000500007c24 */ /* 0x000fe2000f8e0205 */
[----:B------:R-:W-:Y:S02]  /*13ef0*/  ULDC.64 UR4, c[0x0][0x2c8] ;  /* 0x0000b20000047ab9 */ /* 0x000fe40000000a00 */
[----:B------:R-:W-:Y:S01]  /*13f00*/  LOP3.LUT R9, R9, 0x38, RZ, 0xc0, !PT ;  /* 0x0000003809097812 */ /* 0x000fe200078ec0ff */
[----:B------:R-:W-:Y:S01]  /*13f10*/  IMAD.IADD R3, R3, 0x1, R0 ;  /* 0x0000000103037824 */ /* 0x000fe200078e0200 */
[----:B------:R-:W-:Y:S02]  /*13f20*/  SHF.R.S32.HI R0, RZ, 0x1f, R4 ;  /* 0x0000001fff007819 */ /* 0x000fe40000011404 */
[----:B------:R-:W-:Y:S01]  /*13f30*/  LOP3.LUT R9, R9, 0x40, RZ, 0xfc, !PT ;  /* 0x0000004009097812 */ /* 0x000fe200078efcff */
        /* <DEDUP_REMOVED lines=15> */
[----:B------:R-:W0:Y:S01]  /*14030*/  S2R R6, SR_TID.X ;  /* 0x0000000000067919 */ /* 0x000e220000002100 */
[----:B------:R-:W2:Y:S01]  /*14040*/  LDL.LU R11, [R1+0x28] ;  /* 0x00002800010b7983 */ /* 0x000ea20000300800 */
[----:B0-----:R-:W-:-:S04]  /*14050*/  LOP3.LUT R6, R6, 0x7f, RZ, 0xc0, !PT ;  /* 0x0000007f06067812 */ /* 0x001fc800078ec0ff */
[----:B------:R-:W-:Y:S02]  /*14060*/  SHF.R.U32.HI R8, RZ, 0x3, R6 ;  /* 0x00000003ff087819 */ /* 0x000fe40000011606 */
[----:B------:R-:W3:Y:S03]  /*14070*/  LDL.LU R6, [R1+0x2c] ;  /* 0x00002c0001067983 */ /* 0x000ee60000300800 */
[----:B--2---:R-:W-:-:S04]  /*14080*/  IMAD.IADD R0, R8, 0x1, R11 ;  /* 0x0000000108007824 */ /* 0x004fc800078e020b */
[----:B------:R-:W-:Y:S02]  /*14090*/  VIADD R5, R0, 0x10 ;  /* 0x0000001000057836 */ /* 0x000fe40000000000 */
[----:B---3--:R-:W-:Y:S02]  /*140a0*/  IMAD R2, R6, R7, RZ ;  /* 0x0000000706027224 */ /* 0x008fe400078e02ff */
[----:B------:R-:W0:Y:S04]  /*140b0*/  SHFL.IDX PT, R7, R4, RZ, 0x181f ;  /* 0x00181fff04077589 */ /* 0x000e2800000e0000 */
[----:B------:R-:W1:Y:S01]  /*140c0*/  SHFL.IDX PT, R6, R3, RZ, 0x181f ;  /* 0x00181fff03067589 */ /* 0x000e6200000e0000 */
[-C--:B------:R-:W-:Y:S02]  /*140d0*/  ISETP.GE.AND P4, PT, R0, R2.reuse, PT ;  /* 0x000000020000720c */ /* 0x080fe40003f86270 */
[----:B------:R-:W-:-:S02]  /*140e0*/  ISETP.GE.AND P2, PT, R5, R2, PT ;  /* 0x000000020500720c */ /* 0x000fc40003f46270 */
[----:B------:R-:W2:Y:S04]  /*140f0*/  SHFL.IDX PT, R5, R4, 0x1, 0x181f ;  /* 0x00381f0004057f89 */ /* 0x000ea800000e0000 */
[----:B------:R-:W3:Y:S05]  /*14100*/  SHFL.IDX PT, R8, R3, 0x1, 0x181f ;  /* 0x00381f0003087f89 */ /* 0x000eea00000e0000 */
[----:B0-----:R-:W-:-:S05]  /*14110*/  @!P4 LEA R7, P3, R10, R7, 0x1 ;  /* 0x000000070a07c211 */ /* 0x001fca00078608ff */
[----:B-1----:R-:W-:-:S05]  /*14120*/  @!P4 IMAD.X R6, RZ, RZ, R6, P3 ;  /* 0x000000ffff06c224 */ /* 0x002fca00018e0606 */
[----:B------:R-:W-:-:S04]  /*14130*/  @!P4 LOP3.LUT R7, R7, R6, RZ, 0x3c, !PT ;  /* 0x000000060707c212 */ /* 0x000fc800078e3cff */
[----:B------:R-:W-:-:S04]  /*14140*/  @!P4 LOP3.LUT R6, R7, R6, RZ, 0x3c, !PT ;  /* 0x000000060706c212 */ /* 0x000fc800078e3cff */
[----:B------:R-:W-:-:S05]  /*14150*/  @!P4 LOP3.LUT R7, R7, R6, RZ, 0x3c, !PT ;  /* 0x000000060707c212 */ /* 0x000fca00078e3cff */
[----:B-----5:R-:W-:Y:S04]  /*14160*/  @!P4 LDGSTS.E.BYPASS.LTC128B.128 [R9+0x10400], desc[UR52][R6.64], !P0 ;  /* 0x104000000609cfae */ /* 0x020fe8000c101d74 */
[----:B------:R2:W-:Y:S02]  /*14170*/  @!P4 LDGSTS.E.BYPASS.LTC128B.128 [R9+0x14400], desc[UR52][R6.64+0x80], !P1 ;  /* 0x144000800609cfae */ /* 0x0005e4000c901d74 */
[----:B--2---:R-:W-:-:S05]  /*14180*/  @!P2 LEA R7, P3, R10, R5, 0x1 ;  /* 0x000000050a07a211 */ /* 0x004fca00078608ff */
[----:B---3--:R-:W-:-:S05]  /*14190*/  @!P2 IMAD.X R6, RZ, RZ, R8, P3 ;  /* 0x000000ffff06a224 */ /* 0x008fca00018e0608 */
[----:B------:R-:W-:-:S04]  /*141a0*/  @!P2 LOP3.LUT R7, R7, R6, RZ, 0x3c, !PT ;  /* 0x000000060707a212 */ /* 0x000fc800078e3cff */
[----:B------:R-:W-:Y:S01]  /*141b0*/  @!P2 LOP3.LUT R6, R7, R6, RZ, 0x3c, !PT ;  /* 0x000000060706a212 */ /* 0x000fe200078e3cff */
[----:B------:R-:W-:-:S03]  /*141c0*/  VIADD R5, R0, 0x20 ;  /* 0x0000002000057836 */ /* 0x000fc60000000000 */
        /* <DEDUP_REMOVED lines=54> */
.L_x_1431:
[----:B------:R-:W-:Y:S01]  /*14530*/  VIADD R0, R0, 0x70 ;  /* 0x0000007000007836 */ /* 0x000fe20000000000 */
[----:B------:R-:W-:Y:S04]  /*14540*/  BSSY B0, `(.L_x_1316) ;  /* 0x000000a000007945 */ /* 0x000fe80003800000 */
[----:B------:R-:W-:-:S13]  /*14550*/  ISETP.GE.AND P2, PT, R0, R2, PT ;  /* 0x000000020000720c */ /* 0x000fda0003f46270 */
[----:B------:R-:W-:Y:S05]  /*14560*/  @P2 BRA `(.L_x_1317) ;  /* 0x00000000001c2947 */ /* 0x000fea0003800000 */
[----:B--2---:R-:W-:-:S05]  /*14570*/  LEA R2, P2, R10, R3, 0x1 ;  /* 0x000000030a027211 */ /* 0x004fca00078408ff */
[----:B01----:R-:W-:-:S05]  /*14580*/  IMAD.X R3, RZ, RZ, R5, P2 ;  /* 0x000000ffff037224 */ /* 0x003fca00010e0605 */
[----:B------:R-:W-:Y:S01]  /*14590*/  @!PT LDS RZ, [RZ] ;  /* 0x00000000fffff984 */ /* 0x000fe20000000800 */
[----:B------:R-:W-:Y:S01]  /*145a0*/  @!PT LDS RZ, [RZ] ;  /* 0x00000000fffff984 */ /* 0x000fe20000000800 */
[----:B------:R-:W-:Y:S01]  /*145b0*/  @!PT LDS RZ, [RZ] ;  /* 0x00000000fffff984 */ /* 0x000fe20000000800 */
[----:B------:R3:W-:Y:S04]  /*145c0*/  LDGSTS.E.BYPASS.LTC128B.128 [R9+0x13c00], desc[UR52][R2.64], !P0 ;  /* 0x13c0000002097fae */ /* 0x0007e8000c101d74 */
[----:B------:R3:W-:Y:S02]  /*145d0*/  LDGSTS.E.BYPASS.LTC128B.128 [R9+0x17c00], desc[UR52][R2.64+0x80], !P1 ;  /* 0x17c0008002097fae */ /* 0x0007e4000c901d74 */
.L_x_1317:
[----:B------:R-:W-:Y:S05]  /*145e0*/  BSYNC B0 ;  /* 0x0000000000007941 */ /* 0x000fea0003800000 */
.L_x_1316:
[----:B------:R-:W-:Y:S01]  /*145f0*/  NOP ;  /* 0x0000000000007918 */ /* 0x000fe20000000000 */
[----:B------:R-:W-:Y:S01]  /*14600*/  PLOP3.LUT P0, PT, PT, PT, PT, 0x80, 0x0 ;  /* 0x000000000000781c */ /* 0x000fe20003f0f070 */
[----:B0-----:R-:W-:-:S12]  /*14610*/  VIADD R6, R18, 0x28800 ;  /* 0x0002880012067836 */ /* 0x001fd80000000000 */
.L_x_1318:
        /* <DEDUP_REMOVED lines=18> */
.L_x_1432:
[----:B------:R-:W-:Y:S05]  /*14740*/  BSYNC B0 ;  /* 0x0000000000007941 */ /* 0x000fea0003800000 */
.L_x_1319:
[----:B------:R-:W0:Y:S04]  /*14750*/  LDL R2, [R1+0x30] ;  /* 0x0000300001027983 */ /* 0x000e280000100800 */
[----:B------:R-:W3:Y:S01]  /*14760*/  LDL R4, [R1+0x20] ;  /* 0x0000200001047983 */ /* 0x000ee20000100800 */
[----:B------:R-:W-:Y:S01]  /*14770*/  BSSY B0, `(.L_x_1321) ;  /* 0x00001eb000007945 */ /* 0x000fe20003800000 */
[----:B0-----:R-:W-:-:S05]  /*14780*/  VIADD R0, R2, 0xfffffffe ;  /* 0xfffffffe02007836 */ /* 0x001fca0000000000 */
[----:B---3--:R-:W-:-:S13]  /*14790*/  ISETP.GE.AND P0, PT, R0, R4, PT ;  /* 0x000000040000720c */ /* 0x008fda0003f06270 */
[----:B------:R-:W-:Y:S05]  /*147a0*/  @!P0 BRA `(.L_x_1322) ;  /* 0x0000001c009c8947 */ /* 0x000fea0003800000 */
[----:B------:R-:W3:Y:S04]  /*147b0*/  LDL.LU R2, [R1+0x50] ;  /* 0x0000500001027983 */ /* 0x000ee80000300800 */
[----:B------:R-:W4:Y:S04]  /*147c0*/  LDL.LU R8, [R1+0x38] ;  /* 0x0000380001087983 */ /* 0x000f280000300800 */
[----:B--2---:R-:W2:Y:S04]  /*147d0*/  LDL.LU R3, [R1+0x54] ;  /* 0x0000540001037983 */ /* 0x004ea80000300800 */
[----:B------:R-:W5:Y:S04]  /*147e0*/  LDL.LU R7, [R1+0x34] ;  /* 0x0000340001077983 */ /* 0x000f680000300800 */
[----:B-1----:R-:W5:Y:S01]  /*147f0*/  LDL.LU R5, [R1+0x58] ;  /* 0x0000580001057983 */ /* 0x002f620000300800 */
[----:B------:R-:W-:Y:S01]  /*14800*/  LOP3.LUT R11, RZ, R4, RZ, 0x33, !PT ;  /* 0x00000004ff0b7212 */ /* 0x000fe200078e33ff */
[----:B------:R-:W-:Y:S01]  /*14810*/  BSSY B2, `(.L_x_1323) ;  /* 0x00000aa000027945 */ /* 0x000fe20003800000 */
[----:B---3--:R-:W-:-:S04]  /*14820*/  VIADD R2, R2, 0x1 ;  /* 0x0000000102027836 */ /* 0x008fc80000000000 */
[----:B----4-:R-:W-:Y:S01]  /*14830*/  IMAD R2, R2, R8, RZ ;  /* 0x0000000802027224 */ /* 0x010fe200078e02ff */
[----:B--2---:R-:W-:-:S04]  /*14840*/  LOP3.LUT R3, RZ, R3, RZ, 0x33, !PT ;  /* 0x00000003ff037212 */ /* 0x004fc800078e33ff */
[----:B------:R-:W-:-:S04]  /*14850*/  LOP3.LUT R2, RZ, R2, RZ, 0x33, !PT ;  /* 0x00000002ff027212 */ /* 0x000fc800078e33ff */
[----:B-----5:R-:W-:Y:S02]  /*14860*/  VIADDMNMX R2, R2, -R7, R3, !PT ;  /* 0x8000000702027246 */ /* 0x020fe40007800103 */
[----:B------:R-:W-:-:S04]  /*14870*/  LOP3.LUT R7, RZ, R5, RZ, 0x33, !PT ;  /* 0x00000005ff077212 */ /* 0x000fc800078e33ff */
[----:B------:R-:W-:-:S04]  /*14880*/  VIMNMX R7, R2, R7, !PT ;  /* 0x0000000702077248 */ /* 0x000fc80007fe0100 */
[----:B------:R-:W-:Y:S02]  /*14890*/  VIADDMNMX R11, R7, 0x2, R11, !PT ;  /* 0x00000002070b7846 */ /* 0x000fe4000780010b */
[----:B------:R-:W-:-:S05]  /*148a0*/  LOP3.LUT R2, RZ, R7, RZ, 0x33, !PT ;  /* 0x00000007ff027212 */ /* 0x000fca00078e33ff */
        /* <DEDUP_REMOVED lines=38> */
.L_x_1327:
[----:B------:R-:W-:Y:S01]  /*14b10*/  IMAD R3, R8, 0x8, R18 ;  /* 0x0000000808037824 */ /* 0x000fe200078e0212 */
[----:B------:R-:W-:Y:S01]  /*14b20*/  SHF.L.U32 R2, R10, 0x1f, RZ ;  /* 0x0000001f0a027819 */ /* 0x000fe200000006ff */
[----:B------:R-:W-:Y:S03]  /*14b30*/  BSSY B3, `(.L_x_1328) ;  /* 0x0000003000037945 */ /* 0x000fe60003800000 */
[----:B------:R-:W1:Y:S02]  /*14b40*/  SYNCS.PHASECHK.TRANS64.TRYWAIT P0, [R3+URZ+0x28840], R2 ;  /* 0x02884002030075a7 */ /* 0x000e64000800017f */
[----:B-1----:R-:W-:Y:S05]  /*14b50*/  @!P0 BRA `(.L_x_1329) ;  /* 0x0000004400808947 */ /* 0x002fea0003800000 */
.L_x_1433:
[----:B------:R-:W-:Y:S05]  /*14b60*/  BSYNC B3 ;  /* 0x0000000000037941 */ /* 0x000fea0003800000 */
.L_x_1328:
        /* <DEDUP_REMOVED lines=12> */
.L_x_1331:
[----:B------:R-:W-:Y:S05]  /*14c30*/  BSYNC B3 ;  /* 0x0000000000037941 */ /* 0x000fea0003800000 */
.L_x_1330:
        /* <DEDUP_REMOVED lines=12> */
.L_x_1332:
        /* <DEDUP_REMOVED lines=16> */
.L_x_1333:
        /* <DEDUP_REMOVED lines=16> */
.L_x_1434:
[----:B------:R-:W-:Y:S05]  /*14f00*/  BSYNC B3 ;  /* 0x0000000000037941 */ /* 0x000fea0003800000 */
.L_x_1334:
        /* <DEDUP_REMOVED lines=12> */
.L_x_1337:
[----:B------:R-:W-:Y:S05]  /*14fd0*/  BSYNC B3 ;  /* 0x0000000000037941 */ /* 0x000fea0003800000 */
.L_x_1336:
        /* <DEDUP_REMOVED lines=13> */
.L_x_1338:
        /* <DEDUP_REMOVED lines=15> */
.L_x_1339:
        /* <DEDUP_REMOVED lines=12> */
.L_x_1326:
[----:B------:R-:W-:Y:S05]  /*15260*/  BSYNC B1 ;  /* 0x0000000000017941 */ /* 0x000fea0003800000 */
.L_x_1325:
[----:B0-----:R-:W2:Y:S01]  /*15270*/  LDL.LU R0, [R1+0x30] ;  /* 0x0000300001007983 */ /* 0x001ea20000300800 */
[----:B------:R-:W-:-:S03]  /*15280*/  IMAD.MOV.U32 R19, RZ, RZ, R8 ;  /* 0x000000ffff137224 */ /* 0x000fc600078e0008 */
[----:B------:R0:W-:Y:S02]  /*15290*/  STL [R1+0x10], R10 ;  /* 0x0000100a01007387 */ /* 0x0001e40000100800 */
[----:B0-2---:R-:W-:-:S07]  /*152a0*/  VIADD R0, R0, 0xfffffffd ;  /* 0xfffffffd00007836 */ /* 0x005fce0000000000 */
.L_x_1324:
[----:B------:R-:W-:Y:S05]  /*152b0*/  BSYNC B2 ;  /* 0x0000000000027941 */ /* 0x000fea0003800000 */
.L_x_1323:
[----:B------:R-:W-:-:S05]  /*152c0*/  VIADD R11, R11, 0xfffffffe ;  /* 0xfffffffe0b0b7836 */ /* 0x000fca0000000000 */
[----:B------:R-:W-:-:S13]  /*152d0*/  ISETP.NE.AND P0, PT, R11, R7, PT ;  /* 0x000000070b00720c */ /* 0x000fda0003f05270 */
[----:B------:R-:W-:Y:S05]  /*152e0*/  @!P0 BRA `(.L_x_1322) ;  /* 0x0000001000cc8947 */ /* 0x000fea0003800000 */
[----:B------:R-:W-:-:S07]  /*152f0*/  IMAD.MOV.U32 R9, RZ, RZ, R17 ;  /* 0x000000ffff097224 */ /* 0x000fce00078e0011 */
.L_x_1370:
        /* <DEDUP_REMOVED lines=35> */
.L_x_1342:
[----:B------:R-:W-:Y:S01]  /*15530*/  IMAD R3, R4, 0x8, R18 ;  /* 0x0000000804037824 */ /* 0x000fe200078e0212 */
[----:B------:R-:W-:Y:S01]  /*15540*/  SHF.L.U32 R2, R5, 0x1f, RZ ;  /* 0x0000001f05027819 */ /* 0x000fe200000006ff */
[----:B------:R-:W-:Y:S03]  /*15550*/  BSSY B2, `(.L_x_1343) ;  /* 0x0000003000027945 */ /* 0x000fe60003800000 */
[----:B------:R-:W1:Y:S02]  /*15560*/  SYNCS.PHASECHK.TRANS64.TRYWAIT P0, [R3+URZ+0x28840], R2 ;  /* 0x02884002030075a7 */ /* 0x000e64000800017f */
[----:B-1----:R-:W-:Y:S05]  /*15570*/  @!P0 BRA `(.L_x_1344) ;  /* 0x0000003c00208947 */ /* 0x002fea0003800000 */
.L_x_1435:
[----:B------:R-:W-:Y:S05]  /*15580*/  BSYNC B2 ;  /* 0x0000000000027941 */ /* 0x000fea0003800000 */
.L_x_1343:
        /* <DEDUP_REMOVED lines=12> */
.L_x_1346:
[----:B------:R-:W-:Y:S05]  /*15650*/  BSYNC B2 ;  /* 0x0000000000027941 */ /* 0x000fea0003800000 */
.L_x_1345:
        /* <DEDUP_REMOVED lines=12> */
.L_x_1347:
        /* <DEDUP_REMOVED lines=16> */
.L_x_1348:
        /* <DEDUP_REMOVED lines=16> */
.L_x_1436:
[----:B------:R-:W-:Y:S05]  /*15920*/  BSYNC B2 ;  /* 0x0000000000027941 */ /* 0x000fea0003800000 */
.L_x_1349:
        /* <DEDUP_REMOVED lines=11> */
.L_x_1352:
[----:B------:R-:W-:Y:S05]  /*159e0*/  BSYNC B2 ;  /* 0x0000000000027941 */ /* 0x000fea0003800000 */
.L_x_1351:
        /* <DEDUP_REMOVED lines=12> */
.L_x_1353:
        /* <DEDUP_REMOVED lines=15> */
.L_x_1354:
        /* <DEDUP_REMOVED lines=12> */
.L_x_1341:
[----:B------:R-:W-:Y:S05]  /*15c60*/  BSYNC B1 ;  /* 0x0000000000017941 */ /* 0x000fea0003800000 */
.L_x_1340:
        /* <DEDUP_REMOVED lines=35> */
.L_x_1357:
[----:B------:R-:W-:Y:S01]  /*15ea0*/  IMAD R2, R19, 0x8, R18 ;  /* 0x0000000813027824 */ /* 0x000fe200078e0212 */
[----:B------:R-:W-:Y:S01]  /*15eb0*/  SHF.L.U32 R3, R12, 0x1f, RZ ;  /* 0x0000001f0c037819 */ /* 0x000fe200000006ff */
[----:B------:R-:W-:Y:S03]  /*15ec0*/  BSSY B2, `(.L_x_1358) ;  /* 0x0000003000027945 */ /* 0x000fe60003800000 */
[----:B------:R-:W2:Y:S02]  /*15ed0*/  SYNCS.PHASECHK.TRANS64.TRYWAIT P0, [R2+URZ+0x28840], R3 ;  /* 0x02884003020075a7 */ /* 0x000ea4000800017f */
[----:B--2---:R-:W-:Y:S05]  /*15ee0*/  @!P0 BRA `(.L_x_1359) ;  /* 0x0000003000ec8947 */ /* 0x004fea0003800000 */
.L_x_1437:
[----:B------:R-:W-:Y:S05]  /*15ef0*/  BSYNC B2 ;  /* 0x0000000000027941 */ /* 0x000fea0003800000 */
.L_x_1358:
        /* <DEDUP_REMOVED lines=12> */
.L_x_1361:
[----:B------:R-:W-:Y:S05]  /*15fc0*/  BSYNC B2 ;  /* 0x0000000000027941 */ /* 0x000fea0003800000 */
.L_x_1360:
        /* <DEDUP_REMOVED lines=13> */
.L_x_1362:
        /* <DEDUP_REMOVED lines=16> */
.L_x_1363:
        /* <DEDUP_REMOVED lines=15> */
.L_x_1438:
[----:B------:R-:W-:Y:S05]  /*16290*/  BSYNC B2 ;  /* 0x0000000000027941 */ /* 0x000fea0003800000 */
.L_x_1364:
[----:B------:R-:W-:Y:S01]  /*162a0*/  BSSY B2, `(.L_x_1366) ;  /* 0x000000b000027945 */ /* 0x000fe20003800000 */
[----:B------:R-:W-:Y:S02]  /*162b0*/  IMAD.MOV.U32 R10, RZ, RZ, 0x0 ;  /* 0x00000000ff0a7424 */ /* 0x000fe400078e00ff */
[----:B------:R-:W-:Y:S01]  /*162c0*/  IMAD.MOV.U32 R11, RZ, RZ, 0x14f00000 ;  /* 0x14f00000ff0b7424 */ /* 0x000fe200078e00ff */
[----:B------:R-:W-:Y:S06]  /*162d0*/  @P1 BRA `(.L_x_1367) ;  /* 0x00000000001c1947 */ /* 0x000fec0003800000 */
[----:B------:R-:W1:Y:S01]  /*162e0*/  S2R R14, SR_TID.X ;  /* 0x00000000000e7919 */ /* 0x000e620000002100 */
[----:B------:R-:W-:-:S04]  /*162f0*/  IMAD.MOV.U32 R3, RZ, RZ, 0x8000 ;  /* 0x00008000ff037424 */ /* 0x000fc800078e00ff */
[----:B------:R2:W-:Y:S01]  /*16300*/  SYNCS.ARRIVE.TRANS64 RZ, [R2+URZ+0x50], R3 ;  /* 0x0000500302ff79a7 */ /* 0x0005e2000800003f */
[----:B-1----:R-:W-:-:S04]  /*16310*/  LOP3.LUT R14, R14, 0x1f, RZ, 0xc0, !PT ;  /* 0x0000001f0e0e7812 */ /* 0x002fc800078ec0ff */
[----:B------:R-:W-:-:S13]  /*16320*/  ISETP.NE.AND P0, PT, R14, RZ, PT ;  /* 0x000000ff0e00720c */ /* 0x000fda0003f05270 */
[----:B--2---:R-:W-:Y:S05]  /*16330*/  @!P0 BRA `(.L_x_1367) ;  /* 0x0000000000048947 */ /* 0x004fea0003800000 */
[----:B------:R-:W-:Y:S01]  /*16340*/  BPT.TRAP 0x1 ;  /* 0x000000040000795c */ /* 0x000fe20000300000 */
.L_x_1367:
[----:B------:R-:W-:Y:S05]  /*16350*/  BSYNC B2 ;  /* 0x0000000000027941 */ /* 0x000fea0003800000 */
.L_x_1366:
        /* <DEDUP_REMOVED lines=12> */
.L_x_1368:
        /* <DEDUP_REMOVED lines=15> */
.L_x_1369:
        /* <DEDUP_REMOVED lines=12> */
.L_x_1356:
[----:B------:R-:W-:Y:S05]  /*165d0*/  BSYNC B1 ;  /* 0x0000000000017941 */ /* 0x000fea0003800000 */
.L_x_1355:
[----:B------:R-:W2:Y:S01]  /*165e0*/  LDL R2, [R1+0x20] ;  /* 0x0000200001027983 */ /* 0x000ea20000100800 */
[----:B------:R-:W-:Y:S01]  /*165f0*/  VIADD R0, R0, 0xfffffffe ;  /* 0xfffffffe00007836 */ /* 0x000fe20000000000 */
[----:B--2---:R-:W-:-:S13]  /*16600*/  ISETP.GT.AND P0, PT, R7, R2, PT ;  /* 0x000000020700720c */ /* 0x004fda0003f04270 */
[----:B------:R-:W-:Y:S05]  /*16610*/  @P0 BRA `(.L_x_1370) ;  /* 0xffffffec00380947 */ /* 0x000fea000383ffff */
.L_x_1322:
[----:B------:R-:W-:Y:S05]  /*16620*/  BSYNC B0 ;  /* 0x0000000000007941 */ /* 0x000fea0003800000 */
.L_x_1321:
[----:B------:R-:W3:Y:S01]  /*16630*/  S2R R7, SR_TID.X ;  /* 0x0000000000077919 */ /* 0x000ee20000002100 */
[----:B------:R-:W-:Y:S01]  /*16640*/  BSSY B0, `(.L_x_1371) ;  /* 0x0000011000007945 */ /* 0x000fe20003800000 */
[----:B---3--:R-:W-:-:S04]  /*16650*/  LOP3.LUT R7, R7, 0x7f, RZ, 0xc0, !PT ;  /* 0x0000007f07077812 */ /* 0x008fc800078ec0ff */
[----:B------:R-:W-:-:S13]  /*16660*/  ISETP.NE.AND P0, PT, R7, RZ, PT ;  /* 0x000000ff0700720c */ /* 0x000fda0003f05270 */
[----:B------:R-:W-:Y:S05]  /*16670*/  @P0 BRA `(.L_x_1372) ;  /* 0x0000000000340947 */ /* 0x000fea0003800000 */
[----:B--2---:R-:W2:Y:S01]  /*16680*/  S2R R3, SR_LANEID ;  /* 0x0000000000037919 */ /* 0x004ea20000000000 */
[----:B------:R-:W-:Y:S02]  /*16690*/  VOTEU.ANY UR4, UPT, PT ;  /* 0x0000000000047886 */ /* 0x000fe400038e0100 */
[----:B------:R-:W2:Y:S08]  /*166a0*/  FLO.U32 R0, UR4 ;  /* 0x0000000400007d00 */ /* 0x000eb000080e0000 */
[----:B------:R-:W3:Y:S01]  /*166b0*/  POPC R4, UR4 ;  /* 0x0000000400047d09 */ /* 0x000ee20008000000 */
[----:B--2---:R-:W-:-:S02]  /*166c0*/  ISETP.EQ.U32.AND P0, PT, R0, R3, PT ;  /* 0x000000030000720c */ /* 0x004fc40003f02070 */
[----:B------:R-:W3:Y:S11]  /*166d0*/  LDC.64 R2, c[0x0][0xc60] ;  /* 0x00031800ff027b82 */ /* 0x000ef60000000a00 */
[----:B---3--:R-:W2:Y:S01]  /*166e0*/  @P0 ATOMG.E.ADD.STRONG.GPU PT, R3, desc[UR52][R2.64], R4 ;  /* 0x00000004020309a8 */ /* 0x008ea200081ee1f4 */
[----:B-1----:R-:W1:Y:S02]  /*166f0*/  S2R R5, SR_LTMASK ;  /* 0x0000000000057919 */ /* 0x002e640000003900 */
[----:B-1----:R-:W-:-:S06]  /*16700*/  LOP3.LUT R5, R5, UR4, RZ, 0xc0, !PT ;  /* 0x0000000405057c12 */ /* 0x002fcc000f8ec0ff */
[----:B------:R-:W1:Y:S01]  /*16710*/  POPC R5, R5 ;  /* 0x0000000500057309 */ /* 0x000e620000000000 */
[----:B--2---:R-:W1:Y:S02]  /*16720*/  SHFL.IDX PT, R0, R3, R0, 0x1f ;  /* 0x00001f0003007589 */ /* 0x004e6400000e0000 */
[----:B-1----:R-:W-:-:S05]  /*16730*/  IADD3 R0, R0, UR37, R5 ;  /* 0x0000002500007c10 */ /* 0x002fca000fffe005 */
[----:B------:R3:W-:Y:S02]  /*16740*/  STL [R1], R0 ;  /* 0x0000000001007387 */ /* 0x0007e40000100800 */
.L_x_1372:
[----:B------:R-:W-:Y:S05]  /*16750*/  BSYNC B0 ;  /* 0x0000000000007941 */ /* 0x000fea0003800000 */
.L_x_1371:
[----:B---3--:R-:W3:Y:S01]  /*16760*/  LDL R0, [R1+0x18] ;  /* 0x0000180001007983 */ /* 0x008ee20000100800 */
[----:B------:R-:W-:Y:S01]  /*16770*/  BSSY B0, `(.L_x_1373) ;  /* 0x000003a000007945 */ /* 0x000fe20003800000 */
[----:B---3--:R-:W-:-:S13]  /*16780*/  LOP3.LUT P0, RZ, R0, 0x1, RZ, 0xc0, !PT ;  /* 0x0000000100ff7812 */ /* 0x008fda000780c0ff */
        /* <DEDUP_REMOVED lines=8> */
.L_x_1439:
[----:B------:R-:W-:Y:S05]  /*16810*/  BSYNC B1 ;  /* 0x0000000000017941 */ /* 0x000fea0003800000 */
.L_x_1375:
        /* <DEDUP_REMOVED lines=9> */
.L_x_1378:
[----:B------:R-:W-:Y:S05]  /*168b0*/  BSYNC B1 ;  /* 0x0000000000017941 */ /* 0x000fea0003800000 */
.L_x_1377:
[----:B--2---:R-:W2:Y:S04]  /*168c0*/  LDL.LU R3, [R1+0x14] ;  /* 0x0000140001037983 */ /* 0x004ea80000300800 */
[----:B------:R-:W2:Y:S01]  /*168d0*/  LDL.LU R2, [R1+0x4] ;  /* 0x0000040001027983 */ /* 0x000ea20000300800 */
[----:B------:R-:W-:Y:S01]  /*168e0*/  UIADD3 UR4, UP0, UR38, 0x470, URZ ;  /* 0x0000047026047890 */ /* 0x000fe2000ff1e03f */
[----:B------:R-:W-:Y:S01]  /*168f0*/  PLOP3.LUT P0, PT, PT, PT, PT, 0x80, 0x0 ;  /* 0x000000000000781c */ /* 0x000fe20003f0f070 */
[----:B------:R-:W-:Y:S01]  /*16900*/  VIADD R0, R0, 0x28850 ;  /* 0x0002885000007836 */ /* 0x000fe20000000000 */
[----:B------:R-:W-:Y:S01]  /*16910*/  UMOV UR6, 0x0 ;  /* 0x0000000000067882 */ /* 0x000fe20000000000 */
[----:B------:R-:W-:Y:S01]  /*16920*/  UIADD3.X UR5, URZ, UR39, URZ, UP0, !UPT ;  /* 0x000000273f057290 */ /* 0x000fe200087fe43f */
[----:B------:R-:W-:Y:S01]  /*16930*/  UMOV UR7, 0x14f00000 ;  /* 0x14f0000000077882 */ /* 0x000fe20000000000 */
[----:B------:R-:W-:Y:S01]  /*16940*/  UMOV UR10, URZ ;  /* 0x0000003f000a7c82 */ /* 0x000fe20008000000 */
[----:B--2---:R-:W-:-:S02]  /*16950*/  IMAD R2, R2, 0x80, R3 ;  /* 0x0000008002027824 */ /* 0x004fc400078e0203 */
[----:B------:R-:W-:-:S04]  /*16960*/  IMAD R3, R19, 0x8000, R18 ;  /* 0x0000800013037824 */ /* 0x000fc800078e0212 */
[----:B------:R-:W-:-:S07]  /*16970*/  VIADD R4, R3, 0x400 ;  /* 0x0000040003047836 */ /* 0x000fce0000000000 */
.L_x_1379:
        /* <DEDUP_REMOVED lines=15> */
.L_x_1380:
        /* <DEDUP_REMOVED lines=9> */
[----:B---3--:R-:W-:Y:S05]  /*16b00*/  @P0 BRA.U.ANY `(.L_x_1380) ;  /* 0xfffffffd00d80947 */ /* 0x008fea000393ffff */
.L_x_1374:
[----:B------:R-:W-:Y:S05]  /*16b10*/  BSYNC B0 ;  /* 0x0000000000007941 */ /* 0x000fea0003800000 */
.L_x_1373:
[----:B------:R-:W3:Y:S01]  /*16b20*/  LDL.LU R4, [R1+0x10] ;  /* 0x0000100001047983 */ /* 0x000ee20000300800 */
[----:B------:R-:W-:-:S05]  /*16b30*/  VIADD R19, R19, 0x1 ;  /* 0x0000000113137836 */ /* 0x000fca0000000000 */
[----:B------:R-:W-:-:S04]  /*16b40*/  ISETP.NE.AND P0, PT, R19, 0x2, PT ;  /* 0x000000021300780c */ /* 0x000fc80003f05270 */
[----:B------:R-:W-:Y:S02]  /*16b50*/  SEL R0, RZ, 0x1, P0 ;  /* 0x00000001ff007807 */ /* 0x000fe40000000000 */
[----:B------:R-:W-:Y:S02]  /*16b60*/  SEL R19, R19, RZ, P0 ;  /* 0x000000ff13137207 */ /* 0x000fe40000000000 */
[----:B---3--:R-:W-:-:S05]  /*16b70*/  LOP3.LUT R4, R4, R0, RZ, 0x3c, !PT ;  /* 0x0000000004047212 */ /* 0x008fca00078e3cff */
[----:B------:R3:W-:Y:S02]  /*16b80*/  STL [R1+0x10], R4 ;  /* 0x0000100401007387 */ /* 0x0007e40000100800 */
.L_x_1301:
[----:B------:R-:W-:Y:S05]  /*16b90*/  BSYNC B7 ;  /* 0x0000000000077941 */ /* 0x000fea0003800000 */
.L_x_1299:
        /* <DEDUP_REMOVED lines=9> */
[----:B01-3--:R-:W0:Y:S04]  /*16c30*/  LDS.128 R4, [R18+0x288d0] ;  /* 0x0288d00012047984 */ /* 0x00be280000000c00 */
[----:B0-----:R0:W-:Y:S04]  /*16c40*/  STL.64 [R1], R4 ;  /* 0x0000000401007387 */ /* 0x0011e80000100a00 */
[----:B------:R0:W-:Y:S01]  /*16c50*/  STL.64 [R1+0x8], R6 ;  /* 0x0000080601007387 */ /* 0x0001e20000100a00 */
[----:B------:R-:W-:Y:S06]  /*16c60*/  BAR.ARV 0x4, 0x180 ;  /* 0x0106000000007b1d */ /* 0x000fec0000002000 */
[----:B------:R-:W-:Y:S05]  /*16c70*/  BRA `(.L_x_1382) ;  /* 0x00000010002c7947 */ /* 0x000fea0003800000 */
.L_x_1381:
[----:B------:R-:W4:Y:S01]  /*16c80*/  S2R R16, SR_TID.X ;  /* 0x0000000000107919 */ /* 0x000f220000002100 */
[----:B------:R-:W-:Y:S01]  /*16c90*/  UMOV UR4, 0xffffffff ;  /* 0xffffffff00047882 */ /* 0x000fe20000000000 */
[----:B----4-:R-:W-:-:S04]  /*16ca0*/  LOP3.LUT R16, R16, 0x1f, RZ, 0xc0, !PT ;  /* 0x0000001f10107812 */ /* 0x010fc800078ec0ff */
[----:B------:R-:W-:Y:S01]  /*16cb0*/  ISETP.NE.AND P0, PT, R16, 0x1f, PT ;  /* 0x0000001f1000780c */ /* 0x000fe20003f05270 */
[----:B------:R-:W-:-:S12]  /*16cc0*/  BRA.DIV UR4, `(.L_x_1383) ;  /* 0x0000002604b07947 */ /* 0x000fd8000b800000 */
[----:B--2---:R-:W0:Y:S01]  /*16cd0*/  LDL.LU R3, [R1] ;  /* 0x0000000001037983 */ /* 0x004e220000300800 */
[----:B------:R-:W-:-:S03]  /*16ce0*/  ULDC UR4, c[0x0][0xc3c] ;  /* 0x00030f0000047ab9 */ /* 0x000fc60000000800 */
[----:B-1-3--:R-:W2:Y:S01]  /*16cf0*/  LDL R4, [R1+0xc] ;  /* 0x00000c0001047983 */ /* 0x00aea20000100800 */
[----:B0-----:R-:W-:Y:S02]  /*16d00*/  IMAD.MOV.U32 R8, RZ, RZ, R3 ;  /* 0x000000ffff087224 */ /* 0x001fe400078e0003 */
[----:B--2---:R-:W-:-:S05]  /*16d10*/  IMAD.IADD R0, R4, 0x1, R16 ;  /* 0x0000000104007824 */ /* 0x004fca00078e0210 */
[----:B------:R-:W-:-:S13]  /*16d20*/  ISETP.GE.OR P1, PT, R0, UR4, !P0 ;  /* 0x0000000400007c0c */ /* 0x000fda000c726670 */
[----:B------:R-:W0:Y:S08]  /*16d30*/  @!P1 LDC.64 R2, c[0x0][0xc80] ;  /* 0x00032000ff029b82 */ /* 0x000e300000000a00 */
[----:B------:R-:W1:Y:S01]  /*16d40*/  @!P1 LDC.64 R4, c[0x0][0xc78] ;  /* 0x00031e00ff049b82 */ /* 0x000e620000000a00 */
[----:B0-----:R-:W-:-:S05]  /*16d50*/  @!P1 IMAD.WIDE R2, R0, 0x4, R2 ;  /* 0x0000000400029825 */ /* 0x001fca00078e0202 */
[----:B------:R1:W2:Y:S02]  /*16d60*/  @!P1 LDG.E R6, desc[UR52][R2.64] ;  /* 0x0000003402069981 */ /* 0x0002a4000c1e1900 */
[----:B-1----:R-:W-:-:S05]  /*16d70*/  @!P1 IMAD.WIDE R2, R0, 0x4, R4 ;  /* 0x0000000400029825 */ /* 0x002fca00078e0204 */
[----:B------:R-:W3:Y:S01]  /*16d80*/  @!P1 LDG.E R4, desc[UR52][R2.64] ;  /* 0x0000003402049981 */ /* 0x000ee2000c1e1900 */
[----:B------:R-:W-:Y:S01]  /*16d90*/  IMAD.MOV.U32 R5, RZ, RZ, RZ ;  /* 0x000000ffff057224 */ /* 0x000fe200078e00ff */
[C---:B------:R-:W-:Y:S02]  /*16da0*/  ISETP.GE.U32.AND P2, PT, R16.reuse, 0x2, PT ;  /* 0x000000021000780c */ /* 0x040fe40003f46070 */
[C---:B------:R-:W-:Y:S01]  /*16db0*/  ISETP.GE.U32.AND P3, PT, R16.reuse, 0x4, PT ;  /* 0x000000041000780c */ /* 0x040fe20003f66070 */
[----:B------:R-:W-:Y:S01]  /*16dc0*/  SHFL.IDX PT, R0, R8, RZ, 0x1f ;  /* 0x00001fff08007589 */ /* 0x000fe200000e0000 */
[C---:B------:R-:W-:Y:S02]  /*16dd0*/  ISETP.GE.U32.AND P4, PT, R16.reuse, 0x8, PT ;  /* 0x000000081000780c */ /* 0x040fe40003f86070 */
[----:B------:R-:W-:Y:S01]  /*16de0*/  ISETP.GE.U32.AND P5, PT, R16, 0x10, PT ;  /* 0x000000101000780c */ /* 0x000fe20003fa6070 */
[----:B--2---:R-:W-:Y:S01]  /*16df0*/  @!P1 IMAD.MOV.U32 R5, RZ, RZ, R6 ;  /* 0x000000ffff059224 */ /* 0x004fe200078e0006 */
[----:B------:R-:W-:-:S02]  /*16e00*/  CS2R R6, SRZ ;  /* 0x0000000000067805 */ /* 0x000fc4000001ff00 */
[----:B---3--:R-:W-:Y:S01]  /*16e10*/  @!P1 IMAD.MOV.U32 R7, RZ, RZ, R4 ;  /* 0x000000ffff079224 */ /* 0x008fe200078e0004 */
[----:B------:R-:W-:-:S03]  /*16e20*/  ISETP.NE.AND P1, PT, R16, RZ, PT ;  /* 0x000000ff1000720c */ /* 0x000fc60003f25270 */
[----:B------:R-:W-:-:S05]  /*16e30*/  IMAD R2, R7, R5, RZ ;  /* 0x0000000507027224 */ /* 0x000fca00078e02ff */
[----:B------:R-:W0:Y:S02]  /*16e40*/  SHFL.UP PT, R14, R2, 0x1, RZ ;  /* 0x04200000020e7989 */ /* 0x000e2400000e00ff */
[----:B0-----:R-:W-:-:S05]  /*16e50*/  SEL R9, R14, RZ, P1 ;  /* 0x000000ff0e097207 */ /* 0x001fca0000800000 */
[----:B------:R-:W-:Y:S02]  /*16e60*/  IMAD.IADD R2, R2, 0x1, R9 ;  /* 0x0000000102027824 */ /* 0x000fe400078e0209 */
[----:B------:R-:W-:Y:S04]  /*16e70*/  SHFL.IDX PT, R9, R8, 0x1, 0x1f ;  /* 0x00201f0008097f89 */ /* 0x000fe800000e0000 */
        /* <DEDUP_REMOVED lines=13> */
.L_x_1449:
[----:B------:R-:W-:Y:S02]  /*16f50*/  ULDC UR4, c[0x0][0xc38] ;  /* 0x00030e0000047ab9 */ /* 0x000fe40000000800 */
[----:B------:R-:W-:-:S04]  /*16f60*/  IMAD.U32 R8, RZ, RZ, UR4 ;  /* 0x00000004ff087e24 */ /* 0x000fc8000f8e00ff */
[----:B-1----:R-:W-:-:S04]  /*16f70*/  IMAD R10, R10, R8, RZ ;  /* 0x000000080a0a7224 */ /* 0x002fc800078e02ff */
[----:B------:R-:W-:-:S05]  /*16f80*/  IMAD.IADD R4, R9, 0x1, R10 ;  /* 0x0000000109047824 */ /* 0x000fca00078e020a */
[----:B------:R-:W-:-:S13]  /*16f90*/  ISETP.GT.AND P6, PT, R4, R0, PT ;  /* 0x000000000400720c */ /* 0x000fda0003fc4270 */
[----:B------:R-:W-:Y:S05]  /*16fa0*/  @P6 BRA `(.L_x_1384) ;  /* 0x0000000000ac6947 */ /* 0x000fea0003800000 */
.L_x_1387:
[----:B0-----:R-:W2:Y:S01]  /*16fb0*/  LDL.LU R2, [R1+0xc] ;  /* 0x00000c0001027983 */ /* 0x001ea20000300800 */
[----:B------:R-:W0:Y:S01]  /*16fc0*/  LDC R3, c[0x0][0xc3c] ;  /* 0x00030f00ff037b82 */ /* 0x000e220000000800 */
[----:B--2---:R-:W-:-:S05]  /*16fd0*/  VIADD R2, R2, 0x1f ;  /* 0x0000001f02027836 */ /* 0x004fca0000000000 */
[----:B0-----:R-:W-:-:S13]  /*16fe0*/  ISETP.GE.AND P6, PT, R2, R3, PT ;  /* 0x000000030200720c */ /* 0x001fda0003fc6270 */
[----:B------:R-:W-:Y:S05]  /*16ff0*/  @P6 BRA `(.L_x_1385) ;  /* 0x0000000800e46947 */ /* 0x000fea0003800000 */
[----:B------:R-:W0:Y:S01]  /*17000*/  S2R R5, SR_TID.X ;  /* 0x0000000000057919 */ /* 0x000e220000002100 */
[----:B------:R1:W-:Y:S01]  /*17010*/  STL [R1+0xc], R2 ;  /* 0x00000c0201007387 */ /* 0x0003e20000100800 */
[----:B0-----:R-:W-:-:S05]  /*17020*/  LOP3.LUT R5, R5, 0x1f, RZ, 0xc0, !PT ;  /* 0x0000001f05057812 */ /* 0x001fca00078ec0ff */
[----:B------:R-:W-:Y:S02]  /*17030*/  IMAD.IADD R7, R2, 0x1, R5 ;  /* 0x0000000102077824 */ /* 0x000fe400078e0205 */
[----:B------:R-:W-:-:S03]  /*17040*/  IMAD.MOV.U32 R5, RZ, RZ, RZ ;  /* 0x000000ffff057224 */ /* 0x000fc600078e00ff */
[----:B------:R-:W-:-:S13]  /*17050*/  ISETP.GE.OR P6, PT, R7, R3, !P0 ;  /* 0x000000030700720c */ /* 0x000fda00047c6670 */
[----:B-1----:R-:W0:Y:S02]  /*17060*/  @!P6 LDC.64 R2, c[0x0][0xc80] ;  /* 0x00032000ff02eb82 */ /* 0x002e240000000a00 */
[----:B0-----:R-:W-:-:S05]  /*17070*/  @!P6 IMAD.WIDE R2, R7, 0x4, R2 ;  /* 0x000000040702e825 */ /* 0x001fca00078e0202 */
[----:B------:R0:W2:Y:S02]  /*17080*/  @!P6 LDG.E R5, desc[UR52][R2.64] ;  /* 0x000000340205e981 */ /* 0x0000a4000c1e1900 */
[----:B0-----:R-:W0:Y:S02]  /*17090*/  @!P6 LDC.64 R2, c[0x0][0xc78] ;  /* 0x00031e00ff02eb82 */ /* 0x001e240000000a00 */
[----:B0-----:R-:W-:-:S04]  /*170a0*/  @!P6 IMAD.WIDE R2, R7, 0x4, R2 ;  /* 0x000000040702e825 */ /* 0x001fc800078e0202 */
[----:B------:R-:W-:-:S06]  /*170b0*/  IMAD.MOV.U32 R7, RZ, RZ, RZ ;  /* 0x000000ffff077224 */ /* 0x000fcc00078e00ff */
[----:B------:R-:W2:Y:S01]  /*170c0*/  @!P6 LDG.E R7, desc[UR52][R2.64] ;  /* 0x000000340207e981 */ /* 0x000ea2000c1e1900 */
[----:B------:R-:W-:Y:S01]  /*170d0*/  UMOV UR4, 0xffffffff ;  /* 0xffffffff00047882 */ /* 0x000fe20000000000 */
[----:B--2---:R-:W-:Y:S02]  /*170e0*/  IMAD R2, R7, R5, RZ ;  /* 0x0000000507027224 */ /* 0x004fe400078e02ff */
[----:B------:R-:W-:Y:S05]  /*170f0*/  BRA.DIV UR4, `(.L_x_1386) ;  /* 0x0000002604ec7947 */ /* 0x000fea000b800000 */
        /* <DEDUP_REMOVED lines=16> */
.L_x_1457:
[----:B------:R-:W-:Y:S02]  /*17200*/  ULDC UR4, c[0x0][0xc38] ;  /* 0x00030e0000047ab9 */ /* 0x000fe40000000800 */
[----:B------:R-:W-:-:S04]  /*17210*/  IMAD.U32 R8, RZ, RZ, UR4 ;  /* 0x00000004ff087e24 */ /* 0x000fc8000f8e00ff */
[----:B-1----:R-:W-:-:S04]  /*17220*/  IMAD R10, R10, R8, RZ ;  /* 0x000000080a0a7224 */ /* 0x002fc800078e02ff */
[----:B------:R-:W-:-:S05]  /*17230*/  IMAD.IADD R4, R10, 0x1, R4 ;  /* 0x000000010a047824 */ /* 0x000fca00078e0204 */
[----:B------:R-:W-:-:S13]  /*17240*/  ISETP.GT.AND P6, PT, R4, R0, PT ;  /* 0x000000000400720c */ /* 0x000fda0003fc4270 */
[----:B------:R-:W-:Y:S05]  /*17250*/  @!P6 BRA `(.L_x_1387) ;  /* 0xfffffffc0054e947 */ /* 0x000fea000383ffff */
.L_x_1384:
[----:B------:R-:W-:Y:S01]  /*17260*/  IMAD.IADD R10, R4, 0x1, -R10 ;  /* 0x00000001040a7824 */ /* 0x000fe200078e0a0a */
[----:B------:R-:W-:-:S03]  /*17270*/  UMOV UR4, 0xffffffff ;  /* 0xffffffff00047882 */ /* 0x000fc60000000000 */
[----:B------:R-:W-:-:S05]  /*17280*/  IMAD R3, R2, R8, R10 ;  /* 0x0000000802037224 */ /* 0x000fca00078e020a */
[----:B------:R-:W-:Y:S01]  /*17290*/  ISETP.GT.AND P6, PT, R3, R0, PT ;  /* 0x000000000300720c */ /* 0x000fe20003fc4270 */
[----:B------:R-:W-:-:S12]  /*172a0*/  BRA.DIV UR4, `(.L_x_1388) ;  /* 0x0000002a04447947 */ /* 0x000fd8000b800000 */
[----:B------:R-:W2:Y:S01]  /*172b0*/  LDL.LU R11, [R1+0xc] ;  /* 0x00000c00010b7983 */ /* 0x000ea20000300800 */
[----:B------:R-:W-:-:S04]  /*172c0*/  VOTE.ANY R3, PT, !P6 ;  /* 0x0000000000037806 */ /* 0x000fc800070e0100 */
[----:B------:R-:W1:Y:S02]  /*172d0*/  POPC R9, R3 ;  /* 0x0000000300097309 */ /* 0x000e640000000000 */
[----:B-1----:R2:W1:Y:S04]  /*172e0*/  SHFL.IDX PT, R4, R5, R9, 0x1f ;  /* 0x00001f0905047589 */ /* 0x00246800000e0000 */
[----:B------:R3:W4:Y:S01]  /*172f0*/  SHFL.IDX PT, R7, R7, R9, 0x1f ;  /* 0x00001f0907077589 */ /* 0x00072200000e0000 */
[----:B--2---:R-:W-:-:S05]  /*17300*/  IMAD.IADD R5, R9, 0x1, R11 ;  /* 0x0000000109057824 */ /* 0x004fca00078e020b */
[----:B-1--4-:R3:W-:Y:S02]  /*17310*/  STL [R1+0xc], R5 ;  /* 0x00000c0501007387 */ /* 0x0127e40000100800 */
.L_x_1462:
[----:B------:R-:W-:-:S13]  /*17320*/  ISETP.NE.AND P0, PT, R3, RZ, PT ;  /* 0x000000ff0300720c */ /* 0x000fda0003f05270 */
[----:B------:R-:W-:Y:S05]  /*17330*/  @!P0 BRA `(.L_x_1389) ;  /* 0x0000000000108947 */ /* 0x000fea0003800000 */
[----:B------:R-:W-:Y:S01]  /*17340*/  UMOV UR4, 0xffffffff ;  /* 0xffffffff00047882 */ /* 0x000fe20000000000 */
[----:B---3--:R-:W-:Y:S02]  /*17350*/  VIADD R9, R9, 0xffffffff ;  /* 0xffffffff09097836 */ /* 0x008fe40000000000 */
[----:B------:R-:W-:Y:S05]  /*17360*/  BRA.DIV UR4, `(.L_x_1390) ;  /* 0x0000002a047c7947 */ /* 0x000fea000b800000 */
[----:B------:R1:W2:Y:S02]  /*17370*/  SHFL.IDX PT, R6, R2, R9, 0x1f ;  /* 0x00001f0902067589 */ /* 0x0002a400000e0000 */
.L_x_1389:
[----:B--2---:R-:W-:Y:S01]  /*17380*/  IMAD R3, R6, R8, R10 ;  /* 0x0000000806037224 */ /* 0x004fe200078e020a */
[----:B------:R-:W-:-:S03]  /*17390*/  ISETP.NE.AND P0, PT, R7, 0x1, PT ;  /* 0x000000010700780c */ /* 0x000fc60003f05270 */
[----:B------:R-:W-:Y:S01]  /*173a0*/  IMAD.IADD R0, R0, 0x1, -R3 ;  /* 0x0000000100007824 */ /* 0x000fe200078e0a03 */
[----:B------:R2:W-:Y:S09]  /*173b0*/  STL [R1], R3 ;  /* 0x0000000301007387 */ /* 0x0005f20000100800 */
[----:B------:R-:W-:Y:S05]  /*173c0*/  @!P0 BRA `(.L_x_1391) ;  /* 0x0000000000e48947 */ /* 0x000fea0003800000 */
[----:B0--3--:R-:W-:-:S04]  /*173d0*/  IABS R5, R4 ;  /* 0x0000000400057213 */ /* 0x009fc80000000000 */
[----:B------:R-:W0:Y:S08]  /*173e0*/  I2F.RP R6, R5 ;  /* 0x0000000500067306 */ /* 0x000e300000209400 */
[----:B0-----:R-:W1:Y:S02]  /*173f0*/  MUFU.RCP R6, R6 ;  /* 0x0000000600067308 */ /* 0x001e640000001000 */
[----:B-1----:R-:W-:-:S06]  /*17400*/  VIADD R9, R6, 0xffffffe ;  /* 0x0ffffffe06097836 */ /* 0x002fcc0000000000 */
[----:B--2---:R-:W0:Y:S02]  /*17410*/  F2I.FTZ.U32.TRUNC.NTZ R3, R9 ;  /* 0x0000000900037305 */ /* 0x004e24000021f000 */
[----:B0-----:R-:W-:-:S04]  /*17420*/  IMAD.MOV R2, RZ, RZ, -R3 ;  /* 0x000000ffff027224 */ /* 0x001fc800078e0a03 */
[----:B------:R-:W-:Y:S02]  /*17430*/  IMAD R8, R2, R5, RZ ;  /* 0x0000000502087224 */ /* 0x000fe400078e02ff */
[----:B------:R-:W-:-:S04]  /*17440*/  IMAD.MOV.U32 R2, RZ, RZ, RZ ;  /* 0x000000ffff027224 */ /* 0x000fc800078e00ff */
[----:B------:R-:W-:Y:S01]  /*17450*/  IMAD.HI.U32 R8, R3, R8, R2 ;  /* 0x0000000803087227 */ /* 0x000fe200078e0002 */
[----:B------:R-:W-:Y:S02]  /*17460*/  IABS R2, R0 ;  /* 0x0000000000027213 */ /* 0x000fe40000000000 */
[----:B------:R-:W-:-:S03]  /*17470*/  IABS R3, R4 ;  /* 0x0000000400037213 */ /* 0x000fc60000000000 */
[----:B------:R-:W-:-:S04]  /*17480*/  IMAD.HI.U32 R8, R8, R2, RZ ;  /* 0x0000000208087227 */ /* 0x000fc800078e00ff */
[----:B------:R-:W-:-:S04]  /*17490*/  IMAD.MOV R3, RZ, RZ, -R3 ;  /* 0x000000ffff037224 */ /* 0x000fc800078e0a03 */
[----:B------:R-:W-:-:S05]  /*174a0*/  IMAD R2, R8, R3, R2 ;  /* 0x0000000308027224 */ /* 0x000fca00078e0202 */
[----:B------:R-:W-:-:S13]  /*174b0*/  ISETP.GT.U32.AND P1, PT, R5, R2, PT ;  /* 0x000000020500720c */ /* 0x000fda0003f24070 */
[----:B------:R-:W-:Y:S02]  /*174c0*/  @!P1 IMAD.IADD R2, R2, 0x1, -R5 ;  /* 0x0000000102029824 */ /* 0x000fe400078e0a05 */
[----:B------:R-:W-:Y:S01]  /*174d0*/  @!P1 VIADD R8, R8, 0x1 ;  /* 0x0000000108089836 */ /* 0x000fe20000000000 */
[----:B------:R-:W-:Y:S02]  /*174e0*/  ISETP.NE.AND P1, PT, R4, RZ, PT ;  /* 0x000000ff0400720c */ /* 0x000fe40003f25270 */
[----:B------:R-:W-:Y:S02]  /*174f0*/  ISETP.GE.U32.AND P0, PT, R2, R5, PT ;  /* 0x000000050200720c */ /* 0x000fe40003f06070 */
[----:B------:R-:W-:-:S04]  /*17500*/  IABS R5, R7 ;  /* 0x0000000700057213 */ /* 0x000fc80000000000 */
        /* <DEDUP_REMOVED lines=9> */
[----:B------:R-:W-:-:S03]  /*175a0*/  LOP3.LUT R2, R0, R4, RZ, 0x3c, !PT ;  /* 0x0000000400027212 */ /* 0x000fc600078e3cff */
[----:B------:R-:W-:Y:S01]  /*175b0*/  IMAD.MOV.U32 R3, RZ, RZ, R8 ;  /* 0x000000ffff037224 */ /* 0x000fe200078e0008 */
[----:B------:R-:W-:Y:S02]  /*175c0*/  ISETP.GE.AND P2, PT, R2, RZ, PT ;  /* 0x000000ff0200720c */ /* 0x000fe40003f46270 */
[----:B------:R-:W-:-:S05]  /*175d0*/  IABS R8, R7 ;  /* 0x0000000700087213 */ /* 0x000fca0000000000 */
[----:B------:R-:W-:-:S06]  /*175e0*/  IMAD.MOV R8, RZ, RZ, -R8 ;  /* 0x000000ffff087224 */ /* 0x000fcc00078e0a08 */
        /* <DEDUP_REMOVED lines=9> */
[----:B------:R-:W-:Y:S01]  /*17680*/  ISETP.GE.U32.AND P0, PT, R2, R5, PT ;  /* 0x000000050200720c */ /* 0x000fe20003f06070 */
[----:B------:R-:W-:Y:S01]  /*17690*/  IMAD.MOV R5, RZ, RZ, -R3 ;  /* 0x000000ffff057224 */ /* 0x000fe200078e0a03 */
[----:B------:R-:W-:-:S03]  /*176a0*/  LOP3.LUT R2, R3, R7, RZ, 0x3c, !PT ;  /* 0x0000000703027212 */ /* 0x000fc600078e3cff */
[----:B------:R-:W-:Y:S01]  /*176b0*/  IMAD R0, R4, R5, R0 ;  /* 0x0000000504007224 */ /* 0x000fe200078e0200 */
[----:B------:R-:W-:-:S07]  /*176c0*/  ISETP.GE.AND P2, PT, R2, RZ, PT ;  /* 0x000000ff0200720c */ /* 0x000fce0003f46270 */
        /* <DEDUP_REMOVED lines=9> */
.L_x_1391:
[----:B0--3--:R-:W3:Y:S01]  /*17760*/  LDL R5, [R1+0xc] ;  /* 0x00000c0001057983 */ /* 0x009ee20000100800 */
[----:B-12---:R-:W3:Y:S02]  /*17770*/  LDC.64 R2, c[0x0][0xc90] ;  /* 0x00032400ff027b82 */ /* 0x006ee40000000a00 */
[----:B---3--:R-:W-:-:S05]  /*17780*/  IMAD.WIDE R2, R5, 0x4, R2 ;  /* 0x0000000405027825 */ /* 0x008fca00078e0202 */
[----:B------:R-:W2:Y:S02]  /*17790*/  LDG.E R6, desc[UR52][R2.64] ;  /* 0x0000003402067981 */ /* 0x000ea4000c1e1900 */
[----:B--2---:R-:W-:-:S05]  /*177a0*/  IMAD R5, R4, R6, RZ ;  /* 0x0000000604057224 */ /* 0x004fca00078e02ff */
[----:B------:R-:W-:-:S04]  /*177b0*/  IABS R7, R5 ;  /* 0x0000000500077213 */ /* 0x000fc80000000000 */
[----:B------:R-:W0:Y:S08]  /*177c0*/  I2F.RP R2, R7 ;  /* 0x0000000700027306 */ /* 0x000e300000209400 */
[----:B0-----:R-:W0:Y:S02]  /*177d0*/  MUFU.RCP R2, R2 ;  /* 0x0000000200027308 */ /* 0x001e240000001000 */
[----:B0-----:R-:W-:-:S06]  /*177e0*/  VIADD R2, R2, 0xffffffe ;  /* 0x0ffffffe02027836 */ /* 0x001fcc0000000000 */
[----:B------:R-:W0:Y:S02]  /*177f0*/  F2I.FTZ.U32.TRUNC.NTZ R3, R2 ;  /* 0x0000000200037305 */ /* 0x000e24000021f000 */
        /* <DEDUP_REMOVED lines=19> */
[----:B------:R-:W-:Y:S02]  /*17930*/  IMAD R7, R6, R2, RZ ;  /* 0x0000000206077224 */ /* 0x000fe400078e02ff */
[----:B------:R-:W-:Y:S02]  /*17940*/  IMAD.MOV R2, RZ, RZ, -R2 ;  /* 0x000000ffff027224 */ /* 0x000fe400078e0a02 */
[----:B------:R-:W-:Y:S02]  /*17950*/  IMAD.MOV R3, RZ, RZ, -R7 ;  /* 0x000000ffff037224 */ /* 0x000fe400078e0a07 */
[----:B------:R-:W-:-:S03]  /*17960*/  IMAD R0, R5, R2, R0 ;  /* 0x0000000205007224 */ /* 0x000fc600078e0200 */
[----:B------:R-:W-:Y:S02]  /*17970*/  VIADDMNMX R6, R3, R8, R6, PT ;  /* 0x0000000803067246 */ /* 0x000fe40003800106 */
[----:B------:R-:W-:Y:S02]  /*17980*/  IADD3 R7, R7, 0x1000000, R0 ;  /* 0x0100000007077810 */ /* 0x000fe40007ffe000 */
        /* <DEDUP_REMOVED lines=25> */
[----:B------:R-:W-:Y:S02]  /*17b20*/  IMAD R3, R2, R6, R7 ;  /* 0x0000000602037224 */ /* 0x000fe400078e0207 */
[----:B------:R-:W-:-:S03]  /*17b30*/  IMAD.MOV.U32 R0, RZ, RZ, R2 ;  /* 0x000000ffff007224 */ /* 0x000fc600078e0002 */
[----:B------:R0:W-:Y:S04]  /*17b40*/  STL [R1+0x8], R3 ;  /* 0x0000080301007387 */ /* 0x0001e80000100800 */
.L_x_1392:
[----:B0-----:R-:W-:-:S05]  /*17b50*/  LOP3.LUT R3, RZ, R0, RZ, 0x33, !PT ;  /* 0x00000000ff037212 */ /* 0x001fca00078e33ff */
[----:B------:R-:W-:-:S05]  /*17b60*/  IMAD.IADD R0, R4, 0x1, R3 ;  /* 0x0000000104007824 */ /* 0x000fca00078e0203 */
[----:B------:R0:W-:Y:S01]  /*17b70*/  STL [R1+0x4], R0 ;  /* 0x0000040001007387 */ /* 0x0001e20000100800 */
[----:B------:R-:W-:Y:S05]  /*17b80*/  BRA `(.L_x_1393) ;  /* 0x0000000000287947 */ /* 0x000fea0003800000 */
.L_x_1385:
[----:B------:R-:W-:Y:S01]  /*17b90*/  UMOV UR4, URZ ;  /* 0x0000003f00047c82 */ /* 0x000fe20008000000 */
[----:B------:R-:W-:Y:S01]  /*17ba0*/  ULDC UR6, c[0x0][0xc3c] ;  /* 0x00030f0000067ab9 */ /* 0x000fe20000000800 */
[----:B------:R-:W-:Y:S01]  /*17bb0*/  UMOV UR5, URZ ;  /* 0x0000003f00057c82 */ /* 0x000fe20008000000 */
[----:B------:R0:W-:Y:S01]  /*17bc0*/  STL [R1], R0 ;  /* 0x0000000001007387 */ /* 0x0001e20000100800 */
[----:B------:R-:W-:Y:S02]  /*17bd0*/  IMAD.U32 R3, RZ, RZ, UR4 ;  /* 0x00000004ff037e24 */ /* 0x000fe4000f8e00ff */
[----:B------:R-:W-:-:S03]  /*17be0*/  IMAD.U32 R2, RZ, RZ, UR5 ;  /* 0x00000005ff027e24 */ /* 0x000fc6000f8e00ff */
[----:B------:R1:W-:Y:S01]  /*17bf0*/  STL [R1+0x4], R3 ;  /* 0x0000040301007387 */ /* 0x0003e20000100800 */
[----:B0-----:R-:W-:-:S05]  /*17c00*/  IMAD.U32 R0, RZ, RZ, UR6 ;  /* 0x00000006ff007e24 */ /* 0x001fca000f8e00ff */
[----:B------:R1:W-:Y:S04]  /*17c10*/  STL [R1+0xc], R0 ;  /* 0x00000c0001007387 */ /* 0x0003e80000100800 */
[----:B------:R1:W-:Y:S02]  /*17c20*/  STL [R1+0x8], R2 ;  /* 0x0000080201007387 */ /* 0x0003e40000100800 */
.L_x_1393:
[----:B-1----:R-:W2:Y:S04]  /*17c30*/  LDL R3, [R1+0x8] ;  /* 0x0000080001037983 */ /* 0x002ea80000100800 */
[----:B------:R-:W3:Y:S04]  /*17c40*/  LDL R2, [R1+0xc] ;  /* 0x00000c0001027983 */ /* 0x000ee80000100800 */
[----:B------:R-:W4:Y:S04]  /*17c50*/  LDL R5, [R1+0x4] ;  /* 0x0000040001057983 */ /* 0x000f280000100800 */
[----:B------:R-:W4:Y:S01]  /*17c60*/  LDL R4, [R1] ;  /* 0x0000000001047983 */ /* 0x000f220000100800 */
[----:B0-----:R-:W0:Y:S01]  /*17c70*/  S2R R0, SR_TID.X ;  /* 0x0000000000007919 */ /* 0x001e220000002100 */
[----:B------:R-:W-:Y:S05]  /*17c80*/  WARPSYNC.ALL ;  /* 0x0000000000007948 */ /* 0x000fea0003800000 */
[----:B0-----:R-:W-:Y:S01]  /*17c90*/  LOP3.LUT R0, R0, 0x1f, RZ, 0xc0, !PT ;  /* 0x0000001f00007812 */ /* 0x001fe200078ec0ff */
[----:B------:R-:W-:Y:S03]  /*17ca0*/  BAR.SYNC.DEFER_BLOCKING 0x4, 0x180 ;  /* 0x0106000000007b1d */ /* 0x000fe60000010000 */
[----:B------:R-:W-:-:S13]  /*17cb0*/  ISETP.NE.AND P0, PT, R0, RZ, PT ;  /* 0x000000ff0000720c */ /* 0x000fda0003f05270 */
[----:B------:R-:W-:Y:S01]  /*17cc0*/  @!P0 MOV R0, 0x400 ;  /* 0x0000040000008802 */ /* 0x000fe20000000f00 */
[----:B--2---:R-:W-:Y:S02]  /*17cd0*/  IMAD.MOV.U32 R6, RZ, RZ, R3 ;  /* 0x000000ffff067224 */ /* 0x004fe400078e0003 */
[----:B------:R-:W0:Y:S01]  /*17ce0*/  @!P0 S2R R3, SR_CgaCtaId ;  /* 0x0000000000038919 */ /* 0x000e220000008800 */
[----:B---3--:R-:W-:Y:S01]  /*17cf0*/  IMAD.MOV.U32 R7, RZ, RZ, R2 ;  /* 0x000000ffff077224 */ /* 0x008fe200078e0002 */
[----:B0-----:R-:W-:-:S05]  /*17d00*/  @!P0 LEA R18, R3, R0, 0x18 ;  /* 0x0000000003128211 */ /* 0x001fca00078ec0ff */
[----:B----4-:R1:W-:Y:S01]  /*17d10*/  @!P0 STS.128 [R18+0x288d0], R4 ;  /* 0x0288d00412008388 */ /* 0x0103e20000000c00 */
[----:B------:R-:W-:Y:S06]  /*17d20*/  BAR.ARV 0x5, 0x180 ;  /* 0x0146000000007b1d */ /* 0x000fec0000002000 */
.L_x_1382:
[----:B------:R-:W3:Y:S01]  /*17d30*/  LDL R0, [R1+0xc] ;  /* 0x00000c0001007983 */ /* 0x000ee20000100800 */
[----:B------:R-:W-:Y:S02]  /*17d40*/  ULDC UR4, c[0x0][0xc3c] ;  /* 0x00030f0000047ab9 */ /* 0x000fe40000000800 */
[----:B---3--:R-:W-:-:S13]  /*17d50*/  ISETP.GE.AND P0, PT, R0, UR4, PT ;  /* 0x0000000400007c0c */ /* 0x008fda000bf06270 */
[----:B------:R-:W-:Y:S05]  /*17d60*/  @!P0 BRA `(.L_x_1394) ;  /* 0xffffffa400648947 */ /* 0x000fea000383ffff */
[----:B------:R-:W-:Y:S05]  /*17d70*/  BSYNC B8 ;  /* 0x0000000000087941 */ /* 0x000fea0003800000 */
.L_x_1285:
        /* <DEDUP_REMOVED lines=12> */
.L_x_1465:
[----:B------:R-:W-:Y:S05]  /*17e40*/  BSYNC B0 ;  /* 0x0000000000007941 */ /* 0x000fea0003800000 */
.L_x_1395:
[----:B------:R-:W-:-:S03]  /*17e50*/  UMOV UR4, 0xffffffff ;  /* 0xffffffff00047882 */ /* 0x000fc60000000000 */
[----:B------:R-:W-:Y:S05]  /*17e60*/  BRA.DIV UR4, `(.L_x_1397) ;  /* 0x0000001e04fc7947 */ /* 0x000fea000b800000 */
[----:B------:R-:W1:Y:S02]  /*17e70*/  S2R R2, SR_TID.X ;  /* 0x0000000000027919 */ /* 0x000e640000002100 */
[----:B-1----:R-:W-:-:S04]  /*17e80*/  SHF.R.U32.HI R2, RZ, 0x5, R2 ;  /* 0x00000005ff027819 */ /* 0x002fc80000011602 */
[----:B------:R-:W-:-:S05]  /*17e90*/  LOP3.LUT R2, R2, 0x3, RZ, 0xc0, !PT ;  /* 0x0000000302027812 */ /* 0x000fca00078ec0ff */
[----:B------:R1:W2:Y:S02]  /*17ea0*/  SHFL.IDX PT, R14, R2, RZ, 0x1f ;  /* 0x00001fff020e7589 */ /* 0x0002a400000e0000 */
.L_x_1468:
[----:B--2---:R-:W-:Y:S01]  /*17eb0*/  ISETP.NE.AND P0, PT, R14, RZ, PT ;  /* 0x000000ff0e00720c */ /* 0x004fe20003f05270 */
[----:B------:R-:W-:-:S12]  /*17ec0*/  BSSY B0, `(.L_x_1398) ;  /* 0x0000025000007945 */ /* 0x000fd80003800000 */
[----:B------:R-:W-:Y:S05]  /*17ed0*/  @P0 BRA `(.L_x_1399) ;  /* 0x00000000008c0947 */ /* 0x000fea0003800000 */
[----:B------:R-:W-:-:S03]  /*17ee0*/  UMOV UR4, 0xffffffff ;  /* 0xffffffff00047882 */ /* 0x000fc60000000000 */
[----:B------:R-:W-:Y:S05]  /*17ef0*/  BRA.DIV UR4, `(.L_x_1400) ;  /* 0x00000022040c7947 */ /* 0x000fea000b800000 */
[----:B------:R-:W-:-:S13]  /*17f00*/  ELECT P6, URZ, PT ;  /* 0x00000000003f782f */ /* 0x000fda00038c0000 */
.L_x_1471:
[----:B------:R-:W-:Y:S05]  /*17f10*/  @!P6 BRA `(.L_x_1399) ;  /* 0x00000000007ce947 */ /* 0x000fea0003800000 */
[----:B------:R-:W-:-:S06]  /*17f20*/  ULOP3.LUT UR4, UR36, 0x2, URZ, 0xfc, !UPT ;  /* 0x0000000224047892 */ /* 0x000fcc000f8efc3f */
[----:B-1----:R-:W-:-:S05]  /*17f30*/  IMAD.U32 R2, RZ, RZ, UR4 ;  /* 0x00000004ff027e24 */ /* 0x002fca000f8e00ff */
[----:B------:R-:W-:-:S13]  /*17f40*/  ISETP.NE.AND P2, PT, R2, 0x3, PT ;  /* 0x000000030200780c */ /* 0x000fda0003f45270 */
[----:B------:R-:W-:Y:S05]  /*17f50*/  @!P2 BRA `(.L_x_1401) ;  /* 0x000000000004a947 */ /* 0x000fea0003800000 */
[----:B------:R-:W-:Y:S01]  /*17f60*/  BPT.TRAP 0x1 ;  /* 0x000000040000795c */ /* 0x000fe20000300000 */
.L_x_1401:
        /* <DEDUP_REMOVED lines=13> */
.L_x_1472:
[----:B------:R-:W1:Y:S02]  /*18040*/  SYNCS.PHASECHK.TRANS64.TRYWAIT P0, [R7+URZ], R2 ;  /* 0x00000002070075a7 */ /* 0x000e64000800017f */
[----:B-1----:R-:W-:Y:S05]  /*18050*/  @!P0 BRA `(.L_x_1403) ;  /* 0x0000001c00e88947 */ /* 0x002fea0003800000 */
.L_x_1473:
[----:B------:R-:W-:Y:S05]  /*18060*/  @!P2 BRA `(.L_x_1404) ;  /* 0x000000000004a947 */ /* 0x000fea0003800000 */
[----:B------:R-:W-:Y:S01]  /*18070*/  BPT.TRAP 0x1 ;  /* 0x000000040000795c */ /* 0x000fe20000300000 */
.L_x_1404:
[----:B------:R-:W-:-:S04]  /*18080*/  VIADD R0, R0, 0x28860 ;  /* 0x0002886000007836 */ /* 0x000fc80000000000 */
[----:B------:R-:W-:-:S04]  /*18090*/  IMAD R4, R19, 0x8, R0 ;  /* 0x0000000813047824 */ /* 0x000fc800078e0200 */
[----:B------:R-:W2:Y:S02]  /*180a0*/  SYNCS.PHASECHK.TRANS64.TRYWAIT P0, [R4+URZ], R5 ;  /* 0x00000005040075a7 */ /* 0x000ea4000800017f */
[----:B--2---:R-:W-:Y:S05]  /*180b0*/  @!P0 BRA `(.L_x_1405) ;  /* 0x0000001c00e48947 */ /* 0x004fea0003800000 */
.L_x_1474:
[----:B------:R-:W-:-:S07]  /*180c0*/  IMAD R3, R3, 0x8, R0 ;  /* 0x0000000803037824 */ /* 0x000fce00078e0200 */
.L_x_1406:
[----:B----4-:R4:W0:Y:S02]  /*180d0*/  SYNCS.PHASECHK.TRANS64.TRYWAIT P0, [R3+URZ], R2 ;  /* 0x00000002030075a7 */ /* 0x010824000800017f */
[----:B0-----:R-:W-:Y:S05]  /*180e0*/  @!P0 NANOSLEEP.SYNCS 0x989680 ;  /* 0x009896800000895d */ /* 0x001fea0003900000 */
[----:B------:R-:W0:Y:S02]  /*180f0*/  @!P0 SYNCS.PHASECHK.TRANS64 P0, [R3+URZ], R2 ;  /* 0x00000002030085a7 */ /* 0x000e24000800007f */
[----:B0-----:R-:W-:Y:S05]  /*18100*/  @!P0 BRA `(.L_x_1406) ;  /* 0xfffffffc00f08947 */ /* 0x001fea000383ffff */
.L_x_1399:
[----:B------:R-:W-:Y:S05]  /*18110*/  BSYNC B0 ;  /* 0x0000000000007941 */ /* 0x000fea0003800000 */
.L_x_1398:
[----:B------:R-:W-:Y:S05]  /*18120*/  EXIT ;  /* 0x000000000000794d */ /* 0x000fea0003800000 */
.L_x_1184:
[----:B0-----:R-:W-:-:S04]  /*18130*/  IMAD.U32 R3, RZ, RZ, UR41 ;  /* 0x00000029ff037e24 */ /* 0x001fc8000f8e00ff */
[----:B------:R0:W1:Y:S03]  /*18140*/  SYNCS.PHASECHK.TRANS64.TRYWAIT P1, [R3+URZ+0x28800], R0 ;  /* 0x02880000030075a7 */ /* 0x000066000802017f */
[----:B-1----:R-:W-:Y:S05]  /*18150*/  @!P1 NANOSLEEP.SYNCS 0x989680 ;  /* 0x009896800000995d */ /* 0x002fea0003900000 */
[----:B------:R-:W1:Y:S02]  /*18160*/  @!P1 SYNCS.PHASECHK.TRANS64 P1, [R3+URZ+0x28800], R0 ;  /* 0x02880000030095a7 */ /* 0x000e64000802007f */
[----:B-1----:R-:W-:Y:S05]  /*18170*/  @!P1 BRA `(.L_x_1184) ;  /* 0xfffffffc00ec9947 */ /* 0x002fea000383ffff */
[----:B------:R-:W-:Y:S05]  /*18180*/  BRA `(.L_x_1407) ;  /* 0xfffffe9c00d87947 */ /* 0x000fea000383ffff */
.L_x_1188:
[----:B-1----:R1:W2:Y:S02]  /*18190*/  SYNCS.PHASECHK.TRANS64.TRYWAIT P2, [R5+URZ+0x28830], R0 ;  /* 0x02883000050075a7 */ /* 0x0022a4000804017f */
[----:B--2---:R-:W-:Y:S05]  /*181a0*/  @!P2 NANOSLEEP.SYNCS 0x989680 ;  /* 0x009896800000a95d */ /* 0x004fea0003900000 */
[----:B------:R-:W2:Y:S02]  /*181b0*/  @!P2 SYNCS.PHASECHK.TRANS64 P2, [R5+URZ+0x28830], R0 ;  /* 0x028830000500a5a7 */ /* 0x000ea4000804007f */
[----:B--2---:R-:W-:Y:S05]  /*181c0*/  @!P2 BRA `(.L_x_1188) ;  /* 0xfffffffc00f0a947 */ /* 0x004fea000383ffff */
[----:B------:R-:W-:Y:S05]  /*181d0*/  BRA `(.L_x_1187) ;  /* 0xfffffea000007947 */ /* 0x000fea000383ffff */
.L_x_1204:
[----:B-1----:R-:W-:-:S04]  /*181e0*/  IMAD.U32 R7, RZ, RZ, UR6 ;  /* 0x00000006ff077e24 */ /* 0x002fc8000f8e00ff */
[----:B------:R1:W2:Y:S03]  /*181f0*/  SYNCS.PHASECHK.TRANS64.TRYWAIT P2, [R7+URZ+0x28830], R6 ;  /* 0x02883006070075a7 */ /* 0x0002a6000804017f */
[----:B--2---:R-:W-:Y:S05]  /*18200*/  @!P2 NANOSLEEP.SYNCS 0x989680 ;  /* 0x009896800000a95d */ /* 0x004fea0003900000 */
[----:B------:R-:W2:Y:S02]  /*18210*/  @!P2 SYNCS.PHASECHK.TRANS64 P2, [R7+URZ+0x28830], R6 ;  /* 0x028830060700a5a7 */ /* 0x000ea4000804007f */
[----:B--2---:R-:W-:Y:S05]  /*18220*/  @!P2 BRA `(.L_x_1204) ;  /* 0xfffffffc00eca947 */ /* 0x004fea000383ffff */
[----:B------:R-:W-:Y:S05]  /*18230*/  BRA `(.L_x_1201) ;  /* 0xfffffed0009c7947 */ /* 0x000fea000383ffff */
.L_x_1208:
[----:B-1----:R-:W-:-:S04]  /*18240*/  IMAD.U32 R7, RZ, RZ, UR6 ;  /* 0x00000006ff077e24 */ /* 0x002fc8000f8e00ff */
[----:B------:R1:W2:Y:S03]  /*18250*/  SYNCS.PHASECHK.TRANS64.TRYWAIT P2, [R7+URZ+0x28850], R6 ;  /* 0x02885006070075a7 */ /* 0x0002a6000804017f */
[----:B--2---:R-:W-:Y:S05]  /*18260*/  @!P2 NANOSLEEP.SYNCS 0x989680 ;  /* 0x009896800000a95d */ /* 0x004fea0003900000 */
[----:B------:R-:W2:Y:S02]  /*18270*/  @!P2 SYNCS.PHASECHK.TRANS64 P2, [R7+URZ+0x28850], R6 ;  /* 0x028850060700a5a7 */ /* 0x000ea4000804007f */
[----:B--2---:R-:W-:Y:S05]  /*18280*/  @!P2 BRA `(.L_x_1208) ;  /* 0xfffffffc00eca947 */ /* 0x004fea000383ffff */
[----:B------:R-:W-:Y:S05]  /*18290*/  BRA `(.L_x_1205) ;  /* 0xfffffed400647947 */ /* 0x000fea000383ffff */
.L_x_1225:
[----:B-1----:R-:W-:-:S04]  /*182a0*/  IMAD.U32 R5, RZ, RZ, UR6 ;  /* 0x00000006ff057e24 */ /* 0x002fc8000f8e00ff */
[----:B------:R1:W2:Y:S03]  /*182b0*/  SYNCS.PHASECHK.TRANS64.TRYWAIT P2, [R5+URZ+0x28830], R0 ;  /* 0x02883000050075a7 */ /* 0x0002a6000804017f */
[----:B--2---:R-:W-:Y:S05]  /*182c0*/  @!P2 NANOSLEEP.SYNCS 0x989680 ;  /* 0x009896800000a95d */ /* 0x004fea0003900000 */
[----:B------:R-:W2:Y:S02]  /*182d0*/  @!P2 SYNCS.PHASECHK.TRANS64 P2, [R5+URZ+0x28830], R0 ;  /* 0x028830000500a5a7 */ /* 0x000ea4000804007f */
[----:B--2---:R-:W-:Y:S05]  /*182e0*/  @!P2 BRA `(.L_x_1225) ;  /* 0xfffffffc00eca947 */ /* 0x004fea000383ffff */
[----:B------:R-:W-:Y:S05]  /*182f0*/  BRA `(.L_x_1222) ;  /* 0xffffff0400547947 */ /* 0x000fea000383ffff */
.L_x_1229:
[----:B-1----:R-:W-:-:S04]  /*18300*/  IMAD.U32 R5, RZ, RZ, UR6 ;  /* 0x00000006ff057e24 */ /* 0x002fc8000f8e00ff */
[----:B------:R1:W2:Y:S03]  /*18310*/  SYNCS.PHASECHK.TRANS64.TRYWAIT P2, [R5+URZ+0x28850], R0 ;  /* 0x02885000050075a7 */ /* 0x0002a6000804017f */
[----:B--2---:R-:W-:Y:S05]  /*18320*/  @!P2 NANOSLEEP.SYNCS 0x989680 ;  /* 0x009896800000a95d */ /* 0x004fea0003900000 */
[----:B------:R-:W2:Y:S02]  /*18330*/  @!P2 SYNCS.PHASECHK.TRANS64 P2, [R5+URZ+0x28850], R0 ;  /* 0x028850000500a5a7 */ /* 0x000ea4000804007f */
[----:B--2---:R-:W-:Y:S05]  /*18340*/  @!P2 BRA `(.L_x_1229) ;  /* 0xfffffffc00eca947 */ /* 0x004fea000383ffff */
[----:B------:R-:W-:Y:S05]  /*18350*/  BRA `(.L_x_1226) ;  /* 0xffffff08001c7947 */ /* 0x000fea000383ffff */
.L_x_1235:
[----:B-1----:R-:W-:-:S04]  /*18360*/  IMAD.U32 R5, RZ, RZ, UR6 ;  /* 0x00000006ff057e24 */ /* 0x002fc8000f8e00ff */
[----:B------:R1:W2:Y:S03]  /*18370*/  SYNCS.PHASECHK.TRANS64.TRYWAIT P2, [R5+URZ+0x28830], R0 ;  /* 0x02883000050075a7 */ /* 0x0002a6000804017f */
[----:B--2---:R-:W-:Y:S05]  /*18380*/  @!P2 NANOSLEEP.SYNCS 0x989680 ;  /* 0x009896800000a95d */ /* 0x004fea0003900000 */
[----:B------:R-:W2:Y:S02]  /*18390*/  @!P2 SYNCS.PHASECHK.TRANS64 P2, [R5+URZ+0x28830], R0 ;  /* 0x028830000500a5a7 */ /* 0x000ea4000804007f */
[----:B--2---:R-:W-:Y:S05]  /*183a0*/  @!P2 BRA `(.L_x_1235) ;  /* 0xfffffffc00eca947 */ /* 0x004fea000383ffff */
[----:B------:R-:W-:Y:S05]  /*183b0*/  BRA `(.L_x_1232) ;  /* 0xffffff2400407947 */ /* 0x000fea000383ffff */
.L_x_1239:
[----:B-1----:R-:W-:-:S04]  /*183c0*/  IMAD.U32 R5, RZ, RZ, UR6 ;  /* 0x00000006ff057e24 */ /* 0x002fc8000f8e00ff */
[----:B------:R1:W2:Y:S03]  /*183d0*/  SYNCS.PHASECHK.TRANS64.TRYWAIT P2, [R5+URZ+0x28850], R0 ;  /* 0x02885000050075a7 */ /* 0x0002a6000804017f */
[----:B--2---:R-:W-:Y:S05]  /*183e0*/  @!P2 NANOSLEEP.SYNCS 0x989680 ;  /* 0x009896800000a95d */ /* 0x004fea0003900000 */
[----:B------:R-:W2:Y:S02]  /*183f0*/  @!P2 SYNCS.PHASECHK.TRANS64 P2, [R5+URZ+0x28850], R0 ;  /* 0x028850000500a5a7 */ /* 0x000ea4000804007f */
[----:B--2---:R-:W-:Y:S05]  /*18400*/  @!P2 BRA `(.L_x_1239) ;  /* 0xfffffffc00eca947 */ /* 0x004fea000383ffff */
[----:B------:R-:W-:Y:S05]  /*18410*/  BRA `(.L_x_1236) ;  /* 0xffffff2800087947 */ /* 0x000fea000383ffff */
.L_x_1252:
[----:B-1----:R-:W-:-:S04]  /*18420*/  IMAD.U32 R7, RZ, RZ, UR5 ;  /* 0x00000005ff077e24 */ /* 0x002fc8000f8e00ff */
[----:B------:R1:W2:Y:S03]  /*18430*/  SYNCS.PHASECHK.TRANS64.TRYWAIT P0, [R7+URZ+0x28850], R4 ;  /* 0x02885004070075a7 */ /* 0x0002a6000800017f */
[----:B--2---:R-:W-:Y:S05]  /*18440*/  @!P0 NANOSLEEP.SYNCS 0x989680 ;  /* 0x009896800000895d */ /* 0x004fea0003900000 */
[----:B------:R-:W2:Y:S02]  /*18450*/  @!P0 SYNCS.PHASECHK.TRANS64 P0, [R7+URZ+0x28850], R4 ;  /* 0x02885004070085a7 */ /* 0x000ea4000800007f */
[----:B--2---:R-:W-:Y:S05]  /*18460*/  @!P0 BRA `(.L_x_1252) ;  /* 0xfffffffc00ec8947 */ /* 0x004fea000383ffff */
[----:B------:R-:W-:Y:S05]  /*18470*/  BRA `(.L_x_1251) ;  /* 0xffffff5400147947 */ /* 0x000fea000383ffff */
.L_x_1307:
[----:B-1----:R-:W1:Y:S01]  /*18480*/  S2R R4, SR_TID.X ;  /* 0x0000000000047919 */ /* 0x002e620000002100 */
[----:B------:R-:W-:Y:S01]  /*18490*/  BSSY B0, `(.L_x_1408) ;  /* 0x000000a000007945 */ /* 0x000fe20003800000 */
[----:B------:R-:W-:Y:S02]  /*184a0*/  IMAD.MOV.U32 R12, RZ, RZ, RZ ;  /* 0x000000ffff0c7224 */ /* 0x000fe400078e00ff */
[----:B------:R-:W-:Y:S02]  /*184b0*/  IMAD.MOV.U32 R11, RZ, RZ, 0x1f ;  /* 0x0000001fff0b7424 */ /* 0x000fe400078e00ff */
[----:B------:R-:W-:Y:S01]  /*184c0*/  IMAD.MOV.U32 R15, RZ, RZ, -0x1 ;  /* 0xffffffffff0f7424 */ /* 0x000fe200078e00ff */
[----:B-1----:R-:W-:-:S04]  /*184d0*/  SHF.R.U32.HI R4, RZ, 0x5, R4 ;  /* 0x00000005ff047819 */ /* 0x002fc80000011604 */
[----:B------:R-:W-:-:S05]  /*184e0*/  LOP3.LUT R4, R4, 0x3, RZ, 0xc0, !PT ;  /* 0x0000000304047812 */ /* 0x000fca00078ec0ff */
[----:B------:R-:W-:-:S07]  /*184f0*/  IMAD.MOV.U32 R13, RZ, RZ, R4 ;  /* 0x000000ffff0d7224 */ /* 0x000fce00078e0004 */
[----:B0-2---:R-:W-:Y:S05]  /*18500*/  WARPSYNC.COLLECTIVE R15, `(.L_x_1409) ;  /* 0x000000000f087348 */ /* 0x005fea0003c00000 */
[----:B------:R1:W3:Y:S02]  /*18510*/  SHFL.IDX P6, R14, R13, R12, R11 ;  /* 0x0000000c0d0e7389 */ /* 0x0002e400000c000b */
[----:B0123--:R-:W-:Y:S01]  /*18520*/  ENDCOLLECTIVE ;  /* 0x000000000000791b */ /* 0x00ffe20003800000 */
.L_x_1409:
[----:B------:R-:W-:Y:S05]  /*18530*/  BSYNC B0 ;  /* 0x0000000000007941 */ /* 0x000fea0003800000 */
.L_x_1408:
[----:B------:R-:W-:Y:S05]  /*18540*/  BRA `(.L_x_1410) ;  /* 0xffffffac00fc7947 */ /* 0x000fea000383ffff */
.L_x_1309:
[----:B------:R-:W-:Y:S01]  /*18550*/  BSSY B0, `(.L_x_1411) ;  /* 0x0000006000007945 */ /* 0x000fe20003800000 */
[----:B------:R-:W-:-:S07]  /*18560*/  IMAD.MOV.U32 R15, RZ, RZ, -0x1 ;  /* 0xffffffffff0f7424 */ /* 0x000fce00078e00ff */
[----:B012---:R-:W-:Y:S05]  /*18570*/  WARPSYNC.COLLECTIVE R15, `(.L_x_1412) ;  /* 0x000000000f0c7348 */ /* 0x007fea0003c00000 */
[----:B------:R-:W-:Y:S02]  /*18580*/  ELECT P6, UR62, PT ;  /* 0x00000000003e782f */ /* 0x000fe400038c0000 */
[----:B------:R-:W-:Y:S01]  /*18590*/  MOV R14, UR62 ;  /* 0x0000003e000e7c02 */ /* 0x000fe20008000f00 */
[----:B012---:R-:W-:Y:S10]  /*185a0*/  ENDCOLLECTIVE ;  /* 0x000000000000791b */ /* 0x007ff40003800000 */
.L_x_1412:
[----:B------:R-:W-:Y:S05]  /*185b0*/  BSYNC B0 ;  /* 0x0000000000007941 */ /* 0x000fea0003800000 */
.L_x_1411:
[----:B------:R-:W-:Y:S05]  /*185c0*/  BRA `(.L_x_1413) ;  /* 0xffffffb000087947 */ /* 0x000fea000383ffff */
.L_x_1311:
[----:B-1----:R1:W3:Y:S02]  /*185d0*/  SYNCS.PHASECHK.TRANS64.TRYWAIT P0, [R0+URZ+0x28840], R2 ;  /* 0x02884002000075a7 */ /* 0x0022e4000800017f */
[----:B---3--:R-:W-:Y:S05]  /*185e0*/  @!P0 NANOSLEEP.SYNCS 0x989680 ;  /* 0x009896800000895d */ /* 0x008fea0003900000 */
[----:B------:R-:W3:Y:S02]  /*185f0*/  @!P0 SYNCS.PHASECHK.TRANS64 P0, [R0+URZ+0x28840], R2 ;  /* 0x02884002000085a7 */ /* 0x000ee4000800007f */
[----:B---3--:R-:W-:Y:S05]  /*18600*/  @!P0 BRA `(.L_x_1311) ;  /* 0xfffffffc00f08947 */ /* 0x008fea000383ffff */
[----:B------:R-:W-:Y:S05]  /*18610*/  BRA `(.L_x_1414) ;  /* 0xffffffb000687947 */ /* 0x000fea000383ffff */
.L_x_1315:
[----:B------:R-:W2:Y:S01]  /*18620*/  LDL.LU R11, [R1+0x2c] ;  /* 0x00002c00010b7983 */ /* 0x000ea20000300800 */
[----:B------:R-:W-:Y:S02]  /*18630*/  IMAD.MOV.U32 R13, RZ, RZ, R3 ;  /* 0x000000ffff0d7224 */ /* 0x000fe400078e0003 */
[----:B------:R-:W-:Y:S01]  /*18640*/  IMAD.MOV.U32 R12, RZ, RZ, RZ ;  /* 0x000000ffff0c7224 */ /* 0x000fe200078e00ff */
[----:B------:R-:W0:Y:S01]  /*18650*/  S2R R5, SR_TID.X ;  /* 0x0000000000057919 */ /* 0x000e220000002100 */
[----:B------:R-:W-:Y:S01]  /*18660*/  IMAD.MOV.U32 R15, RZ, RZ, -0x1 ;  /* 0xffffffffff0f7424 */ /* 0x000fe200078e00ff */
        /* <DEDUP_REMOVED lines=10> */
.L_x_1415:
[----:B------:R-:W-:Y:S02]  /*18710*/  IMAD.MOV.U32 R13, RZ, RZ, R4 ;  /* 0x000000ffff0d7224 */ /* 0x000fe400078e0004 */
[----:B------:R-:W-:-:S07]  /*18720*/  IMAD.MOV.U32 R6, RZ, RZ, R14 ;  /* 0x000000ffff067224 */ /* 0x000fce00078e000e */
[----:B------:R-:W-:Y:S05]  /*18730*/  WARPSYNC.COLLECTIVE R15, `(.L_x_1416) ;  /* 0x000000000f087348 */ /* 0x000fea0003c00000 */
[----:B------:R0:W1:Y:S02]  /*18740*/  SHFL.IDX P6, R14, R13, R12, R11 ;  /* 0x0000000c0d0e7389 */ /* 0x00006400000c000b */
[----:B01----:R-:W-:Y:S01]  /*18750*/  ENDCOLLECTIVE ;  /* 0x000000000000791b */ /* 0x003fe20003800000 */
.L_x_1416:
[----:B------:R-:W-:Y:S02]  /*18760*/  IMAD.MOV.U32 R13, RZ, RZ, R3 ;  /* 0x000000ffff0d7224 */ /* 0x000fe400078e0003 */
[----:B------:R-:W-:Y:S02]  /*18770*/  IMAD.MOV.U32 R12, RZ, RZ, 0x1 ;  /* 0x00000001ff0c7424 */ /* 0x000fe400078e00ff */
[----:B------:R-:W-:-:S07]  /*18780*/  IMAD.MOV.U32 R7, RZ, RZ, R14 ;  /* 0x000000ffff077224 */ /* 0x000fce00078e000e */
[----:B------:R-:W-:Y:S05]  /*18790*/  WARPSYNC.COLLECTIVE R15, `(.L_x_1417) ;  /* 0x000000000f087348 */ /* 0x000fea0003c00000 */
[----:B------:R0:W1:Y:S02]  /*187a0*/  SHFL.IDX P6, R14, R13, R12, R11 ;  /* 0x0000000c0d0e7389 */ /* 0x00006400000c000b */
[----:B01----:R-:W-:Y:S01]  /*187b0*/  ENDCOLLECTIVE ;  /* 0x000000000000791b */ /* 0x003fe20003800000 */
.L_x_1417:
[----:B------:R-:W-:-:S05]  /*187c0*/  @!P2 LEA R7, P3, R10, R7, 0x1 ;  /* 0x000000070a07a211 */ /* 0x000fca00078608ff */
[----:B------:R-:W-:-:S05]  /*187d0*/  @!P2 IMAD.X R6, RZ, RZ, R6, P3 ;  /* 0x000000ffff06a224 */ /* 0x000fca00018e0606 */
[----:B------:R-:W-:Y:S01]  /*187e0*/  @!P2 LOP3.LUT R7, R7, R6, RZ, 0x3c, !PT ;  /* 0x000000060707a212 */ /* 0x000fe200078e3cff */
[----:B------:R-:W-:-:S03]  /*187f0*/  IMAD.MOV.U32 R13, RZ, RZ, R4 ;  /* 0x000000ffff0d7224 */ /* 0x000fc600078e0004 */
[----:B------:R-:W-:-:S04]  /*18800*/  @!P2 LOP3.LUT R6, R7, R6, RZ, 0x3c, !PT ;  /* 0x000000060706a212 */ /* 0x000fc800078e3cff */
[----:B------:R-:W-:Y:S01]  /*18810*/  @!P2 LOP3.LUT R7, R7, R6, RZ, 0x3c, !PT ;  /* 0x000000060707a212 */ /* 0x000fe200078e3cff */
[----:B------:R-:W-:-:S07]  /*18820*/  IMAD.MOV.U32 R8, RZ, RZ, R14 ;  /* 0x000000ffff087224 */ /* 0x000fce00078e000e */
[----:B------:R-:W-:Y:S05]  /*18830*/  WARPSYNC.COLLECTIVE R15, `(.L_x_1418) ;  /* 0x000000000f087348 */ /* 0x000fea0003c00000 */
[----:B------:R0:W1:Y:S02]  /*18840*/  SHFL.IDX P6, R14, R13, R12, R11 ;  /* 0x0000000c0d0e7389 */ /* 0x00006400000c000b */
[----:B01----:R-:W-:Y:S01]  /*18850*/  ENDCOLLECTIVE ;  /* 0x000000000000791b */ /* 0x003fe20003800000 */
.L_x_1418:
[----:B------:R-:W-:Y:S01]  /*18860*/  @!PT LDS RZ, [RZ] ;  /* 0x00000000fffff984 */ /* 0x000fe20000000800 */
[----:B------:R-:W-:Y:S01]  /*18870*/  @!PT LDS RZ, [RZ] ;  /* 0x00000000fffff984 */ /* 0x000fe20000000800 */
[----:B------:R-:W-:Y:S01]  /*18880*/  @!PT LDS RZ, [RZ] ;  /* 0x00000000fffff984 */ /* 0x000fe20000000800 */
[----:B------:R0:W-:Y:S04]  /*18890*/  @!P2 LDGSTS.E.BYPASS.LTC128B.128 [R9+0x10400], desc[UR52][R6.64], !P0 ;  /* 0x104000000609afae */ /* 0x0001e8000c101d74 */
[----:B------:R0:W-:Y:S01]  /*188a0*/  @!P2 LDGSTS.E.BYPASS.LTC128B.128 [R9+0x14400], desc[UR52][R6.64+0x80], !P1 ;  /* 0x144000800609afae */ /* 0x0001e2000c901d74 */
[----:B------:R-:W-:Y:S01]  /*188b0*/  ISETP.GE.AND P2, PT, R5, R2, PT ;  /* 0x000000020500720c */ /* 0x000fe20003f46270 */
[----:B------:R-:W-:Y:S02]  /*188c0*/  IMAD.MOV.U32 R13, RZ, RZ, R3 ;  /* 0x000000ffff0d7224 */ /* 0x000fe400078e0003 */
[----:B------:R-:W-:Y:S02]  /*188d0*/  IMAD.MOV.U32 R12, RZ, RZ, 0x2 ;  /* 0x00000002ff0c7424 */ /* 0x000fe400078e00ff */
[----:B------:R-:W-:-:S08]  /*188e0*/  IMAD.MOV.U32 R5, RZ, RZ, R14 ;  /* 0x000000ffff057224 */ /* 0x000fd000078e000e */
[----:B0-----:R-:W-:Y:S05]  /*188f0*/  WARPSYNC.COLLECTIVE R15, `(.L_x_1419) ;  /* 0x000000000f087348 */ /* 0x001fea0003c00000 */
[----:B------:R1:W2:Y:S02]  /*18900*/  SHFL.IDX P6, R14, R13, R12, R11 ;  /* 0x0000000c0d0e7389 */ /* 0x0002a400000c000b */
[----:B012---:R-:W-:Y:S01]  /*18910*/  ENDCOLLECTIVE ;  /* 0x000000000000791b */ /* 0x007fe20003800000 */
.L_x_1419:
[----:B------:R-:W-:Y:S01]  /*18920*/  @!P2 LEA R7, P3, R10, R5, 0x1 ;  /* 0x000000050a07a211 */ /* 0x000fe200078608ff */
[----:B------:R-:W-:-:S04]  /*18930*/  VIADD R5, R0, 0x20 ;  /* 0x0000002000057836 */ /* 0x000fc80000000000 */
[----:B------:R-:W-:-:S05]  /*18940*/  @!P2 IMAD.X R6, RZ, RZ, R8, P3 ;  /* 0x000000ffff06a224 */ /* 0x000fca00018e0608 */
[----:B------:R-:W-:Y:S01]  /*18950*/  @!P2 LOP3.LUT R7, R7, R6, RZ, 0x3c, !PT ;  /* 0x000000060707a212 */ /* 0x000fe200078e3cff */
[----:B------:R-:W-:-:S03]  /*18960*/  IMAD.MOV.U32 R13, RZ, RZ, R4 ;  /* 0x000000ffff0d7224 */ /* 0x000fc600078e0004 */
[----:B------:R-:W-:-:S04]  /*18970*/  @!P2 LOP3.LUT R6, R7, R6, RZ, 0x3c, !PT ;  /* 0x000000060706a212 */ /* 0x000fc800078e3cff */
[----:B------:R-:W-:-:S05]  /*18980*/  @!P2 LOP3.LUT R7, R7, R6, RZ, 0x3c, !PT ;  /* 0x000000060707a212 */ /* 0x000fca00078e3cff */
[----:B------:R-:W-:Y:S01]  /*18990*/  @!PT LDS RZ, [RZ] ;  /* 0x00000000fffff984 */ /* 0x000fe20000000800 */
[----:B------:R-:W-:Y:S01]  /*189a0*/  @!PT LDS RZ, [RZ] ;  /* 0x00000000fffff984 */ /* 0x000fe20000000800 */
[----:B------:R-:W-:Y:S01]  /*189b0*/  @!PT LDS RZ, [RZ] ;  /* 0x00000000fffff984 */ /* 0x000fe20000000800 */
[----:B------:R-:W-:Y:S04]  /*189c0*/  @!P2 LDGSTS.E.BYPASS.LTC128B.128 [R9+0x10c00], desc[UR52][R6.64], !P0 ;  /* 0x10c000000609afae */ /* 0x000fe8000c101d74 */
[----:B------:R0:W-:Y:S01]  /*189d0*/  @!P2 LDGSTS.E.BYPASS.LTC128B.128 [R9+0x14c00], desc[UR52][R6.64+0x80], !P1 ;  /* 0x14c000800609afae */ /* 0x0001e2000c901d74 */
[----:B------:R-:W-:Y:S01]  /*189e0*/  ISETP.GE.AND P2, PT, R5, R2, PT ;  /* 0x000000020500720c */ /* 0x000fe20003f46270 */
[----:B0-----:R-:W-:-:S12]  /*189f0*/  IMAD.MOV.U32 R6, RZ, RZ, R14 ;  /* 0x000000ffff067224 */ /* 0x001fd800078e000e */
[----:B------:R-:W-:Y:S05]  /*18a00*/  WARPSYNC.COLLECTIVE R15, `(.L_x_1420) ;  /* 0x000000000f087348 */ /* 0x000fea0003c00000 */
[----:B------:R0:W1:Y:S02]  /*18a10*/  SHFL.IDX P6, R14, R13, R12, R11 ;  /* 0x0000000c0d0e7389 */ /* 0x00006400000c000b */
[----:B01----:R-:W-:Y:S01]  /*18a20*/  ENDCOLLECTIVE ;  /* 0x000000000000791b */ /* 0x003fe20003800000 */
.L_x_1420:
[----:B------:R-:W-:Y:S02]  /*18a30*/  IMAD.MOV.U32 R13, RZ, RZ, R3 ;  /* 0x000000ffff0d7224 */ /* 0x000fe400078e0003 */
[----:B------:R-:W-:Y:S02]  /*18a40*/  IMAD.MOV.U32 R12, RZ, RZ, 0x3 ;  /* 0x00000003ff0c7424 */ /* 0x000fe400078e00ff */
[----:B------:R-:W-:-:S07]  /*18a50*/  IMAD.MOV.U32 R5, RZ, RZ, R14 ;  /* 0x000000ffff057224 */ /* 0x000fce00078e000e */
[----:B------:R-:W-:Y:S05]  /*18a60*/  WARPSYNC.COLLECTIVE R15, `(.L_x_1421) ;  /* 0x000000000f087348 */ /* 0x000fea0003c00000 */
[----:B------:R0:W1:Y:S02]  /*18a70*/  SHFL.IDX P6, R14, R13, R12, R11 ;  /* 0x0000000c0d0e7389 */ /* 0x00006400000c000b */
[----:B01----:R-:W-:Y:S01]  /*18a80*/  ENDCOLLECTIVE ;  /* 0x000000000000791b */ /* 0x003fe20003800000 */
.L_x_1421:
[----:B------:R-:W-:-:S05]  /*18a90*/  @!P2 LEA R5, P3, R10, R5, 0x1 ;  /* 0x000000050a05a211 */ /* 0x000fca00078608ff */
[----:B------:R-:W-:-:S04]  /*18aa0*/  @!P2 IMAD.X R6, RZ, RZ, R6, P3 ;  /* 0x000000ffff06a224 */ /* 0x000fc800018e0606 */
[----:B------:R-:W-:Y:S02]  /*18ab0*/  @!P2 IMAD.MOV.U32 R7, RZ, RZ, R6 ;  /* 0x000000ffff07a224 */ /* 0x000fe400078e0006 */
[----:B------:R-:W-:Y:S02]  /*18ac0*/  @!P2 IMAD.MOV.U32 R6, RZ, RZ, R5 ;  /* 0x000000ffff06a224 */ /* 0x000fe400078e0005 */
[----:B------:R-:W-:Y:S02]  /*18ad0*/  IMAD.MOV.U32 R13, RZ, RZ, R4 ;  /* 0x000000ffff0d7224 */ /* 0x000fe400078e0004 */
[----:B------:R-:W-:Y:S01]  /*18ae0*/  VIADD R5, R0, 0x30 ;  /* 0x0000003000057836 */ /* 0x000fe20000000000 */
        /* <DEDUP_REMOVED lines=10> */
.L_x_1422:
[----:B------:R-:W-:Y:S02]  /*18b90*/  IMAD.MOV.U32 R13, RZ, RZ, R3 ;  /* 0x000000ffff0d7224 */ /* 0x000fe400078e0003 */
[----:B------:R-:W-:Y:S02]  /*18ba0*/  IMAD.MOV.U32 R12, RZ, RZ, 0x4 ;  /* 0x00000004ff0c7424 */ /* 0x000fe400078e00ff */
[----:B------:R-:W-:-:S07]  /*18bb0*/  IMAD.MOV.U32 R5, RZ, RZ, R14 ;  /* 0x000000ffff057224 */ /* 0x000fce00078e000e */
[----:B------:R-:W-:Y:S05]  /*18bc0*/  WARPSYNC.COLLECTIVE R15, `(.L_x_1423) ;  /* 0x000000000f087348 */ /* 0x000fea0003c00000 */
[----:B------:R0:W1:Y:S02]  /*18bd0*/  SHFL.IDX P6, R14, R13, R12, R11 ;  /* 0x0000000c0d0e7389 */ /* 0x00006400000c000b */
[----:B01----:R-:W-:Y:S01]  /*18be0*/  ENDCOLLECTIVE ;  /* 0x000000000000791b */ /* 0x003fe20003800000 */
.L_x_1423:
        /* <DEDUP_REMOVED lines=16> */
.L_x_1424:
[----:B------:R-:W-:Y:S02]  /*18cf0*/  IMAD.MOV.U32 R13, RZ, RZ, R3 ;  /* 0x000000ffff0d7224 */ /* 0x000fe400078e0003 */
[----:B------:R-:W-:Y:S02]  /*18d00*/  IMAD.MOV.U32 R12, RZ, RZ, 0x5 ;  /* 0x00000005ff0c7424 */ /* 0x000fe400078e00ff */
[----:B------:R-:W-:-:S07]  /*18d10*/  IMAD.MOV.U32 R5, RZ, RZ, R14 ;  /* 0x000000ffff057224 */ /* 0x000fce00078e000e */
[----:B------:R-:W-:Y:S05]  /*18d20*/  WARPSYNC.COLLECTIVE R15, `(.L_x_1425) ;  /* 0x000000000f087348 */ /* 0x000fea0003c00000 */
[----:B------:R0:W1:Y:S02]  /*18d30*/  SHFL.IDX P6, R14, R13, R12, R11 ;  /* 0x0000000c0d0e7389 */ /* 0x00006400000c000b */
[----:B01----:R-:W-:Y:S01]  /*18d40*/  ENDCOLLECTIVE ;  /* 0x000000000000791b */ /* 0x003fe20003800000 */
.L_x_1425:
        /* <DEDUP_REMOVED lines=16> */
.L_x_1426:
[----:B------:R-:W-:Y:S02]  /*18e50*/  IMAD.MOV.U32 R13, RZ, RZ, R3 ;  /* 0x000000ffff0d7224 */ /* 0x000fe400078e0003 */
[----:B------:R-:W-:Y:S02]  /*18e60*/  IMAD.MOV.U32 R12, RZ, RZ, 0x6 ;  /* 0x00000006ff0c7424 */ /* 0x000fe400078e00ff */
[----:B------:R-:W-:-:S07]  /*18e70*/  IMAD.MOV.U32 R5, RZ, RZ, R14 ;  /* 0x000000ffff057224 */ /* 0x000fce00078e000e */
[----:B------:R-:W-:Y:S05]  /*18e80*/  WARPSYNC.COLLECTIVE R15, `(.L_x_1427) ;  /* 0x000000000f087348 */ /* 0x000fea0003c00000 */
[----:B------:R0:W1:Y:S02]  /*18e90*/  SHFL.IDX P6, R14, R13, R12, R11 ;  /* 0x0000000c0d0e7389 */ /* 0x00006400000c000b */
[----:B01----:R-:W-:Y:S01]  /*18ea0*/  ENDCOLLECTIVE ;  /* 0x000000000000791b */ /* 0x003fe20003800000 */
.L_x_1427:
[----:B------:R-:W-:-:S05]  /*18eb0*/  @!P2 LEA R5, P3, R10, R5, 0x1 ;  /* 0x000000050a05a211 */ /* 0x000fca00078608ff */
[----:B------:R-:W-:-:S04]  /*18ec0*/  @!P2 IMAD.X R6, RZ, RZ, R6, P3 ;  /* 0x000000ffff06a224 */ /* 0x000fc800018e0606 */
[----:B------:R-:W-:Y:S02]  /*18ed0*/  @!P2 IMAD.MOV.U32 R7, RZ, RZ, R6 ;  /* 0x000000ffff07a224 */ /* 0x000fe400078e0006 */
[----:B------:R-:W-:Y:S02]  /*18ee0*/  @!P2 IMAD.MOV.U32 R6, RZ, RZ, R5 ;  /* 0x000000ffff06a224 */ /* 0x000fe400078e0005 */
[----:B------:R-:W-:-:S03]  /*18ef0*/  IMAD.MOV.U32 R13, RZ, RZ, R4 ;  /* 0x000000ffff0d7224 */ /* 0x000fc600078e0004 */
[----:B------:R-:W-:Y:S01]  /*18f00*/  @!PT LDS RZ, [RZ] ;  /* 0x00000000fffff984 */ /* 0x000fe20000000800 */
[----:B------:R-:W-:Y:S01]  /*18f10*/  @!PT LDS RZ, [RZ] ;  /* 0x00000000fffff984 */ /* 0x000fe20000000800 */
[----:B------:R-:W-:Y:S01]  /*18f20*/  @!PT LDS RZ, [RZ] ;  /* 0x00000000fffff984 */ /* 0x000fe20000000800 */
[----:B------:R-:W-:Y:S04]  /*18f30*/  @!P2 LDGSTS.E.BYPASS.LTC128B.128 [R9+0x12c00], desc[UR52][R6.64], !P0 ;  /* 0x12c000000609afae */ /* 0x000fe8000c101d74 */
[----:B------:R0:W-:Y:S02]  /*18f40*/  @!P2 LDGSTS.E.BYPASS.LTC128B.128 [R9+0x16c00], desc[UR52][R6.64+0x80], !P1 ;  /* 0x16c000800609afae */ /* 0x0001e4000c901d74 */
[----:B0-----:R-:W-:-:S07]  /*18f50*/  IMAD.MOV.U32 R6, RZ, RZ, R14 ;  /* 0x000000ffff067224 */ /* 0x001fce00078e000e */
[----:B------:R-:W-:Y:S05]  /*18f60*/  WARPSYNC.COLLECTIVE R15, `(.L_x_1428) ;  /* 0x000000000f087348 */ /* 0x000fea0003c00000 */
[----:B------:R0:W1:Y:S02]  /*18f70*/  SHFL.IDX P6, R14, R13, R12, R11 ;  /* 0x0000000c0d0e7389 */ /* 0x00006400000c000b */
[----:B01----:R-:W-:Y:S01]  /*18f80*/  ENDCOLLECTIVE ;  /* 0x000000000000791b */ /* 0x003fe20003800000 */
.L_x_1428:
[----:B------:R-:W-:-:S05]  /*18f90*/  VIADD R7, R0, 0x60 ;  /* 0x0000006000077836 */ /* 0x000fca0000000000 */
[----:B------:R-:W-:Y:S01]  /*18fa0*/  ISETP.GE.AND P2, PT, R7, R2, PT ;  /* 0x000000020700720c */ /* 0x000fe20003f46270 */
[----:B------:R-:W-:Y:S02]  /*18fb0*/  IMAD.MOV.U32 R13, RZ, RZ, R3 ;  /* 0x000000ffff0d7224 */ /* 0x000fe400078e0003 */
[----:B------:R-:W-:Y:S02]  /*18fc0*/  IMAD.MOV.U32 R12, RZ, RZ, 0x7 ;  /* 0x00000007ff0c7424 */ /* 0x000fe400078e00ff */
[----:B------:R-:W-:-:S08]  /*18fd0*/  IMAD.MOV.U32 R5, RZ, RZ, R14 ;  /* 0x000000ffff057224 */ /* 0x000fd000078e000e */
[----:B------:R-:W-:Y:S05]  /*18fe0*/  WARPSYNC.COLLECTIVE R15, `(.L_x_1429) ;  /* 0x000000000f087348 */ /* 0x000fea0003c00000 */
[----:B------:R0:W1:Y:S02]  /*18ff0*/  SHFL.IDX P6, R14, R13, R12, R11 ;  /* 0x0000000c0d0e7389 */ /* 0x00006400000c000b */
[----:B01----:R-:W-:Y:S01]  /*19000*/  ENDCOLLECTIVE ;  /* 0x000000000000791b */ /* 0x003fe20003800000 */
.L_x_1429:
[----:B------:R-:W-:-:S05]  /*19010*/  @!P2 LEA R5, P3, R10, R5, 0x1 ;  /* 0x000000050a05a211 */ /* 0x000fca00078608ff */
[----:B------:R-:W-:-:S04]  /*19020*/  @!P2 IMAD.X R6, RZ, RZ, R6, P3 ;  /* 0x000000ffff06a224 */ /* 0x000fc800018e0606 */
[----:B------:R-:W-:Y:S02]  /*19030*/  @!P2 IMAD.MOV.U32 R7, RZ, RZ, R6 ;  /* 0x000000ffff07a224 */ /* 0x000fe400078e0006 */
[----:B------:R-:W-:Y:S02]  /*19040*/  IMAD.MOV.U32 R13, RZ, RZ, R4 ;  /* 0x000000ffff0d7224 */ /* 0x000fe400078e0004 */
[----:B------:R-:W-:-:S05]  /*19050*/  @!P2 IMAD.MOV.U32 R6, RZ, RZ, R5 ;  /* 0x000000ffff06a224 */ /* 0x000fca00078e0005 */
[----:B------:R-:W-:Y:S01]  /*19060*/  @!PT LDS RZ, [RZ] ;  /* 0x00000000fffff984 */ /* 0x000fe20000000800 */
[----:B------:R-:W-:Y:S01]  /*19070*/  @!PT LDS RZ, [RZ] ;  /* 0x00000000fffff984 */ /* 0x000fe20000000800 */
[----:B------:R-:W-:Y:S01]  /*19080*/  @!PT LDS RZ, [RZ] ;  /* 0x00000000fffff984 */ /* 0x000fe20000000800 */
[----:B------:R0:W-:Y:S01]  /*19090*/  @!P2 LDGSTS.E.BYPASS.LTC128B.128 [R9+0x13400], desc[UR52][R6.64], !P0 ;  /* 0x134000000609afae */ /* 0x0001e2000c101d74 */
[----:B------:R-:W-:-:S03]  /*190a0*/  IMAD.MOV.U32 R5, RZ, RZ, R14 ;  /* 0x000000ffff057224 */ /* 0x000fc600078e000e */
[----:B------:R0:W-:Y:S04]  /*190b0*/  @!P2 LDGSTS.E.BYPASS.LTC128B.128 [R9+0x17400], desc[UR52][R6.64+0x80], !P1 ;  /* 0x174000800609afae */ /* 0x0001e8000c901d74 */
[----:B0-----:R-:W-:Y:S05]  /*190c0*/  WARPSYNC.COLLECTIVE R15, `(.L_x_1430) ;  /* 0x000000000f087348 */ /* 0x001fea0003c00000 */
[----:B------:R1:W2:Y:S02]  /*190d0*/  SHFL.IDX P6, R14, R13, R12, R11 ;  /* 0x0000000c0d0e7389 */ /* 0x0002a400000c000b */
[----:B012---:R-:W-:Y:S01]  /*190e0*/  ENDCOLLECTIVE ;  /* 0x000000000000791b */ /* 0x007fe20003800000 */
.L_x_1430:
[----:B------:R-:W-:Y:S01]  /*190f0*/  IMAD.MOV.U32 R3, RZ, RZ, R14 ;  /* 0x000000ffff037224 */ /* 0x000fe200078e000e */
[----:B------:R-:W-:Y:S06]  /*19100*/  BRA `(.L_x_1431) ;  /* 0xffffffb400087947 */ /* 0x000fec000383ffff */
.L_x_1320:
[----:B0-----:R0:W3:Y:S02]  /*19110*/  SYNCS.PHASECHK.TRANS64.TRYWAIT P0, [R18+URZ+0x28820], R0 ;  /* 0x02882000120075a7 */ /* 0x0010e4000800017f */
[----:B---3--:R-:W-:Y:S05]  /*19120*/  @!P0 NANOSLEEP.SYNCS 0x989680 ;  /* 0x009896800000895d */ /* 0x008fea0003900000 */
[----:B------:R-:W3:Y:S02]  /*19130*/  @!P0 SYNCS.PHASECHK.TRANS64 P0, [R18+URZ+0x28820], R0 ;  /* 0x02882000120085a7 */ /* 0x000ee4000800007f */
[----:B---3--:R-:W-:Y:S05]  /*19140*/  @!P0 BRA `(.L_x_1320) ;  /* 0xfffffffc00f08947 */ /* 0x008fea000383ffff */
[----:B------:R-:W-:Y:S05]  /*19150*/  BRA `(.L_x_1432) ;  /* 0xffffffb400787947 */ /* 0x000fea000383ffff */
.L_x_1329:
[----:B-1----:R1:W2:Y:S02]  /*19160*/  SYNCS.PHASECHK.TRANS64.TRYWAIT P0, [R3+URZ+0x28840], R2 ;  /* 0x02884002030075a7 */ /* 0x0022a4000800017f */
[----:B--2---:R-:W-:Y:S05]  /*19170*/  @!P0 NANOSLEEP.SYNCS 0x989680 ;  /* 0x009896800000895d */ /* 0x004fea0003900000 */
[----:B------:R-:W2:Y:S02]  /*19180*/  @!P0 SYNCS.PHASECHK.TRANS64 P0, [R3+URZ+0x28840], R2 ;  /* 0x02884002030085a7 */ /* 0x000ea4000800007f */
[----:B--2---:R-:W-:Y:S05]  /*19190*/  @!P0 BRA `(.L_x_1329) ;  /* 0xfffffffc00f08947 */ /* 0x004fea000383ffff */
[----:B------:R-:W-:Y:S05]  /*191a0*/  BRA `(.L_x_1433) ;  /* 0xffffffb8006c7947 */ /* 0x000fea000383ffff */
.L_x_1335:
[----:B0-----:R0:W1:Y:S02]  /*191b0*/  SYNCS.PHASECHK.TRANS64.TRYWAIT P0, [R3+URZ+0x60], R2 ;  /* 0x00006002030075a7 */ /* 0x001064000800017f */
[----:B-1----:R-:W-:Y:S05]  /*191c0*/  @!P0 NANOSLEEP.SYNCS 0x989680 ;  /* 0x009896800000895d */ /* 0x002fea0003900000 */
[----:B------:R-:W1:Y:S02]  /*191d0*/  @!P0 SYNCS.PHASECHK.TRANS64 P0, [R3+URZ+0x60], R2 ;  /* 0x00006002030085a7 */ /* 0x000e64000800007f */
[----:B-1----:R-:W-:Y:S05]  /*191e0*/  @!P0 BRA `(.L_x_1335) ;  /* 0xfffffffc00f08947 */ /* 0x002fea000383ffff */
[----:B------:R-:W-:Y:S05]  /*191f0*/  BRA `(.L_x_1434) ;  /* 0xffffffbc00407947 */ /* 0x000fea000383ffff */
.L_x_1344:
[----:B-1----:R1:W2:Y:S02]  /*19200*/  SYNCS.PHASECHK.TRANS64.TRYWAIT P0, [R3+URZ+0x28840], R2 ;  /* 0x02884002030075a7 */ /* 0x0022a4000800017f */
[----:B--2---:R-:W-:Y:S05]  /*19210*/  @!P0 NANOSLEEP.SYNCS 0x989680 ;  /* 0x009896800000895d */ /* 0x004fea0003900000 */
[----:B------:R-:W2:Y:S02]  /*19220*/  @!P0 SYNCS.PHASECHK.TRANS64 P0, [R3+URZ+0x28840], R2 ;  /* 0x02884002030085a7 */ /* 0x000ea4000800007f */
[----:B--2---:R-:W-:Y:S05]  /*19230*/  @!P0 BRA `(.L_x_1344) ;  /* 0xfffffffc00f08947 */ /* 0x004fea000383ffff */
[----:B------:R-:W-:Y:S05]  /*19240*/  BRA `(.L_x_1435) ;  /* 0xffffffc000cc7947 */ /* 0x000fea000383ffff */
.L_x_1350:
[----:B0-----:R0:W1:Y:S02]  /*19250*/  SYNCS.PHASECHK.TRANS64.TRYWAIT P0, [R2+URZ+0x60], R3 ;  /* 0x00006003020075a7 */ /* 0x001064000800017f */
[----:B-1----:R-:W-:Y:S05]  /*19260*/  @!P0 NANOSLEEP.SYNCS 0x989680 ;  /* 0x009896800000895d */ /* 0x002fea0003900000 */
[----:B------:R-:W1:Y:S02]  /*19270*/  @!P0 SYNCS.PHASECHK.TRANS64 P0, [R2+URZ+0x60], R3 ;  /* 0x00006003020085a7 */ /* 0x000e64000800007f */
[----:B-1----:R-:W-:Y:S05]  /*19280*/  @!P0 BRA `(.L_x_1350) ;  /* 0xfffffffc00f08947 */ /* 0x002fea000383ffff */
[----:B------:R-:W-:Y:S05]  /*19290*/  BRA `(.L_x_1436) ;  /* 0xffffffc400a07947 */ /* 0x000fea000383ffff */
.L_x_1359:
[----:B--2---:R2:W3:Y:S02]  /*192a0*/  SYNCS.PHASECHK.TRANS64.TRYWAIT P0, [R2+URZ+0x28840], R3 ;  /* 0x02884003020075a7 */ /* 0x0044e4000800017f */
[----:B---3--:R-:W-:Y:S05]  /*192b0*/  @!P0 NANOSLEEP.SYNCS 0x989680 ;  /* 0x009896800000895d */ /* 0x008fea0003900000 */
[----:B------:R-:W3:Y:S02]  /*192c0*/  @!P0 SYNCS.PHASECHK.TRANS64 P0, [R2+URZ+0x28840], R3 ;  /* 0x02884003020085a7 */ /* 0x000ee4000800007f */
[----:B---3--:R-:W-:Y:S05]  /*192d0*/  @!P0 BRA `(.L_x_1359) ;  /* 0xfffffffc00f08947 */ /* 0x008fea000383ffff */
[----:B------:R-:W-:Y:S05]  /*192e0*/  BRA `(.L_x_1437) ;  /* 0xffffffcc00007947 */ /* 0x000fea000383ffff */
.L_x_1365:
[----:B0-----:R0:W1:Y:S02]  /*192f0*/  SYNCS.PHASECHK.TRANS64.TRYWAIT P0, [R2+URZ+0x60], R5 ;  /* 0x00006005020075a7 */ /* 0x001064000800017f */
[----:B-1----:R-:W-:Y:S05]  /*19300*/  @!P0 NANOSLEEP.SYNCS 0x989680 ;  /* 0x009896800000895d */ /* 0x002fea0003900000 */
[----:B------:R-:W1:Y:S02]  /*19310*/  @!P0 SYNCS.PHASECHK.TRANS64 P0, [R2+URZ+0x60], R5 ;  /* 0x00006005020085a7 */ /* 0x000e64000800007f */
[----:B-1----:R-:W-:Y:S05]  /*19320*/  @!P0 BRA `(.L_x_1365) ;  /* 0xfffffffc00f08947 */ /* 0x002fea000383ffff */
[----:B------:R-:W-:Y:S05]  /*19330*/  BRA `(.L_x_1438) ;  /* 0xffffffcc00d47947 */ /* 0x000fea000383ffff */
.L_x_1376:
[----:B--2---:R2:W3:Y:S02]  /*19340*/  SYNCS.PHASECHK.TRANS64.TRYWAIT P0, [R0+URZ+0x28860], R3 ;  /* 0x02886003000075a7 */ /* 0x0044e4000800017f */
[----:B---3--:R-:W-:Y:S05]  /*19350*/  @!P0 NANOSLEEP.SYNCS 0x989680 ;  /* 0x009896800000895d */ /* 0x008fea0003900000 */
[----:B------:R-:W3:Y:S02]  /*19360*/  @!P0 SYNCS.PHASECHK.TRANS64 P0, [R0+URZ+0x28860], R3 ;  /* 0x02886003000085a7 */ /* 0x000ee4000800007f */
[----:B---3--:R-:W-:Y:S05]  /*19370*/  @!P0 BRA `(.L_x_1376) ;  /* 0xfffffffc00f08947 */ /* 0x008fea000383ffff */
[----:B------:R-:W-:Y:S05]  /*19380*/  BRA `(.L_x_1439) ;  /* 0xffffffd400207947 */ /* 0x000fea000383ffff */
.L_x_1383:
[----:B--2---:R-:W2:Y:S01]  /*19390*/  LDL R3, [R1] ;  /* 0x0000000001037983 */ /* 0x004ea20000100800 */
[----:B------:R-:W-:Y:S01]  /*193a0*/  BSSY B0, `(.L_x_1440) ;  /* 0x0000008000007945 */ /* 0x000fe20003800000 */
[----:B0-----:R-:W-:Y:S02]  /*193b0*/  IMAD.MOV.U32 R12, RZ, RZ, RZ ;  /* 0x000000ffff0c7224 */ /* 0x001fe400078e00ff */
[----:B------:R-:W-:Y:S02]  /*193c0*/  IMAD.MOV.U32 R11, RZ, RZ, 0x1f ;  /* 0x0000001fff0b7424 */ /* 0x000fe400078e00ff */
[----:B------:R-:W-:Y:S02]  /*193d0*/  IMAD.MOV.U32 R15, RZ, RZ, -0x1 ;  /* 0xffffffffff0f7424 */ /* 0x000fe400078e00ff */
[----:B--2---:R-:W-:-:S07]  /*193e0*/  IMAD.MOV.U32 R13, RZ, RZ, R3 ;  /* 0x000000ffff0d7224 */ /* 0x004fce00078e0003 */
[----:B-1-3--:R-:W-:Y:S05]  /*193f0*/  WARPSYNC.COLLECTIVE R15, `(.L_x_1441) ;  /* 0x000000000f087348 */ /* 0x00afea0003c00000 */
[----:B------:R0:W2:Y:S02]  /*19400*/  SHFL.IDX P6, R14, R13, R12, R11 ;  /* 0x0000000c0d0e7389 */ /* 0x0000a400000c000b */
[----:B0123--:R-:W-:Y:S01]  /*19410*/  ENDCOLLECTIVE ;  /* 0x000000000000791b */ /* 0x00ffe20003800000 */
.L_x_1441:
[----:B------:R-:W-:Y:S05]  /*19420*/  BSYNC B0 ;  /* 0x0000000000007941 */ /* 0x000fea0003800000 */
.L_x_1440:
        /* <DEDUP_REMOVED lines=9> */
.L_x_1442:
[----:B------:R-:W-:Y:S01]  /*194c0*/  ULDC UR4, c[0x0][0xc3c] ;  /* 0x00030f0000047ab9 */ /* 0x000fe20000000800 */
        /* <DEDUP_REMOVED lines=24> */
.L_x_1443:
[----:B------:R-:W-:Y:S01]  /*19650*/  IMAD.MOV.U32 R12, RZ, RZ, 0x2 ;  /* 0x00000002ff0c7424 */ /* 0x000fe200078e00ff */
[----:B------:R-:W-:-:S05]  /*19660*/  SEL R3, R14, RZ, P1 ;  /* 0x000000ff0e037207 */ /* 0x000fca0000800000 */
[----:B------:R-:W-:-:S04]  /*19670*/  IMAD.IADD R2, R2, 0x1, R3 ;  /* 0x0000000102027824 */ /* 0x000fc800078e0203 */
[----:B------:R-:W-:-:S07]  /*19680*/  IMAD.MOV.U32 R13, RZ, RZ, R2 ;  /* 0x000000ffff0d7224 */ /* 0x000fce00078e0002 */
[----:B------:R-:W-:Y:S05]  /*19690*/  WARPSYNC.COLLECTIVE R15, `(.L_x_1444) ;  /* 0x000000000f087348 */ /* 0x000fea0003c00000 */
[----:B------:R0:W1:Y:S02]  /*196a0*/  SHFL.UP P6, R14, R13, R12, R11 ;  /* 0x0400000c0d0e7389 */ /* 0x00006400000c000b */
[----:B01----:R-:W-:Y:S01]  /*196b0*/  ENDCOLLECTIVE ;  /* 0x000000000000791b */ /* 0x003fe20003800000 */
.L_x_1444:
[----:B------:R-:W-:Y:S01]  /*196c0*/  IMAD.MOV.U32 R12, RZ, RZ, 0x4 ;  /* 0x00000004ff0c7424 */ /* 0x000fe200078e00ff */
[----:B------:R-:W-:-:S05]  /*196d0*/  SEL R3, R14, RZ, P2 ;  /* 0x000000ff0e037207 */ /* 0x000fca0001000000 */
[----:B------:R-:W-:-:S04]  /*196e0*/  IMAD.IADD R2, R2, 0x1, R3 ;  /* 0x0000000102027824 */ /* 0x000fc800078e0203 */
[----:B------:R-:W-:-:S07]  /*196f0*/  IMAD.MOV.U32 R13, RZ, RZ, R2 ;  /* 0x000000ffff0d7224 */ /* 0x000fce00078e0002 */
[----:B------:R-:W-:Y:S05]  /*19700*/  WARPSYNC.COLLECTIVE R15, `(.L_x_1445) ;  /* 0x000000000f087348 */ /* 0x000fea0003c00000 */
[----:B------:R0:W1:Y:S02]  /*19710*/  SHFL.UP P6, R14, R13, R12, R11 ;  /* 0x0400000c0d0e7389 */ /* 0x00006400000c000b */
[----:B01----:R-:W-:Y:S01]  /*19720*/  ENDCOLLECTIVE ;  /* 0x000000000000791b */ /* 0x003fe20003800000 */
.L_x_1445:
[----:B------:R-:W-:Y:S01]  /*19730*/  IMAD.MOV.U32 R12, RZ, RZ, 0x8 ;  /* 0x00000008ff0c7424 */ /* 0x000fe200078e00ff */
[----:B------:R-:W-:-:S05]  /*19740*/  SEL R3, R14, RZ, P3 ;  /* 0x000000ff0e037207 */ /* 0x000fca0001800000 */
[----:B------:R-:W-:-:S04]  /*19750*/  IMAD.IADD R2, R2, 0x1, R3 ;  /* 0x0000000102027824 */ /* 0x000fc800078e0203 */
[----:B------:R-:W-:-:S07]  /*19760*/  IMAD.MOV.U32 R13, RZ, RZ, R2 ;  /* 0x000000ffff0d7224 */ /* 0x000fce00078e0002 */
[----:B------:R-:W-:Y:S05]  /*19770*/  WARPSYNC.COLLECTIVE R15, `(.L_x_1446) ;  /* 0x000000000f087348 */ /* 0x000fea0003c00000 */
[----:B------:R0:W1:Y:S02]  /*19780*/  SHFL.UP P6, R14, R13, R12, R11 ;  /* 0x0400000c0d0e7389 */ /* 0x00006400000c000b */
[----:B01----:R-:W-:Y:S01]  /*19790*/  ENDCOLLECTIVE ;  /* 0x000000000000791b */ /* 0x003fe20003800000 */
.L_x_1446:
[----:B------:R-:W-:Y:S01]  /*197a0*/  IMAD.MOV.U32 R12, RZ, RZ, 0x10 ;  /* 0x00000010ff0c7424 */ /* 0x000fe200078e00ff */
[----:B------:R-:W-:-:S05]  /*197b0*/  SEL R3, R14, RZ, P4 ;  /* 0x000000ff0e037207 */ /* 0x000fca0002000000 */
[----:B------:R-:W-:-:S04]  /*197c0*/  IMAD.IADD R2, R2, 0x1, R3 ;  /* 0x0000000102027824 */ /* 0x000fc800078e0203 */
[----:B------:R-:W-:-:S07]  /*197d0*/  IMAD.MOV.U32 R13, RZ, RZ, R2 ;  /* 0x000000ffff0d7224 */ /* 0x000fce00078e0002 */
[----:B------:R-:W-:Y:S05]  /*197e0*/  WARPSYNC.COLLECTIVE R15, `(.L_x_1447) ;  /* 0x000000000f087348 */ /* 0x000fea0003c00000 */
[----:B------:R0:W1:Y:S02]  /*197f0*/  SHFL.UP P6, R14, R13, R12, R11 ;  /* 0x0400000c0d0e7389 */ /* 0x00006400000c000b */
[----:B01----:R-:W-:Y:S01]  /*19800*/  ENDCOLLECTIVE ;  /* 0x000000000000791b */ /* 0x003fe20003800000 */
.L_x_1447:
[----:B------:R-:W-:Y:S02]  /*19810*/  IMAD.MOV.U32 R12, RZ, RZ, 0x1f ;  /* 0x0000001fff0c7424 */ /* 0x000fe400078e00ff */
[----:B------:R-:W-:Y:S01]  /*19820*/  IMAD.MOV.U32 R11, RZ, RZ, 0x1f ;  /* 0x0000001fff0b7424 */ /* 0x000fe200078e00ff */
[----:B------:R-:W-:-:S05]  /*19830*/  SEL R3, R14, RZ, P5 ;  /* 0x000000ff0e037207 */ /* 0x000fca0002800000 */
[----:B------:R-:W-:-:S04]  /*19840*/  IMAD.IADD R2, R2, 0x1, R3 ;  /* 0x0000000102027824 */ /* 0x000fc800078e0203 */
[----:B------:R-:W-:-:S07]  /*19850*/  IMAD.MOV.U32 R13, RZ, RZ, R2 ;  /* 0x000000ffff0d7224 */ /* 0x000fce00078e0002 */
[----:B------:R-:W-:Y:S05]  /*19860*/  WARPSYNC.COLLECTIVE R15, `(.L_x_1448) ;  /* 0x000000000f087348 */ /* 0x000fea0003c00000 */
[----:B------:R0:W1:Y:S02]  /*19870*/  SHFL.IDX P6, R14, R13, R12, R11 ;  /* 0x0000000c0d0e7389 */ /* 0x00006400000c000b */
[----:B01----:R-:W-:Y:S01]  /*19880*/  ENDCOLLECTIVE ;  /* 0x000000000000791b */ /* 0x003fe20003800000 */
.L_x_1448:
[----:B------:R-:W-:Y:S01]  /*19890*/  IMAD.MOV.U32 R10, RZ, RZ, R14 ;  /* 0x000000ffff0a7224 */ /* 0x000fe200078e000e */
[----:B------:R-:W-:Y:S06]  /*198a0*/  BRA `(.L_x_1449) ;  /* 0xffffffd400a87947 */ /* 0x000fec000383ffff */
.L_x_1386:
[----:B------:R-:W-:Y:S01]  /*198b0*/  BSSY B0, `(.L_x_1450) ;  /* 0x0000008000007945 */ /* 0x000fe20003800000 */
[----:B------:R-:W-:Y:S02]  /*198c0*/  IMAD.MOV.U32 R13, RZ, RZ, R2 ;  /* 0x000000ffff0d7224 */ /* 0x000fe400078e0002 */
[----:B------:R-:W-:Y:S02]  /*198d0*/  IMAD.MOV.U32 R12, RZ, RZ, 0x1 ;  /* 0x00000001ff0c7424 */ /* 0x000fe400078e00ff */
[----:B------:R-:W-:Y:S02]  /*198e0*/  IMAD.MOV.U32 R11, RZ, RZ, RZ ;  /* 0x000000ffff0b7224 */ /* 0x000fe400078e00ff */
[----:B------:R-:W-:-:S07]  /*198f0*/  IMAD.MOV.U32 R15, RZ, RZ, -0x1 ;  /* 0xffffffffff0f7424 */ /* 0x000fce00078e00ff */
[----:B------:R-:W-:Y:S05]  /*19900*/  WARPSYNC.COLLECTIVE R15, `(.L_x_1451) ;  /* 0x000000000f087348 */ /* 0x000fea0003c00000 */
[----:B------:R0:W1:Y:S02]  /*19910*/  SHFL.UP P6, R14, R13, R12, R11 ;  /* 0x0400000c0d0e7389 */ /* 0x00006400000c000b */
[----:B01----:R-:W-:Y:S01]  /*19920*/  ENDCOLLECTIVE ;  /* 0x000000000000791b */ /* 0x003fe20003800000 */
.L_x_1451:
[----:B------:R-:W-:Y:S05]  /*19930*/  BSYNC B0 ;  /* 0x0000000000007941 */ /* 0x000fea0003800000 */
.L_x_1450:
[----:B------:R-:W-:Y:S01]  /*19940*/  SEL R3, R14, RZ, P1 ;  /* 0x000000ff0e037207 */ /* 0x000fe20000800000 */
[----:B------:R-:W-:Y:S02]  /*19950*/  IMAD.MOV.U32 R12, RZ, RZ, 0x2 ;  /* 0x00000002ff0c7424 */ /* 0x000fe400078e00ff */
[----:B------:R-:W-:Y:S02]  /*19960*/  IMAD.MOV.U32 R11, RZ, RZ, RZ ;  /* 0x000000ffff0b7224 */ /* 0x000fe400078e00ff */
[----:B------:R-:W-:Y:S02]  /*19970*/  IMAD.IADD R2, R2, 0x1, R3 ;  /* 0x0000000102027824 */ /* 0x000fe400078e0203 */
[----:B------:R-:W-:Y:S02]  /*19980*/  IMAD.MOV.U32 R15, RZ, RZ, -0x1 ;  /* 0xffffffffff0f7424 */ /* 0x000fe400078e00ff */
[----:B------:R-:W-:-:S07]  /*19990*/  IMAD.MOV.U32 R13, RZ, RZ, R2 ;  /* 0x000000ffff0d7224 */ /* 0x000fce00078e0002 */
[----:B------:R-:W-:Y:S05]  /*199a0*/  WARPSYNC.COLLECTIVE R15, `(.L_x_1452) ;  /* 0x000000000f087348 */ /* 0x000fea0003c00000 */
[----:B------:R0:W1:Y:S02]  /*199b0*/  SHFL.UP P6, R14, R13, R12, R11 ;  /* 0x0400000c0d0e7389 */ /* 0x00006400000c000b */
[----:B01----:R-:W-:Y:S01]  /*199c0*/  ENDCOLLECTIVE ;  /* 0x000000000000791b */ /* 0x003fe20003800000 */
.L_x_1452:
[----:B------:R-:W-:Y:S01]  /*199d0*/  IMAD.MOV.U32 R12, RZ, RZ, 0x4 ;  /* 0x00000004ff0c7424 */ /* 0x000fe200078e00ff */
[----:B------:R-:W-:-:S05]  /*199e0*/  SEL R3, R14, RZ, P2 ;  /* 0x000000ff0e037207 */ /* 0x000fca0001000000 */
[----:B------:R-:W-:-:S04]  /*199f0*/  IMAD.IADD R2, R2, 0x1, R3 ;  /* 0x0000000102027824 */ /* 0x000fc800078e0203 */
[----:B------:R-:W-:-:S07]  /*19a00*/  IMAD.MOV.U32 R13, RZ, RZ, R2 ;  /* 0x000000ffff0d7224 */ /* 0x000fce00078e0002 */
[----:B------:R-:W-:Y:S05]  /*19a10*/  WARPSYNC.COLLECTIVE R15, `(.L_x_1453) ;  /* 0x000000000f087348 */ /* 0x000fea0003c00000 */
[----:B------:R0:W1:Y:S02]  /*19a20*/  SHFL.UP P6, R14, R13, R12, R11 ;  /* 0x0400000c0d0e7389 */ /* 0x00006400000c000b */
[----:B01----:R-:W-:Y:S01]  /*19a30*/  ENDCOLLECTIVE ;  /* 0x000000000000791b */ /* 0x003fe20003800000 */
.L_x_1453:
[----:B------:R-:W-:Y:S01]  /*19a40*/  IMAD.MOV.U32 R12, RZ, RZ, 0x8 ;  /* 0x00000008ff0c7424 */ /* 0x000fe200078e00ff */
[----:B------:R-:W-:-:S05]  /*19a50*/  SEL R3, R14, RZ, P3 ;  /* 0x000000ff0e037207 */ /* 0x000fca0001800000 */
[----:B------:R-:W-:-:S04]  /*19a60*/  IMAD.IADD R2, R2, 0x1, R3 ;  /* 0x0000000102027824 */ /* 0x000fc800078e0203 */
[----:B------:R-:W-:-:S07]  /*19a70*/  IMAD.MOV.U32 R13, RZ, RZ, R2 ;  /* 0x000000ffff0d7224 */ /* 0x000fce00078e0002 */
[----:B------:R-:W-:Y:S05]  /*19a80*/  WARPSYNC.COLLECTIVE R15, `(.L_x_1454) ;  /* 0x000000000f087348 */ /* 0x000fea0003c00000 */
[----:B------:R0:W1:Y:S02]  /*19a90*/  SHFL.UP P6, R14, R13, R12, R11 ;  /* 0x0400000c0d0e7389 */ /* 0x00006400000c000b */
[----:B01----:R-:W-:Y:S01]  /*19aa0*/  ENDCOLLECTIVE ;  /* 0x000000000000791b */ /* 0x003fe20003800000 */
.L_x_1454:
[----:B------:R-:W-:Y:S01]  /*19ab0*/  IMAD.MOV.U32 R12, RZ, RZ, 0x10 ;  /* 0x00000010ff0c7424 */ /* 0x000fe200078e00ff */
[----:B------:R-:W-:-:S05]  /*19ac0*/  SEL R3, R14, RZ, P4 ;  /* 0x000000ff0e037207 */ /* 0x000fca0002000000 */
[----:B------:R-:W-:-:S04]  /*19ad0*/  IMAD.IADD R2, R2, 0x1, R3 ;  /* 0x0000000102027824 */ /* 0x000fc800078e0203 */
[----:B------:R-:W-:-:S07]  /*19ae0*/  IMAD.MOV.U32 R13, RZ, RZ, R2 ;  /* 0x000000ffff0d7224 */ /* 0x000fce00078e0002 */
[----:B------:R-:W-:Y:S05]  /*19af0*/  WARPSYNC.COLLECTIVE R15, `(.L_x_1455) ;  /* 0x000000000f087348 */ /* 0x000fea0003c00000 */
[----:B------:R0:W1:Y:S02]  /*19b00*/  SHFL.UP P6, R14, R13, R12, R11 ;  /* 0x0400000c0d0e7389 */ /* 0x00006400000c000b */
[----:B01----:R-:W-:Y:S01]  /*19b10*/  ENDCOLLECTIVE ;  /* 0x000000000000791b */ /* 0x003fe20003800000 */
.L_x_1455:
        /* <DEDUP_REMOVED lines=8> */
.L_x_1456:
[----:B------:R-:W-:Y:S01]  /*19ba0*/  IMAD.MOV.U32 R10, RZ, RZ, R14 ;  /* 0x000000ffff0a7224 */ /* 0x000fe200078e000e */
[----:B------:R-:W-:Y:S06]  /*19bb0*/  BRA `(.L_x_1457) ;  /* 0xffffffd400907947 */ /* 0x000fec000383ffff */
.L_x_1388:
[----:B------:R-:W-:Y:S01]  /*19bc0*/  BSSY B0, `(.L_x_1458) ;  /* 0x0000006000007945 */ /* 0x000fe20003800000 */
[----:B------:R-:W-:Y:S01]  /*19bd0*/  PLOP3.LUT P6, PT, P6, PT, PT, 0x8, 0x0 ;  /* 0x000000000000781c */ /* 0x000fe200037ce170 */
[----:B------:R-:W-:-:S12]  /*19be0*/  IMAD.MOV.U32 R15, RZ, RZ, -0x1 ;  /* 0xffffffffff0f7424 */ /* 0x000fd800078e00ff */
[----:B0-----:R-:W-:Y:S05]  /*19bf0*/  WARPSYNC.COLLECTIVE R15, `(.L_x_1459) ;  /* 0x000000000f087348 */ /* 0x001fea0003c00000 */
[----:B------:R-:W-:Y:S01]  /*19c00*/  VOTE.ANY R14, PT, P6 ;  /* 0x00000000000e7806 */ /* 0x000fe200030e0100 */
[----:B0-----:R-:W-:Y:S06]  /*19c10*/  ENDCOLLECTIVE ;  /* 0x000000000000791b */ /* 0x001fec0003800000 */
.L_x_1459:
[----:B------:R-:W-:Y:S05]  /*19c20*/  BSYNC B0 ;  /* 0x0000000000007941 */ /* 0x000fea0003800000 */
.L_x_1458:
[----:B------:R0:W5:Y:S01]  /*19c30*/  LDL.LU R16, [R1+0xc] ;  /* 0x00000c0001107983 */ /* 0x0001620000300800 */
[----:B------:R-:W-:Y:S02]  /*19c40*/  IMAD.MOV.U32 R3, RZ, RZ, R14 ;  /* 0x000000ffff037224 */ /* 0x000fe400078e000e */
[----:B------:R-:W-:Y:S02]  /*19c50*/  IMAD.MOV.U32 R13, RZ, RZ, R5 ;  /* 0x000000ffff0d7224 */ /* 0x000fe400078e0005 */
[----:B------:R-:W1:Y:S01]  /*19c60*/  POPC R9, R3 ;  /* 0x0000000300097309 */ /* 0x000e620000000000 */
[----:B------:R-:W-:Y:S02]  /*19c70*/  IMAD.MOV.U32 R11, RZ, RZ, 0x1f ;  /* 0x0000001fff0b7424 */ /* 0x000fe400078e00ff */
[----:B------:R-:W-:Y:S02]  /*19c80*/  IMAD.MOV.U32 R15, RZ, RZ, -0x1 ;  /* 0xffffffffff0f7424 */ /* 0x000fe400078e00ff */
[----:B01----:R-:W-:-:S07]  /*19c90*/  IMAD.MOV.U32 R12, RZ, RZ, R9 ;  /* 0x000000ffff0c7224 */ /* 0x003fce00078e0009 */
[----:B-----5:R-:W-:Y:S05]  /*19ca0*/  WARPSYNC.COLLECTIVE R15, `(.L_x_1460) ;  /* 0x000000000f087348 */ /* 0x020fea0003c00000 */
[----:B------:R0:W1:Y:S02]  /*19cb0*/  SHFL.IDX P6, R14, R13, R12, R11 ;  /* 0x0000000c0d0e7389 */ /* 0x00006400000c000b */
[----:B01---5:R-:W-:Y:S01]  /*19cc0*/  ENDCOLLECTIVE ;  /* 0x000000000000791b */ /* 0x023fe20003800000 */
.L_x_1460:
[----:B------:R-:W-:Y:S02]  /*19cd0*/  IMAD.MOV.U32 R13, RZ, RZ, R7 ;  /* 0x000000ffff0d7224 */ /* 0x000fe400078e0007 */
[----:B------:R-:W-:-:S07]  /*19ce0*/  IMAD.MOV.U32 R4, RZ, RZ, R14 ;  /* 0x000000ffff047224 */ /* 0x000fce00078e000e */
[----:B------:R-:W-:Y:S05]  /*19cf0*/  WARPSYNC.COLLECTIVE R15, `(.L_x_1461) ;  /* 0x000000000f087348 */ /* 0x000fea0003c00000 */
[----:B------:R0:W1:Y:S02]  /*19d00*/  SHFL.IDX P6, R14, R13, R12, R11 ;  /* 0x0000000c0d0e7389 */ /* 0x00006400000c000b */
[----:B01----:R-:W-:Y:S01]  /*19d10*/  ENDCOLLECTIVE ;  /* 0x000000000000791b */ /* 0x003fe20003800000 */
.L_x_1461:
[----:B------:R-:W-:Y:S02]  /*19d20*/  IMAD.MOV.U32 R7, RZ, RZ, R14 ;  /* 0x000000ffff077224 */ /* 0x000fe400078e000e */
[----:B------:R-:W-:-:S05]  /*19d30*/  IMAD.IADD R5, R9, 0x1, R16 ;  /* 0x0000000109057824 */ /* 0x000fca00078e0210 */
[----:B------:R0:W-:Y:S01]  /*19d40*/  STL [R1+0xc], R5 ;  /* 0x00000c0501007387 */ /* 0x0001e20000100800 */
[----:B------:R-:W-:Y:S05]  /*19d50*/  BRA `(.L_x_1462) ;  /* 0xffffffd400707947 */ /* 0x000fea000383ffff */
.L_x_1390:
[----:B------:R-:W-:Y:S01]  /*19d60*/  BSSY B0, `(.L_x_1463) ;  /* 0x0000008000007945 */ /* 0x000fe20003800000 */
[----:B------:R-:W-:Y:S02]  /*19d70*/  IMAD.MOV.U32 R13, RZ, RZ, R2 ;  /* 0x000000ffff0d7224 */ /* 0x000fe400078e0002 */
[----:B------:R-:W-:Y:S02]  /*19d80*/  IMAD.MOV.U32 R12, RZ, RZ, R9 ;  /* 0x000000ffff0c7224 */ /* 0x000fe400078e0009 */
[----:B------:R-:W-:Y:S02]  /*19d90*/  IMAD.MOV.U32 R11, RZ, RZ, 0x1f ;  /* 0x0000001fff0b7424 */ /* 0x000fe400078e00ff */
[----:B------:R-:W-:-:S07]  /*19da0*/  IMAD.MOV.U32 R15, RZ, RZ, -0x1 ;  /* 0xffffffffff0f7424 */ /* 0x000fce00078e00ff */
[----:B0-----:R-:W-:Y:S05]  /*19db0*/  WARPSYNC.COLLECTIVE R15, `(.L_x_1464) ;  /* 0x000000000f087348 */ /* 0x001fea0003c00000 */
[----:B------:R1:W2:Y:S02]  /*19dc0*/  SHFL.IDX P6, R14, R13, R12, R11 ;  /* 0x0000000c0d0e7389 */ /* 0x0002a400000c000b */
[----:B012---:R-:W-:Y:S01]  /*19dd0*/  ENDCOLLECTIVE ;  /* 0x000000000000791b */ /* 0x007fe20003800000 */
.L_x_1464:
[----:B------:R-:W-:Y:S05]  /*19de0*/  BSYNC B0 ;  /* 0x0000000000007941 */ /* 0x000fea0003800000 */
.L_x_1463:
[----:B------:R-:W-:Y:S01]  /*19df0*/  IMAD.MOV.U32 R6, RZ, RZ, R14 ;  /* 0x000000ffff067224 */ /* 0x000fe200078e000e */
[----:B------:R-:W-:Y:S06]  /*19e00*/  BRA `(.L_x_1389) ;  /* 0xffffffd4005c7947 */ /* 0x000fec000383ffff */
.L_x_1396:
[----:B0-----:R0:W1:Y:S02]  /*19e10*/  SYNCS.PHASECHK.TRANS64.TRYWAIT P0, [R0+URZ+0x28820], R3 ;  /* 0x02882003000075a7 */ /* 0x001064000800017f */
[----:B-1----:R-:W-:Y:S05]  /*19e20*/  @!P0 NANOSLEEP.SYNCS 0x989680 ;  /* 0x009896800000895d */ /* 0x002fea0003900000 */
[----:B------:R-:W1:Y:S02]  /*19e30*/  @!P0 SYNCS.PHASECHK.TRANS64 P0, [R0+URZ+0x28820], R3 ;  /* 0x02882003000085a7 */ /* 0x000e64000800007f */
[----:B-1----:R-:W-:Y:S05]  /*19e40*/  @!P0 BRA `(.L_x_1396) ;  /* 0xfffffffc00f08947 */ /* 0x002fea000383ffff */
[----:B------:R-:W-:Y:S05]  /*19e50*/  BRA `(.L_x_1465) ;  /* 0xffffffdc00f87947 */ /* 0x000fea000383ffff */
.L_x_1397:
[----:B------:R-:W1:Y:S01]  /*19e60*/  S2R R2, SR_TID.X ;  /* 0x0000000000027919 */ /* 0x000e620000002100 */
[----:B------:R-:W-:Y:S01]  /*19e70*/  BSSY B0, `(.L_x_1466) ;  /* 0x000000a000007945 */ /* 0x000fe20003800000 */
[----:B------:R-:W-:Y:S02]  /*19e80*/  IMAD.MOV.U32 R12, RZ, RZ, RZ ;  /* 0x000000ffff0c7224 */ /* 0x000fe400078e00ff */
[----:B---3--:R-:W-:Y:S02]  /*19e90*/  IMAD.MOV.U32 R11, RZ, RZ, 0x1f ;  /* 0x0000001fff0b7424 */ /* 0x008fe400078e00ff */
[----:B------:R-:W-:Y:S01]  /*19ea0*/  IMAD.MOV.U32 R15, RZ, RZ, -0x1 ;  /* 0xffffffffff0f7424 */ /* 0x000fe200078e00ff */
[----:B-1----:R-:W-:-:S04]  /*19eb0*/  SHF.R.U32.HI R2, RZ, 0x5, R2 ;  /* 0x00000005ff027819 */ /* 0x002fc80000011602 */
[----:B------:R-:W-:-:S05]  /*19ec0*/  LOP3.LUT R2, R2, 0x3, RZ, 0xc0, !PT ;  /* 0x0000000302027812 */ /* 0x000fca00078ec0ff */
[----:B------:R-:W-:-:S07]  /*19ed0*/  IMAD.MOV.U32 R13, RZ, RZ, R2 ;  /* 0x000000ffff0d7224 */ /* 0x000fce00078e0002 */
[----:B0-----:R-:W-:Y:S05]  /*19ee0*/  WARPSYNC.COLLECTIVE R15, `(.L_x_1467) ;  /* 0x000000000f087348 */ /* 0x001fea0003c00000 */
[----:B------:R1:W2:Y:S02]  /*19ef0*/  SHFL.IDX P6, R14, R13, R12, R11 ;  /* 0x0000000c0d0e7389 */ /* 0x0002a400000c000b */
[----:B012---:R-:W-:Y:S01]  /*19f00*/  ENDCOLLECTIVE ;  /* 0x000000000000791b */ /* 0x007fe20003800000 */
.L_x_1467:
[----:B------:R-:W-:Y:S05]  /*19f10*/  BSYNC B0 ;  /* 0x0000000000007941 */ /* 0x000fea0003800000 */
.L_x_1466:
[----:B------:R-:W-:Y:S05]  /*19f20*/  BRA `(.L_x_1468) ;  /* 0xffffffdc00e07947 */ /* 0x000fea000383ffff */
.L_x_1400:
[----:B------:R-:W-:Y:S01]  /*19f30*/  BSSY B1, `(.L_x_1469) ;  /* 0x0000006000017945 */ /* 0x000fe20003800000 */
[----:B------:R-:W-:-:S07]  /*19f40*/  IMAD.MOV.U32 R15, RZ, RZ, -0x1 ;  /* 0xffffffffff0f7424 */ /* 0x000fce00078e00ff */
[----:B01-3--:R-:W-:Y:S05]  /*19f50*/  WARPSYNC.COLLECTIVE R15, `(.L_x_1470) ;  /* 0x000000000f0c7348 */ /* 0x00bfea0003c00000 */
[----:B------:R-:W-:Y:S02]  /*19f60*/  ELECT P6, UR62, PT ;  /* 0x00000000003e782f */ /* 0x000fe400038c0000 */
[----:B------:R-:W-:Y:S01]  /*19f70*/  MOV R14, UR62 ;  /* 0x0000003e000e7c02 */ /* 0x000fe20008000f00 */
[----:B01-3--:R-:W-:Y:S10]  /*19f80*/  ENDCOLLECTIVE ;  /* 0x000000000000791b */ /* 0x00bff40003800000 */
.L_x_1470:
[----:B------:R-:W-:Y:S05]  /*19f90*/  BSYNC B1 ;  /* 0x0000000000017941 */ /* 0x000fea0003800000 */
.L_x_1469:
[----:B------:R-:W-:Y:S05]  /*19fa0*/  BRA `(.L_x_1471) ;  /* 0xffffffdc00d87947 */ /* 0x000fea000383ffff */
.L_x_1402:
[----:B0-----:R0:W1:Y:S02]  /*19fb0*/  SYNCS.PHASECHK.TRANS64.TRYWAIT P0, [R6+URZ], R5 ;  /* 0x00000005060075a7 */ /* 0x001064000800017f */
[----:B-1----:R-:W-:Y:S05]  /*19fc0*/  @!P0 NANOSLEEP.SYNCS 0x989680 ;  /* 0x009896800000895d */ /* 0x002fea0003900000 */
[----:B------:R-:W1:Y:S02]  /*19fd0*/  @!P0 SYNCS.PHASECHK.TRANS64 P0, [R6+URZ], R5 ;  /* 0x00000005060085a7 */ /* 0x000e64000800007f */
[----:B-1----:R-:W-:Y:S05]  /*19fe0*/  @!P0 BRA `(.L_x_1402) ;  /* 0xfffffffc00f08947 */ /* 0x002fea000383ffff */
[----:B------:R-:W-:Y:S05]  /*19ff0*/  BRA `(.L_x_1472) ;  /* 0xffffffe000107947 */ /* 0x000fea000383ffff */
.L_x_1403:
[----:B-1----:R1:W2:Y:S02]  /*1a000*/  SYNCS.PHASECHK.TRANS64.TRYWAIT P0, [R7+URZ], R2 ;  /* 0x00000002070075a7 */ /* 0x0022a4000800017f */
[----:B--2---:R-:W-:Y:S05]  /*1a010*/  @!P0 NANOSLEEP.SYNCS 0x989680 ;  /* 0x009896800000895d */ /* 0x004fea0003900000 */
[----:B------:R-:W2:Y:S02]  /*1a020*/  @!P0 SYNCS.PHASECHK.TRANS64 P0, [R7+URZ], R2 ;  /* 0x00000002070085a7 */ /* 0x000ea4000800007f */
[----:B--2---:R-:W-:Y:S05]  /*1a030*/  @!P0 BRA `(.L_x_1403) ;  /* 0xfffffffc00f08947 */ /* 0x004fea000383ffff */
[----:B------:R-:W-:Y:S05]  /*1a040*/  BRA `(.L_x_1473) ;  /* 0xffffffe000047947 */ /* 0x000fea000383ffff */
.L_x_1405:
[----:B--2---:R2:W4:Y:S02]  /*1a050*/  SYNCS.PHASECHK.TRANS64.TRYWAIT P0, [R4+URZ], R5 ;  /* 0x00000005040075a7 */ /* 0x004524000800017f */
[----:B----4-:R-:W-:Y:S05]  /*1a060*/  @!P0 NANOSLEEP.SYNCS 0x989680 ;  /* 0x009896800000895d */ /* 0x010fea0003900000 */
[----:B------:R-:W4:Y:S02]  /*1a070*/  @!P0 SYNCS.PHASECHK.TRANS64 P0, [R4+URZ], R5 ;  /* 0x00000005040085a7 */ /* 0x000f24000800007f */
[----:B----4-:R-:W-:Y:S05]  /*1a080*/  @!P0 BRA `(.L_x_1405) ;  /* 0xfffffffc00f08947 */ /* 0x010fea000383ffff */
[----:B------:R-:W-:Y:S05]  /*1a090*/  BRA `(.L_x_1474) ;  /* 0xffffffe000087947 */ /* 0x000fea000383ffff */
.L_x_1475:
        /* <DEDUP_REMOVED lines=14> */
.L_x_3095:


//--------------------- .text._ZN7cutlass13device_kernelIN5flash11enable_sm90INS1_16FlashAttnFwdSm90INS1_25CollectiveMainloopFwdSm90ILi2EN4cute5tupleIJNS5_1CILi1EEES8_S8_EEENS6_IJNS7_ILi128EEESA_SA_EEELi128ENS_6half_tEfNS_4arch4Sm90ELb0ELb1ELb0ELb1ELb0ELb1ELb0ELb1ELb1ELb1ELb1ELb0EEENS1_21CollectiveEpilogueFwdISB_S9_SC_SE_Li256ELb1ELb1ELb1ELb0EEENS1_36VarlenDynamicPersistentTileSchedulerILi128ELi128ELi256ELi128ELb1ELb1ELb1ELb1ELb0ELb1EEEEEEEEEvNT_6ParamsE --------------------------
	.section	.text._ZN7cutlass13device_kernelIN5flash11enable_sm90INS1_16FlashAttnFwdSm90INS1_25CollectiveMainloopFwdSm90ILi2EN4cute5tupleIJNS5_1CILi1EEES8_S8_EEENS6_IJNS7_ILi128EEESA_SA_EEELi128ENS_6half_tEfNS_4arch4Sm90ELb0ELb1ELb0ELb1ELb0ELb1ELb0ELb1ELb1ELb1ELb1ELb0EEENS1_21CollectiveEpilogueFwdISB_S9_SC_SE_Li256ELb1ELb1ELb1ELb0EEENS1_36VarlenDynamicPersistentTileSchedulerILi128ELi128ELi256ELi128ELb1ELb1ELb1ELb1ELb0ELb1EEEEEEEEEvNT_6ParamsE,"ax",@progbits
	.align	128
.text._ZN7cutlass13device_kernelIN5flash11enable_sm90INS1_16FlashAttnFwdSm90INS1_25CollectiveMainloopFwdSm90ILi2EN4cute5tupleIJNS5_1CILi1EEES8_S8_EEENS6_IJNS7_ILi128EEESA_SA_EEELi128ENS_6half_tEfNS_4arch4Sm90ELb0ELb1ELb0ELb1ELb0ELb1ELb0ELb1ELb1ELb1ELb1ELb0EEENS1_21CollectiveEpilogueFwdISB_S9_SC_SE_Li256ELb1ELb1ELb1ELb0EEENS1_36VarlenDynamicPersistentTileSchedulerILi128ELi128ELi256ELi128ELb1ELb1ELb1ELb1ELb0ELb1EEEEEEEEEvNT_6ParamsE:
        .type           _ZN7cutlass13device_kernelIN5flash11enable_sm90INS1_16FlashAttnFwdSm90INS1_25CollectiveMainloopFwdSm90ILi2EN4cute5tupleIJNS5_1CILi1EEES8_S8_EEENS6_IJNS7_ILi128EEESA_SA_EEELi128ENS_6half_tEfNS_4arch4Sm90ELb0ELb1ELb0ELb1ELb0ELb1ELb0ELb1ELb1ELb1ELb1ELb0EEENS1_21CollectiveEpilogueFwdISB_S9_SC_SE_Li256ELb1ELb1ELb1ELb0EEENS1_36VarlenDynamicPersistentTileSchedulerILi128ELi128ELi256ELi128ELb1ELb1ELb1ELb1ELb0ELb1EEEEEEEEEvNT_6ParamsE,@function
        .size           _ZN7cutlass13device_kernelIN5flash11enable_sm90INS1_16FlashAttnFwdSm90INS1_25CollectiveMainloopFwdSm90ILi2EN4cute5tupleIJNS5_1CILi1EEES8_S8_EEENS6_IJNS7_ILi128EEESA_SA_EEELi128ENS_6half_tEfNS_4arch4Sm90ELb0ELb1ELb0ELb1ELb0ELb1ELb0ELb1ELb1ELb1ELb1ELb0EEENS1_21CollectiveEpilogueFwdISB_S9_SC_SE_Li256ELb1ELb1ELb1ELb0EEENS1_36VarlenDynamicPersistentTileSchedulerILi128ELi128ELi256ELi128ELb1ELb1ELb1ELb1ELb0ELb1EEEEEEEEEvNT_6ParamsE,(.L_x_3096 - _ZN7cutlass13device_kernelIN5flash11enable_sm90INS1_16FlashAttnFwdSm90INS1_25CollectiveMainloopFwdSm90ILi2EN4cute5tupleIJNS5_1CILi1EEES8_S8_EEENS6_IJNS7_ILi128EEESA_SA_EEELi128ENS_6half_tEfNS_4arch4Sm90ELb0ELb1ELb0ELb1ELb0ELb1ELb0ELb1ELb1ELb1ELb1ELb0EEENS1_21CollectiveEpilogueFwdISB_S9_SC_SE_Li256ELb1ELb1ELb1ELb0EEENS1_36VarlenDynamicPersistentTileSchedulerILi128ELi128ELi256ELi128ELb1ELb1ELb1ELb1ELb0ELb1EEEEEEEEEvNT_6ParamsE)
        .other          _ZN7cutlass13device_kernelIN5flash11enable_sm90INS1_16FlashAttnFwdSm90INS1_25CollectiveMainloopFwdSm90ILi2EN4cute5tupleIJNS5_1CILi1EEES8_S8_EEENS6_IJNS7_ILi128EEESA_SA_EEELi128ENS_6half_tEfNS_4arch4Sm90ELb0ELb1ELb0ELb1ELb0ELb1ELb0ELb1ELb1ELb1ELb1ELb0EEENS1_21CollectiveEpilogueFwdISB_S9_SC_SE_Li256ELb1ELb1ELb1ELb0EEENS1_36VarlenDynamicPersistentTileSchedulerILi128ELi128ELi256ELi128ELb1ELb1ELb1ELb1ELb0ELb1EEEEEEEEEvNT_6ParamsE,@"STO_CUDA_ENTRY STV_DEFAULT"
_ZN7cutlass13device_kernelIN5flash11enable_sm90INS1_16FlashAttnFwdSm90INS1_25CollectiveMainloopFwdSm90ILi2EN4cute5tupleIJNS5_1CILi1EEES8_S8_EEENS6_IJNS7_ILi128EEESA_SA_EEELi128ENS_6half_tEfNS_4arch4Sm90ELb0ELb1ELb0ELb1ELb0ELb1ELb0ELb1ELb1ELb1ELb1ELb0EEENS1_21CollectiveEpilogueFwdISB_S9_SC_SE_Li256ELb1ELb1ELb1ELb0EEENS1_36VarlenDynamicPersistentTileSchedulerILi128ELi128ELi256ELi128ELb1ELb1ELb1ELb1ELb0ELb1EEEEEEEEEvNT_6ParamsE:
        /* <DEDUP_REMOVED lines=24> */
.L_x_1477:
[----:B------:R-:W-:Y:S05]  /*0180*/  BSYNC B0 ;  /* 0x0000000000007941 */ /* 0x000fea0003800000 */
.L_x_1476:
        /* <DEDUP_REMOVED lines=41> */
.L_x_1478:
        /* <DEDUP_REMOVED lines=22> */
.L_x_1479:
        /* <DEDUP_REMOVED lines=18> */
.L_x_1480:
        /* <DEDUP_REMOVED lines=22> */
.L_x_1481:
        /* <DEDUP_REMOVED lines=22> */
.L_x_1482:
[----:B------:R-:W-:Y:S01]  /*0960*/  PLOP3.LUT P0, PT, PT, PT, UP0, 0x80, 0x0 ;  /* 0x000000000000781c */ /* 0x000fe20003f0f008 */
[----:B------:R-:W-:Y:S01]  /*0970*/  UMOV UR40, 0x1 ;  /* 0x0000000100287882 */ /* 0x000fe20000000000 */
[----:B------:R-:W-:Y:S01]  /*0980*/  NOP ;  /* 0x0000000000007918 */ /* 0x000fe20000000000 */
[----:B------:R-:W-:Y:S01]  /*0990*/  USEL UR40, UR40, 0x2, !UP0 ;  /* 0x0000000228287887 */ /* 0x000fe2000c000000 */
[----:B------:R-:W-:Y:S01]  /*09a0*/  BSSY B9, `(.L_x_1483) ;  /* 0x0002608000097945 */ /* 0x000fe20003800000 */
[----:B------:R-:W-:Y:S01]  /*09b0*/  ULDC.64 UR42, c[0x0][0x208] ;  /* 0x00008200002a7ab9 */ /* 0x000fe20000000a00 */
[----:B012-4-:R-:W-:Y:S07]  /*09c0*/  BAR.SYNC.DEFER_BLOCKING 0x0 ;  /* 0x0000000000007b1d */ /* 0x017fee0000010000 */
[----:B------:R-:W-:Y:S05]  /*09d0*/  @!P0 BRA `(.L_x_1484) ;  /* 0x000001d400a08947 */ /* 0x000fea0003800000 */
.L_x_1485:
[----:B------:R-:W-:-:S08]  /*09e0*/  NOP ;  /* 0x0000000000007918 */ /* 0x000fd00000000000 */
[----:B------:R-:W0:Y:S02]  /*09f0*/  USETMAXREG.TRY_ALLOC.CTAPOOL UP0, 0xf0 ;  /* 0x000000f0000079c8 */ /* 0x000e240008000600 */
[----:B0-----:R-:W-:-:S13]  /*0a00*/  PLOP3.LUT P0, PT, PT, PT, UP0, 0x80, 0x0 ;  /* 0x000000000000781c */ /* 0x001fda0003f0f008 */
[----:B------:R-:W-:Y:S05]  /*0a10*/  @!P0 BRA `(.L_x_1485) ;  /* 0xfffffffc00f08947 */ /* 0x000fea000383ffff */
[----:B------:R-:W2:Y:S01]  /*0a20*/  LDL.LU R0, [R1+0x10] ;  /* 0x0000100001007983 */ /* 0x000ea20000300800 */
[----:B------:R-:W-:Y:S01]  /*0a30*/  SHF.R.U32.HI R2, RZ, 0x7, R6 ;  /* 0x00000007ff027819 */ /* 0x000fe20000011606 */
        /* <DEDUP_REMOVED lines=11> */
[----:B--2---:R-:W-:-:S04]  /*0af0*/  LOP3.LUT R0, R0, 0xbfffffff, RZ, 0xc0, !PT ;  /* 0xbfffffff00007812 */ /* 0x004fc800078ec0ff */
[----:B------:R-:W-:Y:S02]  /*0b00*/  @P0 LOP3.LUT R0, R0, 0x40000000, RZ, 0xfc, !PT ;  /* 0x4000000000000812 */ /* 0x000fe400078efcff */
[----:B0-----:R-:W-:-:S03]  /*0b10*/  ISETP.GE.AND P0, PT, R27, UR4, PT ;  /* 0x000000041b007c0c */ /* 0x001fc6000bf06270 */
[----:B------:R0:W-:Y:S10]  /*0b20*/  STL [R1+0x10], R0 ;  /* 0x0000100001007387 */ /* 0x0001f40000100800 */
[----:B0-----:R-:W-:Y:S05]  /*0b30*/  @P0 BRA `(.L_x_1486) ;  /* 0x0000025c00b80947 */ /* 0x001fea0003800000 */
[----:B------:R-:W-:Y:S01]  /*0b40*/  VIADD R13, R6, 0xffffff80 ;  /* 0xffffff80060d7836 */ /* 0x000fe20000000000 */
[----:B------:R-:W-:Y:S01]  /*0b50*/  R2UR UR44, R2 ;  /* 0x00000000022c72ca */ /* 0x000fe200000e0000 */
[----:B------:R-:W-:Y:S01]  /*0b60*/  IMAD.MOV.U32 R213, RZ, RZ, RZ ;  /* 0x000000ffffd57224 */ /* 0x000fe200078e00ff */
[----:B------:R-:W-:Y:S01]  /*0b70*/  ULOP3.LUT UR45, UR40, 0x1, URZ, 0xfc, !UPT ;  /* 0x00000001282d7892 */ /* 0x000fe2000f8efc3f */
[----:B------:R-:W-:Y:S01]  /*0b80*/  IMAD.MOV.U32 R184, RZ, RZ, RZ ;  /* 0x000000ffffb87224 */ /* 0x000fe200078e00ff */
[----:B------:R-:W-:Y:S01]  /*0b90*/  SHF.R.S32.HI R0, RZ, 0x1f, R13 ;  /* 0x0000001fff007819 */ /* 0x000fe2000001140d */
[----:B------:R-:W-:Y:S02]  /*0ba0*/  IMAD.MOV.U32 R191, RZ, RZ, RZ ;  /* 0x000000ffffbf7224 */ /* 0x000fe400078e00ff */
[----:B------:R-:W-:Y:S01]  /*0bb0*/  IMAD.MOV.U32 R186, RZ, RZ, RZ ;  /* 0x000000ffffba7224 */ /* 0x000fe200078e00ff */
[CC--:B------:R-:W-:Y:S01]  /*0bc0*/  LEA.HI R3, R0.reuse, R13.reuse, RZ, 0x7 ;  /* 0x0000000d00037211 */ /* 0x0c0fe200078f38ff */
[----:B------:R-:W-:Y:S01]  /*0bd0*/  IMAD.MOV.U32 R22, RZ, RZ, RZ ;  /* 0x000000ffff167224 */ /* 0x000fe200078e00ff */
[----:B------:R-:W-:-:S02]  /*0be0*/  LEA.HI R5, R0, R13, RZ, 0x5 ;  /* 0x0000000d00057211 */ /* 0x000fc400078f28ff */
[----:B------:R-:W-:Y:S01]  /*0bf0*/  LOP3.LUT R233, R3, 0xffffff80, RZ, 0xc0, !PT ;  /* 0xffffff8003e97812 */ /* 0x000fe200078ec0ff */
[----:B------:R-:W-:Y:S01]  /*0c00*/  UIADD3 UR44, UR44, 0x10400, URZ ;  /* 0x000104002c2c7890 */ /* 0x000fe2000fffe03f */
[----:B------:R-:W-:Y:S01]  /*0c10*/  LEA.HI R4, R0, R13, RZ, 0x4 ;  /* 0x0000000d00047211 */ /* 0x000fe200078f20ff */
[----:B------:R-:W-:Y:S01]  /*0c20*/  IMAD.SHL.U32 R6, R5, 0x20, RZ ;  /* 0x0000002005067824 */ /* 0x000fe200078e00ff */
[----:B------:R-:W-:Y:S01]  /*0c30*/  SHF.R.S32.HI R14, RZ, 0x7, R3 ;  /* 0x00000007ff0e7819 */ /* 0x000fe20000011403 */
[C---:B------:R-:W-:Y:S01]  /*0c40*/  IMAD.IADD R233, R13.reuse, 0x1, -R233 ;  /* 0x000000010de97824 */ /* 0x040fe200078e0ae9 */
[----:B------:R-:W-:Y:S02]  /*0c50*/  LOP3.LUT R5, R4, 0x3fffff0, RZ, 0xc0, !PT ;  /* 0x03fffff004057812 */ /* 0x000fe400078ec0ff */
[----:B------:R-:W-:Y:S02]  /*0c60*/  LOP3.LUT R6, R6, 0xfffffc00, RZ, 0xc0, !PT ;  /* 0xfffffc0006067812 */ /* 0x000fe400078ec0ff */
[----:B------:R-:W-:Y:S01]  /*0c70*/  SHF.R.S32.HI R8, RZ, 0x1f, R233 ;  /* 0x0000001fff087819 */ /* 0x000fe200000114e9 */
[----:B------:R-:W-:Y:S01]  /*0c80*/  IMAD.IADD R5, R13, 0x1, -R5 ;  /* 0x000000010d057824 */ /* 0x000fe200078e0a05 */
[----:B------:R-:W-:-:S02]  /*0c90*/  LEA.HI R3, R3, R14, RZ, 0x1 ;  /* 0x0000000e03037211 */ /* 0x000fc400078f08ff */
[CC--:B------:R-:W-:Y:S02]  /*0ca0*/  LEA.HI R9, R8.reuse, R233.reuse, RZ, 0x2 ;  /* 0x000000e908097211 */ /* 0x0c0fe400078f10ff */
[----:B------:R-:W-:Y:S02]  /*0cb0*/  LEA.HI R8, R8, R233, RZ, 0x5 ;  /* 0x000000e908087211 */ /* 0x000fe400078f28ff */
[--C-:B------:R-:W-:Y:S02]  /*0cc0*/  SHF.R.S32.HI R10, RZ, 0x2, R9.reuse ;  /* 0x00000002ff0a7819 */ /* 0x100fe40000011409 */
[----:B------:R-:W-:Y:S02]  /*0cd0*/  SHF.R.S32.HI R7, RZ, 0x1f, R9 ;  /* 0x0000001fff077819 */ /* 0x000fe40000011409 */
[----:B------:R-:W-:Y:S02]  /*0ce0*/  LEA.HI R23, R0, R13, RZ, 0x3 ;  /* 0x0000000d00177211 */ /* 0x000fe400078f18ff */
[----:B------:R-:W-:-:S02]  /*0cf0*/  LEA.HI R7, R7, R10, RZ, 0x3 ;  /* 0x0000000a07077211 */ /* 0x000fc400078f18ff */
[----:B------:R-:W-:Y:S02]  /*0d00*/  SHF.R.S32.HI R8, RZ, 0x5, R8 ;  /* 0x00000005ff087819 */ /* 0x000fe40000011408 */
[----:B------:R-:W-:Y:S01]  /*0d10*/  LOP3.LUT R11, R7, 0xfffffff8, RZ, 0xc0, !PT ;  /* 0xfffffff8070b7812 */ /* 0x000fe200078ec0ff */
[----:B------:R-:W-:Y:S01]  /*0d20*/  IMAD R7, R5, 0x40, R6 ;  /* 0x0000004005077824 */ /* 0x000fe200078e0206 */
[----:B------:R-:W-:Y:S02]  /*0d30*/  SHF.R.S32.HI R5, RZ, 0x4, R4 ;  /* 0x00000004ff057819 */ /* 0x000fe40000011404 */
[----:B------:R-:W-:Y:S01]  /*0d40*/  LOP3.LUT R3, R3, 0x3fffffe, RZ, 0xc0, !PT ;  /* 0x03fffffe03037812 */ /* 0x000fe200078ec0ff */
[----:B------:R-:W-:Y:S01]  /*0d50*/  IMAD.IADD R11, R10, 0x1, -R11 ;  /* 0x000000010a0b7824 */ /* 0x000fe200078e0a0b */
[----:B------:R-:W-:Y:S02]  /*0d60*/  LEA.HI R4, R4, R5, RZ, 0x1 ;  /* 0x0000000504047211 */ /* 0x000fe400078f08ff */
[----:B------:R-:W-:Y:S01]  /*0d70*/  LOP3.LUT R207, R23, 0xfffffff8, RZ, 0xc0, !PT ;  /* 0xfffffff817cf7812 */ /* 0x000fe200078ec0ff */
[----:B------:R-:W-:Y:S01]  /*0d80*/  IMAD R8, R8, 0x10, R11 ;  /* 0x0000001008087824 */ /* 0x000fe200078e020b */
[----:B------:R-:W-:Y:S01]  /*0d90*/  LOP3.LUT R4, R4, 0x1ffffffe, RZ, 0xc0, !PT ;  /* 0x1ffffffe04047812 */ /* 0x000fe200078ec0ff */
[----:B------:R-:W-:Y:S01]  /*0da0*/  IMAD.IADD R3, R14, 0x1, -R3 ;  /* 0x000000010e037824 */ /* 0x000fe200078e0a03 */
[----:B------:R-:W-:Y:S01]  /*0db0*/  SHF.R.S32.HI R23, RZ, 0x3, R23 ;  /* 0x00000003ff177819 */ /* 0x000fe20000011417 */
[----:B------:R-:W-:Y:S01]  /*0dc0*/  IMAD.IADD R207, R13, 0x1, -R207 ;  /* 0x000000010dcf7824 */ /* 0x000fe200078e0acf */
[CC--:B------:R-:W-:Y:S01]  /*0dd0*/  LEA.HI R12, R0.reuse, R13.reuse, RZ, 0x2 ;  /* 0x0000000d000c7211 */ /* 0x0c0fe200078f10ff */
[----:B------:R-:W-:Y:S01]  /*0de0*/  IMAD.IADD R4, R5, 0x1, -R4 ;  /* 0x0000000105047824 */ /* 0x000fe200078e0a04 */
[----:B------:R-:W-:Y:S01]  /*0df0*/  LEA.HI R0, R0, R13, RZ, 0x6 ;  /* 0x0000000d00007211 */ /* 0x000fe200078f30ff */
[----:B------:R-:W-:Y:S01]  /*0e00*/  VIADD R212, R23, 0x20 ;  /* 0x0000002017d47836 */ /* 0x000fe20000000000 */
[----:B------:R-:W-:Y:S01]  /*0e10*/  LOP3.LUT R12, R12, 0xfffffffc, RZ, 0xc0, !PT ;  /* 0xfffffffc0c0c7812 */ /* 0x000fe200078ec0ff */
[----:B------:R-:W-:Y:S01]  /*0e20*/  IMAD R8, R3, 0x40, R8 ;  /* 0x0000004003087824 */ /* 0x000fe200078e0208 */
[----:B------:R-:W-:Y:S01]  /*0e30*/  SHF.R.S32.HI R216, RZ, 0x1f, R23 ;  /* 0x0000001fffd87819 */ /* 0x000fe20000011417 */
[----:B------:R-:W-:Y:S01]  /*0e40*/  IMAD R4, R4, 0x8, R7 ;  /* 0x0000000804047824 */ /* 0x000fe200078e0207 */
[----:B------:R-:W-:Y:S01]  /*0e50*/  SHF.R.S32.HI R7, RZ, 0x1f, R212 ;  /* 0x0000001fff077819 */ /* 0x000fe200000114d4 */
[----:B------:R-:W-:-:S02]  /*0e60*/  IMAD.SHL.U32 R0, R0, 0x8, RZ ;  /* 0x0000000800007824 */ /* 0x000fc400078e00ff */
[----:B------:R-:W-:Y:S01]  /*0e70*/  IMAD.SHL.U32 R3, R23, 0x40, RZ ;  /* 0x0000004017037824 */ /* 0x000fe200078e00ff */
[----:B------:R-:W-:Y:S01]  /*0e80*/  LEA.HI R7, R7, R212, RZ, 0x3 ;  /* 0x000000d407077211 */ /* 0x000fe200078f18ff */
[C---:B------:R-:W-:Y:S01]  /*0e90*/  VIADD R211, R23.reuse, 0x40 ;  /* 0x0000004017d37836 */ /* 0x040fe20000000000 */
[----:B------:R-:W-:Y:S01]  /*0ea0*/  LOP3.LUT R203, R0, 0xfffffe00, RZ, 0xc0, !PT ;  /* 0xfffffe0000cb7812 */ /* 0x000fe200078ec0ff */
[----:B------:R-:W-:Y:S01]  /*0eb0*/  VIADD R210, R23, 0x60 ;  /* 0x0000006017d27836 */ /* 0x000fe20000000000 */
[----:B------:R-:W-:Y:S01]  /*0ec0*/  LOP3.LUT R3, R3, 0x1c0, RZ, 0xc0, !PT ;  /* 0x000001c003037812 */ /* 0x000fe200078ec0ff */
[----:B------:R-:W-:Y:S01]  /*0ed0*/  IMAD.SHL.U32 R16, R207, 0x8, RZ ;  /* 0x00000008cf107824 */ /* 0x000fe200078e00ff */
[----:B------:R-:W-:Y:S01]  /*0ee0*/  SHF.R.S32.HI R0, RZ, 0x1f, R211 ;  /* 0x0000001fff007819 */ /* 0x000fe200000114d3 */
[----:B------:R-:W-:Y:S01]  /*0ef0*/  IMAD.IADD R12, R13, 0x1, -R12 ;  /* 0x000000010d0c7824 */ /* 0x000fe200078e0a0c */
[----:B------:R-:W-:Y:S01]  /*0f00*/  SHF.R.S32.HI R11, RZ, 0x1f, R210 ;  /* 0x0000001fff0b7819 */ /* 0x000fe200000114d2 */
[----:B------:R-:W-:Y:S01]  /*0f10*/  IMAD.SHL.U32 R198, R212, 0x40, RZ ;  /* 0x00000040d4c67824 */ /* 0x000fe200078e00ff */
[----:B------:R-:W-:Y:S01]  /*0f20*/  SHF.R.U32.HI R202, RZ, 0x3, R3 ;  /* 0x00000003ffca7819 */ /* 0x000fe20000011603 */
[----:B------:R-:W-:Y:S01]  /*0f30*/  IMAD.SHL.U32 R7, R7, 0x40, RZ ;  /* 0x0000004007077824 */ /* 0x000fe200078e00ff */
[----:B------:R-:W-:Y:S01]  /*0f40*/  LOP3.LUT R205, R3, 0x38, R16, 0xf8, !PT ;  /* 0x0000003803cd7812 */ /* 0x000fe200078ef810 */
[----:B------:R-:W-:Y:S01]  /*0f50*/  IMAD.SHL.U32 R197, R211, 0x40, RZ ;  /* 0x00000040d3c57824 */ /* 0x000fe200078e00ff */
[----:B------:R-:W-:Y:S01]  /*0f60*/  LEA.HI R6, R12, R12, RZ, 0x1 ;  /* 0x0000000c0c067211 */ /* 0x000fe200078f08ff */
[----:B------:R-:W-:Y:S01]  /*0f70*/  IMAD.SHL.U32 R196, R210, 0x40, RZ ;  /* 0x00000040d2c47824 */ /* 0x000fe200078e00ff */
[----:B------:R-:W-:Y:S01]  /*0f80*/  LEA.HI R3, R0, R211, RZ, 0x3 ;  /* 0x000000d300037211 */ /* 0x000fe200078f18ff */
[----:B------:R0:W-:Y:S01]  /*0f90*/  STL [R1+0x4c], R4 ;  /* 0x00004c0401007387 */ /* 0x0001e20000100800 */
[----:B------:R-:W-:Y:S01]  /*0fa0*/  LEA.HI R11, R11, R210, RZ, 0x3 ;  /* 0x000000d20b0b7211 */ /* 0x000fe200078f18ff */
[----:B------:R-:W-:Y:S01]  /*0fb0*/  IMAD.SHL.U32 R18, R207, 0x4, RZ ;  /* 0x00000004cf127824 */ /* 0x000fe200078e00ff */
[----:B------:R-:W-:Y:S01]  /*0fc0*/  LOP3.LUT R198, R198, 0x1c0, RZ, 0xc0, !PT ;  /* 0x000001c0c6c67812 */ /* 0x000fe200078ec0ff */
[----:B------:R-:W-:Y:S01]  /*0fd0*/  IMAD.SHL.U32 R3, R3, 0x40, RZ ;  /* 0x0000004003037824 */ /* 0x000fe200078e00ff */
[----:B------:R-:W-:Y:S01]  /*0fe0*/  LOP3.LUT R5, R6, 0x1ffffffe, RZ, 0xc0, !PT ;  /* 0x1ffffffe06057812 */ /* 0x000fe200078ec0ff */
[----:B------:R-:W-:Y:S01]  /*0ff0*/  IMAD.SHL.U32 R11, R11, 0x40, RZ ;  /* 0x000000400b0b7824 */ /* 0x000fe200078e00ff */
[----:B------:R-:W-:Y:S01]  /*1000*/  SHF.R.U32.HI R13, RZ, 0x3, R198 ;  /* 0x00000003ff0d7819 */ /* 0x000fe200000116c6 */
[----:B------:R-:W-:Y:S01]  /*1010*/  STL [R1+0x48], R8 ;  /* 0x0000480801007387 */ /* 0x000fe20000100800 */
[----:B------:R-:W-:Y:S01]  /*1020*/  LOP3.LUT R201, R7, 0xfffffe00, RZ, 0xc0, !PT ;  /* 0xfffffe0007c97812 */ /* 0x000fe200078ec0ff */
[----:B------:R-:W-:Y:S01]  /*1030*/  IMAD.IADD R5, R12, 0x1, -R5 ;  /* 0x000000010c057824 */ /* 0x000fe200078e0a05 */
[----:B0-----:R-:W-:Y:S01]  /*1040*/  LOP3.LUT R4, R198, 0x38, R16, 0xf8, !PT ;  /* 0x00000038c6047812 */ /* 0x001fe200078ef810 */
[----:B------:R-:W-:Y:S01]  /*1050*/  VIADD R185, R18, 0x20 ;  /* 0x0000002012b97836 */ /* 0x000fe20000000000 */
[----:B------:R-:W-:Y:S01]  /*1060*/  LOP3.LUT R197, R197, 0x1c0, RZ, 0xc0, !PT ;  /* 0x000001c0c5c57812 */ /* 0x000fe200078ec0ff */
[----:B------:R-:W-:Y:S01]  /*1070*/  VIADD R190, R16, 0x40 ;  /* 0x0000004010be7836 */ /* 0x000fe20000000000 */
[----:B------:R-:W-:Y:S01]  /*1080*/  LOP3.LUT R196, R196, 0x1c0, RZ, 0xc0, !PT ;  /* 0x000001c0c4c47812 */ /* 0x000fe200078ec0ff */
[----:B------:R-:W-:Y:S01]  /*1090*/  IMAD R195, R5, 0x8, R8 ;  /* 0x0000000805c37824 */ /* 0x000fe200078e0208 */
[----:B------:R-:W-:-:S02]  /*10a0*/  LOP3.LUT R0, R9, 0x7ffffffc, RZ, 0xc0, !PT ;  /* 0x7ffffffc09007812 */ /* 0x000fc400078ec0ff */
[----:B------:R-:W-:Y:S02]  /*10b0*/  LOP3.LUT R4, R201, R4, R13, 0xf6, !PT ;  /* 0x00000004c9047212 */ /* 0x000fe400078ef60d */
[----:B------:R-:W-:Y:S02]  /*10c0*/  SHF.R.U32.HI R12, RZ, 0x3, R197 ;  /* 0x00000003ff0c7819 */ /* 0x000fe400000116c5 */
[----:B------:R-:W-:Y:S02]  /*10d0*/  LOP3.LUT R9, R197, 0x38, R16, 0xf8, !PT ;  /* 0x00000038c5097812 */ /* 0x000fe400078ef810 */
[----:B------:R-:W-:Y:S02]  /*10e0*/  LOP3.LUT R200, R3, 0xfffffe00, RZ, 0xc0, !PT ;  /* 0xfffffe0003c87812 */ /* 0x000fe400078ec0ff */
[----:B------:R-:W-:Y:S02]  /*10f0*/  SHF.R.U32.HI R10, RZ, 0x3, R196 ;  /* 0x00000003ff0a7819 */ /* 0x000fe400000116c4 */
[----:B------:R-:W-:-:S02]  /*1100*/  LOP3.LUT R6, R196, 0x38, R16, 0xf8, !PT ;  /* 0x00000038c4067812 */ /* 0x000fc400078ef810 */
[----:B------:R-:W-:Y:S02]  /*1110*/  IADD3 R0, R233, -R0, RZ ;  /* 0x80000000e9007210 */ /* 0x000fe40007ffe0ff */
[----:B------:R-:W-:Y:S02]  /*1120*/  LOP3.LUT R199, R11, 0xfffffe00, RZ, 0xc0, !PT ;  /* 0xfffffe000bc77812 */ /* 0x000fe400078ec0ff */
[----:B------:R-:W-:Y:S01]  /*1130*/  LEA R3, R4, UR44, 0x1 ;  /* 0x0000002c04037c11 */ /* 0x000fe2000f8e08ff */
[----:B------:R-:W-:Y:S01]  /*1140*/  IMAD.SHL.U32 R188, R0, 0x2, RZ ;  /* 0x0000000200bc7824 */ /* 0x000fe200078e00ff */
[----:B------:R-:W-:Y:S02]  /*1150*/  LOP3.LUT R9, R200, R9, R12, 0xf6, !PT ;  /* 0x00000009c8097212 */ /* 0x000fe400078ef60c */
[----:B------:R-:W-:Y:S01]  /*1160*/  LOP3.LUT R6, R199, R6, R10, 0xf6, !PT ;  /* 0x00000006c7067212 */ /* 0x000fe200078ef60a */
[----:B------:R0:W-:Y:S01]  /*1170*/  STL [R1+0x40], R3 ;  /* 0x0000400301007387 */ /* 0x0001e20000100800 */
[----:B------:R-:W-:Y:S01]  /*1180*/  LEA R0, R9, UR44, 0x1 ;  /* 0x0000002c09007c11 */ /* 0x000fe2000f8e08ff */
[C---:B------:R-:W-:Y:S01]  /*1190*/  VIADD R231, R188.reuse, 0x8 ;  /* 0x00000008bce77836 */ /* 0x040fe20000000000 */
[----:B------:R-:W-:Y:S01]  /*11a0*/  LOP3.LUT R205, R203, R205, R202, 0xf6, !PT ;  /* 0x000000cdcbcd7212 */ /* 0x000fe200078ef6ca */
[C---:B------:R-:W-:Y:S01]  /*11b0*/  VIADD R230, R188.reuse, 0x10 ;  /* 0x00000010bce67836 */ /* 0x040fe20000000000 */
[----:B------:R-:W-:Y:S01]  /*11c0*/  SHF.R.S32.HI R17, RZ, 0x1f, R16 ;  /* 0x0000001fff117819 */ /* 0x000fe20000011410 */
[C---:B------:R-:W-:Y:S01]  /*11d0*/  VIADD R229, R188.reuse, 0x18 ;  /* 0x00000018bce57836 */ /* 0x040fe20000000000 */
[----:B------:R1:W-:Y:S01]  /*11e0*/  STL [R1+0x3c], R0 ;  /* 0x00003c0001007387 */ /* 0x0003e20000100800 */
[C---:B------:R-:W-:Y:S01]  /*11f0*/  VIADD R228, R188.reuse, 0x20 ;  /* 0x00000020bce47836 */ /* 0x040fe20000000000 */
[----:B------:R-:W-:Y:S01]  /*1200*/  SHF.R.S32.HI R19, RZ, 0x1f, R18 ;  /* 0x0000001fff137819 */ /* 0x000fe20000011412 */
[----:B------:R-:W-:Y:S01]  /*1210*/  VIADD R227, R188, 0x28 ;  /* 0x00000028bce37836 */ /* 0x000fe20000000000 */
[----:B0-----:R-:W-:Y:S01]  /*1220*/  LEA R3, R6, UR44, 0x1 ;  /* 0x0000002c06037c11 */ /* 0x001fe2000f8e08ff */
[C---:B------:R-:W-:Y:S01]  /*1230*/  VIADD R226, R188.reuse, 0x30 ;  /* 0x00000030bce27836 */ /* 0x040fe20000000000 */
[----:B------:R-:W-:Y:S01]  /*1240*/  SHF.R.S32.HI R4, RZ, 0x1f, R229 ;  /* 0x0000001fff047819 */ /* 0x000fe200000114e5 */
[C---:B------:R-:W-:Y:S01]  /*1250*/  VIADD R225, R188.reuse, 0x38 ;  /* 0x00000038bce17836 */ /* 0x040fe20000000000 */
[----:B------:R-:W-:Y:S01]  /*1260*/  SHF.R.S32.HI R232, RZ, 0x1f, R185 ;  /* 0x0000001fffe87819 */ /* 0x000fe200000114b9 */
[C---:B------:R-:W-:Y:S01]  /*1270*/  VIADD R224, R188.reuse, 0x40 ;  /* 0x00000040bce07836 */ /* 0x040fe20000000000 */
[----:B-1----:R-:W-:Y:S01]  /*1280*/  SHF.R.S32.HI R0, RZ, 0x1f, R188 ;  /* 0x0000001fff007819 */ /* 0x002fe200000114bc */
        /* <DEDUP_REMOVED lines=11> */
[----:B0-----:R-:W-:Y:S01]  /*1340*/  SHF.R.S32.HI R3, RZ, 0x1f, R231 ;  /* 0x0000001fff037819 */ /* 0x001fe200000114e7 */
[----:B------:R-:W-:Y:S01]  /*1350*/  VIADD R217, R188, 0x78 ;  /* 0x00000078bcd97836 */ /* 0x000fe20000000000 */
[----:B------:R-:W-:-:S02]  /*1360*/  SHF.R.S32.HI R3, RZ, 0x1f, R228 ;  /* 0x0000001fff037819 */ /* 0x000fc400000114e4 */
[----:B------:R-:W-:Y:S02]  /*1370*/  SHF.R.S32.HI R3, RZ, 0x1f, R225 ;  /* 0x0000001fff037819 */ /* 0x000fe400000114e1 */
[----:B------:R-:W-:Y:S02]  /*1380*/  SHF.R.S32.HI R214, RZ, 0x1f, R190 ;  /* 0x0000001fffd67819 */ /* 0x000fe400000114be */
[----:B------:R-:W-:Y:S02]  /*1390*/  LEA R204, R205, UR44, 0x1 ;  /* 0x0000002ccdcc7c11 */ /* 0x000fe4000f8e08ff */
[----:B------:R-:W-:Y:S02]  /*13a0*/  SHF.R.S32.HI R4, RZ, 0x1f, R223 ;  /* 0x0000001fff047819 */ /* 0x000fe400000114df */
[----:B------:R-:W-:Y:S02]  /*13b0*/  SHF.R.S32.HI R3, RZ, 0x1f, R222 ;  /* 0x0000001fff037819 */ /* 0x000fe400000114de */
[----:B------:R-:W-:-:S02]  /*13c0*/  SHF.R.S32.HI R0, RZ, 0x1f, R221 ;  /* 0x0000001fff007819 */ /* 0x000fc400000114dd */
[----:B------:R-:W-:Y:S02]  /*13d0*/  SHF.R.S32.HI R237, RZ, 0x1f, R220 ;  /* 0x0000001fffed7819 */ /* 0x000fe400000114dc */
[----:B------:R-:W-:Y:S02]  /*13e0*/  SHF.R.S32.HI R236, RZ, 0x1f, R219 ;  /* 0x0000001fffec7819 */ /* 0x000fe400000114db */
[----:B------:R-:W-:Y:S02]  /*13f0*/  SHF.R.S32.HI R235, RZ, 0x1f, R218 ;  /* 0x0000001fffeb7819 */ /* 0x000fe400000114da */
[----:B------:R-:W-:-:S07]  /*1400*/  SHF.R.S32.HI R234, RZ, 0x1f, R217 ;  /* 0x0000001fffea7819 */ /* 0x000fce00000114d9 */
.L_x_1761:
[----:B------:R-:W-:Y:S05]  /*1410*/  YIELD ;  /* 0x0000000000007946 */ /* 0x000fea0003800000 */
[----:B------:R-:W-:Y:S01]  /*1420*/  ULDC.64 UR4, c[0x0][0xa28] ;  /* 0x00028a0000047ab9 */ /* 0x000fe20000000a00 */
[----:B0-2---:R-:W0:Y:S01]  /*1430*/  LDC.64 R6, c[0x0][0xa08] ;  /* 0x00028200ff067b82 */ /* 0x005e220000000a00 */
[----:B------:R-:W-:Y:S01]  /*1440*/  ISETP.NE.U32.AND P1, PT, RZ, UR4, PT ;  /* 0x00000004ff007c0c */ /* 0x000fe2000bf25070 */
[----:B------:R-:W-:Y:S02]  /*1450*/  IMAD.MOV.U32 R12, RZ, RZ, RZ ;  /* 0x000000ffff0c7224 */ /* 0x000fe400078e00ff */
[----:B------:R-:W-:Y:S01]  /*1460*/  IMAD.MOV.U32 R28, RZ, RZ, RZ ;  /* 0x000000ffff1c7224 */ /* 0x000fe200078e00ff */
[----:B------:R-:W-:Y:S01]  /*1470*/  ISETP.NE.AND.EX P1, PT, RZ, UR5, PT, P1 ;  /* 0x00000005ff007c0c */ /* 0x000fe2000bf25310 */
[----:B------:R-:W-:-:S02]  /*1480*/  ULDC.64 UR4, c[0x0][0xa18] ;  /* 0x0002860000047ab9 */ /* 0x000fc40000000a00 */
[----:B------:R-:W-:-:S04]  /*1490*/  ISETP.NE.U32.AND P2, PT, RZ, UR4, PT ;  /* 0x00000004ff007c0c */ /* 0x000fc8000bf45070 */
[----:B------:R-:W-:Y:S01]  /*14a0*/  ISETP.NE.AND.EX P2, PT, RZ, UR5, PT, P2 ;  /* 0x00000005ff007c0c */ /* 0x000fe2000bf45320 */
[----:B------:R-:W-:Y:S02]  /*14b0*/  ULDC.64 UR4, c[0x0][0xa08] ;  /* 0x0002820000047ab9 */ /* 0x000fe40000000a00 */
[----:B------:R-:W-:-:S03]  /*14c0*/  ISETP.NE.U32.AND P0, PT, RZ, UR4, PT ;  /* 0x00000004ff007c0c */ /* 0x000fc6000bf05070 */
[----:B---3--:R-:W1:Y:S01]  /*14d0*/  @P1 LDC.64 R4, c[0x0][0xa28] ;  /* 0x00028a00ff041b82 */ /* 0x008e620000000a00 */
[----:B------:R-:W-:Y:S01]  /*14e0*/  ISETP.NE.AND.EX P0, PT, RZ, UR5, PT, P0 ;  /* 0x00000005ff007c0c */ /* 0x000fe2000bf05300 */
[----:B0-----:R-:W-:-:S06]  /*14f0*/  IMAD.WIDE R10, R27, 0x4, R6 ;  /* 0x000000041b0a7825 */ /* 0x001fcc00078e0206 */
[----:B------:R-:W0:Y:S01]  /*1500*/  @P2 LDC.64 R8, c[0x0][0xa18] ;  /* 0x00028600ff082b82 */ /* 0x000e220000000a00 */
[----:B------:R-:W-:Y:S02]  /*1510*/  ULDC UR4, c[0x0][0x288] ;  /* 0x0000a20000047ab9 */ /* 0x000fe40000000800 */
[----:B------:R-:W-:Y:S01]  /*1520*/  IMAD.U32 R187, RZ, RZ, UR4 ;  /* 0x00000004ffbb7e24 */ /* 0x000fe2000f8e00ff */
[----:B------:R-:W-:Y:S02]  /*1530*/  ULDC.64 UR4, c[0x0][0x418] ;  /* 0x0001060000047ab9 */ /* 0x000fe40000000a00 */
[----:B------:R2:W5:Y:S01]  /*1540*/  @P0 LDG.E R28, desc[UR42][R10.64] ;  /* 0x0000002a0a1c0981 */ /* 0x000562000c1e1900 */
[----:B-1----:R-:W-:-:S05]  /*1550*/  @P1 IMAD.WIDE R4, R27, 0x4, R4 ;  /* 0x000000041b041825 */ /* 0x002fca00078e0204 */
[----:B------:R2:W5:Y:S01]  /*1560*/  @P1 LDG.E R12, desc[UR42][R4.64] ;  /* 0x0000002a040c1981 */ /* 0x000562000c1e1900 */
[----:B0-----:R-:W-:-:S05]  /*1570*/  @P2 IMAD.WIDE R6, R27, 0x4, R8 ;  /* 0x000000041b062825 */ /* 0x001fca00078e0208 */
[----:B------:R2:W5:Y:S01]  /*1580*/  @P2 LDG.E R187, desc[UR42][R6.64] ;  /* 0x0000002a06bb2981 */ /* 0x000562000c1e1900 */
[----:B------:R-:W-:-:S03]  /*1590*/  UISETP.NE.U32.AND UP0, UPT, UR4, URZ, UPT ;  /* 0x0000003f0400728c */ /* 0x000fc6000bf05070 */
[----:B------:R-:W-:Y:S01]  /*15a0*/  ULDC UR4, c[0x0][0x424] ;  /* 0x0001090000047ab9 */ /* 0x000fe20000000800 */
[----:B------:R-:W-:-:S03]  /*15b0*/  UISETP.NE.AND.EX UP0, UPT, UR5, URZ, UPT, UP0 ;  /* 0x0000003f0500728c */ /* 0x000fc6000bf05300 */
[----:B------:R-:W-:Y:S01]  /*15c0*/  ULDC UR5, c[0x0][0x2f0] ;  /* 0x0000bc0000057ab9 */ /* 0x000fe20000000800 */
[----:B------:R-:W-:-:S04]  /*15d0*/  USEL UR4, UR4, 0x1, UP0 ;  /* 0x0000000104047887 */ /* 0x000fc80008000000 */
[----:B------:R-:W-:-:S03]  /*15e0*/  UIMAD UR4, UR4, UR5, URZ ;  /* 0x00000005040472a4 */ /* 0x000fc6000f8e023f */
[----:B------:R-:W-:Y:S02]  /*15f0*/  ULDC UR5, c[0x0][0x348] ;  /* 0x0000d20000057ab9 */ /* 0x000fe40000000800 */
[----:B------:R-:W-:Y:S02]  /*1600*/  IMAD.U32 R24, RZ, RZ, UR5 ;  /* 0x00000005ff187e24 */ /* 0x000fe4000f8e00ff */
[----:B------:R-:W-:Y:S01]  /*1610*/  IMAD.U32 R29, RZ, RZ, UR4 ;  /* 0x00000004ff1d7e24 */ /* 0x000fe2000f8e00ff */
[----:B--2-4-:R-:W-:Y:S06]  /*1620*/  @P2 BRA `(.L_x_1487) ;  /* 0x0000000000242947 */ /* 0x014fec0003800000 */
[----:B------:R-:W-:Y:S02]  /*1630*/  ULDC.64 UR4, c[0x0][0xa00] ;  /* 0x0002800000047ab9 */ /* 0x000fe40000000a00 */
[----:B------:R-:W-:-:S04]  /*1640*/  ISETP.NE.U32.AND P1, PT, RZ, UR4, PT ;  /* 0x00000004ff007c0c */ /* 0x000fc8000bf25070 */
[----:B------:R-:W-:-:S13]  /*1650*/  ISETP.NE.AND.EX P1, PT, RZ, UR5, PT, P1 ;  /* 0x00000005ff007c0c */ /* 0x000fda000bf25310 */
[----:B------:R-:W-:Y:S05]  /*1660*/  @!P1 BRA `(.L_x_1487) ;  /* 0x0000000000149947 */ /* 0x000fea0003800000 */
[----:B------:R-:W0:Y:S02]  /*1670*/  LDC.64 R4, c[0x0][0xa00] ;  /* 0x00028000ff047b82 */ /* 0x000e240000000a00 */
[----:B0-----:R-:W-:-:S05]  /*1680*/  IMAD.WIDE R4, R27, 0x4, R4 ;  /* 0x000000041b047825 */ /* 0x001fca00078e0204 */
[----:B-----5:R-:W2:Y:S04]  /*1690*/  LDG.E R187, desc[UR42][R4.64] ;  /* 0x0000002a04bb7981 */ /* 0x020ea8000c1e1900 */
[----:B------:R-:W2:Y:S02]  /*16a0*/  LDG.E R0, desc[UR42][R4.64+0x4] ;  /* 0x0000042a04007981 */ /* 0x000ea4000c1e1900 */
[----:B--2---:R-:W-:-:S07]  /*16b0*/  IMAD.IADD R187, R0, 0x1, -R187 ;  /* 0x0000000100bb7824 */ /* 0x004fce00078e0abb */
.L_x_1487:
[----:B------:R-:W-:Y:S01]  /*16c0*/  ULDC.64 UR4, c[0x0][0xa20] ;  /* 0x0002880000047ab9 */ /* 0x000fe20000000a00 */
[C---:B------:R-:W-:Y:S01]  /*16d0*/  LOP3.LUT R3, R26.reuse, 0xff000000, RZ, 0xc0, !PT ;  /* 0xff0000001a037812 */ /* 0x040fe200078ec0ff */
[----:B------:R-:W-:Y:S01]  /*16e0*/  IMAD.MOV.U32 R209, RZ, RZ, R27 ;  /* 0x000000ffffd17224 */ /* 0x000fe200078e001b */
[----:B------:R-:W-:Y:S02]  /*16f0*/  ISETP.NE.U32.AND P1, PT, RZ, UR4, PT ;  /* 0x00000004ff007c0c */ /* 0x000fe4000bf25070 */
[C---:B------:R-:W-:Y:S02]  /*1700*/  LOP3.LUT R0, R26.reuse, 0xff0000, RZ, 0xc0, !PT ;  /* 0x00ff00001a007812 */ /* 0x040fe400078ec0ff */
[----:B------:R-:W-:Y:S02]  /*1710*/  ISETP.NE.AND.EX P1, PT, RZ, UR5, PT, P1 ;  /* 0x00000005ff007c0c */ /* 0x000fe4000bf25310 */
[----:B------:R-:W-:Y:S02]  /*1720*/  SHF.R.U32.HI R3, RZ, 0x8, R3 ;  /* 0x00000008ff037819 */ /* 0x000fe40000011603 */
[----:B------:R-:W-:-:S02]  /*1730*/  LOP3.LUT R206, R26, 0xffff, RZ, 0xc0, !PT ;  /* 0x0000ffff1ace7812 */ /* 0x000fc400078ec0ff */
[----:B------:R-:W-:-:S07]  /*1740*/  LEA.HI R208, R0, R3, RZ, 0x10 ;  /* 0x0000000300d07211 */ /* 0x000fce00078f80ff */
[----:B------:R-:W-:Y:S05]  /*1750*/  @!P1 BRA `(.L_x_1488) ;  /* 0x0000000000109947 */ /* 0x000fea0003800000 */
[----:B------:R-:W0:Y:S02]  /*1760*/  LDC.64 R4, c[0x0][0xa20] ;  /* 0x00028800ff047b82 */ /* 0x000e240000000a00 */
[----:B0-----:R-:W-:-:S05]  /*1770*/  IMAD.WIDE R4, R27, 0x4, R4 ;  /* 0x000000041b047825 */ /* 0x001fca00078e0204 */
[----:B------:R0:W5:Y:S01]  /*1780*/  LDG.E R29, desc[UR42][R4.64] ;  /* 0x0000002a041d7981 */ /* 0x000162000c1e1900 */
[----:B------:R-:W-:Y:S05]  /*1790*/  BRA `(.L_x_1489) ;  /* 0x0000000000107947 */ /* 0x000fea0003800000 */
.L_x_1488:
[----:B------:R-:W-:Y:S05]  /*17a0*/  @!P0 BRA `(.L_x_1489) ;  /* 0x00000000000c8947 */ /* 0x000fea0003800000 */
[----:B------:R-:W2:Y:S04]  /*17b0*/  LDG.E R0, desc[UR42][R10.64] ;  /* 0x0000002a0a007981 */ /* 0x000ea8000c1e1900 */
[----:B------:R-:W2:Y:S02]  /*17c0*/  LDG.E R29, desc[UR42][R10.64+0x4] ;  /* 0x0000042a0a1d7981 */ /* 0x000ea4000c1e1900 */
[----:B--2---:R-:W-:-:S07]  /*17d0*/  IMAD.IADD R29, R29, 0x1, -R0 ;  /* 0x000000011d1d7824 */ /* 0x004fce00078e0a00 */
.L_x_1489:
[----:B------:R-:W-:Y:S01]  /*17e0*/  ULDC.64 UR4, c[0x0][0xa10] ;  /* 0x0002840000047ab9 */ /* 0x000fe20000000a00 */
[----:B0-----:R-:W0:Y:S01]  /*17f0*/  LDC R4, c[0x0][0x448] ;  /* 0x00011200ff047b82 */ /* 0x001e220000000800 */
[----:B------:R-:W-:-:S04]  /*1800*/  ISETP.NE.U32.AND P0, PT, RZ, UR4, PT ;  /* 0x00000004ff007c0c */ /* 0x000fc8000bf05070 */
[----:B------:R-:W-:Y:S01]  /*1810*/  ISETP.NE.AND.EX P0, PT, RZ, UR5, PT, P0 ;  /* 0x00000005ff007c0c */ /* 0x000fe2000bf05300 */
[----:B------:R-:W-:Y:S02]  /*1820*/  ULDC.64 UR4, c[0x0][0xa30] ;  /* 0x00028c0000047ab9 */ /* 0x000fe40000000a00 */
[----:B------:R-:W-:-:S04]  /*1830*/  ISETP.NE.U32.AND P1, PT, RZ, UR4, PT ;  /* 0x00000004ff007c0c */ /* 0x000fc8000bf25070 */
[----:B------:R-:W-:-:S06]  /*1840*/  ISETP.NE.AND.EX P1, PT, RZ, UR5, PT, P1 ;  /* 0x00000005ff007c0c */ /* 0x000fcc000bf25310 */
[----:B------:R-:W1:Y:S08]  /*1850*/  @P0 LDC.64 R6, c[0x0][0xa10] ;  /* 0x00028400ff060b82 */ /* 0x000e700000000a00 */
[----:B------:R-:W2:Y:S01]  /*1860*/  @P1 LDC.64 R8, c[0x0][0xa30] ;  /* 0x00028c00ff081b82 */ /* 0x000ea20000000a00 */
[----:B-1----:R-:W-:-:S05]  /*1870*/  @P0 IMAD.WIDE R6, R27, 0x4, R6 ;  /* 0x000000041b060825 */ /* 0x002fca00078e0206 */
[----:B------:R-:W3:Y:S04]  /*1880*/  @P0 LDG.E R0, desc[UR42][R6.64] ;  /* 0x0000002a06000981 */ /* 0x000ee8000c1e1900 */
[----:B------:R-:W3:Y:S01]  /*1890*/  @P0 LDG.E R3, desc[UR42][R6.64+0x4] ;  /* 0x0000042a06030981 */ /* 0x000ee2000c1e1900 */
[----:B-----5:R-:W-:Y:S02]  /*18a0*/  IMAD.MOV.U32 R112, RZ, RZ, R29 ;  /* 0x000000ffff707224 */ /* 0x020fe400078e001d */
[----:B--2---:R-:W-:-:S05]  /*18b0*/  @P1 IMAD.WIDE R8, R27, 0x4, R8 ;  /* 0x000000041b081825 */ /* 0x004fca00078e0208 */
[----:B------:R1:W5:Y:S01]  /*18c0*/  @P1 LDG.E R112, desc[UR42][R8.64] ;  /* 0x0000002a08701981 */ /* 0x000362000c1e1900 */
[----:B0-----:R-:W-:Y:S01]  /*18d0*/  ISETP.NE.AND P1, PT, R4, 0x1, PT ;  /* 0x000000010400780c */ /* 0x001fe20003f25270 */
[----:B------:R-:W-:Y:S01]  /*18e0*/  IMAD.SHL.U32 R192, R25, 0x80, RZ ;  /* 0x0000008019c07824 */ /* 0x000fe200078e00ff */
[----:B------:R-:W0:Y:S01]  /*18f0*/  LDC.64 R4, c[0x0][0x9e0] ;  /* 0x00027800ff047b82 */ /* 0x000e220000000a00 */
[----:B------:R-:W-:-:S10]  /*1900*/  IMAD.IADD R13, R29, 0x1, -R12 ;  /* 0x000000011d0d7824 */ /* 0x000fd400078e0a0c */
[----:B------:R-:W2:Y:S08]  /*1910*/  @P1 LDC R11, c[0x0][0x44c] ;  /* 0x00011300ff0b1b82 */ /* 0x000eb00000000800 */
[----:B------:R-:W4:Y:S01]  /*1920*/  @P1 LDC R10, c[0x0][0x450] ;  /* 0x00011400ff0a1b82 */ /* 0x000f220000000800 */
[----:B0-----:R-:W-:Y:S01]  /*1930*/  ISETP.GE.AND P2, PT, R5, 0x1, PT ;  /* 0x000000010500780c */ /* 0x001fe20003f46270 */
[----:B---3--:R-:W-:-:S02]  /*1940*/  @P0 IMAD.IADD R24, R3, 0x1, -R0 ;  /* 0x0000000103180824 */ /* 0x008fc400078e0a00 */
[----:B------:R-:W-:Y:S02]  /*1950*/  VIADD R0, R192, 0x7f ;  /* 0x0000007fc0007836 */ /* 0x000fe40000000000 */
[----:B------:R-:W-:Y:S02]  /*1960*/  IMAD.IADD R189, R13, 0x1, R24 ;  /* 0x000000010dbd7824 */ /* 0x000fe400078e0218 */
[----:B--2---:R-:W-:-:S03]  /*1970*/  @P1 IMAD.HI.U32 R3, R0, R11, RZ ;  /* 0x0000000b00031227 */ /* 0x004fc600078e00ff */
[C---:B------:R-:W-:Y:S01]  /*1980*/  IADD3 R7, R189.reuse, 0x1, -R187 ;  /* 0x00000001bd077810 */ /* 0x040fe20007ffe8bb */
[----:B------:R-:W-:Y:S01]  /*1990*/  IMAD.MOV.U32 R6, RZ, RZ, R0 ;  /* 0x000000ffff067224 */ /* 0x000fe200078e0000 */
[----:B----4-:R-:W-:Y:S01]  /*19a0*/  @P1 SHF.R.U32.HI R6, RZ, R10, R3 ;  /* 0x0000000aff061219 */ /* 0x010fe20000011603 */
[----:B------:R-:W-:-:S04]  /*19b0*/  VIADD R0, R189, 0x7f ;  /* 0x0000007fbd007836 */ /* 0x000fc80000000000 */
[----:B-1----:R-:W-:Y:S01]  /*19c0*/  IMAD.IADD R9, R7, 0x1, R6 ;  /* 0x0000000107097824 */ /* 0x002fe200078e0206 */
[----:B------:R-:W-:-:S03]  /*19d0*/  SHF.R.S32.HI R3, RZ, 0x1f, R0 ;  /* 0x0000001fff037819 */ /* 0x000fc60000011400 */
[----:B------:R-:W-:Y:S01]  /*19e0*/  IMAD.IADD R4, R9, 0x1, R4 ;  /* 0x0000000109047824 */ /* 0x000fe200078e0204 */
[----:B------:R-:W-:-:S04]  /*19f0*/  LEA.HI R3, R3, R0, RZ, 0x7 ;  /* 0x0000000003037211 */ /* 0x000fc800078f38ff */
[----:B------:R-:W-:Y:S01]  /*1a00*/  SHF.R.S32.HI R124, RZ, 0x7, R3 ;  /* 0x00000007ff7c7819 */ /* 0x000fe20000011403 */
[----:B------:R-:W-:Y:S06]  /*1a10*/  @!P2 BRA `(.L_x_1490) ;  /* 0x000000000048a947 */ /* 0x000fec0003800000 */
[C---:B------:R-:W-:Y:S01]  /*1a20*/  ISETP.GT.AND P0, PT, R9.reuse, RZ, PT ;  /* 0x000000ff0900720c */ /* 0x040fe20003f04270 */
[----:B------:R-:W-:Y:S01]  /*1a30*/  BSSY B0, `(.L_x_1491) ;  /* 0x000000e000007945 */ /* 0x000fe20003800000 */
[----:B------:R-:W-:-:S11]  /*1a40*/  IADD3 R0, R9, -0x1, RZ ;  /* 0xffffffff09007810 */ /* 0x000fd60007ffe0ff */
        /* <DEDUP_REMOVED lines=8> */
.L_x_1492:
[----:B------:R-:W-:-:S13]  /*1ad0*/  ISETP.NE.AND P0, PT, R5, 0x1, PT ;  /* 0x000000010500780c */ /* 0x000fda0003f05270 */
[----:B------:R-:W0:Y:S02]  /*1ae0*/  @P0 LDC.64 R6, c[0x0][0x9e8] ;  /* 0x00027a00ff060b82 */ /* 0x000e240000000a00 */
[----:B0-----:R-:W-:-:S05]  /*1af0*/  @P0 IMAD.HI.U32 R6, R0, R6, RZ ;  /* 0x0000000600060227 */ /* 0x001fca00078e00ff */
[----:B------:R-:W-:-:S07]  /*1b00*/  @P0 SHF.R.U32.HI R0, RZ, R7, R6 ;  /* 0x00000007ff000219 */ /* 0x000fce0000011606 */
.L_x_1493:
[----:B------:R-:W-:Y:S05]  /*1b10*/  BSYNC B0 ;  /* 0x0000000000007941 */ /* 0x000fea0003800000 */
.L_x_1491:
[----:B------:R-:W-:-:S05]  /*1b20*/  IMAD R3, R0, R5, R5 ;  /* 0x0000000500037224 */ /* 0x000fca00078e0205 */
[----:B------:R-:W-:-:S07]  /*1b30*/  VIMNMX R4, R4, R3, PT ;  /* 0x0000000304047248 */ /* 0x000fce0003fe0100 */
.L_x_1490:
[----:B------:R-:W0:Y:S01]  /*1b40*/  @P1 LDC R7, c[0x0][0x44c] ;  /* 0x00011300ff071b82 */ /* 0x000e220000000800 */
[----:B------:R-:W-:Y:S01]  /*1b50*/  VIADD R4, R4, 0x7f ;  /* 0x0000007f04047836 */ /* 0x000fe20000000000 */
[----:B------:R-:W-:Y:S01]  /*1b60*/  ULDC UR4, c[0x0][0x9dc] ;  /* 0x0002770000047ab9 */ /* 0x000fe20000000800 */
[----:B------:R-:W-:Y:S02]  /*1b70*/  IMAD.MOV.U32 R0, RZ, RZ, R192 ;  /* 0x000000ffff007224 */ /* 0x000fe400078e00c0 */
[----:B------:R-:W-:Y:S01]  /*1b80*/  IMAD.IADD R125, R189, 0x1, -R187 ;  /* 0x00000001bd7d7824 */ /* 0x000fe200078e0abb */
[----:B------:R-:W-:Y:S02]  /*1b90*/  SHF.R.S32.HI R3, RZ, 0x1f, R4 ;  /* 0x0000001fff037819 */ /* 0x000fe40000011404 */
[----:B------:R-:W1:Y:S02]  /*1ba0*/  @P1 LDC R9, c[0x0][0x450] ;  /* 0x00011400ff091b82 */ /* 0x000e640000000800 */
[----:B------:R-:W-:-:S04]  /*1bb0*/  LEA.HI R3, R3, R4, RZ, 0x7 ;  /* 0x0000000403037211 */ /* 0x000fc800078f38ff */
[----:B------:R-:W-:-:S04]  /*1bc0*/  SHF.R.S32.HI R3, RZ, 0x7, R3 ;  /* 0x00000007ff037819 */ /* 0x000fc80000011403 */
[----:B------:R-:W-:Y:S01]  /*1bd0*/  VIMNMX R8, R124, R3, PT ;  /* 0x000000037c087248 */ /* 0x000fe20003fe0100 */
[----:B0-----:R-:W-:-:S05]  /*1be0*/  @P1 IMAD.HI.U32 R6, R192, R7, RZ ;  /* 0x00000007c0061227 */ /* 0x001fca00078e00ff */
[----:B-1----:R-:W-:-:S05]  /*1bf0*/  @P1 SHF.R.U32.HI R0, RZ, R9, R6 ;  /* 0x00000009ff001219 */ /* 0x002fca0000011606 */
[----:B------:R-:W-:-:S04]  /*1c00*/  IMAD.IADD R0, R125, 0x1, R0 ;  /* 0x000000017d007824 */ /* 0x000fc800078e0200 */
[----:B------:R-:W-:Y:S01]  /*1c10*/  VIADD R3, R0, -UR4 ;  /* 0x8000000400037c36 */ /* 0x000fe20008000000 */
[----:B------:R-:W-:Y:S06]  /*1c20*/  @!P2 BRA `(.L_x_1494) ;  /* 0x000000000044a947 */ /* 0x000fec0003800000 */
[----:B------:R-:W-:Y:S01]  /*1c30*/  ISETP.GT.AND P0, PT, R0, -0x1, PT ;  /* 0xffffffff0000780c */ /* 0x000fe20003f04270 */
[----:B------:R-:W-:-:S12]  /*1c40*/  BSSY B0, `(.L_x_1495) ;  /* 0x000000d000007945 */ /* 0x000fd80003800000 */
        /* <DEDUP_REMOVED lines=8> */
.L_x_1496:
[----:B------:R-:W-:-:S13]  /*1cd0*/  ISETP.NE.AND P0, PT, R5, 0x1, PT ;  /* 0x000000010500780c */ /* 0x000fda0003f05270 */
[----:B------:R-:W0:Y:S02]  /*1ce0*/  @P0 LDC.64 R6, c[0x0][0x9e8] ;  /* 0x00027a00ff060b82 */ /* 0x000e240000000a00 */
[----:B0-----:R-:W-:-:S05]  /*1cf0*/  @P0 IMAD.HI.U32 R4, R0, R6, RZ ;  /* 0x0000000600040227 */ /* 0x001fca00078e00ff */
[----:B------:R-:W-:-:S07]  /*1d00*/  @P0 SHF.R.U32.HI R0, RZ, R7, R4 ;  /* 0x00000007ff000219 */ /* 0x000fce0000011604 */
.L_x_1497:
[----:B------:R-:W-:Y:S05]  /*1d10*/  BSYNC B0 ;  /* 0x0000000000007941 */ /* 0x000fea0003800000 */
.L_x_1495:
[----:B------:R-:W-:-:S05]  /*1d20*/  IMAD R0, R0, R5, RZ ;  /* 0x0000000500007224 */ /* 0x000fca00078e02ff */
[----:B------:R-:W-:-:S07]  /*1d30*/  VIMNMX R3, R3, R0, !PT ;  /* 0x0000000003037248 */ /* 0x000fce0007fe0100 */
.L_x_1494:
[----:B------:R-:W-:Y:S01]  /*1d40*/  SHF.R.S32.HI R0, RZ, 0x1f, R3 ;  /* 0x0000001fff007819 */ /* 0x000fe20000011403 */
[----:B------:R-:W-:Y:S01]  /*1d50*/  BSSY B0, `(.L_x_1498) ;  /* 0x0000028000007945 */ /* 0x000fe20003800000 */
[----:B------:R-:W-:Y:S02]  /*1d60*/  LOP3.LUT R215, R208, 0xff, RZ, 0xc0, !PT ;  /* 0x000000ffd0d77812 */ /* 0x000fe400078ec0ff */
[----:B------:R-:W-:Y:S02]  /*1d70*/  LEA.HI R0, R0, R3, RZ, 0x7 ;  /* 0x0000000300007211 */ /* 0x000fe400078f38ff */
[----:B------:R-:W-:Y:S02]  /*1d80*/  SHF.R.U32.HI R208, RZ, 0x10, R208 ;  /* 0x00000010ffd07819 */ /* 0x000fe400000116d0 */
[----:B------:R-:W-:-:S04]  /*1d90*/  SHF.R.S32.HI R0, RZ, 0x7, R0 ;  /* 0x00000007ff007819 */ /* 0x000fc80000011400 */
[----:B------:R-:W-:Y:S01]  /*1da0*/  VIMNMX R9, RZ, R0, !PT ;  /* 0x00000000ff097248 */ /* 0x000fe20007fe0100 */
[----:B------:R-:W-:-:S03]  /*1db0*/  IMAD.MOV.U32 R0, RZ, RZ, RZ ;  /* 0x000000ffff007224 */ /* 0x000fc600078e00ff */
[----:B------:R-:W-:-:S13]  /*1dc0*/  ISETP.GT.AND P0, PT, R8, R9, PT ;  /* 0x000000090800720c */ /* 0x000fda0003f04270 */
[----:B------:R-:W-:Y:S05]  /*1dd0*/  @!P0 BRA `(.L_x_1499) ;  /* 0x00000000007c8947 */ /* 0x000fea0003800000 */
[----:B------:R-:W-:Y:S01]  /*1de0*/  ISETP.NE.AND P0, PT, R208, RZ, PT ;  /* 0x000000ffd000720c */ /* 0x000fe20003f05270 */
[----:B------:R-:W-:-:S03]  /*1df0*/  ULDC UR4, c[0x0][0x9f0] ;  /* 0x00027c0000047ab9 */ /* 0x000fc60000000800 */
[----:B------:R-:W-:-:S04]  /*1e00*/  SEL R11, R208, UR4, P0 ;  /* 0x00000004d00b7c07 */ /* 0x000fc80008000000 */
[-C--:B------:R-:W-:Y:S02]  /*1e10*/  IABS R6, R11.reuse ;  /* 0x0000000b00067213 */ /* 0x080fe40000000000 */
[----:B------:R-:W-:Y:S02]  /*1e20*/  IADD3 R0, R11, -0x1, R8 ;  /* 0xffffffff0b007810 */ /* 0x000fe40007ffe008 */
[----:B------:R-:W0:Y:S01]  /*1e30*/  I2F.RP R3, R6 ;  /* 0x0000000600037306 */ /* 0x000e220000209400 */
[----:B------:R-:W-:Y:S02]  /*1e40*/  IABS R12, R11 ;  /* 0x0000000b000c7213 */ /* 0x000fe40000000000 */
[----:B------:R-:W-:-:S05]  /*1e50*/  IMAD.IADD R0, R0, 0x1, -R9 ;  /* 0x0000000100007824 */ /* 0x000fca00078e0a09 */
        /* <DEDUP_REMOVED lines=20> */
[----:B------:R-:W-:-:S04]  /*1fa0*/  IMAD.MOV.U32 R0, RZ, RZ, R5 ;  /* 0x000000ffff007224 */ /* 0x000fc800078e0005 */
[----:B------:R-:W-:Y:S01]  /*1fb0*/  @!P2 IMAD.MOV R0, RZ, RZ, -R0 ;  /* 0x000000ffff00a224 */ /* 0x000fe200078e0a00 */
[----:B------:R-:W-:-:S07]  /*1fc0*/  @!P1 LOP3.LUT R0, RZ, R11, RZ, 0x33, !PT ;  /* 0x0000000bff009212 */ /* 0x000fce00078e33ff */
.L_x_1499:
[----:B------:R-:W-:Y:S05]  /*1fd0*/  BSYNC B0 ;  /* 0x0000000000007941 */ /* 0x000fea0003800000 */
.L_x_1498:
[----:B------:R-:W-:-:S05]  /*1fe0*/  IMAD R3, R215, R0, R9 ;  /* 0x00000000d7037224 */ /* 0x000fca00078e0209 */
[C---:B------:R-:W-:Y:S01]  /*1ff0*/  VIADDMNMX R0, R3.reuse, R0, R8, PT ;  /* 0x0000000003007246 */ /* 0x040fe20003800108 */
[----:B------:R-:W-:-:S04]  /*2000*/  IMAD R3, R3, 0x80, -R13 ;  /* 0x0000008003037824 */ /* 0x000fc800078e0a0d */
[----:B------:R-:W-:Y:S01]  /*2010*/  IMAD R5, R0, 0x80, -R13 ;  /* 0x0000008000057824 */ /* 0x000fe200078e0a0d */
[----:B------:R-:W-:-:S04]  /*2020*/  VIMNMX R3, RZ, R3, !PT ;  /* 0x00000003ff037248 */ /* 0x000fc80007fe0100 */
[----:B------:R-:W-:Y:S02]  /*2030*/  VIMNMX R0, R5, R24, PT ;  /* 0x0000001805007248 */ /* 0x000fe40003fe0100 */
[----:B------:R-:W-:Y:S02]  /*2040*/  SHF.R.U32.HI R25, RZ, 0x7, R3 ;  /* 0x00000007ff197819 */ /* 0x000fe40000011603 */
[----:B------:R-:W-:-:S03]  /*2050*/  ISETP.GT.AND P0, PT, R0, R3, PT ;  /* 0x000000030000720c */ /* 0x000fc60003f04270 */
[----:B------:R-:W-:-:S10]  /*2060*/  IMAD.MOV.U32 R26, RZ, RZ, R25 ;  /* 0x000000ffff1a7224 */ /* 0x000fd400078e0019 */
[----:B------:R-:W-:-:S05]  /*2070*/  @P0 VIADD R0, R0, 0x7f ;  /* 0x0000007f00000836 */ /* 0x000fca0000000000 */
[----:B------:R-:W-:-:S04]  /*2080*/  @P0 SHF.R.S32.HI R3, RZ, 0x1f, R0 ;  /* 0x0000001fff030819 */ /* 0x000fc80000011400 */
[----:B------:R-:W-:-:S04]  /*2090*/  @P0 LEA.HI R3, R3, R0, RZ, 0x7 ;  /* 0x0000000003030211 */ /* 0x000fc800078f38ff */
[----:B------:R-:W-:Y:S02]  /*20a0*/  @P0 SHF.R.S32.HI R26, RZ, 0x7, R3 ;  /* 0x00000007ff1a0819 */ /* 0x000fe40000011403 */
[----:B------:R-:W-:Y:S02]  /*20b0*/  PLOP3.LUT P0, PT, PT, PT, PT, 0x80, 0x0 ;  /* 0x000000000000781c */ /* 0x000fe40003f0f070 */
[----:B------:R-:W-:-:S13]  /*20c0*/  ISETP.GT.AND P1, PT, R26, R25, PT ;  /* 0x000000191a00720c */ /* 0x000fda0003f24270 */
[----:B------:R-:W-:Y:S05]  /*20d0*/  @!P1 BRA `(.L_x_1500) ;  /* 0x0000006c00709947 */ /* 0x000fea0003800000 */
        /* <DEDUP_REMOVED lines=19> */
[----:B-1---5:R-:W-:Y:S05]  /*2210*/  CALL.ABS.NOINC R14 ;  /* 0x000000000e007343 */ /* 0x022fea0003c00000 */
.L_x_1502:
[----:B------:R-:W-:Y:S05]  /*2220*/  BSYNC B6 ;  /* 0x0000000000067941 */ /* 0x000fea0003800000 */
.L_x_1501:
        /* <DEDUP_REMOVED lines=11> */
[----:B------:R-:W-:Y:S01]  /*22e0*/  IMAD.U32 R10, RZ, RZ, UR6 ;  /* 0x00000006ff0a7e24 */ /* 0x000fe2000f8e00ff */
[----:B------:R-:W-:Y:S01]  /*22f0*/  MOV R6, UR4 ;  /* 0x0000000400067c02 */ /* 0x000fe20008000f00 */
[----:B------:R-:W-:Y:S02]  /*2300*/  IMAD.U32 R7, RZ, RZ, UR5 ;  /* 0x00000005ff077e24 */ /* 0x000fe4000f8e00ff */
[----:B------:R-:W-:-:S02]  /*2310*/  IMAD.U32 R11, RZ, RZ, UR7 ;  /* 0x00000007ff0b7e24 */ /* 0x000fc4000f8e00ff */
[----:B------:R-:W-:Y:S02]  /*2320*/  IMAD.MOV.U32 R8, RZ, RZ, 0x70 ;  /* 0x00000070ff087424 */ /* 0x000fe400078e00ff */
[----:B------:R-:W-:Y:S02]  /*2330*/  IMAD.MOV.U32 R12, RZ, RZ, 0x1 ;  /* 0x00000001ff0c7424 */ /* 0x000fe400078e00ff */
[----:B0-----:R-:W-:-:S07]  /*2340*/  IMAD.MOV.U32 R13, RZ, RZ, RZ ;  /* 0x000000ffff0d7224 */ /* 0x001fce00078e00ff */
[----:B------:R-:W-:-:S07]  /*2350*/  LEPC R20, `(.L_x_1504) ;  /* 0x000000001014794e */ /* 0x000fce0000000000 */
[----:B-1---5:R-:W-:Y:S05]  /*2360*/  CALL.ABS.NOINC R14 ;  /* 0x000000000e007343 */ /* 0x022fea0003c00000 */
.L_x_1504:
[----:B------:R-:W-:Y:S05]  /*2370*/  BSYNC B6 ;  /* 0x0000000000067941 */ /* 0x000fea0003800000 */
.L_x_1503:
[----:B------:R-:W-:Y:S01]  /*2380*/  ULDC.64 UR4, c[0x0][0x9f8] ;  /* 0x00027e0000047ab9 */ /* 0x000fe20000000a00 */
[----:B------:R-:W2:Y:S01]  /*2390*/  LDL.LU R20, [R1+0x10] ;  /* 0x0000100001147983 */ /* 0x000ea20000300800 */
[----:B------:R-:W-:Y:S01]  /*23a0*/  ISETP.NE.U32.AND P0, PT, RZ, UR4, PT ;  /* 0x00000004ff007c0c */ /* 0x000fe2000bf05070 */
[----:B------:R-:W0:Y:S03]  /*23b0*/  LDC.64 R98, c[0x0][0x300] ;  /* 0x0000c000ff627b82 */ /* 0x000e260000000a00 */
[----:B------:R-:W-:Y:S01]  /*23c0*/  ISETP.NE.AND.EX P0, PT, RZ, UR5, PT, P0 ;  /* 0x00000005ff007c0c */ /* 0x000fe2000bf05300 */
[----:B------:R-:W1:Y:S01]  /*23d0*/  S2R R30, SR_TID.X ;  /* 0x00000000001e7919 */ /* 0x000e620000002100 */
[----:B------:R-:W-:Y:S01]  /*23e0*/  IMAD.IADD R28, R28, 0x1, R29 ;  /* 0x000000011c1c7824 */ /* 0x000fe200078e021d */
[----:B------:R-:W-:Y:S02]  /*23f0*/  ULDC.64 UR4, c[0x0][0xa08] ;  /* 0x0002820000047ab9 */ /* 0x000fe40000000a00 */
[----:B------:R-:W3:Y:S08]  /*2400*/  LDC R33, c[0x0][0x3f4] ;  /* 0x0000fd00ff217b82 */ /* 0x000ef00000000800 */
[----:B------:R-:W4:Y:S02]  /*2410*/  @P0 LDC.64 R4, c[0x0][0x9f8] ;  /* 0x00027e00ff040b82 */ /* 0x000f240000000a00 */
[----:B----4-:R-:W-:-:S05]  /*2420*/  @P0 IMAD.WIDE R4, R27, 0x4, R4 ;  /* 0x000000041b040825 */ /* 0x010fca00078e0204 */
[----:B------:R4:W2:Y:S01]  /*2430*/  @P0 LDG.E R27, desc[UR42][R4.64] ;  /* 0x0000002a041b0981 */ /* 0x0008a2000c1e1900 */
[----:B------:R-:W-:Y:S01]  /*2440*/  SHF.R.S32.HI R39, RZ, 0x1f, R28 ;  /* 0x0000001fff277819 */ /* 0x000fe2000001141c */
[-C--:B0-----:R-:W-:Y:S01]  /*2450*/  IMAD.WIDE.U32 R6, R28, R98.reuse, RZ ;  /* 0x000000621c067225 */ /* 0x081fe200078e00ff */
[----:B------:R-:W-:Y:S02]  /*2460*/  ISETP.NE.U32.AND P0, PT, RZ, UR4, PT ;  /* 0x00000004ff007c0c */ /* 0x000fe4000bf05070 */
[----:B-1----:R-:W-:Y:S01]  /*2470*/  SHF.R.U32.HI R30, RZ, 0x7, R30 ;  /* 0x00000007ff1e7819 */ /* 0x002fe2000001161e */
[-C--:B------:R-:W-:Y:S01]  /*2480*/  IMAD R0, R39, R98.reuse, RZ ;  /* 0x0000006227007224 */ /* 0x080fe200078e02ff */
[----:B------:R-:W-:Y:S01]  /*2490*/  ISETP.NE.AND.EX P0, PT, RZ, UR5, PT, P0 ;  /* 0x00000005ff007c0c */ /* 0x000fe2000bf05300 */
[----:B------:R-:W-:Y:S01]  /*24a0*/  ULDC.64 UR4, c[0x0][0x308] ;  /* 0x0000c20000047ab9 */ /* 0x000fe20000000a00 */
[----:B------:R-:W-:Y:S01]  /*24b0*/  ISETP.NE.AND P6, PT, R30, 0x1, PT ;  /* 0x000000011e00780c */ /* 0x000fe20003fc5270 */
[----:B------:R-:W-:Y:S01]  /*24c0*/  IMAD R3, R28, R99, R0 ;  /* 0x000000631c037224 */ /* 0x000fe200078e0200 */
[----:B---3--:R-:W-:Y:S01]  /*24d0*/  ISETP.GE.AND P1, PT, R16, R33, PT ;  /* 0x000000211000720c */ /* 0x008fe20003f26270 */
[----:B------:R-:W-:Y:S01]  /*24e0*/  IMAD.SHL.U32 R32, R23, 0x40, RZ ;  /* 0x0000004017207824 */ /* 0x000fe200078e00ff */
[----:B-----5:R-:W-:Y:S01]  /*24f0*/  SHF.R.S32.HI R29, RZ, 0x1f, R112 ;  /* 0x0000001fff1d7819 */ /* 0x020fe20000011470 */
[----:B------:R-:W-:Y:S01]  /*2500*/  IMAD.IADD R7, R7, 0x1, R3 ;  /* 0x0000000107077824 */ /* 0x000fe200078e0203 */
[----:B------:R-:W-:Y:S01]  /*2510*/  SHF.R.U32.HI R31, RZ, 0x3, R198 ;  /* 0x00000003ff1f7819 */ /* 0x000fe200000116c6 */
[----:B------:R-:W-:Y:S01]  /*2520*/  IMAD.SHL.U32 R88, R98, 0x20, RZ ;  /* 0x0000002062587824 */ /* 0x000fe200078e00ff */
[----:B------:R-:W-:Y:S01]  /*2530*/  SHF.R.U32.HI R21, RZ, 0x3, R197 ;  /* 0x00000003ff157819 */ /* 0x000fe200000116c5 */
[----:B----4-:R-:W-:Y:S01]  /*2540*/  IMAD.WIDE.U32 R4, R206, UR4, R6 ;  /* 0x00000004ce047c25 */ /* 0x010fe2000f8e0006 */
[----:B------:R-:W-:Y:S01]  /*2550*/  SHF.L.U64.HI R89, R98, 0x5, R99 ;  /* 0x0000000562597819 */ /* 0x000fe20000010263 */
[----:B------:R-:W0:Y:S01]  /*2560*/  LDC.64 R6, c[0x0][0x3f8] ;  /* 0x0000fe00ff067b82 */ /* 0x000e220000000a00 */
[----:B------:R-:W-:Y:S01]  /*2570*/  SHF.R.S32.HI R116, RZ, 0x1f, R212 ;  /* 0x0000001fff747819 */ /* 0x000fe200000114d4 */
[----:B------:R-:W-:Y:S01]  /*2580*/  IMAD R5, R206, UR5, R5 ;  /* 0x00000005ce057c24 */ /* 0x000fe2000f8e0205 */
[----:B------:R-:W-:Y:S01]  /*2590*/  ULDC.64 UR4, c[0x0][0x310] ;  /* 0x0000c40000047ab9 */ /* 0x000fe20000000a00 */
[----:B------:R-:W-:Y:S01]  /*25a0*/  IMAD.WIDE.U32 R126, R23, R98, R88 ;  /* 0x00000062177e7225 */ /* 0x000fe200078e0058 */
[----:B------:R-:W-:-:S02]  /*25b0*/  SHF.R.S32.HI R115, RZ, 0x1f, R211 ;  /* 0x0000001fff737819 */ /* 0x000fc400000114d3 */
[----:B------:R-:W-:Y:S01]  /*25c0*/  SHF.R.S32.HI R114, RZ, 0x1f, R210 ;  /* 0x0000001fff727819 */ /* 0x000fe200000114d2 */
[----:B------:R-:W-:-:S04]  /*25d0*/  IMAD.WIDE.U32 R40, R23, R98, R16 ;  /* 0x0000006217287225 */ /* 0x000fc800078e0010 */
[----:B------:R-:W-:Y:S02]  /*25e0*/  VIADD R122, R30, 0x8 ;  /* 0x000000081e7a7836 */ /* 0x000fe40000000000 */
[----:B------:R-:W-:Y:S02]  /*25f0*/  IMAD.SHL.U32 R110, R33, 0x2, RZ ;  /* 0x00000002216e7824 */ /* 0x000fe400078e00ff */
[----:B------:R-:W-:Y:S02]  /*2600*/  IMAD.SHL.U32 R123, R98, 0x80, RZ ;  /* 0x00000080627b7824 */ /* 0x000fe400078e00ff */
[CC--:B0-----:R-:W-:Y:S01]  /*2610*/  IMAD.WIDE.U32 R92, R23.reuse, R6.reuse, R18 ;  /* 0x00000006175c7225 */ /* 0x0c1fe200078e0012 */
[C-C-:B------:R-:W-:Y:S02]  /*2620*/  SHF.L.U64.HI R15, R6.reuse, 0x6, R7.reuse ;  /* 0x00000006060f7819 */ /* 0x140fe40000010207 */
[----:B------:R-:W-:Y:S01]  /*2630*/  SHF.L.U64.HI R14, R6, 0x7, R7 ;  /* 0x00000007060e7819 */ /* 0x000fe20000010207 */
[----:B------:R-:W-:-:S04]  /*2640*/  IMAD.WIDE.U32 R90, R23, R6, R16 ;  /* 0x00000006175a7225 */ /* 0x000fc800078e0010 */
[----:B------:R-:W-:Y:S02]  /*2650*/  IMAD R12, R29, R6, RZ ;  /* 0x000000061d0c7224 */ /* 0x000fe400078e02ff */
[----:B------:R-:W-:Y:S02]  /*2660*/  IMAD.SHL.U32 R13, R6, 0x20, RZ ;  /* 0x00000020060d7824 */ /* 0x000fe400078e00ff */
[----:B------:R-:W-:Y:S02]  /*2670*/  IMAD R35, R112, R7, R12 ;  /* 0x0000000770237224 */ /* 0x000fe400078e020c */
[----:B------:R-:W-:Y:S01]  /*2680*/  IMAD.SHL.U32 R12, R6, 0x40, RZ ;  /* 0x00000040060c7824 */ /* 0x000fe200078e00ff */
[----:B--2---:R-:W-:-:S04]  /*2690*/  LOP3.LUT R20, R20, 0xfffffffe, RZ, 0xc0, !PT ;  /* 0xfffffffe14147812 */ /* 0x004fc800078ec0ff */
[----:B------:R-:W-:-:S05]  /*26a0*/  @P1 LOP3.LUT R20, R20, 0x1, RZ, 0xfc, !PT ;  /* 0x0000000114141812 */ /* 0x000fca00078efcff */
[----:B------:R0:W-:Y:S02]  /*26b0*/  STL [R1+0x10], R20 ;  /* 0x0000101401007387 */ /* 0x0001e40000100800 */
[----:B0-----:R-:W-:Y:S02]  /*26c0*/  SHF.R.U32.HI R20, RZ, 0x3, R196 ;  /* 0x00000003ff147819 */ /* 0x001fe400000116c4 */
[----:B------:R-:W-:Y:S02]  /*26d0*/  SHF.R.S32.HI R0, RZ, 0x1f, R27 ;  /* 0x0000001fff007819 */ /* 0x000fe4000001141b */
[----:B------:R-:W-:Y:S02]  /*26e0*/  SEL R27, R27, RZ, !P0 ;  /* 0x000000ff1b1b7207 */ /* 0x000fe40004000000 */
[----:B------:R-:W-:Y:S02]  /*26f0*/  SEL R3, R0, RZ, !P0 ;  /* 0x000000ff00037207 */ /* 0x000fe40004000000 */
[----:B------:R-:W-:Y:S01]  /*2700*/  IADD3 R42, P0, R23, R28, RZ ;  /* 0x0000001c172a7210 */ /* 0x000fe20007f1e0ff */
[----:B------:R-:W-:Y:S01]  /*2710*/  IMAD.WIDE.U32 R96, R27, UR4, R4 ;  /* 0x000000041b607c25 */ /* 0x000fe2000f8e0004 */
[----:B------:R-:W-:Y:S01]  /*2720*/  SHF.L.U64.HI R28, R98, 0x6, R99 ;  /* 0x00000006621c7819 */ /* 0x000fe20000010263 */
[----:B------:R-:W0:Y:S02]  /*2730*/  LDC.64 R4, c[0x0][0x408] ;  /* 0x00010200ff047b82 */ /* 0x000e240000000a00 */
[----:B------:R-:W-:-:S02]  /*2740*/  IMAD R0, R3, UR4, RZ ;  /* 0x0000000403007c24 */ /* 0x000fc4000f8e02ff */
[----:B------:R-:W-:Y:S01]  /*2750*/  IMAD.X R43, R216, 0x1, R39, P0 ;  /* 0x00000001d82b7824 */ /* 0x000fe200000e0627 */
[----:B------:R-:W-:Y:S01]  /*2760*/  IADD3 R39, P3, R96, 0x40, RZ ;  /* 0x0000004060277810 */ /* 0x000fe20007f7e0ff */
[----:B------:R-:W-:Y:S01]  /*2770*/  IMAD R37, R27, UR5, R0 ;  /* 0x000000051b257c24 */ /* 0x000fe2000f8e0200 */
[----:B------:R-:W-:Y:S05]  /*2780*/  @!P6 WARPSYNC.ALL ;  /* 0x000000000000e948 */ /* 0x000fea0003800000 */
[----:B------:R-:W-:Y:S01]  /*2790*/  ULDC.64 UR4, c[0x0][0x330] ;  /* 0x0000cc0000047ab9 */ /* 0x000fe20000000a00 */
[----:B------:R-:W-:Y:S01]  /*27a0*/  IMAD.IADD R36, R97, 0x1, R37 ;  /* 0x0000000161247824 */ /* 0x000fe200078e0225 */
[----:B------:R-:W-:Y:S01]  /*27b0*/  @!P6 BAR.SYNC.DEFER_BLOCKING 0x9, 0x100 ;  /* 0x024400000000eb1d */ /* 0x000fe20000010000 */
[----:B------:R-:W-:Y:S01]  /*27c0*/  IMAD.WIDE.U32 R8, R206, UR4, R16 ;  /* 0x00000004ce087c25 */ /* 0x000fe2000f8e0010 */
[----:B------:R-:W-:-:S03]  /*27d0*/  IADD3 R37, P0, R96, R40, RZ ;  /* 0x0000002860257210 */ /* 0x000fc60007f1e0ff */
[----:B------:R-:W-:Y:S01]  /*27e0*/  IMAD R9, R206, UR5, R9 ;  /* 0x00000005ce097c24 */ /* 0x000fe2000f8e0209 */
[----:B------:R-:W-:Y:S01]  /*27f0*/  ULDC.64 UR4, c[0x0][0x338] ;  /* 0x0000ce0000047ab9 */ /* 0x000fe20000000a00 */
[----:B------:R-:W-:Y:S02]  /*2800*/  IMAD.X R104, RZ, RZ, R36, P3 ;  /* 0x000000ffff687224 */ /* 0x000fe400018e0624 */
[----:B------:R-:W-:Y:S01]  /*2810*/  IMAD R0, R3, UR4, RZ ;  /* 0x0000000403007c24 */ /* 0x000fe2000f8e02ff */
[----:B------:R-:W-:Y:S01]  /*2820*/  SEL R3, R33, RZ, P1 ;  /* 0x000000ff21037207 */ /* 0x000fe20000800000 */
[C---:B------:R-:W-:Y:S01]  /*2830*/  IMAD.WIDE.U32 R94, R27.reuse, UR4, R8 ;  /* 0x000000041b5e7c25 */ /* 0x040fe2000f8e0008 */
[----:B------:R-:W-:Y:S02]  /*2840*/  ULDC UR4, c[0x0][0x2f4] ;  /* 0x0000bd0000047ab9 */ /* 0x000fe40000000800 */
[----:B------:R-:W-:Y:S01]  /*2850*/  ISETP.GE.AND P2, PT, R16, UR4, PT ;  /* 0x0000000410007c0c */ /* 0x000fe2000bf46270 */
[----:B------:R-:W-:-:S02]  /*2860*/  IMAD R47, R27, UR5, R0 ;  /* 0x000000051b2f7c24 */ /* 0x000fc4000f8e0200 */
[----:B------:R-:W-:Y:S02]  /*2870*/  IMAD R0, R216, R6, RZ ;  /* 0x00000006d8007224 */ /* 0x000fe400078e02ff */
[----:B------:R-:W-:Y:S02]  /*2880*/  IMAD.IADD R3, R16, 0x1, R3 ;  /* 0x0000000110037824 */ /* 0x000fe400078e0203 */
[C---:B------:R-:W-:Y:S02]  /*2890*/  IMAD R9, R23.reuse, R7, R0 ;  /* 0x0000000717097224 */ /* 0x040fe400078e0200 */
[-C--:B0-----:R-:W-:Y:S02]  /*28a0*/  IMAD R0, R216, R4.reuse, RZ ;  /* 0x00000004d8007224 */ /* 0x081fe400078e02ff */
[----:B------:R-:W-:-:S04]  /*28b0*/  IMAD.WIDE.U32 R86, R23, R4, R18 ;  /* 0x0000000417567225 */ /* 0x000fc800078e0012 */
[C---:B------:R-:W-:Y:S01]  /*28c0*/  IMAD R11, R23.reuse, R5, R0 ;  /* 0x00000005170b7224 */ /* 0x040fe200078e0200 */
[----:B------:R-:W-:Y:S01]  /*28d0*/  SHF.R.S32.HI R0, RZ, 0x1f, R3 ;  /* 0x0000001fff007819 */ /* 0x000fe20000011403 */
[----:B------:R-:W-:-:S03]  /*28e0*/  IMAD.WIDE.U32 R84, R23, R4, R16 ;  /* 0x0000000417547225 */ /* 0x000fc600078e0010 */
[CC--:B------:R-:W-:Y:S01]  /*28f0*/  LEA.HI R45, R0.reuse, R3.reuse, RZ, 0x3 ;  /* 0x00000003002d7211 */ /* 0x0c0fe200078f18ff */
[----:B------:R-:W-:Y:S01]  /*2900*/  IMAD.IADD R93, R93, 0x1, R9 ;  /* 0x000000015d5d7824 */ /* 0x000fe200078e0209 */
[----:B------:R-:W-:Y:S01]  /*2910*/  LEA.HI R8, R0, R3, RZ, 0x6 ;  /* 0x0000000300087211 */ /* 0x000fe200078f30ff */
[----:B------:R-:W-:Y:S01]  /*2920*/  IMAD.IADD R91, R9, 0x1, R91 ;  /* 0x00000001095b7824 */ /* 0x000fe200078e025b */
[----:B------:R-:W-:Y:S01]  /*2930*/  LOP3.LUT R0, R45, 0x38, RZ, 0xc0, !PT ;  /* 0x000000382d007812 */ /* 0x000fe200078ec0ff */
[----:B------:R-:W-:Y:S01]  /*2940*/  IMAD.IADD R87, R87, 0x1, R11 ;  /* 0x0000000157577824 */ /* 0x000fe200078e020b */
[----:B------:R-:W-:Y:S01]  /*2950*/  LOP3.LUT R9, R198, 0x38, R45, 0xf8, !PT ;  /* 0x00000038c6097812 */ /* 0x000fe200078ef82d */
[----:B------:R-:W-:Y:S01]  /*2960*/  IMAD.IADD R85, R11, 0x1, R85 ;  /* 0x000000010b557824 */ /* 0x000fe200078e0255 */
[--C-:B------:R-:W-:Y:S01]  /*2970*/  LOP3.LUT R10, R197, 0x38, R45.reuse, 0xf8, !PT ;  /* 0x00000038c50a7812 */ /* 0x100fe200078ef82d */
[----:B------:R-:W-:Y:S01]  /*2980*/  IMAD.SHL.U32 R8, R8, 0x80, RZ ;  /* 0x0000008008087824 */ /* 0x000fe200078e00ff */
[----:B------:R-:W-:Y:S01]  /*2990*/  LOP3.LUT R11, R196, 0x38, R45, 0xf8, !PT ;  /* 0x00000038c40b7812 */ /* 0x000fe200078ef82d */
[----:B------:R-:W-:Y:S01]  /*29a0*/  IMAD R29, R29, R4, RZ ;  /* 0x000000041d1d7224 */ /* 0x000fe200078e02ff */
[----:B------:R-:W-:Y:S01]  /*29b0*/  LOP3.LUT R3, R0, 0x1c0, R32, 0xf8, !PT ;  /* 0x000001c000037812 */ /* 0x000fe200078ef820 */
[----:B------:R-:W-:Y:S01]  /*29c0*/  IMAD R0, R216, R98, RZ ;  /* 0x00000062d8007224 */ /* 0x000fe200078e02ff */
[----:B------:R-:W-:Y:S01]  /*29d0*/  LOP3.LUT R8, R8, 0xffffe000, RZ, 0xc0, !PT ;  /* 0xffffe00008087812 */ /* 0x000fe200078ec0ff */
[----:B------:R-:W-:Y:S01]  /*29e0*/  IMAD.WIDE.U32 R92, R112, R6, R92 ;  /* 0x00000006705c7225 */ /* 0x000fe200078e005c */
[----:B------:R-:W-:-:S02]  /*29f0*/  LOP3.LUT R9, R9, R31, RZ, 0x3c, !PT ;  /* 0x0000001f09097212 */ /* 0x000fc400078e3cff */
[----:B------:R-:W-:Y:S01]  /*2a00*/  LOP3.LUT R27, R10, R21, RZ, 0x3c, !PT ;  /* 0x000000150a1b7212 */ /* 0x000fe200078e3cff */
[----:B------:R-:W-:Y:S01]  /*2a10*/  IMAD R31, R23, R99, R0 ;  /* 0x00000063171f7224 */ /* 0x000fe200078e0200 */
[----:B------:R-:W-:Y:S01]  /*2a20*/  LOP3.LUT R11, R11, R20, RZ, 0x3c, !PT ;  /* 0x000000140b0b7212 */ /* 0x000fe200078e3cff */
[C---:B------:R-:W-:Y:S01]  /*2a30*/  IMAD.WIDE.U32 R90, R112.reuse, R6, R90 ;  /* 0x00000006705a7225 */ /* 0x040fe200078e005a */
[----:B------:R-:W-:Y:S02]  /*2a40*/  LOP3.LUT R3, R3, R202, RZ, 0x3c, !PT ;  /* 0x000000ca03037212 */ /* 0x000fe400078e3cff */
[-C--:B------:R-:W-:Y:S01]  /*2a50*/  IADD3 R108, R9, R8.reuse, R201 ;  /* 0x00000008096c7210 */ /* 0x080fe20007ffe0c9 */
[C---:B------:R-:W-:Y:S01]  /*2a60*/  IMAD R101, R112.reuse, R5, R29 ;  /* 0x0000000570657224 */ /* 0x040fe200078e021d */
[----:B------:R-:W-:Y:S01]  /*2a70*/  IADD3 R27, R27, R8, R200 ;  /* 0x000000081b1b7210 */ /* 0x000fe20007ffe0c8 */
[----:B------:R-:W-:Y:S01]  /*2a80*/  IMAD.WIDE.U32 R86, R112, R4, R86 ;  /* 0x0000000470567225 */ /* 0x000fe200078e0056 */
[----:B------:R-:W-:-:S02]  /*2a90*/  IADD3 R21, R11, R8, R199 ;  /* 0x000000080b157210 */ /* 0x000fc40007ffe0c7 */
[----:B------:R-:W-:Y:S01]  /*2aa0*/  IADD3 R109, R3, R8, R203 ;  /* 0x00000008036d7210 */ /* 0x000fe20007ffe0cb */
[C---:B------:R-:W-:Y:S01]  /*2ab0*/  IMAD.SHL.U32 R11, R6.reuse, 0x80, RZ ;  /* 0x00000080060b7824 */ /* 0x040fe200078e00ff */
[----:B------:R-:W-:Y:S01]  /*2ac0*/  SHF.L.U64.HI R20, R6, 0x5, R7 ;  /* 0x0000000506147819 */ /* 0x000fe20000010207 */
[C---:B------:R-:W-:Y:S01]  /*2ad0*/  IMAD.SHL.U32 R7, R4.reuse, 0x20, RZ ;  /* 0x0000002004077824 */ /* 0x040fe200078e00ff */
[C-C-:B------:R-:W-:Y:S01]  /*2ae0*/  SHF.L.U64.HI R10, R4.reuse, 0x5, R5.reuse ;  /* 0x00000005040a7819 */ /* 0x140fe20000010205 */
[C---:B------:R-:W-:Y:S01]  /*2af0*/  IMAD.SHL.U32 R6, R4.reuse, 0x40, RZ ;  /* 0x0000004004067824 */ /* 0x040fe200078e00ff */
[----:B------:R-:W-:Y:S01]  /*2b00*/  SHF.L.U64.HI R9, R4, 0x6, R5 ;  /* 0x0000000604097819 */ /* 0x000fe20000010205 */
[----:B------:R-:W-:Y:S01]  /*2b10*/  IMAD.WIDE.U32 R84, R112, R4, R84 ;  /* 0x0000000470547225 */ /* 0x000fe200078e0054 */
[----:B------:R-:W-:Y:S02]  /*2b20*/  SHF.L.U64.HI R8, R4, 0x7, R5 ;  /* 0x0000000704087819 */ /* 0x000fe40000010205 */
[----:B------:R-:W-:Y:S01]  /*2b30*/  IADD3 R3, P1, R88, R126, RZ ;  /* 0x0000007e58037210 */ /* 0x000fe20007f3e0ff */
[----:B------:R-:W-:Y:S01]  /*2b40*/  IMAD.SHL.U32 R5, R4, 0x80, RZ ;  /* 0x0000008004057824 */ /* 0x000fe200078e00ff */
[----:B------:R-:W-:Y:S01]  /*2b50*/  SHF.L.U64.HI R0, R98, 0x7, R99 ;  /* 0x0000000762007819 */ /* 0x000fe20000010263 */
[----:B------:R-:W-:Y:S01]  /*2b60*/  IMAD.IADD R4, R31, 0x1, R127 ;  /* 0x000000011f047824 */ /* 0x000fe200078e027f */
[----:B------:R-:W-:Y:S01]  /*2b70*/  LOP3.LUT R38, R45, 0xfffffff8, RZ, 0xc0, !PT ;  /* 0xfffffff82d267812 */ /* 0x000fe200078ec0ff */
[----:B------:R-:W-:Y:S01]  /*2b80*/  IMAD.IADD R31, R41, 0x1, R31 ;  /* 0x00000001291f7824 */ /* 0x000fe200078e021f */
[----:B------:R-:W-:Y:S01]  /*2b90*/  SHF.R.S32.HI R102, RZ, 0x3, R45 ;  /* 0x00000003ff667819 */ /* 0x000fe2000001142d */
[----:B------:R-:W-:Y:S01]  /*2ba0*/  IMAD.X R29, R4, 0x1, R89, P1 ;  /* 0x00000001041d7824 */ /* 0x000fe200008e0659 */
[----:B------:R-:W-:Y:S01]  /*2bb0*/  IADD3 R30, P1, R3, R88, RZ ;  /* 0x00000058031e7210 */ /* 0x000fe20007f3e0ff */
[----:B------:R-:W-:Y:S01]  /*2bc0*/  IMAD.X R99, R31, 0x1, R36, P0 ;  /* 0x000000011f637824 */ /* 0x000fe200000e0624 */
[----:B------:R-:W-:Y:S01]  /*2bd0*/  IADD3 R100, P0, R37, 0x40, RZ ;  /* 0x0000004025647810 */ /* 0x000fe20007f1e0ff */
[----:B------:R-:W-:Y:S01]  /*2be0*/  IMAD.IADD R33, R93, 0x1, R35 ;  /* 0x000000015d217824 */ /* 0x000fe200078e0223 */
[----:B------:R-:W-:Y:S01]  /*2bf0*/  SHF.R.S32.HI R103, RZ, 0x1f, R38 ;  /* 0x0000001fff677819 */ /* 0x000fe20000011426 */
[----:B------:R-:W-:-:S02]  /*2c00*/  IMAD.IADD R34, R35, 0x1, R91 ;  /* 0x0000000123227824 */ /* 0x000fc400078e025b */
[----:B------:R-:W-:Y:S01]  /*2c10*/  IMAD.X R32, R29, 0x1, R89, P1 ;  /* 0x000000011d207824 */ /* 0x000fe200008e0659 */
[----:B------:R-:W-:Y:S01]  /*2c20*/  ISETP.GE.AND P1, PT, R190, UR4, PT ;  /* 0x00000004be007c0c */ /* 0x000fe2000bf26270 */
[----:B------:R-:W-:Y:S01]  /*2c30*/  IMAD.IADD R35, R87, 0x1, R101 ;  /* 0x0000000157237824 */ /* 0x000fe200078e0265 */
[----:B------:R-:W-:Y:S01]  /*2c40*/  IADD3 R101, R101, R85, RZ ;  /* 0x0000005565657210 */ /* 0x000fe20007ffe0ff */
[----:B------:R-:W-:Y:S02]  /*2c50*/  IMAD.X R105, RZ, RZ, R99, P0 ;  /* 0x000000ffff697224 */ /* 0x000fe400000e0663 */
[----:B------:R-:W-:-:S08]  /*2c60*/  IMAD.IADD R106, R95, 0x1, R47 ;  /* 0x000000015f6a7824 */ /* 0x000fd000078e022f */
.L_x_1590:
[----:B------:R-:W2:Y:S01]  /*2c70*/  LDL.LU R44, [R1+0x10] ;  /* 0x00001000012c7983 */ /* 0x000ea20000300800 */
[----:B------:R-:W-:Y:S01]  /*2c80*/  VIADD R26, R26, 0xffffffff ;  /* 0xffffffff1a1a7836 */ /* 0x000fe20000000000 */
[----:B------:R-:W0:Y:S01]  /*2c90*/  LDC R121, c[0x0][0x3f4] ;  /* 0x0000fd00ff797b82 */ /* 0x000e220000000800 */
[----:B------:R-:W-:Y:S01]  /*2ca0*/  IMAD R111, R184, 0x4000, R205 ;  /* 0x00004000b86f7824 */ /* 0x000fe200078e02cd */
[----:B------:R-:W-:Y:S05]  /*2cb0*/  YIELD ;  /* 0x0000000000007946 */ /* 0x000fea0003800000 */
[----:B------:R-:W-:Y:S01]  /*2cc0*/  ISETP.GT.AND P3, PT, R26, R25, PT ;  /* 0x000000191a00720c */ /* 0x000fe20003f64270 */
[----:B------:R-:W-:Y:S01]  /*2cd0*/  BSSY B0, `(.L_x_1505) ;  /* 0x000059d000007945 */ /* 0x000fe20003800000 */
[----:B------:R-:W-:Y:S01]  /*2ce0*/  IMAD R111, R111, 0x2, R2 ;  /* 0x000000026f6f7824 */ /* 0x000fe200078e0202 */
[----:B0-----:R-:W-:-:S02]  /*2cf0*/  ISETP.GE.AND P0, PT, R121, 0x1, PT ;  /* 0x000000017900780c */ /* 0x001fc40003f06270 */
[----:B--2---:R-:W-:-:S08]  /*2d00*/  LOP3.LUT R44, R44, 0xfffffffb, RZ, 0xc0, !PT ;  /* 0xfffffffb2c2c7812 */ /* 0x004fd000078ec0ff */
[----:B------:R-:W-:-:S05]  /*2d10*/  @P3 LOP3.LUT R44, R44, 0x4, RZ, 0xfc, !PT ;  /* 0x000000042c2c3812 */ /* 0x000fca00078efcff */
[----:B------:R0:W-:Y:S01]  /*2d20*/  STL [R1+0x10], R44 ;  /* 0x0000102c01007387 */ /* 0x0001e20000100800 */
[----:B------:R-:W-:Y:S05]  /*2d30*/  @!P0 BRA `(.L_x_1506) ;  /* 0x0000005000d88947 */ /* 0x000fea0003800000 */
[----:B------:R-:W-:Y:S01]  /*2d40*/  ULDC.U8 UR4, c[0x0][0x410] ;  /* 0x0001040000047ab9 */ /* 0x000fe20000000000 */
[----:B0-----:R-:W-:Y:S01]  /*2d50*/  SHF.R.S32.HI R44, RZ, 0x1f, R26 ;  /* 0x0000001fff2c7819 */ /* 0x001fe2000001141a */
[-C--:B------:R-:W-:Y:S01]  /*2d60*/  IMAD R45, R0, R26.reuse, RZ ;  /* 0x0000001a002d7224 */ /* 0x080fe200078e02ff */
[----:B------:R-:W-:Y:S01]  /*2d70*/  ISETP.NE.AND P0, PT, RZ, UR4, PT ;  /* 0x00000004ff007c0c */ /* 0x000fe2000bf05270 */
[-C--:B------:R-:W-:Y:S02]  /*2d80*/  IMAD R46, R14, R26.reuse, RZ ;  /* 0x0000001a0e2e7224 */ /* 0x080fe400078e02ff */
[----:B------:R-:W-:Y:S02]  /*2d90*/  IMAD R47, R8, R26, RZ ;  /* 0x0000001a082f7224 */ /* 0x000fe400078e02ff */
[----:B------:R-:W-:Y:S02]  /*2da0*/  IMAD R113, R26, -0x80, R24 ;  /* 0xffffff801a717824 */ /* 0x000fe400078e0218 */
[----:B------:R-:W-:-:S02]  /*2db0*/  IMAD R45, R44, R123, R45 ;  /* 0x0000007b2c2d7224 */ /* 0x000fc400078e022d */
[C---:B------:R-:W-:Y:S01]  /*2dc0*/  IMAD R117, R44.reuse, R11, R46 ;  /* 0x0000000b2c757224 */ /* 0x040fe200078e022e */
[----:B------:R-:W-:Y:S01]  /*2dd0*/  VIMNMX R113, R113, 0x80, PT ;  /* 0x0000008071717848 */ /* 0x000fe20003fe0100 */
[----:B------:R-:W-:Y:S02]  /*2de0*/  IMAD R47, R44, R5, R47 ;  /* 0x000000052c2f7224 */ /* 0x000fe400078e022f */
[----:B------:R-:W-:-:S04]  /*2df0*/  IMAD.WIDE.U32 R118, R123, R26, RZ ;  /* 0x0000001a7b767225 */ /* 0x000fc800078e00ff */
[----:B------:R-:W-:-:S04]  /*2e00*/  IMAD.WIDE.U32 R78, R11, R26, RZ ;  /* 0x0000001a0b4e7225 */ /* 0x000fc800078e00ff */
[----:B------:R-:W-:-:S04]  /*2e10*/  IMAD.WIDE.U32 R76, R5, R26, RZ ;  /* 0x0000001a054c7225 */ /* 0x000fc800078e00ff */
[----:B------:R-:W-:Y:S02]  /*2e20*/  IMAD.IADD R120, R119, 0x1, R45 ;  /* 0x0000000177787824 */ /* 0x000fe400078e022d */
        /* <DEDUP_REMOVED lines=15> */
[----:B------:R-:W-:Y:S01]  /*2f20*/  IMAD.X R46, R117, 0x1, R33, P0 ;  /* 0x00000001752e7824 */ /* 0x000fe200000e0621 */
[----:B------:R-:W-:-:S04]  /*2f30*/  LEA R44, P0, R45, UR4, 0x1 ;  /* 0x000000042d2c7c11 */ /* 0x000fc8000f8008ff */
[----:B------:R-:W-:Y:S01]  /*2f40*/  LEA.HI.X R45, R45, UR5, R46, 0x1, P0 ;  /* 0x000000052d2d7c11 */ /* 0x000fe200080f0c2e */
[----:B------:R-:W-:Y:S01]  /*2f50*/  ULDC.64 UR4, c[0x0][0x400] ;  /* 0x0001000000047ab9 */ /* 0x000fe20000000a00 */
[----:B------:R-:W-:-:S05]  /*2f60*/  IADD3 R47, P0, R86, R76, RZ ;  /* 0x0000004c562f7210 */ /* 0x000fca0007f1e0ff */
[----:B------:R-:W-:Y:S01]  /*2f70*/  IMAD.X R48, R107, 0x1, R35, P0 ;  /* 0x000000016b307824 */ /* 0x000fe200000e0623 */
        /* <DEDUP_REMOVED lines=10> */
.L_x_1509:
[----:B------:R-:W-:Y:S05]  /*3020*/  BSYNC B1 ;  /* 0x0000000000017941 */ /* 0x000fea0003800000 */
.L_x_1508:
[----:B------:R-:W-:Y:S01]  /*3030*/  ISETP.GE.AND P4, PT, R212, R113, PT ;  /* 0x00000071d400720c */ /* 0x000fe20003f86270 */
[----:B0----5:R-:W-:Y:S01]  /*3040*/  IMAD.MOV.U32 R44, RZ, RZ, R72 ;  /* 0x000000ffff2c7224 */ /* 0x021fe200078e0048 */
[----:B------:R-:W-:Y:S01]  /*3050*/  BSSY B1, `(.L_x_1510) ;  /* 0x0000025000017945 */ /* 0x000fe20003800000 */
[----:B------:R-:W-:Y:S01]  /*3060*/  IMAD.MOV.U32 R45, RZ, RZ, R73 ;  /* 0x000000ffff2d7224 */ /* 0x000fe200078e0049 */
[----:B------:R-:W-:Y:S01]  /*3070*/  CS2R R68, SRZ ;  /* 0x0000000000447805 */ /* 0x000fe2000001ff00 */
[----:B------:R-:W-:Y:S01]  /*3080*/  IMAD.MOV.U32 R46, RZ, RZ, R80 ;  /* 0x000000ffff2e7224 */ /* 0x000fe200078e0050 */
[----:B------:R-:W-:Y:S01]  /*3090*/  CS2R R66, SRZ ;  /* 0x0000000000427805 */ /* 0x000fe2000001ff00 */
[----:B------:R-:W-:Y:S01]  /*30a0*/  IMAD.MOV.U32 R47, RZ, RZ, R81 ;  /* 0x000000ffff2f7224 */ /* 0x000fe200078e0051 */
[----:B------:R-:W-:Y:S01]  /*30b0*/  PRMT R131, R44, 0x5410, R45 ;  /* 0x000054102c837816 */ /* 0x000fe2000000002d */
[----:B------:R-:W-:Y:S01]  /*30c0*/  IMAD.MOV.U32 R44, RZ, RZ, R74 ;  /* 0x000000ffff2c7224 */ /* 0x000fe200078e004a */
[----:B------:R-:W-:Y:S01]  /*30d0*/  CS2R R70, SRZ ;  /* 0x0000000000467805 */ /* 0x000fe2000001ff00 */
[----:B------:R-:W-:Y:S01]  /*30e0*/  IMAD.MOV.U32 R45, RZ, RZ, R75 ;  /* 0x000000ffff2d7224 */ /* 0x000fe200078e004b */
[----:B------:R-:W-:Y:S01]  /*30f0*/  PRMT R140, R47, 0x5410, R46 ;  /* 0x000054102f8c7816 */ /* 0x000fe2000000002e */
[----:B------:R-:W-:-:S02]  /*3100*/  IMAD.MOV.U32 R46, RZ, RZ, R82 ;  /* 0x000000ffff2e7224 */ /* 0x000fc400078e0052 */
[----:B------:R-:W-:Y:S01]  /*3110*/  IMAD.MOV.U32 R47, RZ, RZ, R83 ;  /* 0x000000ffff2f7224 */ /* 0x000fe200078e0053 */
[----:B------:R-:W-:Y:S02]  /*3120*/  PRMT R132, R44, 0x5410, R45 ;  /* 0x000054102c847816 */ /* 0x000fe4000000002d */
[----:B------:R-:W-:Y:S02]  /*3130*/  PRMT R141, R46, 0x7610, R141 ;  /* 0x000076102e8d7816 */ /* 0x000fe4000000008d */
[----:B------:R-:W-:Y:S01]  /*3140*/  PRMT R144, R144, 0x5410, R47 ;  /* 0x0000541090907816 */ /* 0x000fe2000000002f */
[----:B------:R-:W-:Y:S06]  /*3150*/  @P4 BRA `(.L_x_1511) ;  /* 0x0000000000504947 */ /* 0x000fec0003800000 */
[----:B------:R-:W-:Y:S01]  /*3160*/  IADD3 R45, P0, P5, R92, R78, R13 ;  /* 0x0000004e5c2d7210 */ /* 0x000fe20007d1e00d */
[----:B------:R-:W-:Y:S01]  /*3170*/  ULDC.64 UR4, c[0x0][0x3e8] ;  /* 0x0000fa0000047ab9 */ /* 0x000fe20000000a00 */
[----:B------:R-:W-:Y:S02]  /*3180*/  CS2R R68, SRZ ;  /* 0x0000000000447805 */ /* 0x000fe4000001ff00 */
[----:B------:R-:W-:Y:S02]  /*3190*/  CS2R R70, SRZ ;  /* 0x0000000000467805 */ /* 0x000fe4000001ff00 */
[----:B------:R-:W-:Y:S02]  /*31a0*/  IADD3.X R46, R33, R117, R20, P0, P5 ;  /* 0x00000075212e7210 */ /* 0x000fe400007ea414 */
        /* <DEDUP_REMOVED lines=15> */
.L_x_1511:
[----:B------:R-:W-:Y:S05]  /*32a0*/  BSYNC B1 ;  /* 0x0000000000017941 */ /* 0x000fea0003800000 */
.L_x_1510:
        /* <DEDUP_REMOVED lines=13> */
[----:B------:R-:W-:Y:S01]  /*3380*/  IMAD.MOV.U32 R46, RZ, RZ, R70 ;  /* 0x000000ffff2e7224 */ /* 0x000fe200078e0046 */
[----:B------:R-:W-:Y:S01]  /*3390*/  CS2R R58, SRZ ;  /* 0x00000000003a7805 */ /* 0x000fe2000001ff00 */
[----:B------:R-:W-:Y:S01]  /*33a0*/  IMAD.MOV.U32 R47, RZ, RZ, R71 ;  /* 0x000000ffff2f7224 */ /* 0x000fe200078e0047 */
[----:B------:R-:W-:-:S02]  /*33b0*/  PRMT R129, R45, 0x5410, R44 ;  /* 0x000054102d817816 */ /* 0x000fc4000000002c */
[----:B------:R-:W-:Y:S02]  /*33c0*/  CS2R R62, SRZ ;  /* 0x00000000003e7805 */ /* 0x000fe4000001ff00 */
[----:B------:R-:W-:Y:S02]  /*33d0*/  CS2R R52, SRZ ;  /* 0x0000000000347805 */ /* 0x000fe4000001ff00 */
[----:B------:R-:W-:Y:S02]  /*33e0*/  CS2R R50, SRZ ;  /* 0x0000000000327805 */ /* 0x000fe4000001ff00 */
[----:B------:R-:W-:Y:S02]  /*33f0*/  PRMT R147, R46, 0x5410, R47 ;  /* 0x000054102e937816 */ /* 0x000fe4000000002f */
[----:B------:R-:W-:Y:S02]  /*3400*/  CS2R R54, SRZ ;  /* 0x0000000000367805 */ /* 0x000fe4000001ff00 */
[----:B------:R-:W-:Y:S01]  /*3410*/  P2R R128, PR, RZ, 0x1 ;  /* 0x00000001ff807803 */ /* 0x000fe20000000000 */
        /* <DEDUP_REMOVED lines=21> */
.L_x_1513:
[----:B------:R-:W-:Y:S05]  /*3570*/  BSYNC B1 ;  /* 0x0000000000017941 */ /* 0x000fea0003800000 */
.L_x_1512:
[----:B------:R-:W-:Y:S01]  /*3580*/  ISETP.GE.AND P5, PT, R210, R113, PT ;  /* 0x00000071d200720c */ /* 0x000fe20003fa6270 */
[----:B------:R-:W-:-:S12]  /*3590*/  BSSY B1, `(.L_x_1514) ;  /* 0x000001e000017945 */ /* 0x000fd80003800000 */
[----:B------:R-:W-:Y:S05]  /*35a0*/  @P5 BRA `(.L_x_1515) ;  /* 0x0000000000705947 */ /* 0x000fea0003800000 */
[----:B0-----:R-:W0:Y:S01]  /*35b0*/  LDC.64 R44, c[0x0][0x3f8] ;  /* 0x0000fe00ff2c7b82 */ /* 0x001e220000000a00 */
[----:B------:R-:W-:Y:S01]  /*35c0*/  IMAD.MOV.U32 R79, RZ, RZ, R117 ;  /* 0x000000ffff4f7224 */ /* 0x000fe200078e0075 */
[----:B------:R-:W-:Y:S01]  /*35d0*/  ULDC.64 UR4, c[0x0][0x3e8] ;  /* 0x0000fa0000047ab9 */ /* 0x000fe20000000a00 */
[----:B------:R-:W-:Y:S01]  /*35e0*/  IMAD.MOV.U32 R77, RZ, RZ, R107 ;  /* 0x000000ffff4d7224 */ /* 0x000fe200078e006b */
[----:B------:R-:W-:Y:S02]  /*35f0*/  CS2R R52, SRZ ;  /* 0x0000000000347805 */ /* 0x000fe4000001ff00 */
[----:B------:R-:W-:Y:S01]  /*3600*/  CS2R R54, SRZ ;  /* 0x0000000000367805 */ /* 0x000fe2000001ff00 */
        /* <DEDUP_REMOVED lines=22> */
.L_x_1515:
[----:B------:R-:W-:Y:S05]  /*3770*/  BSYNC B1 ;  /* 0x0000000000017941 */ /* 0x000fea0003800000 */
.L_x_1514:
[----:B01---5:R-:W-:Y:S01]  /*3780*/  IMAD.MOV.U32 R44, RZ, RZ, R56 ;  /* 0x000000ffff2c7224 */ /* 0x023fe200078e0038 */
[----:B------:R-:W-:Y:S01]  /*3790*/  UISETP.NE.AND UP0, UPT, UR45, 0x3, UPT ;  /* 0x000000032d00788c */ /* 0x000fe2000bf05270 */
[----:B------:R-:W-:Y:S02]  /*37a0*/  IMAD.MOV.U32 R45, RZ, RZ, R57 ;  /* 0x000000ffff2d7224 */ /* 0x000fe400078e0039 */
[----:B------:R-:W-:Y:S02]  /*37b0*/  IMAD.MOV.U32 R47, RZ, RZ, R61 ;  /* 0x000000ffff2f7224 */ /* 0x000fe400078e003d */
[----:B------:R-:W-:Y:S01]  /*37c0*/  IMAD.MOV.U32 R46, RZ, RZ, R60 ;  /* 0x000000ffff2e7224 */ /* 0x000fe200078e003c */
[----:B------:R-:W-:Y:S01]  /*37d0*/  PRMT R135, R44, 0x5410, R45 ;  /* 0x000054102c877816 */ /* 0x000fe2000000002d */
[----:B------:R-:W-:Y:S01]  /*37e0*/  IMAD.MOV.U32 R44, RZ, RZ, R58 ;  /* 0x000000ffff2c7224 */ /* 0x000fe200078e003a */
[----:B------:R-:W-:Y:S01]  /*37f0*/  PRMT R142, R47, 0x7610, R142 ;  /* 0x000076102f8e7816 */ /* 0x000fe2000000008e */
[----:B------:R-:W-:Y:S01]  /*3800*/  IMAD.MOV.U32 R45, RZ, RZ, R59 ;  /* 0x000000ffff2d7224 */ /* 0x000fe200078e003b */
[----:B------:R-:W-:Y:S01]  /*3810*/  PRMT R141, R141, 0x5410, R46 ;  /* 0x000054108d8d7816 */ /* 0x000fe2000000002e */
[----:B------:R-:W-:Y:S01]  /*3820*/  IMAD.MOV.U32 R47, RZ, RZ, R63 ;  /* 0x000000ffff2f7224 */ /* 0x000fe200078e003f */
[----:B------:R-:W-:-:S02]  /*3830*/  MOV R46, R62 ;  /* 0x0000003e002e7202 */ /* 0x000fc40000000f00 */
[----:B------:R-:W-:Y:S02]  /*3840*/  PLOP3.LUT P0, PT, PT, PT, UP0, 0x80, 0x0 ;  /* 0x000000000000781c */ /* 0x000fe40003f0f008 */
        /* <DEDUP_REMOVED lines=8> */
[----:B------:R-:W-:-:S02]  /*38d0*/  IMAD.MOV.U32 R44, RZ, RZ, R50 ;  /* 0x000000ffff2c7224 */ /* 0x000fc400078e0032 */
[----:B------:R-:W-:Y:S01]  /*38e0*/  IMAD.MOV.U32 R45, RZ, RZ, R51 ;  /* 0x000000ffff2d7224 */ /* 0x000fe200078e0033 */
[----:B------:R-:W-:Y:S01]  /*38f0*/  PRMT R133, R46, 0x5410, R47 ;  /* 0x000054102e857816 */ /* 0x000fe2000000002f */
[----:B------:R-:W-:Y:S02]  /*3900*/  IMAD.MOV.U32 R46, RZ, RZ, R54 ;  /* 0x000000ffff2e7224 */ /* 0x000fe400078e0036 */
[----:B------:R-:W-:Y:S01]  /*3910*/  IMAD.MOV.U32 R47, RZ, RZ, R55 ;  /* 0x000000ffff2f7224 */ /* 0x000fe200078e0037 */
[----:B------:R-:W-:-:S04]  /*3920*/  PRMT R78, R45, 0x5410, R44 ;  /* 0x000054102d4e7816 */ /* 0x000fc8000000002c */
[----:B------:R-:W-:Y:S01]  /*3930*/  PRMT R134, R46, 0x5410, R47 ;  /* 0x000054102e867816 */ /* 0x000fe2000000002f */
[----:B------:R-:W-:Y:S06]  /*3940*/  @!P0 BRA `(.L_x_1516) ;  /* 0x0000000000048947 */ /* 0x000fec0003800000 */
[----:B------:R-:W-:Y:S01]  /*3950*/  BPT.TRAP 0x1 ;  /* 0x000000040000795c */ /* 0x000fe20000300000 */
.L_x_1516:
[----:B------:R-:W-:Y:S01]  /*3960*/  IMAD R107, R184, 0x8, R2 ;  /* 0x00000008b86b7824 */ /* 0x000fe200078e0202 */
[----:B------:R-:W-:Y:S01]  /*3970*/  SHF.L.U32 R117, R191, 0x1f, RZ ;  /* 0x0000001fbf757819 */ /* 0x000fe200000006ff */
[----:B------:R-:W-:Y:S03]  /*3980*/  BSSY B1, `(.L_x_1517) ;  /* 0x0000003000017945 */ /* 0x000fe60003800000 */
[----:B------:R-:W0:Y:S02]  /*3990*/  SYNCS.PHASECHK.TRANS64.TRYWAIT P6, [R107+URZ+0x28890], R117 ;  /* 0x028890756b0075a7 */ /* 0x000e2400080c017f */
[----:B0-----:R-:W-:Y:S05]  /*39a0*/  @!P6 BRA `(.L_x_1518) ;  /* 0x000002300024e947 */ /* 0x001fea0003800000 */
.L_x_1937:
[----:B------:R-:W-:Y:S05]  /*39b0*/  BSYNC B1 ;  /* 0x0000000000017941 */ /* 0x000fea0003800000 */
.L_x_1517:
[----:B------:R-:W-:Y:S04]  /*39c0*/  BSSY B1, `(.L_x_1519) ;  /* 0x0000072000017945 */ /* 0x000fe80003800000 */
[----:B------:R-:W-:Y:S05]  /*39d0*/  @P3 BRA `(.L_x_1520) ;  /* 0x0000000400c03947 */ /* 0x000fea0003800000 */
[----:B------:R-:W-:Y:S01]  /*39e0*/  IADD3 R137, P3, R40, R118, RZ ;  /* 0x0000007628897210 */ /* 0x000fe20007f7e0ff */
[----:B------:R-:W-:Y:S04]  /*39f0*/  BSSY B2, `(.L_x_1521) ;  /* 0x0000039000027945 */ /* 0x000fe80003800000 */
[----:B------:R-:W-:Y:S01]  /*3a00*/  IMAD.X R139, R120, 0x1, R31, P3 ;  /* 0x00000001788b7824 */ /* 0x000fe200018e061f */
[----:B------:R-:W-:Y:S07]  /*3a10*/  @P2 BRA `(.L_x_1522) ;  /* 0x0000000000d82947 */ /* 0x000fee0003800000 */
[----:B------:R1:W2:Y:S01]  /*3a20*/  LDS.128 R44, [R111+0x18400] ;  /* 0x018400006f2c7984 */ /* 0x0002a20000000c00 */
[----:B------:R-:W-:Y:S01]  /*3a30*/  IADD3 R77, P3, R137, R96, RZ ;  /* 0x00000060894d7210 */ /* 0x000fe20007f7e0ff */
[----:B------:R-:W-:Y:S04]  /*3a40*/  BSSY B3, `(.L_x_1523) ;  /* 0x000002f000037945 */ /* 0x000fe80003800000 */
[----:B------:R-:W-:Y:S01]  /*3a50*/  IMAD.X R138, R139, 0x1, R36, P3 ;  /* 0x000000018b8a7824 */ /* 0x000fe200018e0624 */
[----:B------:R-:W-:-:S13]  /*3a60*/  ISETP.GE.AND P3, PT, R18, R121, PT ;  /* 0x000000791200720c */ /* 0x000fda0003f66270 */
[----:B-1----:R-:W-:Y:S05]  /*3a70*/  @P3 BRA `(.L_x_1524) ;  /* 0x0000000000ac3947 */ /* 0x002fea0003800000 */
[----:B------:R-:W-:Y:S01]  /*3a80*/  SHF.R.U64 R82, R82, 0x10, R83 ;  /* 0x0000001052527819 */ /* 0x000fe20000001253 */
[----:B--2---:R-:W-:Y:S01]  /*3a90*/  IMAD.MOV.U32 R76, RZ, RZ, R45 ;  /* 0x000000ffff4c7224 */ /* 0x004fe200078e002d */
[----:B------:R-:W-:-:S03]  /*3aa0*/  SHF.R.U64 R80, R80, 0x10, R81 ;  /* 0x0000001050507819 */ /* 0x000fc60000001251 */
[----:B------:R-:W-:Y:S02]  /*3ab0*/  HADD2.F32 R82, -RZ, R82.H0_H0 ;  /* 0x20000052ff527230 */ /* 0x000fe40000004100 */
[--C-:B------:R-:W-:Y:S02]  /*3ac0*/  HADD2.F32 R45, -RZ, R76.reuse.H1_H1 ;  /* 0x3000004cff2d7230 */ /* 0x100fe40000004100 */
[----:B------:R-:W-:Y:S02]  /*3ad0*/  HADD2.F32 R76, -RZ, R76.H0_H0 ;  /* 0x2000004cff4c7230 */ /* 0x000fe40000004100 */
[----:B------:R-:W-:Y:S02]  /*3ae0*/  HADD2.F32 R80, -RZ, R80.H0_H0 ;  /* 0x20000050ff507230 */ /* 0x000fe40000004100 */
[-C--:B------:R-:W-:Y:S01]  /*3af0*/  FMUL.FTZ R143, R45, R82.reuse ;  /* 0x000000522d8f7220 */ /* 0x080fe20000410000 */
[----:B------:R-:W-:-:S03]  /*3b00*/  FMUL.FTZ R82, R76, R82 ;  /* 0x000000524c527220 */ /* 0x000fc60000410000 */
[-C--:B------:R-:W-:Y:S01]  /*3b10*/  FFMA.FTZ R143, R76, R80.reuse, -R143 ;  /* 0x000000504c8f7223 */ /* 0x080fe2000001088f */
[----:B------:R-:W-:Y:S01]  /*3b20*/  SHF.R.U32.HI R76, RZ, 0x10, R83 ;  /* 0x00000010ff4c7819 */ /* 0x000fe20000011653 */
[----:B------:R-:W-:Y:S01]  /*3b30*/  FFMA.FTZ R82, R45, R80, R82 ;  /* 0x000000502d527223 */ /* 0x000fe20000010052 */
[----:B------:R-:W-:Y:S01]  /*3b40*/  SHF.R.U32.HI R80, RZ, 0x10, R81 ;  /* 0x00000010ff507819 */ /* 0x000fe20000011651 */
[--C-:B------:R-:W-:Y:S02]  /*3b50*/  HADD2.F32 R45, -RZ, R47.reuse.H1_H1 ;  /* 0x3000002fff2d7230 */ /* 0x100fe40000004100 */
[----:B------:R-:W-:Y:S01]  /*3b60*/  HADD2.F32 R76, -RZ, R76.H0_H0 ;  /* 0x2000004cff4c7230 */ /* 0x000fe20000004100 */
[----:B------:R-:W-:Y:S01]  /*3b70*/  F2FP.F16.F32.PACK_AB R82, R82, R143 ;  /* 0x0000008f5252723e */ /* 0x000fe200000000ff */
[----:B------:R-:W-:Y:S02]  /*3b80*/  HADD2.F32 R47, -RZ, R47.H0_H0 ;  /* 0x2000002fff2f7230 */ /* 0x000fe40000004100 */
[----:B------:R-:W-:-:S02]  /*3b90*/  HADD2.F32 R80, -RZ, R80.H0_H0 ;  /* 0x20000050ff507230 */ /* 0x000fc40000004100 */
[-C--:B------:R-:W-:Y:S01]  /*3ba0*/  FMUL.FTZ R146, R45, R76.reuse ;  /* 0x0000004c2d927220 */ /* 0x080fe20000410000 */
[--C-:B------:R-:W-:Y:S02]  /*3bb0*/  HADD2.F32 R81, -RZ, R140.reuse.H1_H1 ;  /* 0x3000008cff517230 */ /* 0x100fe40000004100 */
[C---:B------:R-:W-:Y:S01]  /*3bc0*/  FMUL.FTZ R76, R47.reuse, R76 ;  /* 0x0000004c2f4c7220 */ /* 0x040fe20000410000 */
[----:B------:R-:W-:Y:S02]  /*3bd0*/  HADD2.F32 R140, -RZ, R140.H0_H0 ;  /* 0x2000008cff8c7230 */ /* 0x000fe40000004100 */
[-C--:B------:R-:W-:Y:S01]  /*3be0*/  FFMA.FTZ R146, R47, R80.reuse, -R146 ;  /* 0x000000502f927223 */ /* 0x080fe20000010892 */
[----:B------:R-:W-:Y:S02]  /*3bf0*/  HADD2.F32 R47, -RZ, R141.H0_H0 ;  /* 0x2000008dff2f7230 */ /* 0x000fe40000004100 */
[----:B------:R-:W-:Y:S01]  /*3c00*/  FFMA.FTZ R45, R45, R80, R76 ;  /* 0x000000502d2d7223 */ /* 0x000fe2000001004c */
[----:B------:R-:W-:-:S02]  /*3c10*/  HADD2.F32 R76, -RZ, R44.H1_H1 ;  /* 0x3000002cff4c7230 */ /* 0x000fc40000004100 */
[----:B------:R-:W-:Y:S02]  /*3c20*/  HADD2.F32 R44, -RZ, R44.H0_H0 ;  /* 0x2000002cff2c7230 */ /* 0x000fe40000004100 */
[----:B------:R-:W-:Y:S01]  /*3c30*/  F2FP.F16.F32.PACK_AB R146, R45, R146 ;  /* 0x000000922d92723e */ /* 0x000fe200000000ff */
[-C--:B------:R-:W-:Y:S01]  /*3c40*/  FMUL.FTZ R83, R76, R47.reuse ;  /* 0x0000002f4c537220 */ /* 0x080fe20000410000 */
[----:B------:R-:W-:Y:S02]  /*3c50*/  IMAD.MOV.U32 R45, RZ, RZ, R82 ;  /* 0x000000ffff2d7224 */ /* 0x000fe400078e0052 */
[C---:B------:R-:W-:Y:S01]  /*3c60*/  FMUL.FTZ R47, R44.reuse, R47 ;  /* 0x0000002f2c2f7220 */ /* 0x040fe20000410000 */
[-C--:B------:R-:W-:Y:S01]  /*3c70*/  FFMA.FTZ R83, R44, R81.reuse, -R83 ;  /* 0x000000512c537223 */ /* 0x080fe20000010853 */
[----:B------:R-:W-:Y:S02]  /*3c80*/  HADD2.F32 R44, -RZ, R144.H1_H1 ;  /* 0x30000090ff2c7230 */ /* 0x000fe40000004100 */
[----:B------:R-:W-:Y:S01]  /*3c90*/  FFMA.FTZ R76, R76, R81, R47 ;  /* 0x000000514c4c7223 */ /* 0x000fe2000001002f */
[----:B------:R-:W-:-:S02]  /*3ca0*/  HADD2.F32 R47, -RZ, R46.H1_H1 ;  /* 0x3000002eff2f7230 */ /* 0x000fc40000004100 */
[----:B------:R-:W-:-:S03]  /*3cb0*/  HADD2.F32 R81, -RZ, R46.H0_H0 ;  /* 0x2000002eff517230 */ /* 0x000fc60000004100 */
[-C--:B------:R-:W-:Y:S02]  /*3cc0*/  FMUL.FTZ R46, R47, R44.reuse ;  /* 0x0000002c2f2e7220 */ /* 0x080fe40000410000 */
[C---:B------:R-:W-:Y:S02]  /*3cd0*/  FMUL.FTZ R44, R81.reuse, R44 ;  /* 0x0000002c512c7220 */ /* 0x040fe40000410000 */
[-C--:B------:R-:W-:Y:S02]  /*3ce0*/  FFMA.FTZ R46, R81, R140.reuse, -R46 ;  /* 0x0000008c512e7223 */ /* 0x080fe4000001082e */
[----:B------:R-:W-:Y:S01]  /*3cf0*/  FFMA.FTZ R47, R47, R140, R44 ;  /* 0x0000008c2f2f7223 */ /* 0x000fe2000001002c */
[----:B------:R-:W-:-:S04]  /*3d00*/  F2FP.F16.F32.PACK_AB R44, R76, R83 ;  /* 0x000000534c2c723e */ /* 0x000fc800000000ff */
[----:B------:R-:W-:Y:S01]  /*3d10*/  F2FP.F16.F32.PACK_AB R46, R47, R46 ;  /* 0x0000002e2f2e723e */ /* 0x000fe200000000ff */
[----:B------:R-:W-:-:S07]  /*3d20*/  IMAD.MOV.U32 R47, RZ, RZ, R146 ;  /* 0x000000ffff2f7224 */ /* 0x000fce00078e0092 */
.L_x_1524:
[----:B------:R-:W-:Y:S05]  /*3d30*/  BSYNC B3 ;  /* 0x0000000000037941 */ /* 0x000fea0003800000 */
.L_x_1523:
[----:B------:R-:W-:Y:S02]  /*3d40*/  ULDC.64 UR4, c[0x0][0x2e8] ;  /* 0x0000ba0000047ab9 */ /* 0x000fe40000000a00 */
[----:B------:R-:W-:-:S04]  /*3d50*/  LEA R76, P3, R77, UR4, 0x1 ;  /* 0x000000044d4c7c11 */ /* 0x000fc8000f8608ff */
[----:B------:R-:W-:-:S05]  /*3d60*/  LEA.HI.X R77, R77, UR5, R138, 0x1, P3 ;  /* 0x000000054d4d7c11 */ /* 0x000fca00098f0c8a */
[----:B--2---:R1:W-:Y:S04]  /*3d70*/  STG.E.128 desc[UR42][R76.64], R44 ;  /* 0x0000002c4c007986 */ /* 0x0043e8000c101d2a */
.L_x_1522:
[----:B------:R-:W-:Y:S05]  /*3d80*/  BSYNC B2 ;  /* 0x0000000000027941 */ /* 0x000fea0003800000 */
.L_x_1521:
[----:B------:R-:W-:Y:S05]  /*3d90*/  @P1 BRA `(.L_x_1520) ;  /* 0x0000000000d01947 */ /* 0x000fea0003800000 */
[----:B-1----:R1:W2:Y:S01]  /*3da0*/  LDS.128 R44, [R111+0x1c400] ;  /* 0x01c400006f2c7984 */ /* 0x0022a20000000c00 */
[----:B------:R-:W-:Y:S01]  /*3db0*/  IADD3 R137, P3, R137, R39, RZ ;  /* 0x0000002789897210 */ /* 0x000fe20007f7e0ff */
[----:B------:R-:W-:Y:S04]  /*3dc0*/  BSSY B2, `(.L_x_1525) ;  /* 0x000002d000027945 */ /* 0x000fe80003800000 */
[----:B------:R-:W-:Y:S01]  /*3dd0*/  IMAD.X R76, R139, 0x1, R104, P3 ;  /* 0x000000018b4c7824 */ /* 0x000fe200018e0668 */
[----:B------:R-:W-:-:S13]  /*3de0*/  ISETP.GE.AND P3, PT, R185, R121, PT ;  /* 0x00000079b900720c */ /* 0x000fda0003f66270 */
[----:B-1----:R-:W-:Y:S05]  /*3df0*/  @P3 BRA `(.L_x_1526) ;  /* 0x0000000000a43947 */ /* 0x002fea0003800000 */
[--C-:B------:R-:W-:Y:S02]  /*3e00*/  SHF.R.U64 R80, R72, 0x10, R73.reuse ;  /* 0x0000001048507819 */ /* 0x100fe40000001249 */
[----:B------:R-:W-:Y:S01]  /*3e10*/  SHF.R.U32.HI R72, RZ, 0x10, R73 ;  /* 0x00000010ff487819 */ /* 0x000fe20000011649 */
[----:B--2---:R-:W-:Y:S01]  /*3e20*/  IMAD.MOV.U32 R73, RZ, RZ, R47 ;  /* 0x000000ffff497224 */ /* 0x004fe200078e002f */
[--C-:B------:R-:W-:Y:S01]  /*3e30*/  SHF.R.U64 R82, R74, 0x10, R75.reuse ;  /* 0x000000104a527819 */ /* 0x100fe2000000124b */
[--C-:B------:R-:W-:Y:S01]  /*3e40*/  HADD2.F32 R47, -RZ, R45.reuse.H1_H1 ;  /* 0x3000002dff2f7230 */ /* 0x100fe20000004100 */
[----:B------:R-:W-:Y:S01]  /*3e50*/  SHF.R.U32.HI R77, RZ, 0x10, R75 ;  /* 0x00000010ff4d7819 */ /* 0x000fe2000001164b */
[----:B------:R-:W-:Y:S02]  /*3e60*/  HADD2.F32 R45, -RZ, R45.H0_H0 ;  /* 0x2000002dff2d7230 */ /* 0x000fe40000004100 */
[----:B------:R-:W-:Y:S02]  /*3e70*/  HADD2.F32 R82, -RZ, R82.H0_H0 ;  /* 0x20000052ff527230 */ /* 0x000fe40000004100 */
[----:B------:R-:W-:-:S02]  /*3e80*/  HADD2.F32 R77, -RZ, R77.H0_H0 ;  /* 0x2000004dff4d7230 */ /* 0x000fc40000004100 */
[--C-:B------:R-:W-:Y:S02]  /*3e90*/  HADD2.F32 R74, -RZ, R73.reuse.H1_H1 ;  /* 0x30000049ff4a7230 */ /* 0x100fe40000004100 */
[----:B------:R-:W-:Y:S02]  /*3ea0*/  HADD2.F32 R73, -RZ, R73.H0_H0 ;  /* 0x20000049ff497230 */ /* 0x000fe40000004100 */
[----:B------:R-:W-:Y:S02]  /*3eb0*/  HADD2.F32 R80, -RZ, R80.H0_H0 ;  /* 0x20000050ff507230 */ /* 0x000fe40000004100 */
[-C--:B------:R-:W-:Y:S01]  /*3ec0*/  FMUL.FTZ R138, R74, R77.reuse ;  /* 0x0000004d4a8a7220 */ /* 0x080fe20000410000 */
[----:B------:R-:W-:Y:S02]  /*3ed0*/  HADD2.F32 R75, -RZ, R72.H0_H0 ;  /* 0x20000048ff4b7230 */ /* 0x000fe40000004100 */
[-C--:B------:R-:W-:Y:S01]  /*3ee0*/  FMUL.FTZ R72, R47, R82.reuse ;  /* 0x000000522f487220 */ /* 0x080fe20000410000 */
[----:B------:R-:W-:Y:S01]  /*3ef0*/  FMUL.FTZ R82, R45, R82 ;  /* 0x000000522d527220 */ /* 0x000fe20000410000 */
[----:B------:R-:W-:-:S02]  /*3f00*/  FMUL.FTZ R77, R73, R77 ;  /* 0x0000004d494d7220 */ /* 0x000fc40000410000 */
[-C--:B------:R-:W-:Y:S01]  /*3f10*/  FFMA.FTZ R45, R45, R80.reuse, -R72 ;  /* 0x000000502d2d7223 */ /* 0x080fe20000010848 */
[----:B------:R-:W-:Y:S01]  /*3f20*/  FFMA.FTZ R72, R47, R80, R82 ;  /* 0x000000502f487223 */ /* 0x000fe20000010052 */
[-C--:B------:R-:W-:Y:S01]  /*3f30*/  FFMA.FTZ R74, R74, R75.reuse, R77 ;  /* 0x0000004b4a4a7223 */ /* 0x080fe2000001004d */
[----:B------:R-:W-:Y:S01]  /*3f40*/  FFMA.FTZ R47, R73, R75, -R138 ;  /* 0x0000004b492f7223 */ /* 0x000fe2000001088a */
[--C-:B------:R-:W-:Y:S02]  /*3f50*/  HADD2.F32 R77, -RZ, R132.reuse.H0_H0 ;  /* 0x20000084ff4d7230 */ /* 0x100fe40000004100 */
[----:B------:R-:W-:Y:S01]  /*3f60*/  HADD2.F32 R132, -RZ, R132.H1_H1 ;  /* 0x30000084ff847230 */ /* 0x000fe20000004100 */
[----:B------:R-:W-:Y:S01]  /*3f70*/  F2FP.F16.F32.PACK_AB R45, R72, R45 ;  /* 0x0000002d482d723e */ /* 0x000fe200000000ff */
[----:B------:R-:W-:Y:S01]  /*3f80*/  HADD2.F32 R80, -RZ, R44.H1_H1 ;  /* 0x3000002cff507230 */ /* 0x000fe20000004100 */
[----:B------:R-:W-:Y:S01]  /*3f90*/  F2FP.F16.F32.PACK_AB R47, R74, R47 ;  /* 0x0000002f4a2f723e */ /* 0x000fe200000000ff */
[----:B------:R-:W-:-:S02]  /*3fa0*/  HADD2.F32 R75, -RZ, R46.H1_H1 ;  /* 0x3000002eff4b7230 */ /* 0x000fc40000004100 */
[----:B------:R-:W-:Y:S02]  /*3fb0*/  HADD2.F32 R44, -RZ, R44.H0_H0 ;  /* 0x2000002cff2c7230 */ /* 0x000fe40000004100 */
[-C--:B------:R-:W-:Y:S01]  /*3fc0*/  FMUL.FTZ R81, R80, R77.reuse ;  /* 0x0000004d50517220 */ /* 0x080fe20000410000 */
[----:B------:R-:W-:Y:S02]  /*3fd0*/  HADD2.F32 R46, -RZ, R46.H0_H0 ;  /* 0x2000002eff2e7230 */ /* 0x000fe40000004100 */
        /* <DEDUP_REMOVED lines=8> */
[----:B------:R-:W-:-:S03]  /*4060*/  FFMA.FTZ R132, R75, R131, R132 ;  /* 0x000000834b847223 */ /* 0x000fc60000010084 */
[----:B------:R-:W-:Y:S02]  /*4070*/  F2FP.F16.F32.PACK_AB R44, R80, R81 ;  /* 0x00000051502c723e */ /* 0x000fe400000000ff */
[----:B------:R-:W-:-:S07]  /*4080*/  F2FP.F16.F32.PACK_AB R46, R132, R83 ;  /* 0x00000053842e723e */ /* 0x000fce00000000ff */
.L_x_1526:
[----:B------:R-:W-:Y:S05]  /*4090*/  BSYNC B2 ;  /* 0x0000000000027941 */ /* 0x000fea0003800000 */
.L_x_1525:
[----:B------:R-:W-:Y:S02]  /*40a0*/  ULDC.64 UR4, c[0x0][0x2e8] ;  /* 0x0000ba0000047ab9 */ /* 0x000fe40000000a00 */
[----:B------:R-:W-:-:S04]  /*40b0*/  LEA R72, P3, R137, UR4, 0x1 ;  /* 0x0000000489487c11 */ /* 0x000fc8000f8608ff */
[----:B------:R-:W-:-:S05]  /*40c0*/  LEA.HI.X R73, R137, UR5, R76, 0x1, P3 ;  /* 0x0000000589497c11 */ /* 0x000fca00098f0c4c */
[----:B--2---:R2:W-:Y:S04]  /*40d0*/  STG.E.128 desc[UR42][R72.64], R44 ;  /* 0x0000002c48007986 */ /* 0x0045e8000c101d2a */
.L_x_1520:
[----:B------:R-:W-:Y:S05]  /*40e0*/  BSYNC B1 ;  /* 0x0000000000017941 */ /* 0x000fea0003800000 */
.L_x_1519:
[----:B------:R-:W-:Y:S04]  /*40f0*/  BSSY B1, `(.L_x_1527) ;  /* 0x0000071000017945 */ /* 0x000fe80003800000 */
[----:B------:R-:W-:Y:S05]  /*4100*/  @P4 BRA `(.L_x_1528) ;  /* 0x0000000400bc4947 */ /* 0x000fea0003800000 */
[----:B--2---:R-:W-:Y:S01]  /*4110*/  IADD3 R72, P3, P4, R126, R118, R16 ;  /* 0x000000767e487210 */ /* 0x004fe20007c7e010 */
[----:B------:R-:W-:Y:S03]  /*4120*/  BSSY B2, `(.L_x_1529) ;  /* 0x0000038000027945 */ /* 0x000fe60003800000 */
[----:B------:R-:W-:Y:S01]  /*4130*/  IADD3.X R73, R4, R120, R17, P3, P4 ;  /* 0x0000007804497210 */ /* 0x000fe20001fe8411 */
[----:B------:R-:W-:Y:S08]  /*4140*/  @P2 BRA `(.L_x_1530) ;  /* 0x0000000000d42947 */ /* 0x000ff00003800000 */
[----:B-1----:R1:W2:Y:S01]  /*4150*/  LDS.128 R44, [R111+0x19400] ;  /* 0x019400006f2c7984 */ /* 0x0022a20000000c00 */
[----:B------:R-:W-:Y:S01]  /*4160*/  IADD3 R74, P3, R72, R96, RZ ;  /* 0x00000060484a7210 */ /* 0x000fe20007f7e0ff */
[----:B------:R-:W-:Y:S04]  /*4170*/  BSSY B3, `(.L_x_1531) ;  /* 0x000002e000037945 */ /* 0x000fe80003800000 */
[----:B------:R-:W-:Y:S01]  /*4180*/  IMAD.X R75, R73, 0x1, R36, P3 ;  /* 0x00000001494b7824 */ /* 0x000fe200018e0624 */
[----:B------:R-:W-:-:S13]  /*4190*/  ISETP.GE.AND P3, PT, R18, R121, PT ;  /* 0x000000791200720c */ /* 0x000fda0003f66270 */
[----:B-1----:R-:W-:Y:S05]  /*41a0*/  @P3 BRA `(.L_x_1532) ;  /* 0x0000000000a83947 */ /* 0x002fea0003800000 */
        /* <DEDUP_REMOVED lines=9> */
[----:B------:R-:W-:-:S02]  /*4240*/  HADD2.F32 R70, -RZ, R69.H1_H1 ;  /* 0x30000045ff467230 */ /* 0x000fc40000004100 */
[----:B------:R-:W-:Y:S02]  /*4250*/  HADD2.F32 R80, -RZ, R80.H0_H0 ;  /* 0x20000050ff507230 */ /* 0x000fe40000004100 */
[-C--:B------:R-:W-:Y:S01]  /*4260*/  FMUL.FTZ R45, R47, R77.reuse ;  /* 0x0000004d2f2d7220 */ /* 0x080fe20000410000 */
[----:B------:R-:W-:Y:S02]  /*4270*/  HADD2.F32 R69, -RZ, R69.H0_H0 ;  /* 0x20000045ff457230 */ /* 0x000fe40000004100 */
[----:B------:R-:W-:Y:S01]  /*4280*/  FMUL.FTZ R82, R44, R77 ;  /* 0x0000004d2c527220 */ /* 0x000fe20000410000 */
[----:B------:R-:W-:Y:S02]  /*4290*/  HADD2.F32 R71, -RZ, R81.H0_H0 ;  /* 0x20000051ff477230 */ /* 0x000fe40000004100 */
[-C--:B------:R-:W-:Y:S01]  /*42a0*/  FMUL.FTZ R132, R70, R80.reuse ;  /* 0x0000005046847220 */ /* 0x080fe20000410000 */
[----:B------:R-:W-:Y:S02]  /*42b0*/  HADD2.F32 R76, -RZ, R76.H0_H0 ;  /* 0x2000004cff4c7230 */ /* 0x000fe40000004100 */
[----:B------:R-:W-:Y:S01]  /*42c0*/  FMUL.FTZ R77, R69, R80 ;  /* 0x00000050454d7220 */ /* 0x000fe20000410000 */
[-C--:B------:R-:W-:Y:S01]  /*42d0*/  FFMA.FTZ R44, R44, R71.reuse, -R45 ;  /* 0x000000472c2c7223 */ /* 0x080fe2000001082d */
[----:B------:R-:W-:Y:S01]  /*42e0*/  FFMA.FTZ R45, R47, R71, R82 ;  /* 0x000000472f2d7223 */ /* 0x000fe20000010052 */
[-C--:B------:R-:W-:Y:S01]  /*42f0*/  FFMA.FTZ R47, R69, R76.reuse, -R132 ;  /* 0x0000004c452f7223 */ /* 0x080fe20000010884 */
[----:B------:R-:W-:Y:S01]  /*4300*/  FFMA.FTZ R80, R70, R76, R77 ;  /* 0x0000004c46507223 */ /* 0x000fe2000001004d */
[----:B------:R-:W-:-:S02]  /*4310*/  HADD2.F32 R76, -RZ, R147.H0_H0 ;  /* 0x20000093ff4c7230 */ /* 0x000fc40000004100 */
[----:B------:R-:W-:Y:S01]  /*4320*/  HADD2.F32 R147, -RZ, R147.H1_H1 ;  /* 0x30000093ff937230 */ /* 0x000fe20000004100 */
[----:B------:R-:W-:Y:S01]  /*4330*/  F2FP.F16.F32.PACK_AB R45, R45, R44 ;  /* 0x0000002c2d2d723e */ /* 0x000fe200000000ff */
[----:B------:R-:W-:Y:S01]  /*4340*/  HADD2.F32 R69, -RZ, R68.H1_H1 ;  /* 0x30000044ff457230 */ /* 0x000fe20000004100 */
[----:B------:R-:W-:Y:S01]  /*4350*/  F2FP.F16.F32.PACK_AB R47, R80, R47 ;  /* 0x0000002f502f723e */ /* 0x000fe200000000ff */
[----:B------:R-:W-:Y:S02]  /*4360*/  HADD2.F32 R70, -RZ, R46.H1_H1 ;  /* 0x3000002eff467230 */ /* 0x000fe40000004100 */
[----:B------:R-:W-:Y:S02]  /*4370*/  HADD2.F32 R68, -RZ, R68.H0_H0 ;  /* 0x20000044ff447230 */ /* 0x000fe40000004100 */
[----:B------:R-:W-:Y:S01]  /*4380*/  FMUL.FTZ R77, R69, R76 ;  /* 0x0000004c454d7220 */ /* 0x000fe20000410000 */
[----:B------:R-:W-:Y:S02]  /*4390*/  HADD2.F32 R46, -RZ, R46.H0_H0 ;  /* 0x2000002eff2e7230 */ /* 0x000fe40000004100 */
[----:B------:R-:W-:Y:S01]  /*43a0*/  FMUL.FTZ R81, R70, R147 ;  /* 0x0000009346517220 */ /* 0x000fe20000410000 */
[----:B------:R-:W-:-:S02]  /*43b0*/  HADD2.F32 R71, -RZ, R145.H0_H0 ;  /* 0x20000091ff477230 */ /* 0x000fc40000004100 */
        /* <DEDUP_REMOVED lines=9> */
.L_x_1532:
[----:B------:R-:W-:Y:S05]  /*4450*/  BSYNC B3 ;  /* 0x0000000000037941 */ /* 0x000fea0003800000 */
.L_x_1531:
[----:B------:R-:W-:Y:S02]  /*4460*/  ULDC.64 UR4, c[0x0][0x2e8] ;  /* 0x0000ba0000047ab9 */ /* 0x000fe40000000a00 */
[----:B------:R-:W-:-:S04]  /*4470*/  LEA R68, P3, R74, UR4, 0x1 ;  /* 0x000000044a447c11 */ /* 0x000fc8000f8608ff */
[----:B------:R-:W-:-:S05]  /*4480*/  LEA.HI.X R69, R74, UR5, R75, 0x1, P3 ;  /* 0x000000054a457c11 */ /* 0x000fca00098f0c4b */
[----:B--2---:R2:W-:Y:S04]  /*4490*/  STG.E.128 desc[UR42][R68.64], R44 ;  /* 0x0000002c44007986 */ /* 0x0045e8000c101d2a */
.L_x_1530:
[----:B------:R-:W-:Y:S05]  /*44a0*/  BSYNC B2 ;  /* 0x0000000000027941 */ /* 0x000fea0003800000 */
.L_x_1529:
[----:B------:R-:W-:Y:S05]  /*44b0*/  @P1 BRA `(.L_x_1528) ;  /* 0x0000000000d01947 */ /* 0x000fea0003800000 */
[----:B-12---:R1:W2:Y:S01]  /*44c0*/  LDS.128 R44, [R111+0x1d400] ;  /* 0x01d400006f2c7984 */ /* 0x0062a20000000c00 */
        /* <DEDUP_REMOVED lines=46> */
.L_x_1534:
[----:B------:R-:W-:Y:S05]  /*47b0*/  BSYNC B2 ;  /* 0x0000000000027941 */ /* 0x000fea0003800000 */
.L_x_1533:
[----:B------:R-:W-:Y:S02]  /*47c0*/  ULDC.64 UR4, c[0x0][0x2e8] ;  /* 0x0000ba0000047ab9 */ /* 0x000fe40000000a00 */
[----:B------:R-:W-:-:S04]  /*47d0*/  LEA R64, P3, R72, UR4, 0x1 ;  /* 0x0000000448407c11 */ /* 0x000fc8000f8608ff */
[----:B------:R-:W-:-:S05]  /*47e0*/  LEA.HI.X R65, R72, UR5, R73, 0x1, P3 ;  /* 0x0000000548417c11 */ /* 0x000fca00098f0c49 */
[----:B--2---:R3:W-:Y:S04]  /*47f0*/  STG.E.128 desc[UR42][R64.64], R44 ;  /* 0x0000002c40007986 */ /* 0x0047e8000c101d2a */
.L_x_1528:
[----:B------:R-:W-:Y:S05]  /*4800*/  BSYNC B1 ;  /* 0x0000000000017941 */ /* 0x000fea0003800000 */
.L_x_1527:
[----:B------:R-:W-:Y:S01]  /*4810*/  ISETP.NE.AND P3, PT, R128, RZ, PT ;  /* 0x000000ff8000720c */ /* 0x000fe20003f65270 */
[----:B------:R-:W-:-:S12]  /*4820*/  BSSY B1, `(.L_x_1535) ;  /* 0x0000070000017945 */ /* 0x000fd80003800000 */
[----:B------:R-:W-:Y:S05]  /*4830*/  @P3 BRA `(.L_x_1536) ;  /* 0x0000000400b83947 */ /* 0x000fea0003800000 */
[----:B---3--:R-:W-:Y:S01]  /*4840*/  IADD3 R64, P3, P4, R3, R118, R16 ;  /* 0x0000007603407210 */ /* 0x008fe20007c7e010 */
[----:B------:R-:W-:Y:S03]  /*4850*/  BSSY B2, `(.L_x_1537) ;  /* 0x0000037000027945 */ /* 0x000fe60003800000 */
[----:B------:R-:W-:Y:S01]  /*4860*/  IADD3.X R65, R29, R120, R17, P3, P4 ;  /* 0x000000781d417210 */ /* 0x000fe20001fe8411 */
[----:B------:R-:W-:Y:S08]  /*4870*/  @P2 BRA `(.L_x_1538) ;  /* 0x0000000000d02947 */ /* 0x000ff00003800000 */
        /* <DEDUP_REMOVED lines=28> */
[----:B------:R-:W-:Y:S02]  /*4a40*/  HADD2.F32 R61, -RZ, R142.H1_H1 ;  /* 0x3000008eff3d7230 */ /* 0x000fe40000004100 */
[----:B------:R-:W-:Y:S01]  /*4a50*/  FFMA.FTZ R74, R47, R68, -R74 ;  /* 0x000000442f4a7223 */ /* 0x000fe2000001084a */
[----:B------:R-:W-:Y:S02]  /*4a60*/  HADD2.F32 R63, -RZ, R144.H0_H0 ;  /* 0x20000090ff3f7230 */ /* 0x000fe40000004100 */
[--C-:B------:R-:W-:Y:S02]  /*4a70*/  HADD2.F32 R46, -RZ, R60.reuse.H1_H1 ;  /* 0x3000003cff2e7230 */ /* 0x100fe40000004100 */
[----:B------:R-:W-:Y:S01]  /*4a80*/  FMUL.FTZ R69, R45, R61 ;  /* 0x0000003d2d457220 */ /* 0x000fe20000410000 */
[----:B------:R-:W-:-:S02]  /*4a90*/  HADD2.F32 R60, -RZ, R60.H0_H0 ;  /* 0x2000003cff3c7230 */ /* 0x000fc40000004100 */
[----:B------:R-:W-:Y:S01]  /*4aa0*/  FMUL.FTZ R62, R44, R61 ;  /* 0x0000003d2c3e7220 */ /* 0x000fe20000410000 */
[----:B------:R-:W-:Y:S02]  /*4ab0*/  HADD2.F32 R141, -RZ, R141.H1_H1 ;  /* 0x3000008dff8d7230 */ /* 0x000fe40000004100 */
        /* <DEDUP_REMOVED lines=11> */
.L_x_1540:
[----:B------:R-:W-:Y:S05]  /*4b70*/  BSYNC B3 ;  /* 0x0000000000037941 */ /* 0x000fea0003800000 */
.L_x_1539:
[----:B------:R-:W-:Y:S02]  /*4b80*/  ULDC.64 UR4, c[0x0][0x2e8] ;  /* 0x0000ba0000047ab9 */ /* 0x000fe40000000a00 */
[----:B------:R-:W-:-:S04]  /*4b90*/  LEA R60, P3, R66, UR4, 0x1 ;  /* 0x00000004423c7c11 */ /* 0x000fc8000f8608ff */
[----:B------:R-:W-:-:S05]  /*4ba0*/  LEA.HI.X R61, R66, UR5, R67, 0x1, P3 ;  /* 0x00000005423d7c11 */ /* 0x000fca00098f0c43 */
[----:B--2---:R3:W-:Y:S04]  /*4bb0*/  STG.E.128 desc[UR42][R60.64], R44 ;  /* 0x0000002c3c007986 */ /* 0x0047e8000c101d2a */
.L_x_1538:
[----:B------:R-:W-:Y:S05]  /*4bc0*/  BSYNC B2 ;  /* 0x0000000000027941 */ /* 0x000fea0003800000 */
.L_x_1537:
[----:B------:R-:W-:Y:S05]  /*4bd0*/  @P1 BRA `(.L_x_1536) ;  /* 0x0000000000d01947 */ /* 0x000fea0003800000 */
[----:B-123--:R1:W2:Y:S01]  /*4be0*/  LDS.128 R44, [R111+0x1e400] ;  /* 0x01e400006f2c7984 */ /* 0x00e2a20000000c00 */
        /* <DEDUP_REMOVED lines=46> */
.L_x_1542:
[----:B------:R-:W-:Y:S05]  /*4ed0*/  BSYNC B2 ;  /* 0x0000000000027941 */ /* 0x000fea0003800000 */
.L_x_1541:
[----:B------:R-:W-:Y:S02]  /*4ee0*/  ULDC.64 UR4, c[0x0][0x2e8] ;  /* 0x0000ba0000047ab9 */ /* 0x000fe40000000a00 */
[----:B------:R-:W-:-:S04]  /*4ef0*/  LEA R56, P3, R64, UR4, 0x1 ;  /* 0x0000000440387c11 */ /* 0x000fc8000f8608ff */
[----:B------:R-:W-:-:S05]  /*4f00*/  LEA.HI.X R57, R64, UR5, R65, 0x1, P3 ;  /* 0x0000000540397c11 */ /* 0x000fca00098f0c41 */
[----:B--2---:R4:W-:Y:S04]  /*4f10*/  STG.E.128 desc[UR42][R56.64], R44 ;  /* 0x0000002c38007986 */ /* 0x0049e8000c101d2a */
.L_x_1536:
[----:B------:R-:W-:Y:S05]  /*4f20*/  BSYNC B1 ;  /* 0x0000000000017941 */ /* 0x000fea0003800000 */
.L_x_1535:
[----:B------:R-:W-:Y:S05]  /*4f30*/  @P5 BRA `(.L_x_1543) ;  /* 0x0000003400d85947 */ /* 0x000fea0003800000 */
[----:B------:R-:W-:Y:S01]  /*4f40*/  IADD3 R118, P3, P4, R30, R118, R16 ;  /* 0x000000761e767210 */ /* 0x000fe20007c7e010 */
[----:B------:R-:W-:Y:S03]  /*4f50*/  BSSY B1, `(.L_x_1544) ;  /* 0x0000037000017945 */ /* 0x000fe60003800000 */
[----:B----4-:R-:W-:Y:S01]  /*4f60*/  IADD3.X R57, R32, R120, R17, P3, P4 ;  /* 0x0000007820397210 */ /* 0x010fe20001fe8411 */
[----:B------:R-:W-:Y:S08]  /*4f70*/  @P2 BRA `(.L_x_1545) ;  /* 0x0000000000d02947 */ /* 0x000ff00003800000 */
[----:B-123--:R1:W2:Y:S01]  /*4f80*/  LDS.128 R44, [R111+0x1b400] ;  /* 0x01b400006f2c7984 */ /* 0x00e2a20000000c00 */
[----:B------:R-:W-:Y:S01]  /*4f90*/  ISETP.GE.AND P4, PT, R18, R121, PT ;  /* 0x000000791200720c */ /* 0x000fe20003f86270 */
[----:B------:R-:W-:Y:S01]  /*4fa0*/  BSSY B2, `(.L_x_1546) ;  /* 0x000002c000027945 */ /* 0x000fe20003800000 */
[----:B------:R-:W-:-:S11]  /*4fb0*/  IADD3 R64, P3, R118, R96, RZ ;  /* 0x0000006076407210 */ /* 0x000fd60007f7e0ff */
        /* <DEDUP_REMOVED lines=42> */
.L_x_1547:
[----:B------:R-:W-:Y:S05]  /*5260*/  BSYNC B2 ;  /* 0x0000000000027941 */ /* 0x000fea0003800000 */
.L_x_1546:
[----:B------:R-:W-:Y:S01]  /*5270*/  ULDC.64 UR4, c[0x0][0x2e8] ;  /* 0x0000ba0000047ab9 */ /* 0x000fe20000000a00 */
[----:B------:R-:W-:Y:S01]  /*5280*/  IMAD.X R53, R57, 0x1, R36, P3 ;  /* 0x0000000139357824 */ /* 0x000fe200018e0624 */
[----:B------:R-:W-:-:S04]  /*5290*/  LEA R52, P3, R64, UR4, 0x1 ;  /* 0x0000000440347c11 */ /* 0x000fc8000f8608ff */
[----:B------:R-:W-:-:S05]  /*52a0*/  LEA.HI.X R53, R64, UR5, R53, 0x1, P3 ;  /* 0x0000000540357c11 */ /* 0x000fca00098f0c35 */
[----:B--2---:R4:W-:Y:S04]  /*52b0*/  STG.E.128 desc[UR42][R52.64], R44 ;  /* 0x0000002c34007986 */ /* 0x0049e8000c101d2a */
.L_x_1545:
[----:B------:R-:W-:Y:S05]  /*52c0*/  BSYNC B1 ;  /* 0x0000000000017941 */ /* 0x000fea0003800000 */
.L_x_1544:
[----:B------:R-:W-:Y:S05]  /*52d0*/  @P1 BRA `(.L_x_1543) ;  /* 0x0000003000f01947 */ /* 0x000fea0003800000 */
[----:B-1234-:R1:W2:Y:S01]  /*52e0*/  LDS.128 R44, [R111+0x1f400] ;  /* 0x01f400006f2c7984 */ /* 0x01e2a20000000c00 */
        /* <DEDUP_REMOVED lines=45> */
.L_x_1549:
[----:B------:R-:W-:Y:S05]  /*55c0*/  BSYNC B1 ;  /* 0x0000000000017941 */ /* 0x000fea0003800000 */
.L_x_1548:
[----:B------:R-:W-:Y:S01]  /*55d0*/  ULDC.64 UR4, c[0x0][0x2e8] ;  /* 0x0000ba0000047ab9 */ /* 0x000fe20000000a00 */
[----:B------:R-:W-:Y:S01]  /*55e0*/  IMAD.X R57, R57, 0x1, R104, P3 ;  /* 0x0000000139397824 */ /* 0x000fe200018e0668 */
[----:B------:R-:W-:-:S04]  /*55f0*/  LEA R48, P3, R60, UR4, 0x1 ;  /* 0x000000043c307c11 */ /* 0x000fc8000f8608ff */
[----:B------:R-:W-:-:S05]  /*5600*/  LEA.HI.X R49, R60, UR5, R57, 0x1, P3 ;  /* 0x000000053c317c11 */ /* 0x000fca00098f0c39 */
[----:B--2---:R1:W-:Y:S01]  /*5610*/  STG.E.128 desc[UR42][R48.64], R44 ;  /* 0x0000002c30007986 */ /* 0x0043e2000c101d2a */
[----:B------:R-:W-:Y:S05]  /*5620*/  BRA `(.L_x_1543) ;  /* 0x00000030001c7947 */ /* 0x000fea0003800000 */
.L_x_1507:
[----:B------:R-:W-:Y:S02]  /*5630*/  ISETP.GE.AND P3, PT, R212, R113, PT ;  /* 0x00000071d400720c */ /* 0x000fe40003f66270 */
[----:B------:R-:W-:Y:S02]  /*5640*/  CS2R R50, SRZ ;  /* 0x0000000000327805 */ /* 0x000fe4000001ff00 */
[----:B------:R-:W-:-:S13]  /*5650*/  ISETP.GE.OR P3, PT, R16, R121, P3 ;  /* 0x000000791000720c */ /* 0x000fda0001f66670 */
[----:B------:R-:W-:Y:S01]  /*5660*/  @!P3 IADD3 R46, P0, P4, R90, R78, R13 ;  /* 0x0000004e5a2eb210 */ /* 0x000fe20007c1e00d */
[----:B------:R-:W0:Y:S03]  /*5670*/  @!P3 LDC.64 R60, c[0x0][0x3e8] ;  /* 0x0000fa00ff3cbb82 */ /* 0x000e260000000a00 */
[----:B------:R-:W-:Y:S02]  /*5680*/  @!P3 IADD3.X R47, R34, R117, R20, P0, P4 ;  /* 0x00000075222fb210 */ /* 0x000fe400007e8414 */
[----:B------:R-:W-:-:S03]  /*5690*/  @!P3 IADD3 R44, P0, P4, R84, R76, R7 ;  /* 0x0000004c542cb210 */ /* 0x000fc60007c1e007 */
[----:B------:R-:W1:Y:S01]  /*56a0*/  @!P3 LDC.64 R62, c[0x0][0x400] ;  /* 0x00010000ff3ebb82 */ /* 0x000e620000000a00 */
[----:B------:R-:W-:Y:S02]  /*56b0*/  @!P3 IADD3.X R45, R101, R107, R10, P0, P4 ;  /* 0x0000006b652db210 */ /* 0x000fe400007e840a */
[----:B------:R-:W-:-:S04]  /*56c0*/  ISETP.GE.AND P0, PT, R211, R113, PT ;  /* 0x00000071d300720c */ /* 0x000fc80003f06270 */
[----:B------:R-:W-:-:S13]  /*56d0*/  ISETP.GE.OR P0, PT, R16, R121, P0 ;  /* 0x000000791000720c */ /* 0x000fda0000706670 */
[----:B------:R-:W-:Y:S01]  /*56e0*/  @!P0 IADD3 R66, P4, P5, R90, R12, R78 ;  /* 0x0000000c5a428210 */ /* 0x000fe20007d9e04e */
[----:B------:R-:W2:Y:S03]  /*56f0*/  @!P0 LDC.64 R68, c[0x0][0x3e8] ;  /* 0x0000fa00ff448b82 */ /* 0x000ea60000000a00 */
[----:B------:R-:W-:Y:S02]  /*5700*/  @!P0 IADD3.X R67, R34, R15, R117, P4, P5 ;  /* 0x0000000f22438210 */ /* 0x000fe400027ea475 */
[----:B------:R-:W-:-:S03]  /*5710*/  @!P0 IADD3 R64, P4, P5, R84, R6, R76 ;  /* 0x0000000654408210 */ /* 0x000fc60007d9e04c */
[----:B------:R-:W3:Y:S01]  /*5720*/  @!P0 LDC.64 R70, c[0x0][0x400] ;  /* 0x00010000ff468b82 */ /* 0x000ee20000000a00 */
[----:B------:R-:W-:Y:S02]  /*5730*/  @!P0 IADD3.X R65, R101, R9, R107, P4, P5 ;  /* 0x0000000965418210 */ /* 0x000fe400027ea46b */
[----:B------:R-:W-:-:S04]  /*5740*/  ISETP.GE.AND P4, PT, R23, R113, PT ;  /* 0x000000711700720c */ /* 0x000fc80003f86270 */
[----:B------:R-:W-:-:S13]  /*5750*/  ISETP.GE.OR P4, PT, R16, R121, P4 ;  /* 0x000000791000720c */ /* 0x000fda0002786670 */
[----:B------:R-:W4:Y:S01]  /*5760*/  @!P4 LDC.64 R52, c[0x0][0x3e8] ;  /* 0x0000fa00ff34cb82 */ /* 0x000f220000000a00 */
[----:B------:R-:W-:-:S05]  /*5770*/  @!P4 IADD3 R48, P5, R90, R78, RZ ;  /* 0x0000004e5a30c210 */ /* 0x000fca0007fbe0ff */
[----:B------:R-:W-:Y:S02]  /*5780*/  @!P4 IMAD.X R49, R117, 0x1, R34, P5 ;  /* 0x000000017531c824 */ /* 0x000fe400028e0622 */
[----:B------:R-:W0:Y:S01]  /*5790*/  @!P4 LDC.64 R54, c[0x0][0x400] ;  /* 0x00010000ff36cb82 */ /* 0x000e220000000a00 */
[----:B----4-:R-:W-:-:S04]  /*57a0*/  @!P4 LEA R52, P5, R48, R52, 0x1 ;  /* 0x000000343034c211 */ /* 0x010fc800078a08ff */
[----:B------:R-:W-:Y:S02]  /*57b0*/  @!P4 LEA.HI.X R53, R48, R53, R49, 0x1, P5 ;  /* 0x000000353035c211 */ /* 0x000fe400028f0c31 */
[----:B------:R-:W-:-:S05]  /*57c0*/  @!P4 IADD3 R48, P5, R84, R76, RZ ;  /* 0x0000004c5430c210 */ /* 0x000fca0007fbe0ff */
[----:B------:R-:W-:Y:S01]  /*57d0*/  @!P4 IMAD.X R49, R107, 0x1, R101, P5 ;  /* 0x000000016b31c824 */ /* 0x000fe200028e0665 */
[----:B0-----:R-:W-:-:S04]  /*57e0*/  @!P4 LEA R54, P5, R48, R54, 0x1 ;  /* 0x000000363036c211 */ /* 0x001fc800078a08ff */
[----:B------:R-:W-:Y:S02]  /*57f0*/  @!P4 LEA.HI.X R55, R48, R55, R49, 0x1, P5 ;  /* 0x000000373037c211 */ /* 0x000fe400028f0c31 */
[----:B------:R-:W-:Y:S02]  /*5800*/  CS2R R48, SRZ ;  /* 0x0000000000307805 */ /* 0x000fe4000001ff00 */
[----:B------:R-:W-:-:S04]  /*5810*/  @!P3 LEA R60, P5, R46, R60, 0x1 ;  /* 0x0000003c2e3cb211 */ /* 0x000fc800078a08ff */
[----:B------:R-:W-:Y:S02]  /*5820*/  @!P3 LEA.HI.X R61, R46, R61, R47, 0x1, P5 ;  /* 0x0000003d2e3db211 */ /* 0x000fe400028f0c2f */
[----:B------:R-:W-:Y:S02]  /*5830*/  CS2R R46, SRZ ;  /* 0x00000000002e7805 */ /* 0x000fe4000001ff00 */
[C---:B-1----:R-:W-:Y:S01]  /*5840*/  @!P3 LEA R62, P5, R44.reuse, R62, 0x1 ;  /* 0x0000003e2c3eb211 */ /* 0x042fe200078a08ff */
[----:B------:R0:W5:Y:S03]  /*5850*/  @!P4 LDG.E.128 R48, desc[UR42][R54.64] ;  /* 0x0000002a3630c981 */ /* 0x000166000c1e1d00 */
[----:B------:R-:W-:Y:S02]  /*5860*/  @!P3 LEA.HI.X R63, R44, R63, R45, 0x1, P5 ;  /* 0x0000003f2c3fb211 */ /* 0x000fe400028f0c2d */
[----:B------:R-:W-:-:S02]  /*5870*/  CS2R R44, SRZ ;  /* 0x00000000002c7805 */ /* 0x000fc4000001ff00 */
[----:B------:R-:W-:Y:S02]  /*5880*/  CS2R R58, SRZ ;  /* 0x00000000003a7805 */ /* 0x000fe4000001ff00 */
[----:B------:R-:W-:Y:S02]  /*5890*/  CS2R R56, SRZ ;  /* 0x0000000000387805 */ /* 0x000fe4000001ff00 */
[----:B------:R1:W5:Y:S01]  /*58a0*/  @!P4 LDG.E.128 R44, desc[UR42][R52.64] ;  /* 0x0000002a342cc981 */ /* 0x000362000c1e1d00 */
[----:B0-----:R-:W-:-:S03]  /*58b0*/  CS2R R54, SRZ ;  /* 0x0000000000367805 */ /* 0x001fc6000001ff00 */
[----:B------:R0:W5:Y:S01]  /*58c0*/  @!P3 LDG.E.128 R56, desc[UR42][R62.64] ;  /* 0x0000002a3e38b981 */ /* 0x000162000c1e1d00 */
[----:B-1----:R-:W-:-:S06]  /*58d0*/  CS2R R52, SRZ ;  /* 0x0000000000347805 */ /* 0x002fcc000001ff00 */
[----:B------:R1:W5:Y:S01]  /*58e0*/  @!P3 LDG.E.128 R52, desc[UR42][R60.64] ;  /* 0x0000002a3c34b981 */ /* 0x000362000c1e1d00 */
[----:B--2---:R-:W-:-:S04]  /*58f0*/  @!P0 LEA R68, P3, R66, R68, 0x1 ;  /* 0x0000004442448211 */ /* 0x004fc800078608ff */
[----:B------:R-:W-:Y:S02]  /*5900*/  @!P0 LEA.HI.X R69, R66, R69, R67, 0x1, P3 ;  /* 0x0000004542458211 */ /* 0x000fe400018f0c43 */
[C---:B---3--:R-:W-:Y:S02]  /*5910*/  @!P0 LEA R70, P3, R64.reuse, R70, 0x1 ;  /* 0x0000004640468211 */ /* 0x048fe400078608ff */
[----:B0-----:R-:W-:Y:S02]  /*5920*/  CS2R R62, SRZ ;  /* 0x00000000003e7805 */ /* 0x001fe4000001ff00 */
[----:B------:R-:W-:Y:S02]  /*5930*/  CS2R R66, SRZ ;  /* 0x0000000000427805 */ /* 0x000fe4000001ff00 */
[----:B-1----:R-:W-:Y:S02]  /*5940*/  CS2R R60, SRZ ;  /* 0x00000000003c7805 */ /* 0x002fe4000001ff00 */
[----:B------:R-:W-:-:S02]  /*5950*/  @!P0 LEA.HI.X R71, R64, R71, R65, 0x1, P3 ;  /* 0x0000004740478211 */ /* 0x000fc400018f0c41 */
[----:B------:R-:W-:Y:S02]  /*5960*/  CS2R R64, SRZ ;  /* 0x0000000000407805 */ /* 0x000fe4000001ff00 */
[----:B------:R0:W5:Y:S04]  /*5970*/  @!P0 LDG.E.128 R60, desc[UR42][R68.64] ;  /* 0x0000002a443c8981 */ /* 0x000168000c1e1d00 */
[----:B------:R1:W5:Y:S01]  /*5980*/  @!P0 LDG.E.128 R64, desc[UR42][R70.64] ;  /* 0x0000002a46408981 */ /* 0x000362000c1e1d00 */
[----:B------:R-:W-:-:S04]  /*5990*/  ISETP.GE.AND P0, PT, R210, R113, PT ;  /* 0x00000071d200720c */ /* 0x000fc80003f06270 */
[CC--:B------:R-:W-:Y:S01]  /*59a0*/  ISETP.GE.OR P0, PT, R16.reuse, R121.reuse, P0 ;  /* 0x000000791000720c */ /* 0x0c0fe20000706670 */
[----:B------:R-:W-:Y:S01]  /*59b0*/  BSSY B1, `(.L_x_1550) ;  /* 0x000001c000017945 */ /* 0x000fe20003800000 */
[----:B------:R-:W-:Y:S02]  /*59c0*/  ISETP.GE.AND P3, PT, R16, R121, PT ;  /* 0x000000791000720c */ /* 0x000fe40003f66270 */
[----:B0-----:R-:W-:Y:S02]  /*59d0*/  CS2R R68, SRZ ;  /* 0x0000000000447805 */ /* 0x001fe4000001ff00 */
[----:B------:R-:W-:Y:S02]  /*59e0*/  CS2R R74, SRZ ;  /* 0x00000000004a7805 */ /* 0x000fe4000001ff00 */
[----:B-1----:R-:W-:Y:S02]  /*59f0*/  CS2R R70, SRZ ;  /* 0x0000000000467805 */ /* 0x002fe4000001ff00 */
[----:B------:R-:W-:-:S03]  /*5a00*/  CS2R R72, SRZ ;  /* 0x0000000000487805 */ /* 0x000fc6000001ff00 */
[----:B------:R-:W-:Y:S05]  /*5a10*/  @P0 BRA `(.L_x_1551) ;  /* 0x0000000000540947 */ /* 0x000fea0003800000 */
[----:B------:R-:W0:Y:S01]  /*5a20*/  LDC.64 R68, c[0x0][0x3f8] ;  /* 0x0000fe00ff447b82 */ /* 0x000e220000000a00 */
[----:B------:R-:W-:Y:S01]  /*5a30*/  IMAD.MOV.U32 R72, RZ, RZ, R78 ;  /* 0x000000ffff487224 */ /* 0x000fe200078e004e */
[----:B------:R-:W-:Y:S01]  /*5a40*/  ULDC.64 UR4, c[0x0][0x3e8] ;  /* 0x0000fa0000047ab9 */ /* 0x000fe20000000a00 */
[----:B------:R-:W-:Y:S01]  /*5a50*/  IMAD.MOV.U32 R73, RZ, RZ, R117 ;  /* 0x000000ffff497224 */ /* 0x000fe200078e0075 */
[----:B------:R-:W-:Y:S01]  /*5a60*/  ULDC.64 UR6, c[0x0][0x400] ;  /* 0x0001000000067ab9 */ /* 0x000fe20000000a00 */
[----:B------:R-:W-:-:S03]  /*5a70*/  IMAD.MOV.U32 R77, RZ, RZ, R107 ;  /* 0x000000ffff4d7224 */ /* 0x000fc600078e006b */
[----:B------:R-:W1:Y:S01]  /*5a80*/  LDC.64 R70, c[0x0][0x408] ;  /* 0x00010200ff467b82 */ /* 0x000e620000000a00 */
[----:B0-----:R-:W-:-:S04]  /*5a90*/  IMAD.WIDE.U32 R72, R68, 0x60, R72 ;  /* 0x0000006044487825 */ /* 0x001fc800078e0048 */
[----:B------:R-:W-:Y:S01]  /*5aa0*/  IMAD R75, R69, 0x60, RZ ;  /* 0x00000060454b7824 */ /* 0x000fe200078e02ff */
[----:B------:R-:W-:Y:S01]  /*5ab0*/  IADD3 R69, P0, R90, R72, RZ ;  /* 0x000000485a457210 */ /* 0x000fe20007f1e0ff */
[----:B-1----:R-:W-:-:S03]  /*5ac0*/  IMAD.WIDE.U32 R76, R70, 0x60, R76 ;  /* 0x00000060464c7825 */ /* 0x002fc600078e004c */
[----:B------:R-:W-:Y:S01]  /*5ad0*/  IADD3.X R72, R34, R73, R75, P0, !PT ;  /* 0x0000004922487210 */ /* 0x000fe200007fe44b */
[----:B------:R-:W-:Y:S01]  /*5ae0*/  IMAD R71, R71, 0x60, RZ ;  /* 0x0000006047477824 */ /* 0x000fe200078e02ff */
[----:B------:R-:W-:-:S04]  /*5af0*/  IADD3 R70, P0, R84, R76, RZ ;  /* 0x0000004c54467210 */ /* 0x000fc80007f1e0ff */
[----:B------:R-:W-:Y:S02]  /*5b00*/  IADD3.X R77, R101, R77, R71, P0, !PT ;  /* 0x0000004d654d7210 */ /* 0x000fe400007fe447 */
[----:B------:R-:W-:-:S04]  /*5b10*/  LEA R68, P0, R69, UR4, 0x1 ;  /* 0x0000000445447c11 */ /* 0x000fc8000f8008ff */
[----:B------:R-:W-:Y:S02]  /*5b20*/  LEA.HI.X R69, R69, UR5, R72, 0x1, P0 ;  /* 0x0000000545457c11 */ /* 0x000fe400080f0c48 */
[----:B------:R-:W-:-:S04]  /*5b30*/  LEA R72, P0, R70, UR6, 0x1 ;  /* 0x0000000646487c11 */ /* 0x000fc8000f8008ff */
[----:B------:R-:W-:Y:S02]  /*5b40*/  LEA.HI.X R73, R70, UR7, R77, 0x1, P0 ;  /* 0x0000000746497c11 */ /* 0x000fe400080f0c4d */
[----:B------:R-:W5:Y:S04]  /*5b50*/  LDG.E.128 R68, desc[UR42][R68.64] ;  /* 0x0000002a44447981 */ /* 0x000f68000c1e1d00 */
[----:B------:R-:W5:Y:S03]  /*5b60*/  LDG.E.128 R72, desc[UR42][R72.64] ;  /* 0x0000002a48487981 */ /* 0x000f66000c1e1d00 */
.L_x_1551:
[----:B------:R-:W-:Y:S05]  /*5b70*/  BSYNC B1 ;  /* 0x0000000000017941 */ /* 0x000fea0003800000 */
.L_x_1550:
[----:B-----5:R-:W-:Y:S01]  /*5b80*/  IMAD.MOV.U32 R77, RZ, RZ, R71 ;  /* 0x000000ffff4d7224 */ /* 0x020fe200078e0047 */
[----:B------:R-:W-:Y:S01]  /*5b90*/  MOV R76, R70 ;  /* 0x00000046004c7202 */ /* 0x000fe20000000f00 */
[----:B------:R-:W-:Y:S01]  /*5ba0*/  IMAD.MOV.U32 R78, RZ, RZ, R68 ;  /* 0x000000ffff4e7224 */ /* 0x000fe200078e0044 */
[----:B------:R-:W-:Y:S01]  /*5bb0*/  UISETP.NE.AND UP0, UPT, UR45, 0x3, UPT ;  /* 0x000000032d00788c */ /* 0x000fe2000bf05270 */
[----:B------:R-:W-:Y:S01]  /*5bc0*/  IMAD.MOV.U32 R79, RZ, RZ, R69 ;  /* 0x000000ffff4f7224 */ /* 0x000fe200078e0045 */
[----:B------:R-:W-:Y:S01]  /*5bd0*/  PRMT R133, R76, 0x7610, R133 ;  /* 0x000076104c857816 */ /* 0x000fe20000000085 */
[----:B------:R-:W-:Y:S01]  /*5be0*/  IMAD.MOV.U32 R76, RZ, RZ, R74 ;  /* 0x000000ffff4c7224 */ /* 0x000fe200078e004a */
[----:B------:R-:W-:Y:S01]  /*5bf0*/  PRMT R132, R78, 0x5410, R77 ;  /* 0x000054104e847816 */ /* 0x000fe2000000004d */
[----:B------:R-:W-:Y:S01]  /*5c00*/  IMAD.MOV.U32 R77, RZ, RZ, R75 ;  /* 0x000000ffff4d7224 */ /* 0x000fe200078e004b */
[----:B------:R-:W-:Y:S01]  /*5c10*/  PRMT R131, R131, 0x5410, R79 ;  /* 0x0000541083837816 */ /* 0x000fe2000000004f */
[----:B------:R-:W-:Y:S01]  /*5c20*/  IMAD.MOV.U32 R78, RZ, RZ, R72 ;  /* 0x000000ffff4e7224 */ /* 0x000fe200078e0048 */
[----:B------:R-:W-:Y:S01]  /*5c30*/  PLOP3.LUT P0, PT, PT, PT, UP0, 0x80, 0x0 ;  /* 0x000000000000781c */ /* 0x000fe20003f0f008 */
[----:B------:R-:W-:Y:S01]  /*5c40*/  IMAD.MOV.U32 R79, RZ, RZ, R73 ;  /* 0x000000ffff4f7224 */ /* 0x000fe200078e0049 */
[----:B------:R-:W-:Y:S01]  /*5c50*/  PRMT R131, R76, 0x7610, R131 ;  /* 0x000076104c837816 */ /* 0x000fe20000000083 */
        /* <DEDUP_REMOVED lines=37> */
[----:B------:R-:W-:Y:S02]  /*5eb0*/  IMAD.MOV.U32 R76, RZ, RZ, R66 ;  /* 0x000000ffff4c7224 */ /* 0x000fe400078e0042 */
        /* <DEDUP_REMOVED lines=8> */
.L_x_1552:
[----:B------:R-:W-:Y:S01]  /*5f40*/  IMAD R107, R184, 0x8, R2 ;  /* 0x00000008b86b7824 */ /* 0x000fe200078e0202 */
[----:B------:R-:W-:Y:S01]  /*5f50*/  SHF.L.U32 R117, R191, 0x1f, RZ ;  /* 0x0000001fbf757819 */ /* 0x000fe200000006ff */
[----:B------:R-:W0:Y:S01]  /*5f60*/  LDC R128, c[0x0][0x2f4] ;  /* 0x0000bd00ff807b82 */ /* 0x000e220000000800 */
[----:B------:R-:W-:Y:S01]  /*5f70*/  IMAD.MOV.U32 R119, RZ, RZ, R120 ;  /* 0x000000ffff777224 */ /* 0x000fe200078e0078 */
[----:B------:R-:W-:Y:S01]  /*5f80*/  BSSY B1, `(.L_x_1553) ;  /* 0x0000005000017945 */ /* 0x000fe20003800000 */
[----:B------:R-:W1:Y:S05]  /*5f90*/  SYNCS.PHASECHK.TRANS64.TRYWAIT P4, [R107+URZ+0x28890], R117 ;  /* 0x028890756b0075a7 */ /* 0x000e6a000808017f */
[----:B------:R-:W2:Y:S01]  /*5fa0*/  LDC.64 R120, c[0x0][0x300] ;  /* 0x0000c000ff787b82 */ /* 0x000ea20000000a00 */
[----:B0-----:R-:W-:Y:S01]  /*5fb0*/  IMAD.IADD R129, R128, 0x1, -R110 ;  /* 0x0000000180817824 */ /* 0x001fe200078e0a6e */
[----:B-1----:R-:W-:Y:S06]  /*5fc0*/  @!P4 BRA `(.L_x_1554) ;  /* 0x0000020800b0c947 */ /* 0x002fec0003800000 */
.L_x_1938:
[----:B------:R-:W-:Y:S05]  /*5fd0*/  BSYNC B1 ;  /* 0x0000000000017941 */ /* 0x000fea0003800000 */
.L_x_1553:
[----:B------:R-:W-:Y:S01]  /*5fe0*/  ISETP.GE.OR P4, PT, R23, R113, P2 ;  /* 0x000000711700720c */ /* 0x000fe20001786670 */
[----:B------:R-:W-:-:S12]  /*5ff0*/  BSSY B1, `(.L_x_1555) ;  /* 0x0000082000017945 */ /* 0x000fd80003800000 */
[----:B------:R-:W-:Y:S05]  /*6000*/  @P4 BRA `(.L_x_1556) ;  /* 0x0000000800004947 */ /* 0x000fea0003800000 */
[----:B------:R-:W3:Y:S01]  /*6010*/  LDL R76, [R1+0x10] ;  /* 0x00001000014c7983 */ /* 0x000ee20000100800 */
[----:B------:R-:W-:Y:S01]  /*6020*/  SHF.L.U32 R79, R23, 0x6, RZ ;  /* 0x00000006174f7819 */ /* 0x000fe200000006ff */
[----:B------:R-:W-:Y:S01]  /*6030*/  BSSY B2, `(.L_x_1557) ;  /* 0x000006c000027945 */ /* 0x000fe20003800000 */
        /* <DEDUP_REMOVED lines=8> */
[----:B------:R-:W-:-:S03]  /*60c0*/  LOP3.LUT R76, R139, 0x38, RZ, 0xc0, !PT ;  /* 0x000000388b4c7812 */ /* 0x000fc600078ec0ff */
[----:B------:R-:W-:Y:S01]  /*60d0*/  IMAD.SHL.U32 R78, R77, 0x400, RZ ;  /* 0x000004004d4e7824 */ /* 0x000fe200078e00ff */
[----:B------:R-:W-:-:S04]  /*60e0*/  LOP3.LUT R77, R76, 0x1c0, R79, 0xf8, !PT ;  /* 0x000001c04c4d7812 */ /* 0x000fc800078ef84f */
[----:B------:R-:W-:Y:S02]  /*60f0*/  LOP3.LUT R78, R78, 0x7fffe000, RZ, 0xc0, !PT ;  /* 0x7fffe0004e4e7812 */ /* 0x000fe400078ec0ff */
[----:B------:R-:W-:-:S04]  /*6100*/  LOP3.LUT R77, R77, R202, RZ, 0x3c, !PT ;  /* 0x000000ca4d4d7212 */ /* 0x000fc800078e3cff */
[----:B------:R-:W-:Y:S01]  /*6110*/  IADD3 R79, R77, R78, R203 ;  /* 0x0000004e4d4f7210 */ /* 0x000fe20007ffe0cb */
[----:B------:R-:W-:-:S04]  /*6120*/  IMAD R77, R184, 0x4000, R109 ;  /* 0x00004000b84d7824 */ /* 0x000fc800078e026d */
[----:B------:R-:W-:Y:S02]  /*6130*/  IMAD R79, R184, 0x4000, R79 ;  /* 0x00004000b84f7824 */ /* 0x000fe400078e024f */
[--C-:B------:R-:W-:Y:S02]  /*6140*/  IMAD R77, R77, 0x2, R2.reuse ;  /* 0x000000024d4d7824 */ /* 0x100fe400078e0202 */
[----:B------:R-:W-:-:S04]  /*6150*/  IMAD R80, R79, 0x2, R2 ;  /* 0x000000024f507824 */ /* 0x000fc800078e0202 */
[----:B------:R-:W1:Y:S04]  /*6160*/  LDS.128 R76, [R77+0x18400] ;  /* 0x018400004d4c7984 */ /* 0x000e680000000c00 */
[----:B------:R-:W3:Y:S01]  /*6170*/  LDS.128 R80, [R80+0x18400] ;  /* 0x0184000050507984 */ /* 0x000ee20000000c00 */
[----:B------:R-:W-:Y:S05]  /*6180*/  @P3 BRA `(.L_x_1558) ;  /* 0x0000000400583947 */ /* 0x000fea0003800000 */
[----:B---3--:R-:W-:Y:S01]  /*6190*/  IMAD.MOV.U32 R141, RZ, RZ, R81 ;  /* 0x000000ffff8d7224 */ /* 0x008fe200078e0051 */
[----:B------:R-:W-:Y:S01]  /*61a0*/  SHF.R.U32.HI R144, RZ, 0x10, R49 ;  /* 0x00000010ff907819 */ /* 0x000fe20000011631 */
[----:B-1----:R-:W-:Y:S01]  /*61b0*/  IMAD.MOV.U32 R81, RZ, RZ, R77 ;  /* 0x000000ffff517224 */ /* 0x002fe200078e004d */
[----:B------:R-:W-:Y:S01]  /*61c0*/  SHF.R.U64 R48, R48, 0x10, R49 ;  /* 0x0000001030307819 */ /* 0x000fe20000001231 */
[----:B------:R-:W-:Y:S01]  /*61d0*/  HADD2.F32 R143, -RZ, R143.H0_H0 ;  /* 0x2000008fff8f7230 */ /* 0x000fe20000004100 */
[----:B------:R-:W-:Y:S01]  /*61e0*/  SHF.R.U64 R44, R44, 0x10, R45 ;  /* 0x000000102c2c7819 */ /* 0x000fe2000000122d */
[----:B------:R-:W-:Y:S01]  /*61f0*/  HADD2.F32 R138, -RZ, R141.H0_H0 ;  /* 0x2000008dff8a7230 */ /* 0x000fe20000004100 */
[----:B------:R-:W-:Y:S01]  /*6200*/  SHF.R.U64 R50, R50, 0x10, R51 ;  /* 0x0000001032327819 */ /* 0x000fe20000001233 */
[----:B------:R-:W-:Y:S02]  /*6210*/  HADD2.F32 R140, -RZ, R81.H0_H0 ;  /* 0x20000051ff8c7230 */ /* 0x000fe40000004100 */
[----:B------:R-:W-:-:S02]  /*6220*/  HADD2.F32 R77, -RZ, R142.H0_H0 ;  /* 0x2000008eff4d7230 */ /* 0x000fc40000004100 */
[-C--:B------:R-:W-:Y:S01]  /*6230*/  FMUL.FTZ R145, R138, R143.reuse ;  /* 0x0000008f8a917220 */ /* 0x080fe20000410000 */
[----:B------:R-:W-:Y:S02]  /*6240*/  HADD2.F32 R144, -RZ, R144.H0_H0 ;  /* 0x20000090ff907230 */ /* 0x000fe40000004100 */
[C---:B------:R-:W-:Y:S01]  /*6250*/  FMUL.FTZ R143, R140.reuse, R143 ;  /* 0x0000008f8c8f7220 */ /* 0x040fe20000410000 */
[----:B------:R-:W-:Y:S01]  /*6260*/  SHF.R.U32.HI R142, RZ, 0x10, R45 ;  /* 0x00000010ff8e7819 */ /* 0x000fe2000001162d */
[-C--:B------:R-:W-:Y:S01]  /*6270*/  FFMA.FTZ R140, R140, R77.reuse, -R145 ;  /* 0x0000004d8c8c7223 */ /* 0x080fe20000010891 */
[----:B------:R-:W-:Y:S02]  /*6280*/  HADD2.F32 R81, -RZ, R81.H1_H1 ;  /* 0x30000051ff517230 */ /* 0x000fe40000004100 */
[----:B------:R-:W-:Y:S01]  /*6290*/  FFMA.FTZ R138, R138, R77, R143 ;  /* 0x0000004d8a8a7223 */ /* 0x000fe2000001008f */
[----:B------:R-:W-:Y:S01]  /*62a0*/  HADD2.F32 R77, -RZ, R141.H1_H1 ;  /* 0x3000008dff4d7230 */ /* 0x000fe20000004100 */
[----:B------:R-:W-:Y:S01]  /*62b0*/  SHF.R.U32.HI R143, RZ, 0x10, R51 ;  /* 0x00000010ff8f7819 */ /* 0x000fe20000011633 */
[----:B------:R-:W-:Y:S01]  /*62c0*/  HADD2.F32 R142, -RZ, R142.H0_H0 ;  /* 0x2000008eff8e7230 */ /* 0x000fe20000004100 */
[----:B------:R-:W-:Y:S01]  /*62d0*/  SHF.R.U32.HI R145, RZ, 0x10, R47 ;  /* 0x00000010ff917819 */ /* 0x000fe2000001162f */
[----:B------:R-:W-:-:S02]  /*62e0*/  IMAD.MOV.U32 R141, RZ, RZ, R79 ;  /* 0x000000ffff8d7224 */ /* 0x000fc400078e004f */
[-C--:B------:R-:W-:Y:S01]  /*62f0*/  FMUL.FTZ R146, R77, R144.reuse ;  /* 0x000000904d927220 */ /* 0x080fe20000410000 */
[C---:B------:R-:W-:Y:S01]  /*6300*/  FMUL.FTZ R144, R81.reuse, R144 ;  /* 0x0000009051907220 */ /* 0x040fe20000410000 */
[----:B------:R-:W-:Y:S02]  /*6310*/  HADD2.F32 R143, -RZ, R143.H0_H0 ;  /* 0x2000008fff8f7230 */ /* 0x000fe40000004100 */
[-C--:B------:R-:W-:Y:S01]  /*6320*/  FFMA.FTZ R81, R81, R142.reuse, -R146 ;  /* 0x0000008e51517223 */ /* 0x080fe20000010892 */
[----:B------:R-:W-:Y:S01]  /*6330*/  FFMA.FTZ R77, R77, R142, R144 ;  /* 0x0000008e4d4d7223 */ /* 0x000fe20000010090 */
[----:B------:R-:W-:Y:S02]  /*6340*/  IMAD.MOV.U32 R142, RZ, RZ, R83 ;  /* 0x000000ffff8e7224 */ /* 0x000fe400078e0053 */
[----:B------:R-:W-:Y:S01]  /*6350*/  HADD2.F32 R146, -RZ, R148.H1_H1 ;  /* 0x30000094ff927230 */ /* 0x000fe20000004100 */
[----:B------:R-:W-:Y:S01]  /*6360*/  F2FP.F16.F32.PACK_AB R81, R81, R140 ;  /* 0x0000008c5151723e */ /* 0x000fe200000000ff */
[----:B------:R-:W-:Y:S01]  /*6370*/  HADD2.F32 R79, -RZ, R141.H0_H0 ;  /* 0x2000008dff4f7230 */ /* 0x000fe20000004100 */
[----:B------:R-:W-:Y:S01]  /*6380*/  F2FP.F16.F32.PACK_AB R138, R77, R138 ;  /* 0x0000008a4d8a723e */ /* 0x000fe200000000ff */
[----:B------:R-:W-:-:S02]  /*6390*/  HADD2.F32 R83, -RZ, R142.H0_H0 ;  /* 0x2000008eff537230 */ /* 0x000fc40000004100 */
[----:B------:R-:W-:Y:S02]  /*63a0*/  HADD2.F32 R144, -RZ, R148.H0_H0 ;  /* 0x20000094ff907230 */ /* 0x000fe40000004100 */
[----:B------:R-:W-:Y:S02]  /*63b0*/  HADD2.F32 R142, -RZ, R142.H1_H1 ;  /* 0x3000008eff8e7230 */ /* 0x000fe40000004100 */
[-C--:B------:R-:W-:Y:S01]  /*63c0*/  FMUL.FTZ R148, R83, R146.reuse ;  /* 0x0000009253947220 */ /* 0x080fe20000410000 */
[C---:B------:R-:W-:Y:S01]  /*63d0*/  FMUL.FTZ R146, R79.reuse, R146 ;  /* 0x000000924f927220 */ /* 0x040fe20000410000 */
[----:B------:R-:W-:Y:S02]  /*63e0*/  HADD2.F32 R150, -RZ, R150.H0_H0 ;  /* 0x20000096ff967230 */ /* 0x000fe40000004100 */
[-C--:B------:R-:W-:Y:S01]  /*63f0*/  FFMA.FTZ R79, R79, R144.reuse, -R148 ;  /* 0x000000904f4f7223 */ /* 0x080fe20000010894 */
[----:B------:R-:W-:Y:S01]  /*6400*/  FFMA.FTZ R83, R83, R144, R146 ;  /* 0x0000009053537223 */ /* 0x000fe20000010092 */
[----:B------:R-:W-:-:S02]  /*6410*/  HADD2.F32 R144, -RZ, R141.H1_H1 ;  /* 0x3000008dff907230 */ /* 0x000fc40000004100 */
[----:B------:R-:W-:Y:S02]  /*6420*/  HADD2.F32 R141, -RZ, R145.H0_H0 ;  /* 0x20000091ff8d7230 */ /* 0x000fe40000004100 */
[-C--:B------:R-:W-:Y:S01]  /*6430*/  FMUL.FTZ R145, R142, R143.reuse ;  /* 0x0000008f8e917220 */ /* 0x080fe20000410000 */
        /* <DEDUP_REMOVED lines=9> */
[----:B------:R-:W-:Y:S01]  /*64d0*/  SHF.R.U64 R143, R46, 0x10, R47 ;  /* 0x000000102e8f7819 */ /* 0x000fe2000000122f */
[----:B------:R-:W-:Y:S02]  /*64e0*/  HADD2.F32 R44, -RZ, R44.H0_H0 ;  /* 0x2000002cff2c7230 */ /* 0x000fe40000004100 */
[C---:B------:R-:W-:Y:S01]  /*64f0*/  FMUL.FTZ R150, R141.reuse, R150 ;  /* 0x000000968d967220 */ /* 0x040fe20000410000 */
[--C-:B------:R-:W-:Y:S02]  /*6500*/  HADD2.F32 R51, -RZ, R149.reuse.H1_H1 ;  /* 0x30000095ff337230 */ /* 0x100fe40000004100 */
[-C--:B------:R-:W-:Y:S01]  /*6510*/  FFMA.FTZ R148, R141, R146.reuse, -R148 ;  /* 0x000000928d947223 */ /* 0x080fe20000010894 */
[----:B------:R-:W-:Y:S02]  /*6520*/  HADD2.F32 R149, -RZ, R149.H0_H0 ;  /* 0x20000095ff957230 */ /* 0x000fe40000004100 */
[----:B------:R-:W-:Y:S01]  /*6530*/  FFMA.FTZ R150, R49, R146, R150 ;  /* 0x0000009231967223 */ /* 0x000fe20000010096 */
[----:B------:R-:W-:-:S02]  /*6540*/  HADD2.F32 R49, -RZ, R76.H1_H1 ;  /* 0x3000004cff317230 */ /* 0x000fc40000004100 */
[-C--:B------:R-:W-:Y:S01]  /*6550*/  FMUL.FTZ R76, R45, R48.reuse ;  /* 0x000000302d4c7220 */ /* 0x080fe20000410000 */
[----:B------:R-:W-:Y:S01]  /*6560*/  HADD2.F32 R47, -RZ, R50.H0_H0 ;  /* 0x20000032ff2f7230 */ /* 0x000fe20000004100 */
[----:B------:R-:W-:Y:S01]  /*6570*/  F2FP.F16.F32.PACK_AB R79, R144, R79 ;  /* 0x0000004f904f723e */ /* 0x000fe200000000ff */
[----:B------:R-:W-:Y:S02]  /*6580*/  HADD2.F32 R143, -RZ, R143.H0_H0 ;  /* 0x2000008fff8f7230 */ /* 0x000fe40000004100 */
[C---:B------:R-:W-:Y:S01]  /*6590*/  FMUL.FTZ R48, R49.reuse, R48 ;  /* 0x0000003031307220 */ /* 0x040fe20000410000 */
[-C--:B------:R-:W-:Y:S01]  /*65a0*/  FFMA.FTZ R49, R49, R44.reuse, -R76 ;  /* 0x0000002c31317223 */ /* 0x080fe2000001084c */
[----:B------:R-:W-:Y:S01]  /*65b0*/  IMAD.MOV.U32 R77, RZ, RZ, R81 ;  /* 0x000000ffff4d7224 */ /* 0x000fe200078e0051 */
[----:B------:R-:W-:Y:S01]  /*65c0*/  F2FP.F16.F32.PACK_AB R83, R142, R83 ;  /* 0x000000538e53723e */ /* 0x000fe200000000ff */
[----:B------:R-:W-:Y:S01]  /*65d0*/  FFMA.FTZ R45, R45, R44, R48 ;  /* 0x0000002c2d2d7223 */ /* 0x000fe20000010030 */
[----:B------:R-:W-:Y:S01]  /*65e0*/  HADD2.F32 R44, -RZ, R82.H0_H0 ;  /* 0x20000052ff2c7230 */ /* 0x000fe20000004100 */
[----:B------:R-:W-:Y:S01]  /*65f0*/  F2FP.F16.F32.PACK_AB R76, R49, R148 ;  /* 0x00000094314c723e */ /* 0x000fe200000000ff */
[----:B------:R-:W-:-:S02]  /*6600*/  HADD2.F32 R48, -RZ, R78.H0_H0 ;  /* 0x2000004eff307230 */ /* 0x000fc40000004100 */
[----:B------:R-:W-:Y:S02]  /*6610*/  HADD2.F32 R82, -RZ, R82.H1_H1 ;  /* 0x30000052ff527230 */ /* 0x000fe40000004100 */
[-C--:B------:R-:W-:Y:S01]  /*6620*/  FMUL.FTZ R141, R44, R51.reuse ;  /* 0x000000332c8d7220 */ /* 0x080fe20000410000 */
[----:B------:R-:W-:Y:S01]  /*6630*/  F2FP.F16.F32.PACK_AB R80, R45, R150 ;  /* 0x000000962d50723e */ /* 0x000fe200000000ff */
[----:B------:R-:W-:Y:S01]  /*6640*/  FMUL.FTZ R51, R48, R51 ;  /* 0x0000003330337220 */ /* 0x000fe20000410000 */
[----:B------:R-:W-:Y:S02]  /*6650*/  IMAD.MOV.U32 R81, RZ, RZ, R138 ;  /* 0x000000ffff517224 */ /* 0x000fe400078e008a */
[----:B------:R-:W-:Y:S01]  /*6660*/  FMUL.FTZ R145, R82, R47 ;  /* 0x0000002f52917220 */ /* 0x000fe20000410000 */
[-C--:B------:R-:W-:Y:S01]  /*6670*/  FFMA.FTZ R141, R48, R149.reuse, -R141 ;  /* 0x00000095308d7223 */ /* 0x080fe2000001088d */
[----:B------:R-:W-:Y:S01]  /*6680*/  FFMA.FTZ R51, R44, R149, R51 ;  /* 0x000000952c337223 */ /* 0x000fe20000010033 */
[----:B------:R-:W-:-:S05]  /*6690*/  HADD2.F32 R44, -RZ, R78.H1_H1 ;  /* 0x3000004eff2c7230 */ /* 0x000fca0000004100 */
[C---:B------:R-:W-:Y:S01]  /*66a0*/  FMUL.FTZ R47, R44.reuse, R47 ;  /* 0x0000002f2c2f7220 */ /* 0x040fe20000410000 */
[----:B------:R-:W-:-:S03]  /*66b0*/  FFMA.FTZ R44, R44, R143, -R145 ;  /* 0x0000008f2c2c7223 */ /* 0x000fc60000010891 */
[----:B------:R-:W-:Y:S02]  /*66c0*/  FFMA.FTZ R82, R82, R143, R47 ;  /* 0x0000008f52527223 */ /* 0x000fe4000001002f */
[----:B------:R-:W-:-:S03]  /*66d0*/  F2FP.F16.F32.PACK_AB R78, R44, R141 ;  /* 0x0000008d2c4e723e */ /* 0x000fc600000000ff */
[----:B------:R-:W-:-:S07]  /*66e0*/  F2FP.F16.F32.PACK_AB R82, R82, R51 ;  /* 0x000000335252723e */ /* 0x000fce00000000ff */
.L_x_1558:
[----:B------:R-:W-:Y:S05]  /*66f0*/  BSYNC B2 ;  /* 0x0000000000027941 */ /* 0x000fea0003800000 */
.L_x_1557:
[-C--:B--2---:R-:W-:Y:S01]  /*6700*/  IMAD R46, R216, R120.reuse, RZ ;  /* 0x00000078d82e7224 */ /* 0x084fe200078e02ff */
[----:B------:R-:W-:Y:S01]  /*6710*/  ULDC.64 UR4, c[0x0][0x2e8] ;  /* 0x0000ba0000047ab9 */ /* 0x000fe20000000a00 */
[----:B------:R-:W-:-:S04]  /*6720*/  IMAD.WIDE.U32 R44, R23, R120, R118 ;  /* 0x00000078172c7225 */ /* 0x000fc800078e0076 */
        /* <DEDUP_REMOVED lines=11> */
[----:B-1----:R1:W-:Y:S01]  /*67e0*/  STG.E.128 desc[UR42][R44.64], R76 ;  /* 0x0000004c2c007986 */ /* 0x0023e2000c101d2a */
[----:B------:R-:W-:-:S05]  /*67f0*/  @!P4 LEA.HI.X R47, R139, UR5, R48, 0x1, P5 ;  /* 0x000000058b2fcc11 */ /* 0x000fca000a8f0c30 */
[----:B---3--:R1:W-:Y:S04]  /*6800*/  @!P4 STG.E.128 desc[UR42][R46.64], R80 ;  /* 0x000000502e00c986 */ /* 0x0083e8000c101d2a */
.L_x_1556:
[----:B------:R-:W-:Y:S05]  /*6810*/  BSYNC B1 ;  /* 0x0000000000017941 */ /* 0x000fea0003800000 */
.L_x_1555:
[----:B------:R-:W-:Y:S01]  /*6820*/  ISETP.GE.OR P4, PT, R212, R113, P2 ;  /* 0x00000071d400720c */ /* 0x000fe20001786670 */
[----:B------:R-:W-:-:S12]  /*6830*/  BSSY B1, `(.L_x_1559) ;  /* 0x0000081000017945 */ /* 0x000fd80003800000 */
[----:B------:R-:W-:Y:S05]  /*6840*/  @P4 BRA `(.L_x_1560) ;  /* 0x0000000400fc4947 */ /* 0x000fea0003800000 */
[----:B-1----:R-:W3:Y:S01]  /*6850*/  LDL R44, [R1+0x10] ;  /* 0x00001000012c7983 */ /* 0x002ee20000100800 */
[----:B------:R-:W-:Y:S01]  /*6860*/  SHF.R.U32.HI R46, RZ, 0x3, R198 ;  /* 0x00000003ff2e7819 */ /* 0x000fe200000116c6 */
[----:B--2---:R-:W-:Y:S01]  /*6870*/  IMAD.WIDE.U32 R76, R212, R120, R118 ;  /* 0x00000078d44c7225 */ /* 0x004fe200078e0076 */
[----:B------:R-:W-:Y:S02]  /*6880*/  BSSY B2, `(.L_x_1561) ;  /* 0x0000070000027945 */ /* 0x000fe40003800000 */
[----:B------:R-:W-:Y:S02]  /*6890*/  IADD3 R78, P4, P5, R96, R76, R38 ;  /* 0x0000004c604e7210 */ /* 0x000fe40007d9e026 */
        /* <DEDUP_REMOVED lines=12> */
[----:B------:R-:W-:-:S03]  /*6960*/  LOP3.LUT R44, R198, 0x38, R83, 0xf8, !PT ;  /* 0x00000038c62c7812 */ /* 0x000fc600078ef853 */
[----:B------:R-:W-:Y:S01]  /*6970*/  IMAD.SHL.U32 R45, R45, 0x400, RZ ;  /* 0x000004002d2d7824 */ /* 0x000fe200078e00ff */
[----:B------:R-:W-:-:S04]  /*6980*/  LOP3.LUT R44, R44, R46, RZ, 0x3c, !PT ;  /* 0x0000002e2c2c7212 */ /* 0x000fc800078e3cff */
[----:B------:R-:W-:-:S04]  /*6990*/  LOP3.LUT R45, R45, 0x7fffe000, RZ, 0xc0, !PT ;  /* 0x7fffe0002d2d7812 */ /* 0x000fc800078ec0ff */
[----:B------:R-:W-:Y:S01]  /*69a0*/  IADD3 R47, R44, R45, R201 ;  /* 0x0000002d2c2f7210 */ /* 0x000fe20007ffe0c9 */
[----:B------:R-:W-:-:S04]  /*69b0*/  IMAD R45, R184, 0x4000, R108 ;  /* 0x00004000b82d7824 */ /* 0x000fc800078e026c */
[----:B------:R-:W-:Y:S02]  /*69c0*/  IMAD R47, R184, 0x4000, R47 ;  /* 0x00004000b82f7824 */ /* 0x000fe400078e022f */
[--C-:B------:R-:W-:Y:S02]  /*69d0*/  IMAD R45, R45, 0x2, R2.reuse ;  /* 0x000000022d2d7824 */ /* 0x100fe400078e0202 */
[----:B------:R-:W-:-:S04]  /*69e0*/  IMAD R48, R47, 0x2, R2 ;  /* 0x000000022f307824 */ /* 0x000fc800078e0202 */
[----:B------:R-:W1:Y:S04]  /*69f0*/  LDS.128 R44, [R45+0x18400] ;  /* 0x018400002d2c7984 */ /* 0x000e680000000c00 */
[----:B------:R-:W2:Y:S01]  /*6a00*/  LDS.128 R48, [R48+0x18400] ;  /* 0x0184000030307984 */ /* 0x000ea20000000c00 */
[----:B------:R-:W-:Y:S05]  /*6a10*/  @P3 BRA `(.L_x_1562) ;  /* 0x0000000400583947 */ /* 0x000fea0003800000 */
[--C-:B------:R-:W-:Y:S01]  /*6a20*/  SHF.R.U64 R52, R52, 0x10, R53.reuse ;  /* 0x0000001034347819 */ /* 0x100fe20000001235 */
[----:B------:R-:W-:Y:S01]  /*6a30*/  HADD2.F32 R154, -RZ, R154.H0_H0 ;  /* 0x2000009aff9a7230 */ /* 0x000fe20000004100 */
[----:B------:R-:W-:Y:S01]  /*6a40*/  SHF.R.U32.HI R80, RZ, 0x10, R53 ;  /* 0x00000010ff507819 */ /* 0x000fe20000011635 */
[----:B------:R-:W-:Y:S01]  /*6a50*/  HADD2.F32 R138, -RZ, R152.H0_H0 ;  /* 0x20000098ff8a7230 */ /* 0x000fe20000004100 */
[--C-:B------:R-:W-:Y:S01]  /*6a60*/  SHF.R.U64 R53, R56, 0x10, R57.reuse ;  /* 0x0000001038357819 */ /* 0x100fe20000001239 */
[----:B------:R-:W-:Y:S01]  /*6a70*/  HADD2.F32 R151, -RZ, R151.H1_H1 ;  /* 0x30000097ff977230 */ /* 0x000fe20000004100 */
[----:B------:R-:W-:Y:S01]  /*6a80*/  SHF.R.U32.HI R56, RZ, 0x10, R57 ;  /* 0x00000010ff387819 */ /* 0x000fe20000011639 */
[----:B------:R-:W-:Y:S01]  /*6a90*/  HADD2.F32 R52, -RZ, R52.H0_H0 ;  /* 0x20000034ff347230 */ /* 0x000fe20000004100 */
[--C-:B------:R-:W-:Y:S01]  /*6aa0*/  SHF.R.U64 R54, R54, 0x10, R55.reuse ;  /* 0x0000001036367819 */ /* 0x100fe20000001237 */
[----:B------:R-:W-:Y:S01]  /*6ab0*/  HADD2.F32 R152, -RZ, R152.H1_H1 ;  /* 0x30000098ff987230 */ /* 0x000fe20000004100 */
[----:B------:R-:W-:Y:S01]  /*6ac0*/  SHF.R.U32.HI R57, RZ, 0x10, R55 ;  /* 0x00000010ff397819 */ /* 0x000fe20000011637 */
[----:B------:R-:W-:Y:S01]  /*6ad0*/  HADD2.F32 R139, -RZ, R56.H0_H0 ;  /* 0x20000038ff8b7230 */ /* 0x000fe20000004100 */
[--C-:B------:R-:W-:Y:S01]  /*6ae0*/  SHF.R.U64 R55, R58, 0x10, R59.reuse ;  /* 0x000000103a377819 */ /* 0x100fe2000000123b */
[----:B------:R-:W-:Y:S01]  /*6af0*/  HADD2.F32 R54, -RZ, R54.H0_H0 ;  /* 0x20000036ff367230 */ /* 0x000fe20000004100 */
[----:B------:R-:W-:Y:S01]  /*6b00*/  SHF.R.U32.HI R58, RZ, 0x10, R59 ;  /* 0x00000010ff3a7819 */ /* 0x000fe2000001163b */
[----:B--2---:R-:W-:-:S02]  /*6b10*/  IMAD.MOV.U32 R59, RZ, RZ, R49 ;  /* 0x000000ffff3b7224 */ /* 0x004fc400078e0031 */
[----:B-1----:R-:W-:Y:S02]  /*6b20*/  IMAD.MOV.U32 R49, RZ, RZ, R47 ;  /* 0x000000ffff317224 */ /* 0x002fe400078e002f */
[----:B------:R-:W-:Y:S02]  /*6b30*/  HADD2.F32 R47, -RZ, R45.H0_H0 ;  /* 0x2000002dff2f7230 */ /* 0x000fe40000004100 */
[--C-:B------:R-:W-:Y:S02]  /*6b40*/  HADD2.F32 R82, -RZ, R59.reuse.H0_H0 ;  /* 0x2000003bff527230 */ /* 0x100fe40000004100 */
[----:B------:R-:W-:Y:S02]  /*6b50*/  HADD2.F32 R59, -RZ, R59.H1_H1 ;  /* 0x3000003bff3b7230 */ /* 0x000fe40000004100 */
[-C--:B------:R-:W-:Y:S01]  /*6b60*/  FMUL.FTZ R141, R47, R154.reuse ;  /* 0x0000009a2f8d7220 */ /* 0x080fe20000410000 */
[----:B------:R-:W-:-:S03]  /*6b70*/  FMUL.FTZ R140, R82, R154 ;  /* 0x0000009a528c7220 */ /* 0x000fc60000410000 */
[-C--:B------:R-:W-:Y:S01]  /*6b80*/  FFMA.FTZ R56, R82, R138.reuse, R141 ;  /* 0x0000008a52387223 */ /* 0x080fe2000001008d */
[----:B------:R-:W-:Y:S02]  /*6b90*/  HADD2.F32 R82, -RZ, R45.H1_H1 ;  /* 0x3000002dff527230 */ /* 0x000fe40000004100 */
[----:B------:R-:W-:Y:S01]  /*6ba0*/  FFMA.FTZ R47, R47, R138, -R140 ;  /* 0x0000008a2f2f7223 */ /* 0x000fe2000001088c */
[----:B------:R-:W-:Y:S02]  /*6bb0*/  HADD2.F32 R138, -RZ, R80.H0_H0 ;  /* 0x20000050ff8a7230 */ /* 0x000fe40000004100 */
[-C--:B------:R-:W-:Y:S01]  /*6bc0*/  FMUL.FTZ R141, R59, R139.reuse ;  /* 0x0000008b3b8d7220 */ /* 0x080fe20000410000 */
[----:B------:R-:W-:Y:S02]  /*6bd0*/  IMAD.MOV.U32 R80, RZ, RZ, R51 ;  /* 0x000000ffff507224 */ /* 0x000fe400078e0033 */
[----:B------:R-:W-:Y:S01]  /*6be0*/  FMUL.FTZ R140, R82, R139 ;  /* 0x0000008b528c7220 */ /* 0x000fe20000410000 */
[----:B------:R-:W-:-:S02]  /*6bf0*/  IMAD.MOV.U32 R45, RZ, RZ, R50 ;  /* 0x000000ffff2d7224 */ /* 0x000fc400078e0032 */
[-C--:B------:R-:W-:Y:S01]  /*6c00*/  FFMA.FTZ R50, R82, R138.reuse, -R141 ;  /* 0x0000008a52327223 */ /* 0x080fe2000001088d */
[----:B------:R-:W-:Y:S02]  /*6c10*/  HADD2.F32 R139, -RZ, R153.H0_H0 ;  /* 0x20000099ff8b7230 */ /* 0x000fe40000004100 */
[----:B------:R-:W-:Y:S01]  /*6c20*/  FFMA.FTZ R51, R59, R138, R140 ;  /* 0x0000008a3b337223 */ /* 0x000fe2000001008c */
[--C-:B------:R-:W-:Y:S02]  /*6c30*/  HADD2.F32 R82, -RZ, R80.reuse.H0_H0 ;  /* 0x20000050ff527230 */ /* 0x100fe40000004100 */
[----:B------:R-:W-:Y:S01]  /*6c40*/  HADD2.F32 R59, -RZ, R147.H1_H1 ;  /* 0x30000093ff3b7230 */ /* 0x000fe20000004100 */
[----:B------:R-:W-:Y:S01]  /*6c50*/  F2FP.F16.F32.PACK_AB R47, R50, R47 ;  /* 0x0000002f322f723e */ /* 0x000fe200000000ff */
[----:B------:R-:W-:Y:S02]  /*6c60*/  HADD2.F32 R138, -RZ, R49.H0_H0 ;  /* 0x20000031ff8a7230 */ /* 0x000fe40000004100 */
[----:B------:R-:W-:Y:S01]  /*6c70*/  FMUL.FTZ R143, R82, R139 ;  /* 0x0000008b528f7220 */ /* 0x000fe20000410000 */
[----:B------:R-:W-:-:S02]  /*6c80*/  HADD2.F32 R80, -RZ, R80.H1_H1 ;  /* 0x30000050ff507230 */ /* 0x000fc40000004100 */
[----:B------:R-:W-:Y:S02]  /*6c90*/  HADD2.F32 R141, -RZ, R58.H0_H0 ;  /* 0x2000003aff8d7230 */ /* 0x000fe40000004100 */
[C---:B------:R-:W-:Y:S01]  /*6ca0*/  FMUL.FTZ R145, R138.reuse, R139 ;  /* 0x0000008b8a917220 */ /* 0x040fe20000410000 */
[----:B------:R-:W-:Y:S02]  /*6cb0*/  HADD2.F32 R58, -RZ, R49.H1_H1 ;  /* 0x30000031ff3a7230 */ /* 0x000fe40000004100 */
[----:B------:R-:W-:Y:S01]  /*6cc0*/  FFMA.FTZ R49, R138, R59, -R143 ;  /* 0x0000003b8a317223 */ /* 0x000fe2000001088f */
[----:B------:R-:W-:Y:S02]  /*6cd0*/  HADD2.F32 R139, -RZ, R57.H0_H0 ;  /* 0x20000039ff8b7230 */ /* 0x000fe40000004100 */
[----:B------:R-:W-:Y:S01]  /*6ce0*/  FMUL.FTZ R143, R80, R141 ;  /* 0x0000008d508f7220 */ /* 0x000fe20000410000 */
[----:B------:R-:W-:Y:S01]  /*6cf0*/  FFMA.FTZ R57, R82, R59, R145 ;  /* 0x0000003b52397223 */ /* 0x000fe20000010091 */
[----:B------:R-:W-:Y:S01]  /*6d00*/  FMUL.FTZ R141, R58, R141 ;  /* 0x0000008d3a8d7220 */ /* 0x000fe20000410000 */
[----:B------:R-:W-:-:S02]  /*6d10*/  HADD2.F32 R153, -RZ, R153.H1_H1 ;  /* 0x30000099ff997230 */ /* 0x000fc40000004100 */
[-C--:B------:R-:W-:Y:S01]  /*6d20*/  FFMA.FTZ R58, R58, R139.reuse, -R143 ;  /* 0x0000008b3a3a7223 */ /* 0x080fe2000001088f */
[----:B------:R-:W-:Y:S02]  /*6d30*/  HADD2.F32 R82, -RZ, R48.H0_H0 ;  /* 0x20000030ff527230 */ /* 0x000fe40000004100 */
[----:B------:R-:W-:Y:S01]  /*6d40*/  FFMA.FTZ R80, R80, R139, R141 ;  /* 0x0000008b50507223 */ /* 0x000fe2000001008d */
[----:B------:R-:W-:Y:S02]  /*6d50*/  HADD2.F32 R139, -RZ, R53.H0_H0 ;  /* 0x20000035ff8b7230 */ /* 0x000fe40000004100 */
[----:B------:R-:W-:Y:S01]  /*6d60*/  HADD2.F32 R53, -RZ, R44.H0_H0 ;  /* 0x2000002cff357230 */ /* 0x000fe20000004100 */
[----:B------:R-:W-:Y:S01]  /*6d70*/  F2FP.F16.F32.PACK_AB R58, R58, R49 ;  /* 0x000000313a3a723e */ /* 0x000fe200000000ff */
[----:B------:R-:W-:Y:S01]  /*6d80*/  HADD2.F32 R138, -RZ, R48.H1_H1 ;  /* 0x30000030ff8a7230 */ /* 0x000fe20000004100 */
[----:B------:R-:W-:Y:S01]  /*6d90*/  F2FP.F16.F32.PACK_AB R49, R51, R56 ;  /* 0x000000383331723e */ /* 0x000fe200000000ff */
[----:B------:R-:W-:-:S02]  /*6da0*/  HADD2.F32 R59, -RZ, R44.H1_H1 ;  /* 0x3000002cff3b7230 */ /* 0x000fc40000004100 */
[-C--:B------:R-:W-:Y:S01]  /*6db0*/  FMUL.FTZ R44, R82, R153.reuse ;  /* 0x00000099522c7220 */ /* 0x080fe20000410000 */
[----:B------:R-:W-:Y:S01]  /*6dc0*/  FMUL.FTZ R153, R53, R153 ;  /* 0x0000009935997220 */ /* 0x000fe20000410000 */
[-C--:B------:R-:W-:Y:S01]  /*6dd0*/  FMUL.FTZ R140, R138, R139.reuse ;  /* 0x0000008b8a8c7220 */ /* 0x080fe20000410000 */
[----:B------:R-:W-:Y:S02]  /*6de0*/  HADD2.F32 R147, -RZ, R147.H0_H0 ;  /* 0x20000093ff937230 */ /* 0x000fe40000004100 */
[----:B------:R-:W-:Y:S01]  /*6df0*/  FMUL.FTZ R139, R59, R139 ;  /* 0x0000008b3b8b7220 */ /* 0x000fe20000410000 */
[-C--:B------:R-:W-:Y:S01]  /*6e00*/  FFMA.FTZ R44, R53, R151.reuse, -R44 ;  /* 0x00000097352c7223 */ /* 0x080fe2000001082c */
[----:B------:R-:W-:Y:S01]  /*6e10*/  FFMA.FTZ R48, R82, R151, R153 ;  /* 0x0000009752307223 */ /* 0x000fe20000010099 */
[-C--:B------:R-:W-:Y:S01]  /*6e20*/  FFMA.FTZ R53, R59, R52.reuse, -R140 ;  /* 0x000000343b357223 */ /* 0x080fe2000001088c */
[----:B------:R-:W-:Y:S02]  /*6e30*/  HADD2.F32 R82, -RZ, R55.H0_H0 ;  /* 0x20000037ff527230 */ /* 0x000fe40000004100 */
[----:B------:R-:W-:Y:S01]  /*6e40*/  FFMA.FTZ R59, R138, R52, R139 ;  /* 0x000000348a3b7223 */ /* 0x000fe2000001008b */
[--C-:B------:R-:W-:Y:S01]  /*6e50*/  HADD2.F32 R55, -RZ, R45.reuse.H0_H0 ;  /* 0x2000002dff377230 */ /* 0x100fe20000004100 */
[----:B------:R-:W-:Y:S01]  /*6e60*/  F2FP.F16.F32.PACK_AB R51, R80, R57 ;  /* 0x000000395033723e */ /* 0x000fe200000000ff */
[----:B------:R-:W-:Y:S01]  /*6e70*/  HADD2.F32 R52, -RZ, R46.H0_H0 ;  /* 0x2000002eff347230 */ /* 0x000fe20000004100 */
[----:B------:R-:W-:Y:S01]  /*6e80*/  F2FP.F16.F32.PACK_AB R44, R53, R44 ;  /* 0x0000002c352c723e */ /* 0x000fe200000000ff */
[----:B------:R-:W-:-:S02]  /*6e90*/  HADD2.F32 R45, -RZ, R45.H1_H1 ;  /* 0x3000002dff2d7230 */ /* 0x000fc40000004100 */
[-C--:B------:R-:W-:Y:S01]  /*6ea0*/  FMUL.FTZ R139, R55, R152.reuse ;  /* 0x00000098378b7220 */ /* 0x080fe20000410000 */
[----:B------:R-:W-:Y:S02]  /*6eb0*/  HADD2.F32 R46, -RZ, R46.H1_H1 ;  /* 0x3000002eff2e7230 */ /* 0x000fe40000004100 */
[C---:B------:R-:W-:Y:S01]  /*6ec0*/  FMUL.FTZ R152, R52.reuse, R152 ;  /* 0x0000009834987220 */ /* 0x040fe20000410000 */
[----:B------:R-:W-:Y:S01]  /*6ed0*/  F2FP.F16.F32.PACK_AB R48, R59, R48 ;  /* 0x000000303b30723e */ /* 0x000fe200000000ff */
[-C--:B------:R-:W-:Y:S01]  /*6ee0*/  FMUL.FTZ R141, R45, R82.reuse ;  /* 0x000000522d8d7220 */ /* 0x080fe20000410000 */
[-C--:B------:R-:W-:Y:S01]  /*6ef0*/  FFMA.FTZ R139, R52, R147.reuse, -R139 ;  /* 0x00000093348b7223 */ /* 0x080fe2000001088b */
[C---:B------:R-:W-:Y:S01]  /*6f00*/  FMUL.FTZ R82, R46.reuse, R82 ;  /* 0x000000522e527220 */ /* 0x040fe20000410000 */
[----:B------:R-:W-:Y:S01]  /*6f10*/  FFMA.FTZ R152, R55, R147, R152 ;  /* 0x0000009337987223 */ /* 0x000fe20000010098 */
[-C--:B------:R-:W-:Y:S02]  /*6f20*/  FFMA.FTZ R46, R46, R54.reuse, -R141 ;  /* 0x000000362e2e7223 */ /* 0x080fe4000001088d */
[----:B------:R-:W-:-:S03]  /*6f30*/  FFMA.FTZ R45, R45, R54, R82 ;  /* 0x000000362d2d7223 */ /* 0x000fc60000010052 */
[----:B------:R-:W-:Y:S02]  /*6f40*/  F2FP.F16.F32.PACK_AB R46, R46, R139 ;  /* 0x0000008b2e2e723e */ /* 0x000fe400000000ff */
[----:B------:R-:W-:Y:S01]  /*6f50*/  F2FP.F16.F32.PACK_AB R50, R45, R152 ;  /* 0x000000982d32723e */ /* 0x000fe200000000ff */
[----:B------:R-:W-:Y:S02]  /*6f60*/  IMAD.MOV.U32 R45, RZ, RZ, R47 ;  /* 0x000000ffff2d7224 */ /* 0x000fe400078e002f */
[----:B------:R-:W-:-:S07]  /*6f70*/  IMAD.MOV.U32 R47, RZ, RZ, R58 ;  /* 0x000000ffff2f7224 */ /* 0x000fce00078e003a */
.L_x_1562:
[----:B------:R-:W-:Y:S05]  /*6f80*/  BSYNC B2 ;  /* 0x0000000000027941 */ /* 0x000fea0003800000 */
.L_x_1561:
[----:B------:R-:W-:Y:S01]  /*6f90*/  ISETP.GE.AND P4, PT, R83, R128, PT ;  /* 0x000000805300720c */ /* 0x000fe20003f86270 */
[----:B------:R-:W-:-:S12]  /*6fa0*/  ULDC.64 UR4, c[0x0][0x2e8] ;  /* 0x0000ba0000047ab9 */ /* 0x000fd80000000a00 */
        /* <DEDUP_REMOVED lines=8> */
[----:B--2---:R3:W-:Y:S04]  /*7030*/  @!P4 STG.E.128 desc[UR42][R54.64], R48 ;  /* 0x000000303600c986 */ /* 0x0047e8000c101d2a */
.L_x_1560:
[----:B------:R-:W-:Y:S05]  /*7040*/  BSYNC B1 ;  /* 0x0000000000017941 */ /* 0x000fea0003800000 */
.L_x_1559:
[----:B------:R-:W-:Y:S01]  /*7050*/  ISETP.GE.OR P4, PT, R211, R113, P2 ;  /* 0x00000071d300720c */ /* 0x000fe20001786670 */
[----:B------:R-:W-:-:S12]  /*7060*/  BSSY B1, `(.L_x_1563) ;  /* 0x000007f000017945 */ /* 0x000fd80003800000 */
[----:B------:R-:W-:Y:S05]  /*7070*/  @P4 BRA `(.L_x_1564) ;  /* 0x0000000400f44947 */ /* 0x000fea0003800000 */
[----:B-1-3--:R-:W3:Y:S01]  /*7080*/  LDL R44, [R1+0x10] ;  /* 0x00001000012c7983 */ /* 0x00aee20000100800 */
        /* <DEDUP_REMOVED lines=29> */
[----:B------:R-:W-:Y:S01]  /*7260*/  HADD2.F32 R78, -RZ, R137.H1_H1 ;  /* 0x30000089ff4e7230 */ /* 0x000fe20000004100 */
[----:B------:R-:W-:Y:S01]  /*7270*/  SHF.R.U32.HI R62, RZ, 0x10, R63 ;  /* 0x00000010ff3e7819 */ /* 0x000fe2000001163f */
[----:B--2---:R-:W-:Y:S01]  /*7280*/  IMAD.MOV.U32 R63, RZ, RZ, R49 ;  /* 0x000000ffff3f7224 */ /* 0x004fe200078e0031 */
[----:B------:R-:W-:Y:S01]  /*7290*/  SHF.R.U64 R56, R60, 0x10, R61 ;  /* 0x000000103c387819 */ /* 0x000fe2000000123d */
[----:B-1----:R-:W-:Y:S01]  /*72a0*/  IMAD.MOV.U32 R49, RZ, RZ, R47 ;  /* 0x000000ffff317224 */ /* 0x002fe200078e002f */
[--C-:B------:R-:W-:Y:S01]  /*72b0*/  SHF.R.U32.HI R77, RZ, 0x10, R65.reuse ;  /* 0x00000010ff4d7819 */ /* 0x100fe20000011641 */
[----:B------:R-:W-:Y:S01]  /*72c0*/  HADD2.F32 R47, -RZ, R45.H0_H0 ;  /* 0x2000002dff2f7230 */ /* 0x000fe20000004100 */
[----:B------:R-:W-:Y:S01]  /*72d0*/  SHF.R.U64 R60, R64, 0x10, R65 ;  /* 0x00000010403c7819 */ /* 0x000fe20000001241 */
[----:B------:R-:W-:Y:S01]  /*72e0*/  IMAD.MOV.U32 R65, RZ, RZ, R51 ;  /* 0x000000ffff417224 */ /* 0x000fe200078e0033 */
[----:B------:R-:W-:Y:S01]  /*72f0*/  SHF.R.U32.HI R76, RZ, 0x10, R61 ;  /* 0x00000010ff4c7819 */ /* 0x000fe2000001163d */
[--C-:B------:R-:W-:Y:S01]  /*7300*/  HADD2.F32 R51, -RZ, R63.reuse.H0_H0 ;  /* 0x2000003fff337230 */ /* 0x100fe20000004100 */
[--C-:B------:R-:W-:Y:S01]  /*7310*/  SHF.R.U64 R61, R66, 0x10, R67.reuse ;  /* 0x00000010423d7819 */ /* 0x100fe20000001243 */
[----:B------:R-:W-:Y:S01]  /*7320*/  HADD2.F32 R63, -RZ, R63.H1_H1 ;  /* 0x3000003fff3f7230 */ /* 0x000fe20000004100 */
[----:B------:R-:W-:Y:S01]  /*7330*/  SHF.R.U32.HI R67, RZ, 0x10, R67 ;  /* 0x00000010ff437819 */ /* 0x000fe20000011643 */
[----:B------:R-:W-:-:S02]  /*7340*/  HADD2.F32 R77, -RZ, R77.H0_H0 ;  /* 0x2000004dff4d7230 */ /* 0x000fc40000004100 */
[-C--:B------:R-:W-:Y:S01]  /*7350*/  FMUL.FTZ R80, R51, R78.reuse ;  /* 0x0000004e33507220 */ /* 0x080fe20000410000 */
[----:B------:R-:W-:Y:S02]  /*7360*/  HADD2.F32 R64, -RZ, R45.H1_H1 ;  /* 0x3000002dff407230 */ /* 0x000fe40000004100 */
[----:B------:R-:W-:Y:S01]  /*7370*/  FMUL.FTZ R78, R47, R78 ;  /* 0x0000004e2f4e7220 */ /* 0x000fe20000410000 */
[----:B------:R-:W-:Y:S02]  /*7380*/  HADD2.F32 R66, -RZ, R135.H1_H1 ;  /* 0x30000087ff427230 */ /* 0x000fe40000004100 */
[-C--:B------:R-:W-:Y:S01]  /*7390*/  FMUL.FTZ R79, R63, R77.reuse ;  /* 0x0000004d3f4f7220 */ /* 0x080fe20000410000 */
[----:B------:R-:W-:Y:S02]  /*73a0*/  HADD2.F32 R76, -RZ, R76.H0_H0 ;  /* 0x2000004cff4c7230 */ /* 0x000fe40000004100 */
[----:B------:R-:W-:Y:S01]  /*73b0*/  FMUL.FTZ R82, R64, R77 ;  /* 0x0000004d40527220 */ /* 0x000fe20000410000 */
[----:B------:R-:W-:-:S02]  /*73c0*/  HADD2.F32 R77, -RZ, R134.H1_H1 ;  /* 0x30000086ff4d7230 */ /* 0x000fc40000004100 */
[-C--:B------:R-:W-:Y:S01]  /*73d0*/  FFMA.FTZ R45, R47, R66.reuse, -R80 ;  /* 0x000000422f2d7223 */ /* 0x080fe20000010850 */
[----:B------:R-:W-:Y:S01]  /*73e0*/  FFMA.FTZ R47, R51, R66, R78 ;  /* 0x00000042332f7223 */ /* 0x000fe2000001004e */
[-C--:B------:R-:W-:Y:S01]  /*73f0*/  FFMA.FTZ R64, R64, R76.reuse, -R79 ;  /* 0x0000004c40407223 */ /* 0x080fe2000001084f */
[----:B------:R-:W-:Y:S01]  /*7400*/  FFMA.FTZ R66, R63, R76, R82 ;  /* 0x0000004c3f427223 */ /* 0x000fe20000010052 */
[----:B------:R-:W-:Y:S02]  /*7410*/  HADD2.F32 R79, -RZ, R136.H1_H1 ;  /* 0x30000088ff4f7230 */ /* 0x000fe40000004100 */
[--C-:B------:R-:W-:Y:S01]  /*7420*/  HADD2.F32 R76, -RZ, R65.reuse.H0_H0 ;  /* 0x20000041ff4c7230 */ /* 0x100fe20000004100 */
[----:B------:R-:W-:Y:S01]  /*7430*/  F2FP.F16.F32.PACK_AB R45, R64, R45 ;  /* 0x0000002d402d723e */ /* 0x000fe200000000ff */
[----:B------:R-:W-:Y:S02]  /*7440*/  HADD2.F32 R65, -RZ, R65.H1_H1 ;  /* 0x30000041ff417230 */ /* 0x000fe40000004100 */
[----:B------:R-:W-:-:S02]  /*7450*/  HADD2.F32 R80, -RZ, R67.H0_H0 ;  /* 0x20000043ff507230 */ /* 0x000fc40000004100 */
[--C-:B------:R-:W-:Y:S02]  /*7460*/  HADD2.F32 R51, -RZ, R49.reuse.H0_H0 ;  /* 0x20000031ff337230 */ /* 0x100fe40000004100 */
[----:B------:R-:W-:Y:S02]  /*7470*/  HADD2.F32 R78, -RZ, R62.H0_H0 ;  /* 0x2000003eff4e7230 */ /* 0x000fe40000004100 */
[-C--:B------:R-:W-:Y:S01]  /*7480*/  FMUL.FTZ R62, R76, R79.reuse ;  /* 0x0000004f4c3e7220 */ /* 0x080fe20000410000 */
[----:B------:R-:W-:Y:S02]  /*7490*/  HADD2.F32 R63, -RZ, R49.H1_H1 ;  /* 0x30000031ff3f7230 */ /* 0x000fe40000004100 */
[----:B------:R-:W-:Y:S01]  /*74a0*/  FMUL.FTZ R82, R65, R80 ;  /* 0x0000005041527220 */ /* 0x000fe20000410000 */
[C---:B------:R-:W-:Y:S01]  /*74b0*/  FMUL.FTZ R79, R51.reuse, R79 ;  /* 0x0000004f334f7220 */ /* 0x040fe20000410000 */
[----:B------:R-:W-:Y:S01]  /*74c0*/  FFMA.FTZ R49, R51, R77, -R62 ;  /* 0x0000004d33317223 */ /* 0x000fe2000001083e */
[----:B------:R-:W-:-:S02]  /*74d0*/  HADD2.F32 R137, -RZ, R137.H0_H0 ;  /* 0x20000089ff897230 */ /* 0x000fc40000004100 */
[C---:B------:R-:W-:Y:S01]  /*74e0*/  FMUL.FTZ R80, R63.reuse, R80 ;  /* 0x000000503f507220 */ /* 0x040fe20000410000 */
[-C--:B------:R-:W-:Y:S01]  /*74f0*/  FFMA.FTZ R62, R63, R78.reuse, -R82 ;  /* 0x0000004e3f3e7223 */ /* 0x080fe20000010852 */
[----:B------:R-:W-:Y:S02]  /*7500*/  HADD2.F32 R67, -RZ, R60.H0_H0 ;  /* 0x2000003cff437230 */ /* 0x000fe40000004100 */
[----:B------:R-:W-:Y:S01]  /*7510*/  FFMA.FTZ R51, R76, R77, R79 ;  /* 0x0000004d4c337223 */ /* 0x000fe2000001004f */
[----:B------:R-:W-:Y:S02]  /*7520*/  HADD2.F32 R63, -RZ, R48.H0_H0 ;  /* 0x20000030ff3f7230 */ /* 0x000fe40000004100 */
[----:B------:R-:W-:Y:S01]  /*7530*/  FFMA.FTZ R76, R65, R78, R80 ;  /* 0x0000004e414c7223 */ /* 0x000fe20000010050 */
[----:B------:R-:W-:Y:S01]  /*7540*/  HADD2.F32 R60, -RZ, R44.H0_H0 ;  /* 0x2000002cff3c7230 */ /* 0x000fe20000004100 */
[----:B------:R-:W-:Y:S01]  /*7550*/  F2FP.F16.F32.PACK_AB R62, R62, R49 ;  /* 0x000000313e3e723e */ /* 0x000fe200000000ff */
[----:B------:R-:W-:-:S02]  /*7560*/  HADD2.F32 R48, -RZ, R48.H1_H1 ;  /* 0x30000030ff307230 */ /* 0x000fc40000004100 */
[----:B------:R-:W-:Y:S01]  /*7570*/  FMUL.FTZ R77, R63, R137 ;  /* 0x000000893f4d7220 */ /* 0x000fe20000410000 */
[----:B------:R-:W-:Y:S01]  /*7580*/  HADD2.F32 R44, -RZ, R44.H1_H1 ;  /* 0x3000002cff2c7230 */ /* 0x000fe20000004100 */
[----:B------:R-:W-:Y:S01]  /*7590*/  F2FP.F16.F32.PACK_AB R49, R66, R47 ;  /* 0x0000002f4231723e */ /* 0x000fe200000000ff */
[----:B------:R-:W-:Y:S02]  /*75a0*/  HADD2.F32 R135, -RZ, R135.H0_H0 ;  /* 0x20000087ff877230 */ /* 0x000fe40000004100 */
[-C--:B------:R-:W-:Y:S01]  /*75b0*/  FMUL.FTZ R79, R48, R67.reuse ;  /* 0x00000043304f7220 */ /* 0x080fe20000410000 */
[----:B------:R-:W-:Y:S02]  /*75c0*/  HADD2.F32 R65, -RZ, R56.H0_H0 ;  /* 0x20000038ff417230 */ /* 0x000fe40000004100 */
[----:B------:R-:W-:Y:S01]  /*75d0*/  FMUL.FTZ R67, R44, R67 ;  /* 0x000000432c437220 */ /* 0x000fe20000410000 */
[C---:B------:R-:W-:Y:S01]  /*75e0*/  FMUL.FTZ R56, R60.reuse, R137 ;  /* 0x000000893c387220 */ /* 0x040fe20000410000 */
[----:B------:R-:W-:Y:S01]  /*75f0*/  FFMA.FTZ R77, R60, R135, -R77 ;  /* 0x000000873c4d7223 */ /* 0x000fe2000001084d */
[----:B------:R-:W-:Y:S01]  /*7600*/  F2FP.F16.F32.PACK_AB R51, R76, R51 ;  /* 0x000000334c33723e */ /* 0x000fe200000000ff */
[-C--:B------:R-:W-:Y:S01]  /*7610*/  FFMA.FTZ R60, R44, R65.reuse, -R79 ;  /* 0x000000412c3c7223 */ /* 0x080fe2000001084f */
[----:B------:R-:W-:Y:S01]  /*7620*/  FFMA.FTZ R79, R48, R65, R67 ;  /* 0x00000041304f7223 */ /* 0x000fe20000010043 */
[----:B------:R-:W-:-:S02]  /*7630*/  HADD2.F32 R48, -RZ, R50.H0_H0 ;  /* 0x20000032ff307230 */ /* 0x000fc40000004100 */
[----:B------:R-:W-:Y:S01]  /*7640*/  FFMA.FTZ R56, R63, R135, R56 ;  /* 0x000000873f387223 */ /* 0x000fe20000010038 */
[----:B------:R-:W-:Y:S01]  /*7650*/  HADD2.F32 R65, -RZ, R136.H0_H0 ;  /* 0x20000088ff417230 */ /* 0x000fe20000004100 */
[----:B------:R-:W-:Y:S01]  /*7660*/  MOV R47, R62 ;  /* 0x0000003e002f7202 */ /* 0x000fe20000000f00 */
[----:B------:R-:W-:Y:S02]  /*7670*/  HADD2.F32 R67, -RZ, R61.H0_H0 ;  /* 0x2000003dff437230 */ /* 0x000fe40000004100 */
[----:B------:R-:W-:Y:S02]  /*7680*/  HADD2.F32 R44, -RZ, R46.H0_H0 ;  /* 0x2000002eff2c7230 */ /* 0x000fe40000004100 */
[----:B------:R-:W-:Y:S01]  /*7690*/  FMUL.FTZ R81, R48, R65 ;  /* 0x0000004130517220 */ /* 0x000fe20000410000 */
[----:B------:R-:W-:Y:S02]  /*76a0*/  HADD2.F32 R50, -RZ, R50.H1_H1 ;  /* 0x30000032ff327230 */ /* 0x000fe40000004100 */
[----:B------:R-:W-:-:S02]  /*76b0*/  HADD2.F32 R46, -RZ, R46.H1_H1 ;  /* 0x3000002eff2e7230 */ /* 0x000fc40000004100 */
        /* <DEDUP_REMOVED lines=13> */
.L_x_1566:
[----:B------:R-:W-:Y:S05]  /*7790*/  BSYNC B2 ;  /* 0x0000000000027941 */ /* 0x000fea0003800000 */
.L_x_1565:
        /* <DEDUP_REMOVED lines=11> */
.L_x_1564:
[----:B------:R-:W-:Y:S05]  /*7850*/  BSYNC B1 ;  /* 0x0000000000017941 */ /* 0x000fea0003800000 */
.L_x_1563:
[----:B------:R-:W-:Y:S01]  /*7860*/  ISETP.GE.OR P4, PT, R210, R113, P2 ;  /* 0x00000071d200720c */ /* 0x000fe20001786670 */
[-C--:B-1234-:R-:W-:Y:S02]  /*7870*/  IMAD R44, R114, R120.reuse, RZ ;  /* 0x00000078722c7224 */ /* 0x09efe400078e02ff */
[----:B------:R-:W-:-:S04]  /*7880*/  IMAD.WIDE.U32 R118, R210, R120, R118 ;  /* 0x00000078d2767225 */ /* 0x000fc800078e0076 */
[----:B------:R-:W-:-:S06]  /*7890*/  IMAD R57, R210, R121, R44 ;  /* 0x00000079d2397224 */ /* 0x000fcc00078e022c */
[----:B------:R-:W-:Y:S05]  /*78a0*/  @P4 BRA `(.L_x_1543) ;  /* 0x0000000c007c4947 */ /* 0x000fea0003800000 */
[----:B------:R-:W2:Y:S01]  /*78b0*/  LDL R45, [R1+0x10] ;  /* 0x00001000012d7983 */ /* 0x000ea20000100800 */
[----:B------:R-:W1:Y:S01]  /*78c0*/  LDC.64 R52, c[0x0][0x2e8] ;  /* 0x0000ba00ff347b82 */ /* 0x000e620000000a00 */
[----:B------:R-:W-:Y:S01]  /*78d0*/  IMAD.IADD R57, R119, 0x1, R57 ;  /* 0x0000000177397824 */ /* 0x000fe200078e0239 */
[----:B------:R-:W-:Y:S01]  /*78e0*/  IADD3 R44, P4, P5, R96, R118, R38 ;  /* 0x00000076602c7210 */ /* 0x000fe20007d9e026 */
[----:B------:R-:W-:Y:S01]  /*78f0*/  BSSY B1, `(.L_x_1567) ;  /* 0x0000070000017945 */ /* 0x000fe20003800000 */
[----:B------:R-:W-:Y:S02]  /*7900*/  SHF.R.U32.HI R46, RZ, 0x3, R196 ;  /* 0x00000003ff2e7819 */ /* 0x000fe400000116c4 */
[----:B--2---:R-:W-:Y:S02]  /*7910*/  LOP3.LUT P6, RZ, R45, 0x1, RZ, 0xc0, !PT ;  /* 0x000000012dff7812 */ /* 0x004fe400078cc0ff */
[----:B------:R-:W-:Y:S02]  /*7920*/  IADD3.X R45, R36, R57, R103, P4, P5 ;  /* 0x00000039242d7210 */ /* 0x000fe400027ea467 */
[----:B-1----:R-:W-:-:S02]  /*7930*/  LEA R54, P4, R44, R52, 0x1 ;  /* 0x000000342c367211 */ /* 0x002fc400078808ff */
[----:B------:R-:W-:Y:S02]  /*7940*/  SEL R129, R110, R129, !P6 ;  /* 0x000000816e817207 */ /* 0x000fe40007000000 */
[----:B------:R-:W-:Y:S01]  /*7950*/  LEA.HI.X R55, R44, R53, R45, 0x1, P4 ;  /* 0x000000352c377211 */ /* 0x000fe200020f0c2d */
[----:B------:R-:W-:Y:S01]  /*7960*/  IMAD R45, R184, 0x4000, R21 ;  /* 0x00004000b82d7824 */ /* 0x000fe200078e0215 */
[----:B------:R-:W-:-:S03]  /*7970*/  SHF.R.S32.HI R44, RZ, 0x1f, R129 ;  /* 0x0000001fff2c7819 */ /* 0x000fc60000011481 */
[----:B------:R-:W-:Y:S01]  /*7980*/  IMAD R45, R45, 0x2, R2 ;  /* 0x000000022d2d7824 */ /* 0x000fe200078e0202 */
[----:B------:R-:W-:-:S04]  /*7990*/  LEA.HI R129, R44, R129, RZ, 0x4 ;  /* 0x000000812c817211 */ /* 0x000fc800078f20ff */
        /* <DEDUP_REMOVED lines=8> */
[----:B------:R-:W-:-:S05]  /*7a20*/  IADD3 R47, R44, R47, R199 ;  /* 0x0000002f2c2f7210 */ /* 0x000fca0007ffe0c7 */
[----:B------:R-:W-:-:S04]  /*7a30*/  IMAD R47, R184, 0x4000, R47 ;  /* 0x00004000b82f7824 */ /* 0x000fc800078e022f */
[----:B------:R-:W-:Y:S02]  /*7a40*/  IMAD R48, R47, 0x2, R2 ;  /* 0x000000022f307824 */ /* 0x000fe400078e0202 */
[----:B------:R-:W1:Y:S04]  /*7a50*/  LDS.128 R44, [R45+0x18400] ;  /* 0x018400002d2c7984 */ /* 0x000e680000000c00 */
[----:B------:R-:W2:Y:S01]  /*7a60*/  LDS.128 R48, [R48+0x18400] ;  /* 0x0184000030307984 */ /* 0x000ea20000000c00 */
[----:B------:R-:W-:Y:S05]  /*7a70*/  @P3 BRA `(.L_x_1568) ;  /* 0x00000004005c3947 */ /* 0x000fea0003800000 */
[----:B-1----:R-:W-:Y:S01]  /*7a80*/  IMAD.MOV.U32 R62, RZ, RZ, R44 ;  /* 0x000000ffff3e7224 */ /* 0x002fe200078e002c */
[----:B------:R-:W-:Y:S01]  /*7a90*/  SHF.R.U64 R60, R68, 0x10, R69 ;  /* 0x00000010443c7819 */ /* 0x000fe20000001245 */
[----:B--2---:R-:W-:Y:S01]  /*7aa0*/  IMAD.MOV.U32 R44, RZ, RZ, R49 ;  /* 0x000000ffff2c7224 */ /* 0x004fe200078e0031 */
[----:B------:R-:W-:Y:S01]  /*7ab0*/  SHF.R.U32.HI R68, RZ, 0x10, R73 ;  /* 0x00000010ff447819 */ /* 0x000fe20000011649 */
[----:B------:R-:W-:Y:S01]  /*7ac0*/  IMAD.MOV.U32 R63, RZ, RZ, R48 ;  /* 0x000000ffff3f7224 */ /* 0x000fe200078e0030 */
[----:B------:R-:W-:Y:S01]  /*7ad0*/  SHF.R.U32.HI R66, RZ, 0x10, R69 ;  /* 0x00000010ff427819 */ /* 0x000fe20000011645 */
[----:B------:R-:W-:Y:S01]  /*7ae0*/  IMAD.MOV.U32 R64, RZ, RZ, R51 ;  /* 0x000000ffff407224 */ /* 0x000fe200078e0033 */
[----:B------:R-:W-:Y:S01]  /*7af0*/  SHF.R.U64 R56, R70, 0x10, R71 ;  /* 0x0000001046387819 */ /* 0x000fe20000001247 */
[----:B------:R-:W-:Y:S01]  /*7b00*/  HADD2.F32 R67, -RZ, R133.H1_H1 ;  /* 0x30000085ff437230 */ /* 0x000fe20000004100 */
[----:B------:R-:W-:Y:S01]  /*7b10*/  SHF.R.U32.HI R69, RZ, 0x10, R75 ;  /* 0x00000010ff457819 */ /* 0x000fe2000001164b */
[--C-:B------:R-:W-:Y:S01]  /*7b20*/  HADD2.F32 R48, -RZ, R44.reuse.H0_H0 ;  /* 0x2000002cff307230 */ /* 0x100fe20000004100 */
[----:B------:R-:W-:Y:S01]  /*7b30*/  SHF.R.U32.HI R71, RZ, 0x10, R71 ;  /* 0x00000010ff477819 */ /* 0x000fe20000011647 */
[----:B------:R-:W-:Y:S01]  /*7b40*/  HADD2.F32 R51, -RZ, R44.H1_H1 ;  /* 0x3000002cff337230 */ /* 0x000fe20000004100 */
[----:B------:R-:W-:Y:S01]  /*7b50*/  SHF.R.U64 R61, R72, 0x10, R73 ;  /* 0x00000010483d7819 */ /* 0x000fe20000001249 */
[----:B------:R-:W-:Y:S01]  /*7b60*/  IMAD.MOV.U32 R49, RZ, RZ, R47 ;  /* 0x000000ffff317224 */ /* 0x000fe200078e002f */
[----:B------:R-:W-:Y:S01]  /*7b70*/  SHF.R.U64 R58, R74, 0x10, R75 ;  /* 0x000000104a3a7819 */ /* 0x000fe2000000124b */
[----:B------:R-:W-:-:S02]  /*7b80*/  HADD2.F32 R44, -RZ, R45.H0_H0 ;  /* 0x2000002dff2c7230 */ /* 0x000fc40000004100 */
[----:B------:R-:W-:Y:S02]  /*7b90*/  HADD2.F32 R68, -RZ, R68.H0_H0 ;  /* 0x20000044ff447230 */ /* 0x000fe40000004100 */
[----:B------:R-:W-:Y:S02]  /*7ba0*/  HADD2.F32 R47, -RZ, R45.H1_H1 ;  /* 0x3000002dff2f7230 */ /* 0x000fe40000004100 */
[-C--:B------:R-:W-:Y:S01]  /*7bb0*/  FMUL.FTZ R45, R48, R67.reuse ;  /* 0x00000043302d7220 */ /* 0x080fe20000410000 */
[----:B------:R-:W-:Y:S02]  /*7bc0*/  HADD2.F32 R65, -RZ, R131.H1_H1 ;  /* 0x30000083ff417230 */ /* 0x000fe40000004100 */
[C---:B------:R-:W-:Y:S01]  /*7bd0*/  FMUL.FTZ R67, R44.reuse, R67 ;  /* 0x000000432c437220 */ /* 0x040fe20000410000 */
[----:B------:R-:W-:Y:S02]  /*7be0*/  HADD2.F32 R66, -RZ, R66.H0_H0 ;  /* 0x20000042ff427230 */ /* 0x000fe40000004100 */
[-C--:B------:R-:W-:Y:S01]  /*7bf0*/  FMUL.FTZ R70, R51, R68.reuse ;  /* 0x0000004433467220 */ /* 0x080fe20000410000 */
[----:B------:R-:W-:Y:S01]  /*7c00*/  FMUL.FTZ R68, R47, R68 ;  /* 0x000000442f447220 */ /* 0x000fe20000410000 */
[-C--:B------:R-:W-:Y:S01]  /*7c10*/  FFMA.FTZ R44, R44, R65.reuse, -R45 ;  /* 0x000000412c2c7223 */ /* 0x080fe2000001082d */
[----:B------:R-:W-:Y:S01]  /*7c20*/  FFMA.FTZ R45, R48, R65, R67 ;  /* 0x00000041302d7223 */ /* 0x000fe20000010043 */
[----:B------:R-:W-:-:S02]  /*7c30*/  HADD2.F32 R65, -RZ, R64.H0_H0 ;  /* 0x20000040ff417230 */ /* 0x000fc40000004100 */
[-C--:B------:R-:W-:Y:S01]  /*7c40*/  FFMA.FTZ R48, R51, R66.reuse, R68 ;  /* 0x0000004233307223 */ /* 0x080fe20000010044 */
[----:B------:R-:W-:Y:S02]  /*7c50*/  HADD2.F32 R68, -RZ, R130.H1_H1 ;  /* 0x30000082ff447230 */ /* 0x000fe40000004100 */
[----:B------:R-:W-:Y:S01]  /*7c60*/  FFMA.FTZ R47, R47, R66, -R70 ;  /* 0x000000422f2f7223 */ /* 0x000fe20000010846 */
[----:B------:R-:W-:Y:S02]  /*7c70*/  HADD2.F32 R64, -RZ, R64.H1_H1 ;  /* 0x30000040ff407230 */ /* 0x000fe40000004100 */
[----:B------:R-:W-:Y:S02]  /*7c80*/  HADD2.F32 R69, -RZ, R69.H0_H0 ;  /* 0x20000045ff457230 */ /* 0x000fe40000004100 */
[----:B------:R-:W-:Y:S01]  /*7c90*/  FMUL.FTZ R70, R65, R68 ;  /* 0x0000004441467220 */ /* 0x000fe20000410000 */
[----:B------:R-:W-:Y:S01]  /*7ca0*/  HADD2.F32 R66, -RZ, R132.H1_H1 ;  /* 0x30000084ff427230 */ /* 0x000fe20000004100 */
[----:B------:R-:W-:Y:S01]  /*7cb0*/  F2FP.F16.F32.PACK_AB R47, R47, R44 ;  /* 0x0000002c2f2f723e */ /* 0x000fe200000000ff */
[----:B------:R-:W-:-:S02]  /*7cc0*/  HADD2.F32 R51, -RZ, R49.H0_H0 ;  /* 0x20000031ff337230 */ /* 0x000fc40000004100 */
[-C--:B------:R-:W-:Y:S01]  /*7cd0*/  FMUL.FTZ R72, R64, R69.reuse ;  /* 0x0000004540487220 */ /* 0x080fe20000410000 */
[----:B------:R-:W-:Y:S02]  /*7ce0*/  HADD2.F32 R49, -RZ, R49.H1_H1 ;  /* 0x30000031ff317230 */ /* 0x000fe40000004100 */
[----:B------:R-:W-:Y:S02]  /*7cf0*/  HADD2.F32 R67, -RZ, R71.H0_H0 ;  /* 0x20000047ff437230 */ /* 0x000fe40000004100 */
[C---:B------:R-:W-:Y:S01]  /*7d00*/  FMUL.FTZ R68, R51.reuse, R68 ;  /* 0x0000004433447220 */ /* 0x040fe20000410000 */
[----:B------:R-:W-:Y:S01]  /*7d10*/  FFMA.FTZ R70, R51, R66, -R70 ;  /* 0x0000004233467223 */ /* 0x000fe20000010846 */
[C---:B------:R-:W-:Y:S01]  /*7d20*/  FMUL.FTZ R69, R49.reuse, R69 ;  /* 0x0000004531457220 */ /* 0x040fe20000410000 */
[----:B------:R-:W-:Y:S02]  /*7d30*/  HADD2.F32 R130, -RZ, R130.H0_H0 ;  /* 0x20000082ff827230 */ /* 0x000fe40000004100 */
[----:B------:R-:W-:Y:S01]  /*7d40*/  FFMA.FTZ R71, R49, R67, -R72 ;  /* 0x0000004331477223 */ /* 0x000fe20000010848 */
[----:B------:R-:W-:-:S02]  /*7d50*/  HADD2.F32 R51, -RZ, R63.H0_H0 ;  /* 0x2000003fff337230 */ /* 0x000fc40000004100 */
[----:B------:R-:W-:Y:S01]  /*7d60*/  FFMA.FTZ R73, R64, R67, R69 ;  /* 0x0000004340497223 */ /* 0x000fe20000010045 */
[--C-:B------:R-:W-:Y:S02]  /*7d70*/  HADD2.F32 R49, -RZ, R62.reuse.H0_H0 ;  /* 0x2000003eff317230 */ /* 0x100fe40000004100 */
[----:B------:R-:W-:Y:S01]  /*7d80*/  FFMA.FTZ R68, R65, R66, R68 ;  /* 0x0000004241447223 */ /* 0x000fe20000010044 */
[----:B------:R-:W-:Y:S02]  /*7d90*/  HADD2.F32 R61, -RZ, R61.H0_H0 ;  /* 0x2000003dff3d7230 */ /* 0x000fe40000004100 */
[-C--:B------:R-:W-:Y:S01]  /*7da0*/  FMUL.FTZ R64, R51, R130.reuse ;  /* 0x0000008233407220 */ /* 0x080fe20000410000 */
[----:B------:R-:W-:Y:S02]  /*7db0*/  HADD2.F32 R63, -RZ, R63.H1_H1 ;  /* 0x3000003fff3f7230 */ /* 0x000fe40000004100 */
[----:B------:R-:W-:Y:S01]  /*7dc0*/  FMUL.FTZ R130, R49, R130 ;  /* 0x0000008231827220 */ /* 0x000fe20000410000 */
[----:B------:R-:W-:Y:S01]  /*7dd0*/  HADD2.F32 R62, -RZ, R62.H1_H1 ;  /* 0x3000003eff3e7230 */ /* 0x000fe20000004100 */
[----:B------:R-:W-:Y:S01]  /*7de0*/  F2FP.F16.F32.PACK_AB R70, R71, R70 ;  /* 0x000000464746723e */ /* 0x000fe200000000ff */
[----:B------:R-:W-:-:S02]  /*7df0*/  HADD2.F32 R132, -RZ, R132.H0_H0 ;  /* 0x20000084ff847230 */ /* 0x000fc40000004100 */
[-C--:B------:R-:W-:Y:S01]  /*7e00*/  FMUL.FTZ R65, R63, R61.reuse ;  /* 0x0000003d3f417220 */ /* 0x080fe20000410000 */
[----:B------:R-:W-:Y:S02]  /*7e10*/  HADD2.F32 R60, -RZ, R60.H0_H0 ;  /* 0x2000003cff3c7230 */ /* 0x000fe40000004100 */
[C---:B------:R-:W-:Y:S01]  /*7e20*/  FMUL.FTZ R66, R62.reuse, R61 ;  /* 0x0000003d3e427220 */ /* 0x040fe20000410000 */
[----:B------:R-:W-:Y:S02]  /*7e30*/  HADD2.F32 R61, -RZ, R56.H0_H0 ;  /* 0x20000038ff3d7230 */ /* 0x000fe40000004100 */
[-C--:B------:R-:W-:Y:S01]  /*7e40*/  FFMA.FTZ R130, R51, R132.reuse, R130 ;  /* 0x0000008433827223 */ /* 0x080fe20000010082 */
[----:B------:R-:W-:Y:S01]  /*7e50*/  FFMA.FTZ R64, R49, R132, -R64 ;  /* 0x0000008431407223 */ /* 0x000fe20000010840 */
[-C--:B------:R-:W-:Y:S01]  /*7e60*/  FFMA.FTZ R65, R62, R60.reuse, -R65 ;  /* 0x0000003c3e417223 */ /* 0x080fe20000010841 */
[----:B------:R-:W-:Y:S01]  /*7e70*/  FFMA.FTZ R67, R63, R60, R66 ;  /* 0x0000003c3f437223 */ /* 0x000fe20000010042 */
[----:B------:R-:W-:-:S02]  /*7e80*/  HADD2.F32 R51, -RZ, R50.H0_H0 ;  /* 0x20000032ff337230 */ /* 0x000fc40000004100 */
[----:B------:R-:W-:Y:S01]  /*7e90*/  HADD2.F32 R62, -RZ, R131.H0_H0 ;  /* 0x20000083ff3e7230 */ /* 0x000fe20000004100 */
[----:B------:R-:W-:Y:S01]  /*7ea0*/  F2FP.F16.F32.PACK_AB R44, R65, R64 ;  /* 0x00000040412c723e */ /* 0x000fe200000000ff */
[----:B------:R-:W-:Y:S02]  /*7eb0*/  HADD2.F32 R63, -RZ, R58.H0_H0 ;  /* 0x2000003aff3f7230 */ /* 0x000fe40000004100 */
[----:B------:R-:W-:Y:S02]  /*7ec0*/  HADD2.F32 R49, -RZ, R46.H0_H0 ;  /* 0x2000002eff317230 */ /* 0x000fe40000004100 */
[-C--:B------:R-:W-:Y:S01]  /*7ed0*/  FMUL.FTZ R56, R51, R62.reuse ;  /* 0x0000003e33387220 */ /* 0x080fe20000410000 */
[----:B------:R-:W-:Y:S02]  /*7ee0*/  HADD2.F32 R50, -RZ, R50.H1_H1 ;  /* 0x30000032ff327230 */ /* 0x000fe40000004100 */
[----:B------:R-:W-:Y:S02]  /*7ef0*/  HADD2.F32 R46, -RZ, R46.H1_H1 ;  /* 0x3000002eff2e7230 */ /* 0x000fe40000004100 */
[----:B------:R-:W-:Y:S01]  /*7f00*/  FMUL.FTZ R62, R49, R62 ;  /* 0x0000003e313e7220 */ /* 0x000fe20000410000 */
[----:B------:R-:W-:-:S02]  /*7f10*/  HADD2.F32 R60, -RZ, R133.H0_H0 ;  /* 0x20000085ff3c7230 */ /* 0x000fc40000004100 */
[-C--:B------:R-:W-:Y:S01]  /*7f20*/  FMUL.FTZ R69, R50, R63.reuse ;  /* 0x0000003f32457220 */ /* 0x080fe20000410000 */
[C---:B------:R-:W-:Y:S02]  /*7f30*/  FMUL.FTZ R63, R46.reuse, R63 ;  /* 0x0000003f2e3f7220 */ /* 0x040fe40000410000 */
[-C--:B------:R-:W-:Y:S01]  /*7f40*/  FFMA.FTZ R56, R49, R60.reuse, -R56 ;  /* 0x0000003c31387223 */ /* 0x080fe20000010838 */
[----:B------:R-:W-:Y:S01]  /*7f50*/  FFMA.FTZ R62, R51, R60, R62 ;  /* 0x0000003c333e7223 */ /* 0x000fe2000001003e */
[-C--:B------:R-:W-:Y:S01]  /*7f60*/  FFMA.FTZ R69, R46, R61.reuse, -R69 ;  /* 0x0000003d2e457223 */ /* 0x080fe20000010845 */
[----:B------:R-:W-:Y:S01]  /*7f70*/  FFMA.FTZ R63, R50, R61, R63 ;  /* 0x0000003d323f7223 */ /* 0x000fe2000001003f */
[----:B------:R-:W-:Y:S01]  /*7f80*/  F2FP.F16.F32.PACK_AB R49, R48, R45 ;  /* 0x0000002d3031723e */ /* 0x000fe200000000ff */
[----:B------:R-:W-:Y:S01]  /*7f90*/  IMAD.MOV.U32 R45, RZ, RZ, R47 ;  /* 0x000000ffff2d7224 */ /* 0x000fe200078e002f */
[----:B------:R-:W-:Y:S01]  /*7fa0*/  F2FP.F16.F32.PACK_AB R51, R73, R68 ;  /* 0x000000444933723e */ /* 0x000fe200000000ff */
[----:B------:R-:W-:Y:S01]  /*7fb0*/  IMAD.MOV.U32 R47, RZ, RZ, R70 ;  /* 0x000000ffff2f7224 */ /* 0x000fe200078e0046 */
[----:B------:R-:W-:-:S02]  /*7fc0*/  F2FP.F16.F32.PACK_AB R48, R67, R130 ;  /* 0x000000824330723e */ /* 0x000fc400000000ff */
[----:B------:R-:W-:Y:S02]  /*7fd0*/  F2FP.F16.F32.PACK_AB R46, R69, R56 ;  /* 0x00000038452e723e */ /* 0x000fe400000000ff */
[----:B------:R-:W-:-:S07]  /*7fe0*/  F2FP.F16.F32.PACK_AB R50, R63, R62 ;  /* 0x0000003e3f32723e */ /* 0x000fce00000000ff */
.L_x_1568:
[----:B------:R-:W-:Y:S05]  /*7ff0*/  BSYNC B1 ;  /* 0x0000000000017941 */ /* 0x000fea0003800000 */
.L_x_1567:
[----:B-1----:R1:W-:Y:S01]  /*8000*/  STG.E.128 desc[UR42][R54.64], R44 ;  /* 0x0000002c36007986 */ /* 0x0023e2000c101d2a */
[----:B------:R-:W-:-:S13]  /*8010*/  ISETP.GE.AND P3, PT, R59, R128, PT ;  /* 0x000000803b00720c */ /* 0x000fda0003f66270 */
[----:B------:R-:W-:Y:S05]  /*8020*/  @P3 BRA `(.L_x_1543) ;  /* 0x00000004009c3947 */ /* 0x000fea0003800000 */
[--C-:B-1----:R-:W-:Y:S02]  /*8030*/  SHF.R.S32.HI R44, RZ, 0x1f, R59.reuse ;  /* 0x0000001fff2c7819 */ /* 0x102fe4000001143b */
[----:B------:R-:W-:-:S04]  /*8040*/  IADD3 R59, P3, P4, R96, R118, R59 ;  /* 0x00000076603b7210 */ /* 0x000fc80007c7e03b */
[----:B------:R-:W-:Y:S02]  /*8050*/  IADD3.X R44, R36, R57, R44, P3, P4 ;  /* 0x00000039242c7210 */ /* 0x000fe40001fe842c */
[----:B------:R-:W-:-:S04]  /*8060*/  LEA R52, P3, R59, R52, 0x1 ;  /* 0x000000343b347211 */ /* 0x000fc800078608ff */
[----:B------:R-:W-:-:S05]  /*8070*/  LEA.HI.X R53, R59, R53, R44, 0x1, P3 ;  /* 0x000000353b357211 */ /* 0x000fca00018f0c2c */
[----:B--2---:R1:W-:Y:S01]  /*8080*/  STG.E.128 desc[UR42][R52.64], R48 ;  /* 0x0000003034007986 */ /* 0x0043e2000c101d2a */
[----:B------:R-:W-:Y:S05]  /*8090*/  BRA `(.L_x_1543) ;  /* 0x0000000400807947 */ /* 0x000fea0003800000 */
.L_x_1506:
[----:B------:R-:W-:-:S06]  /*80a0*/  UISETP.NE.AND UP0, UPT, UR45, 0x3, UPT ;  /* 0x000000032d00788c */ /* 0x000fcc000bf05270 */
[----:B------:R-:W-:-:S13]  /*80b0*/  PLOP3.LUT P0, PT, PT, PT, UP0, 0x80, 0x0 ;  /* 0x000000000000781c */ /* 0x000fda0003f0f008 */
[----:B------:R-:W-:Y:S05]  /*80c0*/  @!P0 BRA `(.L_x_1569) ;  /* 0x0000000000048947 */ /* 0x000fea0003800000 */
[----:B------:R-:W-:Y:S01]  /*80d0*/  BPT.TRAP 0x1 ;  /* 0x000000040000795c */ /* 0x000fe20000300000 */
.L_x_1569:
[----:B------:R-:W-:Y:S01]  /*80e0*/  IMAD R107, R184, 0x8, R2 ;  /* 0x00000008b86b7824 */ /* 0x000fe200078e0202 */
[----:B------:R-:W-:Y:S01]  /*80f0*/  SHF.L.U32 R117, R191, 0x1f, RZ ;  /* 0x0000001fbf757819 */ /* 0x000fe200000006ff */
[----:B------:R-:W-:Y:S01]  /*8100*/  IMAD R113, R26, -0x80, R24 ;  /* 0xffffff801a717824 */ /* 0x000fe200078e0218 */
[----:B------:R-:W-:Y:S01]  /*8110*/  BSSY B1, `(.L_x_1570) ;  /* 0x0000006000017945 */ /* 0x000fe20003800000 */
[----:B0-----:R-:W-:Y:S01]  /*8120*/  SHF.R.S32.HI R44, RZ, 0x1f, R26 ;  /* 0x0000001fff2c7819 */ /* 0x001fe2000001141a */
[----:B------:R-:W0:Y:S01]  /*8130*/  SYNCS.PHASECHK.TRANS64.TRYWAIT P3, [R107+URZ+0x28890], R117 ;  /* 0x028890756b0075a7 */ /* 0x000e22000806017f */
[----:B------:R-:W-:Y:S01]  /*8140*/  IMAD R45, R0, R26, RZ ;  /* 0x0000001a002d7224 */ /* 0x000fe200078e02ff */
[----:B------:R-:W-:Y:S01]  /*8150*/  VIMNMX R113, R113, 0x80, PT ;  /* 0x0000008071717848 */ /* 0x000fe20003fe0100 */
[----:B0-----:R-:W-:Y:S06]  /*8160*/  @!P3 BRA `(.L_x_1571) ;  /* 0x000001e8005cb947 */ /* 0x001fec0003800000 */
.L_x_1939:
[----:B------:R-:W-:Y:S05]  /*8170*/  BSYNC B1 ;  /* 0x0000000000017941 */ /* 0x000fea0003800000 */
.L_x_1570:
[----:B------:R-:W-:Y:S01]  /*8180*/  ISETP.GE.AND P3, PT, R23, R113, PT ;  /* 0x000000711700720c */ /* 0x000fe20003f66270 */
[----:B------:R-:W-:Y:S01]  /*8190*/  IMAD R45, R44, R123, R45 ;  /* 0x0000007b2c2d7224 */ /* 0x000fe200078e022d */
[----:B------:R-:W-:Y:S01]  /*81a0*/  BSSY B1, `(.L_x_1572) ;  /* 0x0000012000017945 */ /* 0x000fe20003800000 */
[----:B------:R-:W-:-:S04]  /*81b0*/  IMAD.WIDE.U32 R52, R123, R26, RZ ;  /* 0x0000001a7b347225 */ /* 0x000fc800078e00ff */
[----:B------:R-:W-:-:S06]  /*81c0*/  IMAD.IADD R61, R45, 0x1, R53 ;  /* 0x000000012d3d7824 */ /* 0x000fcc00078e0235 */
[----:B------:R-:W-:Y:S05]  /*81d0*/  @P3 BRA `(.L_x_1573) ;  /* 0x0000000000383947 */ /* 0x000fea0003800000 */
[----:B------:R-:W1:Y:S01]  /*81e0*/  @!P2 LDC.64 R54, c[0x0][0x2e8] ;  /* 0x0000ba00ff36ab82 */ /* 0x000e620000000a00 */
[----:B------:R-:W2:Y:S01]  /*81f0*/  @!P2 LDS.128 R44, [R111+0x18400] ;  /* 0x018400006f2ca984 */ /* 0x000ea20000000c00 */
[----:B------:R-:W-:-:S03]  /*8200*/  @!P2 IADD3 R58, P3, R37, R52, RZ ;  /* 0x00000034253aa210 */ /* 0x000fc60007f7e0ff */
[----:B------:R-:W3:Y:S02]  /*8210*/  @!P1 LDS.128 R48, [R111+0x1c400] ;  /* 0x01c400006f309984 */ /* 0x000ee40000000c00 */
[----:B------:R-:W-:Y:S01]  /*8220*/  @!P2 IMAD.X R59, R61, 0x1, R99, P3 ;  /* 0x000000013d3ba824 */ /* 0x000fe200018e0663 */
[----:B------:R-:W4:Y:S01]  /*8230*/  @!P1 LDC.64 R56, c[0x0][0x2e8] ;  /* 0x0000ba00ff389b82 */ /* 0x000f220000000a00 */
[----:B-1----:R-:W-:-:S04]  /*8240*/  @!P2 LEA R54, P3, R58, R54, 0x1 ;  /* 0x000000363a36a211 */ /* 0x002fc800078608ff */
[----:B------:R-:W-:Y:S02]  /*8250*/  @!P2 LEA.HI.X R55, R58, R55, R59, 0x1, P3 ;  /* 0x000000373a37a211 */ /* 0x000fe400018f0c3b */
[----:B------:R-:W-:-:S05]  /*8260*/  @!P1 IADD3 R58, P3, R100, R52, RZ ;  /* 0x00000034643a9210 */ /* 0x000fca0007f7e0ff */
[----:B------:R-:W-:Y:S01]  /*8270*/  @!P1 IMAD.X R59, R61, 0x1, R105, P3 ;  /* 0x000000013d3b9824 */ /* 0x000fe200018e0669 */
[----:B----4-:R-:W-:-:S04]  /*8280*/  @!P1 LEA R56, P3, R58, R56, 0x1 ;  /* 0x000000383a389211 */ /* 0x010fc800078608ff */
[----:B------:R-:W-:Y:S01]  /*8290*/  @!P1 LEA.HI.X R57, R58, R57, R59, 0x1, P3 ;  /* 0x000000393a399211 */ /* 0x000fe200018f0c3b */
[----:B--2---:R1:W-:Y:S04]  /*82a0*/  @!P2 STG.E.128 desc[UR42][R54.64], R44 ;  /* 0x0000002c3600a986 */ /* 0x0043e8000c101d2a */
[----:B---3--:R1:W-:Y:S04]  /*82b0*/  @!P1 STG.E.128 desc[UR42][R56.64], R48 ;  /* 0x0000003038009986 */ /* 0x0083e8000c101d2a */
.L_x_1573:
[----:B------:R-:W-:Y:S05]  /*82c0*/  BSYNC B1 ;  /* 0x0000000000017941 */ /* 0x000fea0003800000 */
.L_x_1572:
[----:B------:R-:W-:Y:S01]  /*82d0*/  ISETP.GE.AND P3, PT, R212, R113, PT ;  /* 0x00000071d400720c */ /* 0x000fe20003f66270 */
[----:B------:R-:W-:-:S12]  /*82e0*/  BSSY B1, `(.L_x_1574) ;  /* 0x0000012000017945 */ /* 0x000fd80003800000 */
[----:B------:R-:W-:Y:S05]  /*82f0*/  @P3 BRA `(.L_x_1575) ;  /* 0x0000000000403947 */ /* 0x000fea0003800000 */
[----:B-1----:R-:W1:Y:S01]  /*8300*/  @!P2 LDC.64 R54, c[0x0][0x2e8] ;  /* 0x0000ba00ff36ab82 */ /* 0x002e620000000a00 */
[----:B------:R-:W2:Y:S01]  /*8310*/  @!P2 LDS.128 R44, [R111+0x19400] ;  /* 0x019400006f2ca984 */ /* 0x000ea20000000c00 */
[----:B------:R-:W-:-:S03]  /*8320*/  IADD3 R60, P3, R88, R52, RZ ;  /* 0x00000034583c7210 */ /* 0x000fc60007f7e0ff */
[----:B------:R-:W3:Y:S02]  /*8330*/  @!P1 LDS.128 R48, [R111+0x1d400] ;  /* 0x01d400006f309984 */ /* 0x000ee40000000c00 */
[----:B------:R-:W-:Y:S01]  /*8340*/  IMAD.X R62, R61, 0x1, R89, P3 ;  /* 0x000000013d3e7824 */ /* 0x000fe200018e0659 */
[----:B------:R-:W4:Y:S01]  /*8350*/  @!P1 LDC.64 R56, c[0x0][0x2e8] ;  /* 0x0000ba00ff389b82 */ /* 0x000f220000000a00 */
[----:B------:R-:W-:-:S05]  /*8360*/  @!P2 IADD3 R58, P3, R60, R37, RZ ;  /* 0x000000253c3aa210 */ /* 0x000fca0007f7e0ff */
[----:B------:R-:W-:Y:S01]  /*8370*/  @!P2 IMAD.X R59, R62, 0x1, R99, P3 ;  /* 0x000000013e3ba824 */ /* 0x000fe200018e0663 */
        /* <DEDUP_REMOVED lines=8> */
.L_x_1575:
[----:B------:R-:W-:Y:S05]  /*8400*/  BSYNC B1 ;  /* 0x0000000000017941 */ /* 0x000fea0003800000 */
.L_x_1574:
[----:B------:R-:W-:Y:S01]  /*8410*/  ISETP.GE.AND P3, PT, R211, R113, PT ;  /* 0x00000071d300720c */ /* 0x000fe20003f66270 */
[----:B------:R-:W-:-:S12]  /*8420*/  BSSY B1, `(.L_x_1576) ;  /* 0x0000012000017945 */ /* 0x000fd80003800000 */
[----:B------:R-:W-:Y:S05]  /*8430*/  @P3 BRA `(.L_x_1577) ;  /* 0x0000000000403947 */ /* 0x000fea0003800000 */
[----:B-12---:R-:W1:Y:S01]  /*8440*/  @!P2 LDC.64 R54, c[0x0][0x2e8] ;  /* 0x0000ba00ff36ab82 */ /* 0x006e620000000a00 */
[----:B------:R-:W2:Y:S01]  /*8450*/  @!P2 LDS.128 R44, [R111+0x1a400] ;  /* 0x01a400006f2ca984 */ /* 0x000ea20000000c00 */
[----:B------:R-:W-:-:S03]  /*8460*/  LEA R60, P3, R98, R52, 0x6 ;  /* 0x00000034623c7211 */ /* 0x000fc600078630ff */
        /* <DEDUP_REMOVED lines=13> */
.L_x_1577:
[----:B------:R-:W-:Y:S05]  /*8540*/  BSYNC B1 ;  /* 0x0000000000017941 */ /* 0x000fea0003800000 */
.L_x_1576:
[----:B------:R-:W-:-:S13]  /*8550*/  ISETP.GE.AND P3, PT, R210, R113, PT ;  /* 0x00000071d200720c */ /* 0x000fda0003f66270 */
[----:B------:R-:W-:Y:S05]  /*8560*/  @P3 BRA `(.L_x_1543) ;  /* 0x00000000004c3947 */ /* 0x000fea0003800000 */
[----:B------:R-:W3:Y:S01]  /*8570*/  LDC.64 R58, c[0x0][0x300] ;  /* 0x0000c000ff3a7b82 */ /* 0x000ee20000000a00 */
[----:B-12-4-:R-:W1:Y:S01]  /*8580*/  @!P2 LDS.128 R44, [R111+0x1b400] ;  /* 0x01b400006f2ca984 */ /* 0x016e620000000c00 */
[----:B------:R-:W-:-:S03]  /*8590*/  IMAD.MOV.U32 R53, RZ, RZ, R61 ;  /* 0x000000ffff357224 */ /* 0x000fc600078e003d */
[----:B------:R-:W2:Y:S03]  /*85a0*/  @!P1 LDS.128 R48, [R111+0x1f400] ;  /* 0x01f400006f309984 */ /* 0x000ea60000000c00 */
[----:B------:R-:W4:Y:S08]  /*85b0*/  @!P2 LDC.64 R54, c[0x0][0x2e8] ;  /* 0x0000ba00ff36ab82 */ /* 0x000f300000000a00 */
[----:B------:R-:W5:Y:S01]  /*85c0*/  @!P1 LDC.64 R56, c[0x0][0x2e8] ;  /* 0x0000ba00ff389b82 */ /* 0x000f620000000a00 */
[----:B---3--:R-:W-:-:S04]  /*85d0*/  IMAD.WIDE.U32 R52, R58, 0x60, R52 ;  /* 0x000000603a347825 */ /* 0x008fc800078e0034 */
[----:B------:R-:W-:-:S04]  /*85e0*/  IMAD R59, R59, 0x60, RZ ;  /* 0x000000603b3b7824 */ /* 0x000fc800078e02ff */
[----:B------:R-:W-:Y:S01]  /*85f0*/  IMAD.IADD R60, R53, 0x1, R59 ;  /* 0x00000001353c7824 */ /* 0x000fe200078e023b */
[----:B------:R-:W-:-:S05]  /*8600*/  @!P2 IADD3 R53, P3, R37, R52, RZ ;  /* 0x000000342535a210 */ /* 0x000fca0007f7e0ff */
[----:B------:R-:W-:Y:S01]  /*8610*/  @!P2 IMAD.X R58, R60, 0x1, R99, P3 ;  /* 0x000000013c3aa824 */ /* 0x000fe200018e0663 */
[----:B----4-:R-:W-:-:S04]  /*8620*/  @!P2 LEA R54, P3, R53, R54, 0x1 ;  /* 0x000000363536a211 */ /* 0x010fc800078608ff */
[----:B------:R-:W-:Y:S02]  /*8630*/  @!P2 LEA.HI.X R55, R53, R55, R58, 0x1, P3 ;  /* 0x000000373537a211 */ /* 0x000fe400018f0c3a */
[----:B------:R-:W-:-:S03]  /*8640*/  @!P1 IADD3 R52, P3, R100, R52, RZ ;  /* 0x0000003464349210 */ /* 0x000fc60007f7e0ff */
[----:B-1----:R3:W-:Y:S02]  /*8650*/  @!P2 STG.E.128 desc[UR42][R54.64], R44 ;  /* 0x0000002c3600a986 */ /* 0x0027e4000c101d2a */
[----:B------:R-:W-:Y:S01]  /*8660*/  @!P1 IMAD.X R53, R60, 0x1, R105, P3 ;  /* 0x000000013c359824 */ /* 0x000fe200018e0669 */
[----:B-----5:R-:W-:-:S04]  /*8670*/  @!P1 LEA R56, P3, R52, R56, 0x1 ;  /* 0x0000003834389211 */ /* 0x020fc800078608ff */
[----:B------:R-:W-:-:S05]  /*8680*/  @!P1 LEA.HI.X R57, R52, R57, R53, 0x1, P3 ;  /* 0x0000003934399211 */ /* 0x000fca00018f0c35 */
[----:B--2---:R3:W-:Y:S04]  /*8690*/  @!P1 STG.E.128 desc[UR42][R56.64], R48 ;  /* 0x0000003038009986 */ /* 0x0047e8000c101d2a */
.L_x_1543:
[----:B------:R-:W-:Y:S05]  /*86a0*/  BSYNC B0 ;  /* 0x0000000000007941 */ /* 0x000fea0003800000 */
.L_x_1505:
[----:B-1234-:R-:W1:Y:S01]  /*86b0*/  S2R R44, SR_TID.X ;  /* 0x00000000002c7919 */ /* 0x01ee620000002100 */
        /* <DEDUP_REMOVED lines=8> */
[----:B-1----:R-:W-:Y:S01]  /*8740*/  LOP3.LUT R44, R44, 0x7f, RZ, 0xc0, !PT ;  /* 0x0000007f2c2c7812 */ /* 0x002fe200078ec0ff */
[----:B--2---:R1:W-:Y:S03]  /*8750*/  BAR.SYNC.DEFER_BLOCKING R122, 0x80 ;  /* 0x0002007a0000751d */ /* 0x0043e60000010000 */
[----:B------:R-:W-:-:S13]  /*8760*/  ISETP.NE.AND P3, PT, R44, RZ, PT ;  /* 0x000000ff2c00720c */ /* 0x000fda0003f65270 */
[----:B------:R-:W-:-:S05]  /*8770*/  @!P3 VIADD R44, R107, 0x288a0 ;  /* 0x000288a06b2cb836 */ /* 0x000fca0000000000 */
[----:B------:R-:W-:-:S04]  /*8780*/  @!P3 PRMT R44, RZ, 0x654, R44 ;  /* 0x00000654ff2cb816 */ /* 0x000fc8000000002c */
[----:B------:R1:W-:Y:S01]  /*8790*/  @!P3 SYNCS.ARRIVE.TRANS64.RED.A1T0 RZ, [R44+URZ], RZ ;  /* 0x000000ff2cffb9a7 */ /* 0x0003e2000810043f */
[----:B------:R-:W-:Y:S05]  /*87a0*/  @!P0 BRA `(.L_x_1579) ;  /* 0x0000000000048947 */ /* 0x000fea0003800000 */
[----:B------:R-:W-:Y:S01]  /*87b0*/  BPT.TRAP 0x1 ;  /* 0x000000040000795c */ /* 0x000fe20000300000 */
.L_x_1579:
[----:B------:R-:W-:Y:S05]  /*87c0*/  BSYNC B0 ;  /* 0x0000000000007941 */ /* 0x000fea0003800000 */
.L_x_1578:
[----:B------:R-:W2:Y:S01]  /*87d0*/  SYNCS.PHASECHK.TRANS64.TRYWAIT P0, [R107+URZ+0x288b0], R117 ;  /* 0x0288b0756b0075a7 */ /* 0x000ea2000800017f */
[----:B------:R-:W-:Y:S01]  /*87e0*/  ULDC UR41, c[0x0][0x2f4] ;  /* 0x0000bd0000297ab9 */ /* 0x000fe20000000800 */
[----:B------:R-:W-:Y:S01]  /*87f0*/  ULDC.64 UR36, c[0x0][0x328] ;  /* 0x0000ca0000247ab9 */ /* 0x000fe20000000a00 */
[----:B------:R-:W-:Y:S01]  /*8800*/  ULDC.64 UR38, c[0x0][0x318] ;  /* 0x0000c60000267ab9 */ /* 0x000fe20000000a00 */
[----:B------:R-:W-:Y:S04]  /*8810*/  BSSY B0, `(.L_x_1580) ;  /* 0x0000002000007945 */ /* 0x000fe80003800000 */
[----:B--2---:R-:W-:Y:S05]  /*8820*/  @!P0 BRA `(.L_x_1581) ;  /* 0x000001e000c08947 */ /* 0x004fea0003800000 */
.L_x_1940:
[----:B------:R-:W-:Y:S05]  /*8830*/  BSYNC B0 ;  /* 0x0000000000007941 */ /* 0x000fea0003800000 */
.L_x_1580:
[----:B------:R-:W-:Y:S01]  /*8840*/  ISETP.GE.AND P0, PT, R23, R113, PT ;  /* 0x000000711700720c */ /* 0x000fe20003f06270 */
[----:B------:R-:W-:Y:S01]  /*8850*/  BSSY B0, `(.L_x_1582) ;  /* 0x0000011000007945 */ /* 0x000fe20003800000 */
[----:B------:R-:W-:-:S11]  /*8860*/  IMAD.WIDE R48, R26, 0x80, R42 ;  /* 0x000000801a307825 */ /* 0x000fd600078e022a */
[----:B------:R-:W-:Y:S05]  /*8870*/  @P0 BRA `(.L_x_1583) ;  /* 0x0000000000380947 */ /* 0x000fea0003800000 */
[----:B------:R-:W-:Y:S02]  /*8880*/  IMAD R47, R49, UR36, RZ ;  /* 0x00000024312f7c24 */ /* 0x000fe4000f8e02ff */
[----:B-1----:R-:W-:Y:S02]  /*8890*/  IMAD.MOV.U32 R44, RZ, RZ, R94 ;  /* 0x000000ffff2c7224 */ /* 0x002fe400078e005e */
[----:B------:R-:W-:Y:S02]  /*88a0*/  IMAD.MOV.U32 R45, RZ, RZ, R106 ;  /* 0x000000ffff2d7224 */ /* 0x000fe400078e006a */
[C---:B------:R-:W-:Y:S02]  /*88b0*/  IMAD R47, R48.reuse, UR37, R47 ;  /* 0x00000025302f7c24 */ /* 0x040fe4000f8e022f */
[----:B------:R-:W-:-:S04]  /*88c0*/  IMAD.WIDE.U32 R44, R48, UR36, R44 ;  /* 0x00000024302c7c25 */ /* 0x000fc8000f8e002c */
[----:B------:R-:W-:Y:S01]  /*88d0*/  IMAD.IADD R45, R45, 0x1, R47 ;  /* 0x000000012d2d7824 */ /* 0x000fe200078e022f */
[----:B------:R-:W-:-:S04]  /*88e0*/  LEA R50, P0, R44, UR38, 0x1 ;  /* 0x000000262c327c11 */ /* 0x000fc8000f8008ff */
[----:B------:R-:W-:Y:S02]  /*88f0*/  LEA.HI.X R51, R44, UR39, R45, 0x1, P0 ;  /* 0x000000272c337c11 */ /* 0x000fe400080f0c2d */
[----:B------:R-:W-:-:S13]  /*8900*/  ISETP.GE.AND P0, PT, R16, UR41, PT ;  /* 0x0000002910007c0c */ /* 0x000fda000bf06270 */
[----:B------:R-:W1:Y:S04]  /*8910*/  @!P0 LDS.128 R44, [R111+0x400] ;  /* 0x000400006f2c8984 */ /* 0x000e680000000c00 */
[----:B-1----:R-:W-:Y:S01]  /*8920*/  @!P0 STG.E.128 desc[UR42][R50.64], R44 ;  /* 0x0000002c32008986 */ /* 0x002fe2000c101d2a */
[----:B------:R-:W-:-:S13]  /*8930*/  ISETP.GE.AND P0, PT, R190, UR41, PT ;  /* 0x00000029be007c0c */ /* 0x000fda000bf06270 */
[----:B------:R-:W1:Y:S04]  /*8940*/  @!P0 LDS.128 R44, [R111+0x4400] ;  /* 0x004400006f2c8984 */ /* 0x000e680000000c00 */
[----:B-1----:R3:W-:Y:S02]  /*8950*/  @!P0 STG.E.128 desc[UR42][R50.64+0x80], R44 ;  /* 0x0000802c32008986 */ /* 0x0027e4000c101d2a */
.L_x_1583:
[----:B------:R-:W-:Y:S05]  /*8960*/  BSYNC B0 ;  /* 0x0000000000007941 */ /* 0x000fea0003800000 */
.L_x_1582:
[----:B------:R-:W-:Y:S01]  /*8970*/  ISETP.GE.AND P0, PT, R212, R113, PT ;  /* 0x00000071d400720c */ /* 0x000fe20003f06270 */
[----:B------:R-:W-:-:S12]  /*8980*/  BSSY B0, `(.L_x_1584) ;  /* 0x0000012000007945 */ /* 0x000fd80003800000 */
[----:B------:R-:W-:Y:S05]  /*8990*/  @P0 BRA `(.L_x_1585) ;  /* 0x0000000000400947 */ /* 0x000fea0003800000 */
[----:B---3--:R-:W-:Y:S01]  /*89a0*/  IADD3 R47, P0, R48, 0x20, RZ ;  /* 0x00000020302f7810 */ /* 0x008fe20007f1e0ff */
[----:B------:R-:W-:-:S04]  /*89b0*/  IMAD.MOV.U32 R45, RZ, RZ, R106 ;  /* 0x000000ffff2d7224 */ /* 0x000fc800078e006a */
[----:B-1----:R-:W-:-:S04]  /*89c0*/  IMAD.X R44, RZ, RZ, R49, P0 ;  /* 0x000000ffff2c7224 */ /* 0x002fc800000e0631 */
[----:B------:R-:W-:Y:S02]  /*89d0*/  IMAD R46, R44, UR36, RZ ;  /* 0x000000242c2e7c24 */ /* 0x000fe4000f8e02ff */
[----:B------:R-:W-:-:S04]  /*89e0*/  IMAD.MOV.U32 R44, RZ, RZ, R94 ;  /* 0x000000ffff2c7224 */ /* 0x000fc800078e005e */
[----:B------:R-:W-:-:S04]  /*89f0*/  IMAD.WIDE.U32 R44, R47, UR36, R44 ;  /* 0x000000242f2c7c25 */ /* 0x000fc8000f8e002c */
[----:B------:R-:W-:Y:S01]  /*8a00*/  IMAD R47, R47, UR37, R46 ;  /* 0x000000252f2f7c24 */ /* 0x000fe2000f8e022e */
[----:B------:R-:W-:-:S04]  /*8a10*/  LEA R50, P0, R44, UR38, 0x1 ;  /* 0x000000262c327c11 */ /* 0x000fc8000f8008ff */
[----:B------:R-:W-:-:S04]  /*8a20*/  IADD3 R45, R45, R47, RZ ;  /* 0x0000002f2d2d7210 */ /* 0x000fc80007ffe0ff */
[----:B------:R-:W-:Y:S02]  /*8a30*/  LEA.HI.X R51, R44, UR39, R45, 0x1, P0 ;  /* 0x000000272c337c11 */ /* 0x000fe400080f0c2d */
[----:B------:R-:W-:-:S13]  /*8a40*/  ISETP.GE.AND P0, PT, R16, UR41, PT ;  /* 0x0000002910007c0c */ /* 0x000fda000bf06270 */
[----:B------:R-:W1:Y:S04]  /*8a50*/  @!P0 LDS.128 R44, [R111+0x1400] ;  /* 0x001400006f2c8984 */ /* 0x000e680000000c00 */
[----:B-1----:R-:W-:Y:S01]  /*8a60*/  @!P0 STG.E.128 desc[UR42][R50.64], R44 ;  /* 0x0000002c32008986 */ /* 0x002fe2000c101d2a */
[----:B------:R-:W-:-:S13]  /*8a70*/  ISETP.GE.AND P0, PT, R190, UR41, PT ;  /* 0x00000029be007c0c */ /* 0x000fda000bf06270 */
[----:B------:R-:W1:Y:S04]  /*8a80*/  @!P0 LDS.128 R44, [R111+0x5400] ;  /* 0x005400006f2c8984 */ /* 0x000e680000000c00 */
[----:B-1----:R4:W-:Y:S02]  /*8a90*/  @!P0 STG.E.128 desc[UR42][R50.64+0x80], R44 ;  /* 0x0000802c32008986 */ /* 0x0029e4000c101d2a */
.L_x_1585:
[----:B------:R-:W-:Y:S05]  /*8aa0*/  BSYNC B0 ;  /* 0x0000000000007941 */ /* 0x000fea0003800000 */
.L_x_1584:
[----:B------:R-:W-:Y:S01]  /*8ab0*/  ISETP.GE.AND P0, PT, R211, R113, PT ;  /* 0x00000071d300720c */ /* 0x000fe20003f06270 */
[----:B------:R-:W-:-:S12]  /*8ac0*/  BSSY B0, `(.L_x_1586) ;  /* 0x0000012000007945 */ /* 0x000fd80003800000 */
[----:B------:R-:W-:Y:S05]  /*8ad0*/  @P0 BRA `(.L_x_1587) ;  /* 0x0000000000400947 */ /* 0x000fea0003800000 */
[----:B---34-:R-:W-:Y:S01]  /*8ae0*/  IADD3 R47, P0, R48, 0x40, RZ ;  /* 0x00000040302f7810 */ /* 0x018fe20007f1e0ff */
[----:B------:R-:W-:-:S04]  /*8af0*/  IMAD.MOV.U32 R45, RZ, RZ, R106 ;  /* 0x000000ffff2d7224 */ /* 0x000fc800078e006a */
[----:B-1----:R-:W-:-:S04]  /*8b00*/  IMAD.X R44, RZ, RZ, R49, P0 ;  /* 0x000000ffff2c7224 */ /* 0x002fc800000e0631 */
[----:B------:R-:W-:Y:S02]  /*8b10*/  IMAD R46, R44, UR36, RZ ;  /* 0x000000242c2e7c24 */ /* 0x000fe4000f8e02ff */
[----:B------:R-:W-:-:S04]  /*8b20*/  IMAD.MOV.U32 R44, RZ, RZ, R94 ;  /* 0x000000ffff2c7224 */ /* 0x000fc800078e005e */
[----:B------:R-:W-:-:S04]  /*8b30*/  IMAD.WIDE.U32 R44, R47, UR36, R44 ;  /* 0x000000242f2c7c25 */ /* 0x000fc8000f8e002c */
[----:B------:R-:W-:Y:S01]  /*8b40*/  IMAD R47, R47, UR37, R46 ;  /* 0x000000252f2f7c24 */ /* 0x000fe2000f8e022e */
[----:B------:R-:W-:-:S03]  /*8b50*/  LEA R50, P0, R44, UR38, 0x1 ;  /* 0x000000262c327c11 */ /* 0x000fc6000f8008ff */
[----:B------:R-:W-:-:S05]  /*8b60*/  IMAD.IADD R45, R45, 0x1, R47 ;  /* 0x000000012d2d7824 */ /* 0x000fca00078e022f */
[----:B------:R-:W-:Y:S02]  /*8b70*/  LEA.HI.X R51, R44, UR39, R45, 0x1, P0 ;  /* 0x000000272c337c11 */ /* 0x000fe400080f0c2d */
[----:B------:R-:W-:-:S13]  /*8b80*/  ISETP.GE.AND P0, PT, R16, UR41, PT ;  /* 0x0000002910007c0c */ /* 0x000fda000bf06270 */
[----:B------:R-:W1:Y:S04]  /*8b90*/  @!P0 LDS.128 R44, [R111+0x2400] ;  /* 0x002400006f2c8984 */ /* 0x000e680000000c00 */
[----:B-1----:R-:W-:Y:S01]  /*8ba0*/  @!P0 STG.E.128 desc[UR42][R50.64], R44 ;  /* 0x0000002c32008986 */ /* 0x002fe2000c101d2a */
[----:B------:R-:W-:-:S13]  /*8bb0*/  ISETP.GE.AND P0, PT, R190, UR41, PT ;  /* 0x00000029be007c0c */ /* 0x000fda000bf06270 */
[----:B------:R-:W1:Y:S04]  /*8bc0*/  @!P0 LDS.128 R44, [R111+0x6400] ;  /* 0x006400006f2c8984 */ /* 0x000e680000000c00 */
[----:B-1----:R1:W-:Y:S02]  /*8bd0*/  @!P0 STG.E.128 desc[UR42][R50.64+0x80], R44 ;  /* 0x0000802c32008986 */ /* 0x0023e4000c101d2a */
.L_x_1587:
[----:B------:R-:W-:Y:S05]  /*8be0*/  BSYNC B0 ;  /* 0x0000000000007941 */ /* 0x000fea0003800000 */
.L_x_1586:
[----:B------:R-:W-:Y:S01]  /*8bf0*/  ISETP.GE.AND P0, PT, R210, R113, PT ;  /* 0x00000071d200720c */ /* 0x000fe20003f06270 */
[----:B------:R-:W-:-:S12]  /*8c00*/  BSSY B0, `(.L_x_1588) ;  /* 0x0000012000007945 */ /* 0x000fd80003800000 */
[----:B------:R-:W-:Y:S05]  /*8c10*/  @P0 BRA `(.L_x_1589) ;  /* 0x0000000000400947 */ /* 0x000fea0003800000 */
[----:B-1-34-:R-:W-:Y:S01]  /*8c20*/  IADD3 R47, P0, R48, 0x60, RZ ;  /* 0x00000060302f7810 */ /* 0x01afe20007f1e0ff */
[----:B------:R-:W-:Y:S02]  /*8c30*/  IMAD.MOV.U32 R44, RZ, RZ, R94 ;  /* 0x000000ffff2c7224 */ /* 0x000fe400078e005e */
        /* <DEDUP_REMOVED lines=14> */
.L_x_1589:
[----:B------:R-:W-:Y:S05]  /*8d20*/  BSYNC B0 ;  /* 0x0000000000007941 */ /* 0x000fea0003800000 */
.L_x_1588:
[----:B-1-34-:R-:W3:Y:S01]  /*8d30*/  LDL R44, [R1+0x10] ;  /* 0x00001000012c7983 */ /* 0x01aee20000100800 */
[----:B------:R-:W-:Y:S02]  /*8d40*/  VIADD R184, R184, 0x1 ;  /* 0x00000001b8b87836 */ /* 0x000fe40000000000 */
[----:B0-2---:R-:W-:Y:S01]  /*8d50*/  @!P3 VIADD R107, R107, 0x288c0 ;  /* 0x000288c06b6bb836 */ /* 0x005fe20000000000 */
[----:B------:R-:W-:Y:S01]  /*8d60*/  @!PT LDS RZ, [RZ] ;  /* 0x00000000fffff984 */ /* 0x000fe20000000800 */
[----:B------:R-:W-:Y:S01]  /*8d70*/  @!PT LDS RZ, [RZ] ;  /* 0x00000000fffff984 */ /* 0x000fe20000000800 */
[----:B------:R-:W-:Y:S01]  /*8d80*/  @!PT LDS RZ, [RZ] ;  /* 0x00000000fffff984 */ /* 0x000fe20000000800 */
[----:B------:R-:W-:Y:S01]  /*8d90*/  @!PT LDS RZ, [RZ] ;  /* 0x00000000fffff984 */ /* 0x000fe20000000800 */
[----:B------:R0:W-:Y:S06]  /*8da0*/  MEMBAR.ALL.CTA ;  /* 0x0000000000007992 */ /* 0x0001ec0000008000 */
[----:B0-----:R-:W0:Y:S02]  /*8db0*/  FENCE.VIEW.ASYNC.S ;  /* 0x00000000000073c6 */ /* 0x001e240000000000 */
[----:B0-----:R0:W-:Y:S01]  /*8dc0*/  BAR.SYNC.DEFER_BLOCKING R122, 0x80 ;  /* 0x0002007a0000751d */ /* 0x0011e20000010000 */
[----:B------:R-:W-:-:S02]  /*8dd0*/  ISETP.NE.AND P0, PT, R184, 0x2, PT ;  /* 0x00000002b800780c */ /* 0x000fc40003f05270 */
[----:B------:R-:W-:Y:S02]  /*8de0*/  @!P3 PRMT R107, RZ, 0x654, R107 ;  /* 0x00000654ff6bb816 */ /* 0x000fe4000000006b */
[----:B------:R-:W-:Y:S02]  /*8df0*/  SEL R184, R184, RZ, P0 ;  /* 0x000000ffb8b87207 */ /* 0x000fe40000000000 */
[----:B------:R0:W-:Y:S01]  /*8e00*/  @!P3 SYNCS.ARRIVE.TRANS64.RED.A1T0 RZ, [R107+URZ], RZ ;  /* 0x000000ff6bffb9a7 */ /* 0x0001e2000810043f */
[----:B---3--:R-:W-:Y:S02]  /*8e10*/  LOP3.LUT P4, RZ, R44, 0x4, RZ, 0xc0, !PT ;  /* 0x000000042cff7812 */ /* 0x008fe4000788c0ff */
[----:B------:R-:W-:-:S04]  /*8e20*/  SEL R44, RZ, 0x1, P0 ;  /* 0x00000001ff2c7807 */ /* 0x000fc80000000000 */
[----:B------:R-:W-:-:S07]  /*8e30*/  LOP3.LUT R191, R191, R44, RZ, 0x3c, !PT ;  /* 0x0000002cbfbf7212 */ /* 0x000fce00078e3cff */
[----:B0-----:R-:W-:Y:S05]  /*8e40*/  @P4 BRA `(.L_x_1590) ;  /* 0xffffff9c00884947 */ /* 0x001fea000383ffff */
[----:B------:R-:W0:Y:S01]  /*8e50*/  S2R R45, SR_TID.X ;  /* 0x00000000002d7919 */ /* 0x000e220000002100 */
[----:B------:R-:W-:Y:S02]  /*8e60*/  PLOP3.LUT P0, PT, PT, PT, PT, 0x8, 0x0 ;  /* 0x000000000000781c */ /* 0x000fe40003f0e170 */
[----:B0-----:R-:W-:-:S04]  /*8e70*/  SHF.R.U32.HI R45, RZ, 0x7, R45 ;  /* 0x00000007ff2d7819 */ /* 0x001fc8000001162d */
[----:B------:R-:W-:-:S13]  /*8e80*/  ISETP.NE.AND P4, PT, R45, 0x1, PT ;  /* 0x000000012d00780c */ /* 0x000fda0003f85270 */
[----:B------:R-:W-:Y:S06]  /*8e90*/  @!P4 BAR.ARV 0x9, 0x100 ;  /* 0x024400000000cb1d */ /* 0x000fec0000002000 */
.L_x_1500:
[----:B------:R-:W0:Y:S01]  /*8ea0*/  LDC R0, c[0x0][0x448] ;  /* 0x00011200ff007b82 */ /* 0x000e220000000800 */
[----:B------:R-:W-:-:S07]  /*8eb0*/  IADD3 R7, R189, 0x1, -R187 ;  /* 0x00000001bd077810 */ /* 0x000fce0007ffe8bb */
[----:B------:R-:W1:Y:S01]  /*8ec0*/  LDC.64 R4, c[0x0][0x9e0] ;  /* 0x00027800ff047b82 */ /* 0x000e620000000a00 */
[----:B0-----:R-:W-:Y:S01]  /*8ed0*/  ISETP.NE.AND P1, PT, R0, 0x1, PT ;  /* 0x000000010000780c */ /* 0x001fe20003f25270 */
[----:B------:R-:W-:Y:S01]  /*8ee0*/  VIADD R0, R192, 0x7f ;  /* 0x0000007fc0007836 */ /* 0x000fe20000000000 */
[----:B-1----:R-:W-:-:S11]  /*8ef0*/  ISETP.GE.AND P2, PT, R5, 0x1, PT ;  /* 0x000000010500780c */ /* 0x002fd60003f46270 */
[----:B------:R-:W0:Y:S08]  /*8f00*/  @P1 LDC R3, c[0x0][0x44c] ;  /* 0x00011300ff031b82 */ /* 0x000e300000000800 */
[----:B------:R-:W1:Y:S01]  /*8f10*/  @P1 LDC R6, c[0x0][0x450] ;  /* 0x00011400ff061b82 */ /* 0x000e620000000800 */
[----:B0-----:R-:W-:-:S05]  /*8f20*/  @P1 IMAD.HI.U32 R3, R0, R3, RZ ;  /* 0x0000000300031227 */ /* 0x001fca00078e00ff */
[----:B-1----:R-:W-:-:S05]  /*8f30*/  @P1 SHF.R.U32.HI R0, RZ, R6, R3 ;  /* 0x00000006ff001219 */ /* 0x002fca0000011603 */
[----:B------:R-:W-:Y:S01]  /*8f40*/  IMAD.IADD R3, R7, 0x1, R0 ;  /* 0x0000000107037824 */ /* 0x000fe200078e0200 */
[----:B------:R-:W-:Y:S06]  /*8f50*/  @P0 BRA `(.L_x_1591) ;  /* 0x00000000000c0947 */ /* 0x000fec0003800000 */
[----:B------:R-:W0:Y:S01]  /*8f60*/  FENCE.VIEW.ASYNC.G ;  /* 0x00000000000073c6 */ /* 0x000e220000000100 */
[----:B------:R-:W-:Y:S05]  /*8f70*/  WARPSYNC.ALL ;  /* 0x0000000000007948 */ /* 0x000fea0003800000 */
[----:B0-----:R-:W-:Y:S06]  /*8f80*/  BAR.ARV 0xc, 0x180 ;  /* 0x0306000000007b1d */ /* 0x001fec0000002000 */
.L_x_1591:
[----:B------:R-:W-:Y:S01]  /*8f90*/  IMAD.IADD R4, R3, 0x1, R4 ;  /* 0x0000000103047824 */ /* 0x000fe200078e0204 */
[----:B------:R-:W-:Y:S06]  /*8fa0*/  @!P2 BRA `(.L_x_1592) ;  /* 0x000000000048a947 */ /* 0x000fec0003800000 */
[C---:B------:R-:W-:Y:S01]  /*8fb0*/  ISETP.GT.AND P0, PT, R3.reuse, RZ, PT ;  /* 0x000000ff0300720c */ /* 0x040fe20003f04270 */
[----:B------:R-:W-:Y:S01]  /*8fc0*/  BSSY B0, `(.L_x_1593) ;  /* 0x000000e000007945 */ /* 0x000fe20003800000 */
[----:B------:R-:W-:-:S11]  /*8fd0*/  VIADD R0, R3, 0xffffffff ;  /* 0xffffffff03007836 */ /* 0x000fd60000000000 */
        /* <DEDUP_REMOVED lines=8> */
.L_x_1594:
[----:B------:R-:W-:-:S13]  /*9060*/  ISETP.NE.AND P0, PT, R5, 0x1, PT ;  /* 0x000000010500780c */ /* 0x000fda0003f05270 */
[----:B------:R-:W0:Y:S02]  /*9070*/  @P0 LDC.64 R6, c[0x0][0x9e8] ;  /* 0x00027a00ff060b82 */ /* 0x000e240000000a00 */
[----:B0-----:R-:W-:-:S05]  /*9080*/  @P0 IMAD.HI.U32 R6, R0, R6, RZ ;  /* 0x0000000600060227 */ /* 0x001fca00078e00ff */
[----:B------:R-:W-:-:S07]  /*9090*/  @P0 SHF.R.U32.HI R0, RZ, R7, R6 ;  /* 0x00000007ff000219 */ /* 0x000fce0000011606 */
.L_x_1595:
[----:B------:R-:W-:Y:S05]  /*90a0*/  BSYNC B0 ;  /* 0x0000000000007941 */ /* 0x000fea0003800000 */
.L_x_1593:
[----:B------:R-:W-:-:S05]  /*90b0*/  IMAD R3, R0, R5, R5 ;  /* 0x0000000500037224 */ /* 0x000fca00078e0205 */
[----:B------:R-:W-:-:S07]  /*90c0*/  VIMNMX R4, R4, R3, PT ;  /* 0x0000000304047248 */ /* 0x000fce0003fe0100 */
.L_x_1592:
[----:B------:R-:W0:Y:S01]  /*90d0*/  @P1 LDC R7, c[0x0][0x44c] ;  /* 0x00011300ff071b82 */ /* 0x000e220000000800 */
[----:B------:R-:W-:Y:S01]  /*90e0*/  VIADD R4, R4, 0x7f ;  /* 0x0000007f04047836 */ /* 0x000fe20000000000 */
[----:B------:R-:W-:Y:S01]  /*90f0*/  ULDC UR4, c[0x0][0x9dc] ;  /* 0x0002770000047ab9 */ /* 0x000fe20000000800 */
[----:B------:R-:W-:-:S03]  /*9100*/  IMAD.MOV.U32 R0, RZ, RZ, R192 ;  /* 0x000000ffff007224 */ /* 0x000fc600078e00c0 */
        /* <DEDUP_REMOVED lines=20> */
.L_x_1598:
[----:B------:R-:W-:-:S13]  /*9250*/  ISETP.NE.AND P0, PT, R5, 0x1, PT ;  /* 0x000000010500780c */ /* 0x000fda0003f05270 */
[----:B------:R-:W0:Y:S02]  /*9260*/  @P0 LDC.64 R6, c[0x0][0x9e8] ;  /* 0x00027a00ff060b82 */ /* 0x000e240000000a00 */
[----:B0-----:R-:W-:-:S05]  /*9270*/  @P0 IMAD.HI.U32 R4, R0, R6, RZ ;  /* 0x0000000600040227 */ /* 0x001fca00078e00ff */
[----:B------:R-:W-:-:S07]  /*9280*/  @P0 SHF.R.U32.HI R0, RZ, R7, R4 ;  /* 0x00000007ff000219 */ /* 0x000fce0000011604 */
.L_x_1599:
[----:B------:R-:W-:Y:S05]  /*9290*/  BSYNC B0 ;  /* 0x0000000000007941 */ /* 0x000fea0003800000 */
.L_x_1597:
[----:B------:R-:W-:-:S05]  /*92a0*/  IMAD R0, R0, R5, RZ ;  /* 0x0000000500007224 */ /* 0x000fca00078e02ff */
[----:B------:R-:W-:-:S07]  /*92b0*/  VIMNMX R3, R3, R0, !PT ;  /* 0x0000000003037248 */ /* 0x000fce0007fe0100 */
.L_x_1596:
[----:B------:R-:W-:Y:S01]  /*92c0*/  SHF.R.S32.HI R0, RZ, 0x1f, R3 ;  /* 0x0000001fff007819 */ /* 0x000fe20000011403 */
[----:B------:R-:W-:Y:S01]  /*92d0*/  BSSY B0, `(.L_x_1600) ;  /* 0x0000026000007945 */ /* 0x000fe20003800000 */
[----:B------:R-:W-:Y:S02]  /*92e0*/  IMAD.MOV.U32 R88, RZ, RZ, RZ ;  /* 0x000000ffff587224 */ /* 0x000fe400078e00ff */
[----:B------:R-:W-:-:S04]  /*92f0*/  LEA.HI R0, R0, R3, RZ, 0x7 ;  /* 0x0000000300007211 */ /* 0x000fc800078f38ff */
[----:B------:R-:W-:-:S04]  /*9300*/  SHF.R.S32.HI R0, RZ, 0x7, R0 ;  /* 0x00000007ff007819 */ /* 0x000fc80000011400 */
[----:B------:R-:W-:-:S04]  /*9310*/  VIMNMX R194, RZ, R0, !PT ;  /* 0x00000000ffc27248 */ /* 0x000fc80007fe0100 */
        /* <DEDUP_REMOVED lines=33> */
.L_x_1601:
[----:B------:R-:W-:Y:S05]  /*9530*/  BSYNC B0 ;  /* 0x0000000000007941 */ /* 0x000fea0003800000 */
.L_x_1600:
[-C--:B------:R-:W-:Y:S01]  /*9540*/  IMAD R194, R215, R88.reuse, R194 ;  /* 0x00000058d7c27224 */ /* 0x080fe200078e02c2 */
[----:B------:R-:W-:Y:S01]  /*9550*/  PLOP3.LUT P0, PT, PT, PT, PT, 0x80, 0x0 ;  /* 0x000000000000781c */ /* 0x000fe20003f0f070 */
[----:B------:R-:W-:Y:S01]  /*9560*/  IMAD.MOV.U32 R3, RZ, RZ, RZ ;  /* 0x000000ffff037224 */ /* 0x000fe200078e00ff */
[----:B------:R-:W-:Y:S01]  /*9570*/  CS2R R150, SRZ ;  /* 0x0000000000967805 */ /* 0x000fe2000001ff00 */
[----:B------:R-:W-:Y:S01]  /*9580*/  IMAD.MOV.U32 R40, RZ, RZ, RZ ;  /* 0x000000ffff287224 */ /* 0x000fe200078e00ff */
[----:B------:R-:W-:Y:S02]  /*9590*/  VIADDMNMX R88, R194, R88, R9, PT ;  /* 0x00000058c2587246 */ /* 0x000fe40003800109 */
[----:B------:R-:W-:Y:S02]  /*95a0*/  CS2R R148, SRZ ;  /* 0x0000000000947805 */ /* 0x000fe4000001ff00 */
[----:B------:R-:W-:Y:S02]  /*95b0*/  CS2R R146, SRZ ;  /* 0x0000000000927805 */ /* 0x000fe4000001ff00 */
[----:B------:R-:W-:-:S02]  /*95c0*/  CS2R R144, SRZ ;  /* 0x0000000000907805 */ /* 0x000fc4000001ff00 */
[----:B------:R-:W-:Y:S02]  /*95d0*/  ISETP.GT.AND P1, PT, R88, R194, PT ;  /* 0x000000c25800720c */ /* 0x000fe40003f24270 */
        /* <DEDUP_REMOVED lines=28> */
[----:B------:R-:W-:Y:S06]  /*97a0*/  @!P1 BRA `(.L_x_1602) ;  /* 0x0000011800289947 */ /* 0x000fec0003800000 */
[----:B------:R-:W-:-:S03]  /*97b0*/  UMOV UR4, 0xffffffff ;  /* 0xffffffff00047882 */ /* 0x000fc60000000000 */
[----:B------:R-:W-:Y:S05]  /*97c0*/  BRA.DIV UR4, `(.L_x_1603) ;  /* 0x000001d204ec7947 */ /* 0x000fea000b800000 */
[----:B------:R-:W0:Y:S02]  /*97d0*/  S2R R3, SR_TID.X ;  /* 0x0000000000037919 */ /* 0x000e240000002100 */
[----:B0-----:R-:W-:-:S05]  /*97e0*/  VIADD R3, R3, 0xffffff80 ;  /* 0xffffff8003037836 */ /* 0x001fca0000000000 */
[----:B------:R-:W-:-:S04]  /*97f0*/  SHF.R.S32.HI R0, RZ, 0x1f, R3 ;  /* 0x0000001fff007819 */ /* 0x000fc80000011403 */
[----:B------:R-:W-:-:S04]  /*9800*/  LEA.HI R0, R0, R3, RZ, 0x7 ;  /* 0x0000000300007211 */ /* 0x000fc800078f38ff */
[----:B------:R-:W-:-:S05]  /*9810*/  SHF.R.S32.HI R0, RZ, 0x7, R0 ;  /* 0x00000007ff007819 */ /* 0x000fca0000011400 */
[----:B------:R0:W1:Y:S02]  /*9820*/  SHFL.IDX PT, R193, R0, RZ, 0x1f ;  /* 0x00001fff00c17589 */ /* 0x00006400000e0000 */
.L_x_1943:
[----:B01----:R-:W-:Y:S02]  /*9830*/  LEA.HI R0, R193, R193, RZ, 0x1 ;  /* 0x000000c1c1007211 */ /* 0x003fe400078f08ff */
[----:B------:R-:W-:Y:S02]  /*9840*/  MOV R3, UR44 ;  /* 0x0000002c00037c02 */ /* 0x000fe40008000f00 */
[----:B------:R-:W-:Y:S02]  /*9850*/  LOP3.LUT R0, R0, 0x1e, RZ, 0xc0, !PT ;  /* 0x0000001e00007812 */ /* 0x000fe400078ec0ff */
[----:B------:R-:W-:-:S03]  /*9860*/  LOP3.LUT P0, RZ, R3, 0x3ff, RZ, 0xc0, !PT ;  /* 0x000003ff03ff7812 */ /* 0x000fc6000780c0ff */
[----:B------:R-:W-:Y:S01]  /*9870*/  IMAD.IADD R0, R193, 0x1, -R0 ;  /* 0x00000001c1007824 */ /* 0x000fe200078e0a00 */
[----:B------:R-:W-:-:S04]  /*9880*/  P2R R24, PR, RZ, 0x1 ;  /* 0x00000001ff187803 */ /* 0x000fc80000000000 */
[----:B------:R-:W-:-:S04]  /*9890*/  LEA R0, R0, UR44, 0xd ;  /* 0x0000002c00007c11 */ /* 0x000fc8000f8e68ff */
[----:B------:R-:W-:-:S04]  /*98a0*/  SHF.R.U32.HI R0, RZ, 0x4, R0 ;  /* 0x00000004ff007819 */ /* 0x000fc80000011600 */
[----:B------:R-:W-:Y:S01]  /*98b0*/  LOP3.LUT R36, R0, 0x3fff, RZ, 0xc0, !PT ;  /* 0x00003fff00247812 */ /* 0x000fe200078ec0ff */
[----:B------:R-:W-:Y:S06]  /*98c0*/  @!P0 BRA `(.L_x_1604) ;  /* 0x0000000000408947 */ /* 0x000fec0003800000 */
        /* <DEDUP_REMOVED lines=16> */
.L_x_1604:
[----:B------:R-:W-:Y:S02]  /*99d0*/  ULDC UR4, c[0x0][0x3f4] ;  /* 0x0000fd0000047ab9 */ /* 0x000fe40000000800 */
[----:B------:R-:W-:-:S13]  /*99e0*/  ISETP.LT.AND P0, PT, RZ, UR4, PT ;  /* 0x00000004ff007c0c */ /* 0x000fda000bf01270 */
[----:B------:R-:W-:Y:S05]  /*99f0*/  @P0 BRA `(.L_x_1605) ;  /* 0x00000000003c0947 */ /* 0x000fea0003800000 */
[----:B------:R-:W-:-:S04]  /*9a00*/  LEA.HI R0, R213, R213, RZ, 0x1 ;  /* 0x000000d5d5007211 */ /* 0x000fc800078f08ff */
[----:B------:R-:W-:-:S05]  /*9a10*/  LOP3.LUT R0, R0, 0xfffffffe, RZ, 0xc0, !PT ;  /* 0xfffffffe00007812 */ /* 0x000fca00078ec0ff */
[----:B------:R-:W-:-:S05]  /*9a20*/  IMAD.IADD R0, R213, 0x1, -R0 ;  /* 0x00000001d5007824 */ /* 0x000fca00078e0a00 */
[----:B------:R-:W-:-:S04]  /*9a30*/  SHF.L.U32 R3, R0, 0x1f, RZ ;  /* 0x0000001f00037819 */ /* 0x000fc800000006ff */
[----:B------:R0:W1:Y:S03]  /*9a40*/  SYNCS.PHASECHK.TRANS64.TRYWAIT P0, [R2+URZ+0x28800], R3 ;  /* 0x02880003020075a7 */ /* 0x000066000800017f */
[----:B-1----:R-:W-:Y:S05]  /*9a50*/  @!P0 NANOSLEEP.SYNCS 0x989680 ;  /* 0x009896800000895d */ /* 0x002fea0003900000 */
[----:B------:R-:W1:Y:S01]  /*9a60*/  @!P0 SYNCS.PHASECHK.TRANS64 P0, [R2+URZ+0x28800], R3 ;  /* 0x02880003020085a7 */ /* 0x000e62000800007f */
[----:B------:R-:W-:Y:S04]  /*9a70*/  BSSY B0, `(.L_x_1606) ;  /* 0x0000006000007945 */ /* 0x000fe80003800000 */
[----:B-1----:R-:W-:Y:S05]  /*9a80*/  @P0 BRA `(.L_x_1607) ;  /* 0x0000000000100947 */ /* 0x002fea0003800000 */
.L_x_1608:
[----:B-1----:R1:W2:Y:S02]  /*9a90*/  SYNCS.PHASECHK.TRANS64.TRYWAIT P0, [R2+URZ+0x28800], R3 ;  /* 0x02880003020075a7 */ /* 0x0022a4000800017f */
[----:B--2---:R-:W-:Y:S05]  /*9aa0*/  @!P0 NANOSLEEP.SYNCS 0x989680 ;  /* 0x009896800000895d */ /* 0x004fea0003900000 */
[----:B------:R-:W2:Y:S02]  /*9ab0*/  @!P0 SYNCS.PHASECHK.TRANS64 P0, [R2+URZ+0x28800], R3 ;  /* 0x02880003020085a7 */ /* 0x000ea4000800007f */
[----:B--2---:R-:W-:Y:S05]  /*9ac0*/  @!P0 BRA `(.L_x_1608) ;  /* 0xfffffffc00f08947 */ /* 0x004fea000383ffff */
.L_x_1607:
[----:B------:R-:W-:Y:S05]  /*9ad0*/  BSYNC B0 ;  /* 0x0000000000007941 */ /* 0x000fea0003800000 */
.L_x_1606:
[----:B------:R-:W-:Y:S05]  /*9ae0*/  BRA `(.L_x_1609) ;  /* 0x0000004c00a07947 */ /* 0x000fea0003800000 */
.L_x_1605:
[----:B------:R-:W-:Y:S01]  /*9af0*/  ISETP.NE.AND P0, PT, R24, RZ, PT ;  /* 0x000000ff1800720c */ /* 0x000fe20003f05270 */
[----:B------:R-:W-:Y:S01]  /*9b00*/  ULDC.64 UR4, c[0x0][0x3f8] ;  /* 0x0000fe0000047ab9 */ /* 0x000fe20000000a00 */
[----:B-----5:R-:W-:Y:S01]  /*9b10*/  SHF.R.S32.HI R0, RZ, 0x1f, R112 ;  /* 0x0000001fff007819 */ /* 0x020fe20000011470 */
[----:B------:R-:W-:Y:S01]  /*9b20*/  ULDC.64 UR6, c[0x0][0x408] ;  /* 0x0001020000067ab9 */ /* 0x000fe20000000a00 */
[----:B------:R-:W-:-:S04]  /*9b30*/  IMAD.WIDE.U32 R24, R112, UR4, RZ ;  /* 0x0000000470187c25 */ /* 0x000fc8000f8e00ff */
[C---:B------:R-:W-:Y:S02]  /*9b40*/  IMAD R3, R0.reuse, UR4, RZ ;  /* 0x0000000400037c24 */ /* 0x040fe4000f8e02ff */
[----:B------:R-:W-:Y:S02]  /*9b50*/  IMAD R5, R0, UR6, RZ ;  /* 0x0000000600057c24 */ /* 0x000fe4000f8e02ff */
[C---:B------:R-:W-:Y:S02]  /*9b60*/  IMAD R3, R112.reuse, UR5, R3 ;  /* 0x0000000570037c24 */ /* 0x040fe4000f8e0203 */
[C---:B------:R-:W-:Y:S02]  /*9b70*/  IMAD R5, R112.reuse, UR7, R5 ;  /* 0x0000000770057c24 */ /* 0x040fe4000f8e0205 */
[----:B------:R-:W-:-:S04]  /*9b80*/  IMAD.WIDE.U32 R112, R112, UR6, RZ ;  /* 0x0000000670707c25 */ /* 0x000fc8000f8e00ff */
[----:B------:R-:W-:Y:S02]  /*9b90*/  IMAD.IADD R27, R3, 0x1, R25 ;  /* 0x00000001031b7824 */ /* 0x000fe400078e0219 */
[----:B------:R-:W-:Y:S01]  /*9ba0*/  IMAD.IADD R29, R5, 0x1, R113 ;  /* 0x00000001051d7824 */ /* 0x000fe200078e0271 */
        /* <DEDUP_REMOVED lines=17> */
.L_x_1610:
[----:B------:R-:W-:Y:S01]  /*9cc0*/  ULDC.U8 UR4, c[0x0][0x410] ;  /* 0x0001040000047ab9 */ /* 0x000fe20000000000 */
[----:B------:R-:W-:Y:S01]  /*9cd0*/  IMAD.IADD R56, R23, 0x1, R192 ;  /* 0x0000000117387824 */ /* 0x000fe200078e02c0 */
[----:B------:R-:W-:Y:S01]  /*9ce0*/  ISETP.NE.AND P0, PT, RZ, UR4, PT ;  /* 0x00000004ff007c0c */ /* 0x000fe2000bf05270 */
[----:B------:R-:W-:Y:S02]  /*9cf0*/  BSSY B0, `(.L_x_1611) ;  /* 0x00004bf000007945 */ /* 0x000fe40003800000 */
[----:B------:R-:W-:-:S10]  /*9d00*/  IMAD R3, R207, 0x20, R56 ;  /* 0x00000020cf037824 */ /* 0x000fd400078e0238 */
[----:B------:R-:W-:Y:S05]  /*9d10*/  @!P0 BRA `(.L_x_1612) ;  /* 0x0000002400ac8947 */ /* 0x000fea0003800000 */
[----:B------:R-:W0:Y:S01]  /*9d20*/  LDC R8, c[0x0][0x448] ;  /* 0x00011200ff087b82 */ /* 0x000e220000000800 */
[----:B------:R-:W-:Y:S01]  /*9d30*/  ULDC.64 UR4, c[0x0][0x3f8] ;  /* 0x0000fe0000047ab9 */ /* 0x000fe20000000a00 */
[----:B------:R-:W-:Y:S01]  /*9d40*/  ULDC.64 UR6, c[0x0][0x408] ;  /* 0x0001020000067ab9 */ /* 0x000fe20000000a00 */
[----:B------:R-:W-:Y:S02]  /*9d50*/  IMAD.MOV.U32 R4, RZ, RZ, R24 ;  /* 0x000000ffff047224 */ /* 0x000fe400078e0018 */
[----:B------:R-:W-:Y:S02]  /*9d60*/  IMAD.MOV.U32 R10, RZ, RZ, R112 ;  /* 0x000000ffff0a7224 */ /* 0x000fe400078e0070 */
[----:B------:R-:W-:Y:S01]  /*9d70*/  IMAD.MOV.U32 R11, RZ, RZ, R29 ;  /* 0x000000ffff0b7224 */ /* 0x000fe200078e001d */
[----:B0-----:R-:W-:-:S13]  /*9d80*/  ISETP.NE.AND P0, PT, R8, 0x1, PT ;  /* 0x000000010800780c */ /* 0x001fda0003f05270 */
[----:B------:R-:W0:Y:S08]  /*9d90*/  @P0 LDC R0, c[0x0][0x44c] ;  /* 0x00011300ff000b82 */ /* 0x000e300000000800 */
[----:B------:R-:W1:Y:S01]  /*9da0*/  @P0 LDC R5, c[0x0][0x450] ;  /* 0x00011400ff050b82 */ /* 0x000e620000000800 */
[----:B0-----:R-:W-:-:S05]  /*9db0*/  @P0 IMAD.HI.U32 R0, R3, R0, RZ ;  /* 0x0000000003000227 */ /* 0x001fca00078e00ff */
[----:B-1----:R-:W-:Y:S01]  /*9dc0*/  @P0 SHF.R.U32.HI R3, RZ, R5, R0 ;  /* 0x00000005ff030219 */ /* 0x002fe20000011600 */
[----:B------:R-:W-:-:S03]  /*9dd0*/  IMAD.MOV.U32 R5, RZ, RZ, R27 ;  /* 0x000000ffff057224 */ /* 0x000fc600078e001b */
[----:B------:R-:W-:Y:S01]  /*9de0*/  SHF.R.S32.HI R0, RZ, 0x1f, R3 ;  /* 0x0000001fff007819 */ /* 0x000fe20000011403 */
[----:B------:R-:W-:-:S04]  /*9df0*/  IMAD.WIDE.U32 R4, R3, UR4, R4 ;  /* 0x0000000403047c25 */ /* 0x000fc8000f8e0004 */
[C---:B------:R-:W-:Y:S02]  /*9e00*/  IMAD R6, R0.reuse, UR4, RZ ;  /* 0x0000000400067c24 */ /* 0x040fe4000f8e02ff */
[----:B------:R-:W-:Y:S02]  /*9e10*/  IMAD R0, R0, UR6, RZ ;  /* 0x0000000600007c24 */ /* 0x000fe4000f8e02ff */
[C---:B------:R-:W-:Y:S01]  /*9e20*/  IMAD R7, R3.reuse, UR5, R6 ;  /* 0x0000000503077c24 */ /* 0x040fe2000f8e0206 */
[----:B------:R-:W-:Y:S01]  /*9e30*/  ULDC.64 UR4, c[0x0][0x3e8] ;  /* 0x0000fa0000047ab9 */ /* 0x000fe20000000a00 */
[C---:B------:R-:W-:Y:S01]  /*9e40*/  IMAD.WIDE.U32 R10, R3.reuse, UR6, R10 ;  /* 0x00000006030a7c25 */ /* 0x040fe2000f8e000a */
[----:B------:R-:W-:Y:S01]  /*9e50*/  LEA R6, P0, R4, UR4, 0x1 ;  /* 0x0000000404067c11 */ /* 0x000fe2000f8008ff */
[----:B------:R-:W-:Y:S02]  /*9e60*/  UMOV UR4, 0xffffffff ;  /* 0xffffffff00047882 */ /* 0x000fe40000000000 */
[----:B------:R-:W-:Y:S01]  /*9e70*/  IMAD R3, R3, UR7, R0 ;  /* 0x0000000703037c24 */ /* 0x000fe2000f8e0200 */
[----:B------:R-:W-:Y:S01]  /*9e80*/  ULDC.64 UR6, c[0x0][0x400] ;  /* 0x0001000000067ab9 */ /* 0x000fe20000000a00 */
[----:B------:R-:W-:Y:S01]  /*9e90*/  IMAD.IADD R7, R5, 0x1, R7 ;  /* 0x0000000105077824 */ /* 0x000fe200078e0207 */
[----:B------:R-:W-:Y:S01]  /*9ea0*/  LEA R5, P1, R10, UR6, 0x1 ;  /* 0x000000060a057c11 */ /* 0x000fe2000f8208ff */
[----:B------:R-:W-:-:S03]  /*9eb0*/  IMAD.IADD R3, R11, 0x1, R3 ;  /* 0x000000010b037824 */ /* 0x000fc600078e0203 */
[----:B------:R-:W-:Y:S02]  /*9ec0*/  LEA.HI.X R7, R4, UR5, R7, 0x1, P0 ;  /* 0x0000000504077c11 */ /* 0x000fe400080f0c07 */
[----:B------:R-:W-:Y:S01]  /*9ed0*/  LEA.HI.X R10, R10, UR7, R3, 0x1, P1 ;  /* 0x000000070a0a7c11 */ /* 0x000fe200088f0c03 */
[----:B------:R-:W-:Y:S06]  /*9ee0*/  BRA.DIV UR4, `(.L_x_1613) ;  /* 0x000001ce04647947 */ /* 0x000fec000b800000 */
[----:B------:R0:W1:Y:S04]  /*9ef0*/  SHFL.IDX PT, R0, R7, RZ, 0x181f ;  /* 0x00181fff07007589 */ /* 0x00006800000e0000 */
[----:B------:R0:W2:Y:S04]  /*9f00*/  SHFL.IDX PT, R3, R6, RZ, 0x181f ;  /* 0x00181fff06037589 */ /* 0x0000a800000e0000 */
[----:B------:R0:W3:Y:S04]  /*9f10*/  SHFL.IDX PT, R4, R10, RZ, 0x181f ;  /* 0x00181fff0a047589 */ /* 0x0000e800000e0000 */
[----:B------:R0:W4:Y:S02]  /*9f20*/  SHFL.IDX PT, R14, R5, RZ, 0x181f ;  /* 0x00181fff050e7589 */ /* 0x00012400000e0000 */
.L_x_1949:
[----:B------:R-:W-:Y:S01]  /*9f30*/  IMAD R65, R187, R8, RZ ;  /* 0x00000008bb417224 */ /* 0x000fe200078e02ff */
[----:B------:R-:W-:Y:S01]  /*9f40*/  BSSY B1, `(.L_x_1614) ;  /* 0x000001e000017945 */ /* 0x000fe20003800000 */
[----:B------:R-:W-:Y:S02]  /*9f50*/  CS2R R46, SRZ ;  /* 0x00000000002e7805 */ /* 0x000fe4000001ff00 */
[----:B------:R-:W-:Y:S02]  /*9f60*/  CS2R R40, SRZ ;  /* 0x0000000000287805 */ /* 0x000fe4000001ff00 */
[----:B------:R-:W-:Y:S02]  /*9f70*/  CS2R R44, SRZ ;  /* 0x00000000002c7805 */ /* 0x000fe4000001ff00 */
[----:B------:R-:W-:Y:S02]  /*9f80*/  ISETP.GE.AND P0, PT, R56, R65, PT ;  /* 0x000000413800720c */ /* 0x000fe40003f06270 */
[----:B------:R-:W-:-:S11]  /*9f90*/  CS2R R38, SRZ ;  /* 0x0000000000267805 */ /* 0x000fd6000001ff00 */
[----:B------:R-:W-:Y:S05]  /*9fa0*/  @P0 BRA `(.L_x_1615) ;  /* 0x00000000005c0947 */ /* 0x000fea0003800000 */
[----:B------:R-:W-:Y:S01]  /*9fb0*/  ULDC UR4, c[0x0][0x3f4] ;  /* 0x0000fd0000047ab9 */ /* 0x000fe20000000800 */
[----:B------:R-:W-:Y:S02]  /*9fc0*/  CS2R R38, SRZ ;  /* 0x0000000000267805 */ /* 0x000fe4000001ff00 */
[----:B------:R-:W-:Y:S02]  /*9fd0*/  ISETP.GE.AND P4, PT, R18, UR4, PT ;  /* 0x0000000412007c0c */ /* 0x000fe4000bf86270 */
[----:B------:R-:W-:Y:S02]  /*9fe0*/  CS2R R40, SRZ ;  /* 0x0000000000287805 */ /* 0x000fe4000001ff00 */
[----:B------:R-:W-:-:S09]  /*9ff0*/  ISETP.GE.AND P5, PT, R185, UR4, PT ;  /* 0x00000004b9007c0c */ /* 0x000fd2000bfa6270 */
[C---:B------:R-:W-:Y:S01]  /*a000*/  @!P4 IMAD.SHL.U32 R12, R18.reuse, 0x2, RZ ;  /* 0x00000002120cc824 */ /* 0x040fe200078e00ff */
[----:B------:R-:W-:-:S03]  /*a010*/  @!P4 SHF.L.U64.HI R13, R18, 0x1, R19 ;  /* 0x00000001120dc819 */ /* 0x000fc60000010213 */
[C---:B------:R-:W-:Y:S01]  /*a020*/  @!P5 IMAD.SHL.U32 R15, R185.reuse, 0x2, RZ ;  /* 0x00000002b90fd824 */ /* 0x040fe200078e00ff */
[----:B------:R-:W-:Y:S02]  /*a030*/  @!P5 SHF.L.U64.HI R11, R185, 0x1, R232 ;  /* 0x00000001b90bd819 */ /* 0x000fe400000102e8 */
[CC--:B--2---:R-:W-:Y:S02]  /*a040*/  @!P4 IADD3 R8, P0, R3.reuse, R12.reuse, RZ ;  /* 0x0000000c0308c210 */ /* 0x0c4fe40007f1e0ff */
[----:B----4-:R-:W-:Y:S02]  /*a050*/  @!P4 IADD3 R12, P1, R14, R12, RZ ;  /* 0x0000000c0e0cc210 */ /* 0x010fe40007f3e0ff */
[-C--:B------:R-:W-:Y:S01]  /*a060*/  @!P5 IADD3 R20, P2, R3, R15.reuse, RZ ;  /* 0x0000000f0314d210 */ /* 0x080fe20007f5e0ff */
[----:B-1----:R-:W-:Y:S01]  /*a070*/  @!P4 IMAD.X R9, R0, 0x1, R13, P0 ;  /* 0x000000010009c824 */ /* 0x002fe200000e060d */
[----:B------:R-:W-:Y:S02]  /*a080*/  @!P5 IADD3 R14, P3, R14, R15, RZ ;  /* 0x0000000f0e0ed210 */ /* 0x000fe40007f7e0ff */
[----:B------:R-:W-:-:S02]  /*a090*/  CS2R R44, SRZ ;  /* 0x00000000002c7805 */ /* 0x000fc4000001ff00 */
[----:B------:R-:W-:Y:S01]  /*a0a0*/  CS2R R46, SRZ ;  /* 0x00000000002e7805 */ /* 0x000fe2000001ff00 */
[----:B------:R-:W-:Y:S02]  /*a0b0*/  @!P5 IMAD.X R21, R0, 0x1, R11, P2 ;  /* 0x000000010015d824 */ /* 0x000fe400010e060b */
[C---:B---3--:R-:W-:Y:S02]  /*a0c0*/  @!P4 IMAD.X R13, R4.reuse, 0x1, R13, P1 ;  /* 0x00000001040dc824 */ /* 0x048fe400008e060d */
[----:B------:R-:W-:Y:S01]  /*a0d0*/  @!P5 IMAD.X R15, R4, 0x1, R11, P3 ;  /* 0x00000001040fd824 */ /* 0x000fe200018e060b */
[----:B------:R1:W5:Y:S04]  /*a0e0*/  @!P5 LD.E.64 R38, desc[UR42][R20.64] ;  /* 0x0000002a1426d980 */ /* 0x000368000c101b00 */
[----:B------:R1:W5:Y:S04]  /*a0f0*/  @!P5 LD.E.64 R40, desc[UR42][R14.64] ;  /* 0x0000002a0e28d980 */ /* 0x000368000c101b00 */
[----:B------:R1:W5:Y:S04]  /*a100*/  @!P4 LD.E.64 R44, desc[UR42][R8.64] ;  /* 0x0000002a082cc980 */ /* 0x000368000c101b00 */
[----:B------:R1:W5:Y:S02]  /*a110*/  @!P4 LD.E.64 R46, desc[UR42][R12.64] ;  /* 0x0000002a0c2ec980 */ /* 0x000364000c101b00 */
.L_x_1615:
[----:B------:R-:W-:Y:S05]  /*a120*/  BSYNC B1 ;  /* 0x0000000000017941 */ /* 0x000fea0003800000 */
.L_x_1614:
[----:B--2--5:R-:W-:Y:S01]  /*a130*/  IMAD.MOV.U32 R3, RZ, RZ, R47 ;  /* 0x000000ffff037224 */ /* 0x024fe200078e002f */
[----:B-1----:R-:W-:Y:S01]  /*a140*/  MOV R0, R46 ;  /* 0x0000002e00007202 */ /* 0x002fe20000000f00 */
[----:B---3--:R-:W-:Y:S01]  /*a150*/  IMAD.MOV.U32 R4, RZ, RZ, R40 ;  /* 0x000000ffff047224 */ /* 0x008fe200078e0028 */
[----:B------:R-:W-:Y:S01]  /*a160*/  UMOV UR4, 0xffffffff ;  /* 0xffffffff00047882 */ /* 0x000fe20000000000 */
        /* <DEDUP_REMOVED lines=9> */
[----:B------:R-:W-:-:S02]  /*a200*/  PRMT R66, R66, 0x5410, R0 ;  /* 0x0000541042427816 */ /* 0x000fc40000000000 */
[----:B------:R-:W-:Y:S02]  /*a210*/  CS2R R34, SRZ ;  /* 0x0000000000227805 */ /* 0x000fe4000001ff00 */
[----:B------:R-:W-:Y:S02]  /*a220*/  PRMT R64, R64, 0x5410, R3 ;  /* 0x0000541040407816 */ /* 0x000fe40000000003 */
[----:B------:R-:W-:Y:S02]  /*a230*/  PRMT R63, R63, 0x5410, R4 ;  /* 0x000054103f3f7816 */ /* 0x000fe40000000004 */
[----:B------:R-:W-:Y:S01]  /*a240*/  PRMT R62, R8, 0x7610, R62 ;  /* 0x00007610083e7816 */ /* 0x000fe2000000003e */
[----:B------:R-:W-:Y:S06]  /*a250*/  BRA.DIV UR4, `(.L_x_1616) ;  /* 0x000001ca04f87947 */ /* 0x000fec000b800000 */
[----:B------:R1:W2:Y:S04]  /*a260*/  SHFL.IDX PT, R0, R7, 0x1, 0x181f ;  /* 0x00381f0007007f89 */ /* 0x0002a800000e0000 */
[----:B------:R1:W3:Y:S04]  /*a270*/  SHFL.IDX PT, R3, R6, 0x1, 0x181f ;  /* 0x00381f0006037f89 */ /* 0x0002e800000e0000 */
[----:B------:R1:W0:Y:S04]  /*a280*/  SHFL.IDX PT, R4, R10, 0x1, 0x181f ;  /* 0x00381f000a047f89 */ /* 0x00022800000e0000 */
[----:B----4-:R1:W4:Y:S02]  /*a290*/  SHFL.IDX PT, R14, R5, 0x1, 0x181f ;  /* 0x00381f00050e7f89 */ /* 0x01032400000e0000 */
.L_x_1955:
[----:B------:R-:W-:Y:S01]  /*a2a0*/  VIADD R8, R56, 0x20 ;  /* 0x0000002038087836 */ /* 0x000fe20000000000 */
[----:B------:R-:W-:Y:S01]  /*a2b0*/  BSSY B1, `(.L_x_1617) ;  /* 0x000001d000017945 */ /* 0x000fe20003800000 */
[----:B------:R-:W-:Y:S02]  /*a2c0*/  CS2R R30, SRZ ;  /* 0x00000000001e7805 */ /* 0x000fe4000001ff00 */
[----:B------:R-:W-:Y:S02]  /*a2d0*/  CS2R R42, SRZ ;  /* 0x00000000002a7805 */ /* 0x000fe4000001ff00 */
[----:B------:R-:W-:Y:S02]  /*a2e0*/  CS2R R32, SRZ ;  /* 0x0000000000207805 */ /* 0x000fe4000001ff00 */
[----:B------:R-:W-:-:S13]  /*a2f0*/  ISETP.GE.AND P0, PT, R8, R65, PT ;  /* 0x000000410800720c */ /* 0x000fda0003f06270 */
        /* <DEDUP_REMOVED lines=10> */
[CC--:B---3--:R-:W-:Y:S02]  /*a3a0*/  @!P4 IADD3 R8, P0, R3.reuse, R12.reuse, RZ ;  /* 0x0000000c0308c210 */ /* 0x0c8fe40007f1e0ff */
[-C--:B------:R-:W-:Y:S02]  /*a3b0*/  @!P5 IADD3 R20, P2, R3, R9.reuse, RZ ;  /* 0x000000090314d210 */ /* 0x080fe40007f5e0ff */
[C---:B----4-:R-:W-:Y:S02]  /*a3c0*/  @!P4 IADD3 R12, P1, R14.reuse, R12, RZ ;  /* 0x0000000c0e0cc210 */ /* 0x050fe40007f3e0ff */
[----:B------:R-:W-:Y:S01]  /*a3d0*/  @!P5 IADD3 R14, P3, R14, R9, RZ ;  /* 0x000000090e0ed210 */ /* 0x000fe20007f7e0ff */
[----:B--2---:R-:W-:Y:S01]  /*a3e0*/  @!P5 IMAD.X R21, R0, 0x1, R15, P2 ;  /* 0x000000010015d824 */ /* 0x004fe200010e060f */
[----:B------:R-:W-:-:S02]  /*a3f0*/  CS2R R42, SRZ ;  /* 0x00000000002a7805 */ /* 0x000fc4000001ff00 */
[----:B------:R-:W-:Y:S01]  /*a400*/  CS2R R34, SRZ ;  /* 0x0000000000227805 */ /* 0x000fe2000001ff00 */
[--C-:B------:R-:W-:Y:S02]  /*a410*/  @!P4 IMAD.X R9, R0, 0x1, R11.reuse, P0 ;  /* 0x000000010009c824 */ /* 0x100fe400000e060b */
[C---:B0-----:R-:W-:Y:S01]  /*a420*/  @!P4 IMAD.X R13, R4.reuse, 0x1, R11, P1 ;  /* 0x00000001040dc824 */ /* 0x041fe200008e060b */
[----:B------:R0:W5:Y:S01]  /*a430*/  @!P5 LD.E.64 R32, desc[UR42][R20.64] ;  /* 0x0000002a1420d980 */ /* 0x000162000c101b00 */
[----:B------:R-:W-:-:S03]  /*a440*/  @!P5 IMAD.X R15, R4, 0x1, R15, P3 ;  /* 0x00000001040fd824 */ /* 0x000fc600018e060f */
[----:B------:R0:W5:Y:S04]  /*a450*/  @!P4 LD.E.64 R42, desc[UR42][R8.64] ;  /* 0x0000002a082ac980 */ /* 0x000168000c101b00 */
[----:B------:R0:W5:Y:S04]  /*a460*/  @!P5 LD.E.64 R30, desc[UR42][R14.64] ;  /* 0x0000002a0e1ed980 */ /* 0x000168000c101b00 */
[----:B------:R0:W5:Y:S02]  /*a470*/  @!P4 LD.E.64 R34, desc[UR42][R12.64] ;  /* 0x0000002a0c22c980 */ /* 0x000164000c101b00 */
.L_x_1618:
[----:B------:R-:W-:Y:S05]  /*a480*/  BSYNC B1 ;  /* 0x0000000000017941 */ /* 0x000fea0003800000 */
.L_x_1617:
[----:B--2--5:R-:W-:Y:S01]  /*a490*/  IMAD.MOV.U32 R0, RZ, RZ, R34 ;  /* 0x000000ffff007224 */ /* 0x024fe200078e0022 */
[----:B------:R-:W-:Y:S01]  /*a4a0*/  UMOV UR4, 0xffffffff ;  /* 0xffffffff00047882 */ /* 0x000fe20000000000 */
[----:B---3--:R-:W-:Y:S02]  /*a4b0*/  IMAD.MOV.U32 R3, RZ, RZ, R35 ;  /* 0x000000ffff037224 */ /* 0x008fe400078e0023 */
[----:B0-----:R-:W-:Y:S02]  /*a4c0*/  IMAD.MOV.U32 R4, RZ, RZ, R30 ;  /* 0x000000ffff047224 */ /* 0x001fe400078e001e */
[----:B------:R-:W-:Y:S01]  /*a4d0*/  IMAD.MOV.U32 R8, RZ, RZ, R31 ;  /* 0x000000ffff087224 */ /* 0x000fe200078e001f */
[----:B------:R-:W-:Y:S01]  /*a4e0*/  PRMT R60, R0, 0x5410, R3 ;  /* 0x00005410003c7816 */ /* 0x000fe20000000003 */
[----:B------:R-:W-:Y:S02]  /*a4f0*/  IMAD.MOV.U32 R0, RZ, RZ, R42 ;  /* 0x000000ffff007224 */ /* 0x000fe400078e002a */
[----:B------:R-:W-:Y:S01]  /*a500*/  IMAD.MOV.U32 R3, RZ, RZ, R43 ;  /* 0x000000ffff037224 */ /* 0x000fe200078e002b */
[----:B------:R-:W-:Y:S01]  /*a510*/  PRMT R55, R4, 0x5410, R8 ;  /* 0x0000541004377816 */ /* 0x000fe20000000008 */
[----:B------:R-:W-:-:S02]  /*a520*/  IMAD.MOV.U32 R4, RZ, RZ, R32 ;  /* 0x000000ffff047224 */ /* 0x000fc400078e0020 */
[----:B------:R-:W-:Y:S01]  /*a530*/  IMAD.MOV.U32 R8, RZ, RZ, R33 ;  /* 0x000000ffff087224 */ /* 0x000fe200078e0021 */
[----:B------:R-:W-:-:S04]  /*a540*/  PRMT R61, R0, 0x5410, R3 ;  /* 0x00005410003d7816 */ /* 0x000fc80000000003 */
[----:B------:R-:W-:Y:S01]  /*a550*/  PRMT R57, R4, 0x5410, R8 ;  /* 0x0000541004397816 */ /* 0x000fe20000000008 */
[----:B------:R-:W-:Y:S06]  /*a560*/  BRA.DIV UR4, `(.L_x_1619) ;  /* 0x000001ca04a47947 */ /* 0x000fec000b800000 */
[----:B------:R0:W2:Y:S04]  /*a570*/  SHFL.IDX PT, R0, R7, 0x2, 0x181f ;  /* 0x00581f0007007f89 */ /* 0x0000a800000e0000 */
[----:B------:R0:W3:Y:S04]  /*a580*/  SHFL.IDX PT, R3, R6, 0x2, 0x181f ;  /* 0x00581f0006037f89 */ /* 0x0000e800000e0000 */
[----:B------:R0:W0:Y:S04]  /*a590*/  SHFL.IDX PT, R4, R10, 0x2, 0x181f ;  /* 0x00581f000a047f89 */ /* 0x00002800000e0000 */
[----:B----4-:R4:W0:Y:S02]  /*a5a0*/  SHFL.IDX PT, R14, R5, 0x2, 0x181f ;  /* 0x00581f00050e7f89 */ /* 0x01082400000e0000 */
.L_x_1961:
[----:B------:R-:W-:Y:S01]  /*a5b0*/  VIADD R8, R56, 0x40 ;  /* 0x0000004038087836 */ /* 0x000fe20000000000 */
        /* <DEDUP_REMOVED lines=18> */
[C---:B0-----:R-:W-:Y:S02]  /*a6e0*/  @!P4 IADD3 R12, P1, R14.reuse, R12, RZ ;  /* 0x0000000c0e0cc210 */ /* 0x041fe40007f3e0ff */
[----:B------:R-:W-:Y:S01]  /*a6f0*/  @!P5 IADD3 R14, P3, R14, R9, RZ ;  /* 0x000000090e0ed210 */ /* 0x000fe20007f7e0ff */
[----:B--2---:R-:W-:Y:S01]  /*a700*/  @!P5 IMAD.X R49, R0, 0x1, R15, P2 ;  /* 0x000000010031d824 */ /* 0x004fe200010e060f */
[----:B------:R-:W-:-:S02]  /*a710*/  CS2R R28, SRZ ;  /* 0x00000000001c7805 */ /* 0x000fc4000001ff00 */
[----:B------:R-:W-:Y:S01]  /*a720*/  CS2R R26, SRZ ;  /* 0x00000000001a7805 */ /* 0x000fe2000001ff00 */
[--C-:B------:R-:W-:Y:S02]  /*a730*/  @!P4 IMAD.X R9, R0, 0x1, R11.reuse, P0 ;  /* 0x000000010009c824 */ /* 0x100fe400000e060b */
[C---:B------:R-:W-:Y:S01]  /*a740*/  @!P4 IMAD.X R13, R4.reuse, 0x1, R11, P1 ;  /* 0x00000001040dc824 */ /* 0x040fe200008e060b */
[----:B------:R0:W5:Y:S01]  /*a750*/  @!P5 LD.E.64 R20, desc[UR42][R48.64] ;  /* 0x0000002a3014d980 */ /* 0x000162000c101b00 */
[----:B------:R-:W-:-:S03]  /*a760*/  @!P5 IMAD.X R15, R4, 0x1, R15, P3 ;  /* 0x00000001040fd824 */ /* 0x000fc600018e060f */
[----:B------:R0:W5:Y:S04]  /*a770*/  @!P4 LD.E.64 R28, desc[UR42][R8.64] ;  /* 0x0000002a081cc980 */ /* 0x000168000c101b00 */
[----:B------:R0:W5:Y:S04]  /*a780*/  @!P5 LD.E.64 R24, desc[UR42][R14.64] ;  /* 0x0000002a0e18d980 */ /* 0x000168000c101b00 */
[----:B------:R0:W5:Y:S02]  /*a790*/  @!P4 LD.E.64 R26, desc[UR42][R12.64] ;  /* 0x0000002a0c1ac980 */ /* 0x000164000c101b00 */
.L_x_1621:
[----:B------:R-:W-:Y:S05]  /*a7a0*/  BSYNC B1 ;  /* 0x0000000000017941 */ /* 0x000fea0003800000 */
.L_x_1620:
[----:B0----5:R-:W-:Y:S01]  /*a7b0*/  IMAD.MOV.U32 R4, RZ, RZ, R24 ;  /* 0x000000ffff047224 */ /* 0x021fe200078e0018 */
[----:B------:R-:W-:Y:S01]  /*a7c0*/  UMOV UR4, 0xffffffff ;  /* 0xffffffff00047882 */ /* 0x000fe20000000000 */
[----:B------:R-:W-:Y:S02]  /*a7d0*/  IMAD.MOV.U32 R8, RZ, RZ, R25 ;  /* 0x000000ffff087224 */ /* 0x000fe400078e0019 */
[----:B--2---:R-:W-:Y:S02]  /*a7e0*/  IMAD.MOV.U32 R0, RZ, RZ, R26 ;  /* 0x000000ffff007224 */ /* 0x004fe400078e001a */
[----:B---3--:R-:W-:Y:S01]  /*a7f0*/  IMAD.MOV.U32 R3, RZ, RZ, R27 ;  /* 0x000000ffff037224 */ /* 0x008fe200078e001b */
[----:B------:R-:W-:Y:S01]  /*a800*/  PRMT R37, R4, 0x5410, R8 ;  /* 0x0000541004257816 */ /* 0x000fe20000000008 */
[----:B------:R-:W-:Y:S01]  /*a810*/  IMAD.MOV.U32 R8, RZ, RZ, R21 ;  /* 0x000000ffff087224 */ /* 0x000fe200078e0015 */
[----:B------:R-:W-:Y:S02]  /*a820*/  MOV R4, R20 ;  /* 0x0000001400047202 */ /* 0x000fe40000000f00 */
[----:B------:R-:W-:Y:S01]  /*a830*/  PRMT R58, R0, 0x5410, R3 ;  /* 0x00005410003a7816 */ /* 0x000fe20000000003 */
[----:B------:R-:W-:Y:S01]  /*a840*/  IMAD.MOV.U32 R0, RZ, RZ, R28 ;  /* 0x000000ffff007224 */ /* 0x000fe200078e001c */
[----:B------:R-:W-:Y:S01]  /*a850*/  PRMT R54, R4, 0x5410, R8 ;  /* 0x0000541004367816 */ /* 0x000fe20000000008 */
[----:B------:R-:W-:Y:S01]  /*a860*/  IMAD.MOV.U32 R3, RZ, RZ, R29 ;  /* 0x000000ffff037224 */ /* 0x000fe200078e001d */
[----:B------:R-:W-:-:S04]  /*a870*/  CS2R R8, SRZ ;  /* 0x0000000000087805 */ /* 0x000fc8000001ff00 */
[----:B------:R-:W-:Y:S01]  /*a880*/  PRMT R59, R0, 0x5410, R3 ;  /* 0x00005410003b7816 */ /* 0x000fe20000000003 */
[----:B------:R-:W-:Y:S06]  /*a890*/  BRA.DIV UR4, `(.L_x_1622) ;  /* 0x000001ca04487947 */ /* 0x000fec000b800000 */
[----:B------:R0:W2:Y:S04]  /*a8a0*/  SHFL.IDX PT, R0, R7, 0x3, 0x181f ;  /* 0x00781f0007007f89 */ /* 0x0000a800000e0000 */
[----:B------:R0:W3:Y:S04]  /*a8b0*/  SHFL.IDX PT, R3, R6, 0x3, 0x181f ;  /* 0x00781f0006037f89 */ /* 0x0000e800000e0000 */
[----:B------:R0:W0:Y:S04]  /*a8c0*/  SHFL.IDX PT, R4, R10, 0x3, 0x181f ;  /* 0x00781f000a047f89 */ /* 0x00002800000e0000 */
[----:B-1--4-:R-:W1:Y:S02]  /*a8d0*/  SHFL.IDX PT, R5, R5, 0x3, 0x181f ;  /* 0x00781f0005057f89 */ /* 0x012e6400000e0000 */
.L_x_1967:
[----:B------:R-:W-:Y:S01]  /*a8e0*/  VIADD R56, R56, 0x60 ;  /* 0x0000006038387836 */ /* 0x000fe20000000000 */
[----:B0-----:R-:W-:Y:S01]  /*a8f0*/  LEA.HI R6, R213, R213, RZ, 0x1 ;  /* 0x000000d5d5067211 */ /* 0x001fe200078f08ff */
[----:B------:R-:W-:Y:S01]  /*a900*/  BSSY B1, `(.L_x_1623) ;  /* 0x0000020000017945 */ /* 0x000fe20003800000 */
[----:B------:R-:W-:Y:S02]  /*a910*/  CS2R R10, SRZ ;  /* 0x00000000000a7805 */ /* 0x000fe4000001ff00 */
[----:B------:R-:W-:Y:S02]  /*a920*/  CS2R R14, SRZ ;  /* 0x00000000000e7805 */ /* 0x000fe4000001ff00 */
[----:B------:R-:W-:Y:S02]  /*a930*/  ISETP.GE.AND P0, PT, R56, R65, PT ;  /* 0x000000413800720c */ /* 0x000fe40003f06270 */
[----:B------:R-:W-:Y:S02]  /*a940*/  CS2R R12, SRZ ;  /* 0x00000000000c7805 */ /* 0x000fe4000001ff00 */
[----:B------:R-:W-:-:S05]  /*a950*/  LOP3.LUT R6, R6, 0xfffffffe, RZ, 0xc0, !PT ;  /* 0xfffffffe06067812 */ /* 0x000fca00078ec0ff */
[----:B------:R-:W-:-:S05]  /*a960*/  IMAD.IADD R6, R213, 0x1, -R6 ;  /* 0x00000001d5067824 */ /* 0x000fca00078e0a06 */
[----:B------:R-:W-:Y:S01]  /*a970*/  SHF.L.U32 R67, R6, 0x1f, RZ ;  /* 0x0000001f06437819 */ /* 0x000fe200000006ff */
[----:B------:R-:W-:Y:S06]  /*a980*/  @P0 BRA `(.L_x_1624) ;  /* 0x00000000005c0947 */ /* 0x000fec0003800000 */
[----:B------:R-:W-:Y:S01]  /*a990*/  ULDC UR4, c[0x0][0x3f4] ;  /* 0x0000fd0000047ab9 */ /* 0x000fe20000000800 */
[----:B------:R-:W-:Y:S02]  /*a9a0*/  CS2R R12, SRZ ;  /* 0x00000000000c7805 */ /* 0x000fe4000001ff00 */
[----:B------:R-:W-:Y:S02]  /*a9b0*/  ISETP.GE.AND P4, PT, R18, UR4, PT ;  /* 0x0000000412007c0c */ /* 0x000fe4000bf86270 */
[----:B------:R-:W-:-:S11]  /*a9c0*/  ISETP.GE.AND P5, PT, R185, UR4, PT ;  /* 0x00000004b9007c0c */ /* 0x000fd6000bfa6270 */
[C---:B------:R-:W-:Y:S01]  /*a9d0*/  @!P4 IMAD.SHL.U32 R48, R18.reuse, 0x2, RZ ;  /* 0x000000021230c824 */ /* 0x040fe200078e00ff */
[----:B------:R-:W-:Y:S01]  /*a9e0*/  @!P4 SHF.L.U64.HI R9, R18, 0x1, R19 ;  /* 0x000000011209c819 */ /* 0x000fe20000010213 */
[C---:B------:R-:W-:Y:S01]  /*a9f0*/  @!P5 IMAD.SHL.U32 R50, R185.reuse, 0x2, RZ ;  /* 0x00000002b932d824 */ /* 0x040fe200078e00ff */
[----:B------:R-:W-:Y:S02]  /*aa00*/  @!P5 SHF.L.U64.HI R11, R185, 0x1, R232 ;  /* 0x00000001b90bd819 */ /* 0x000fe400000102e8 */
[C---:B---3--:R-:W-:Y:S02]  /*aa10*/  @!P4 IADD3 R6, P0, R3.reuse, R48, RZ ;  /* 0x000000300306c210 */ /* 0x048fe40007f1e0ff */
[----:B------:R-:W-:Y:S02]  /*aa20*/  @!P5 IADD3 R52, P2, R3, R50, RZ ;  /* 0x000000320334d210 */ /* 0x000fe40007f5e0ff */
[C---:B-1----:R-:W-:Y:S01]  /*aa30*/  @!P4 IADD3 R48, P1, R5.reuse, R48, RZ ;  /* 0x000000300530c210 */ /* 0x042fe20007f3e0ff */
[C---:B--2---:R-:W-:Y:S01]  /*aa40*/  @!P4 IMAD.X R7, R0.reuse, 0x1, R9, P0 ;  /* 0x000000010007c824 */ /* 0x044fe200000e0609 */
[----:B------:R-:W-:Y:S01]  /*aa50*/  @!P5 IADD3 R50, P3, R5, R50, RZ ;  /* 0x000000320532d210 */ /* 0x000fe20007f7e0ff */
[----:B------:R-:W-:Y:S01]  /*aa60*/  @!P5 IMAD.X R53, R0, 0x1, R11, P2 ;  /* 0x000000010035d824 */ /* 0x000fe200010e060b */
[----:B------:R-:W-:Y:S01]  /*aa70*/  CS2R R14, SRZ ;  /* 0x00000000000e7805 */ /* 0x000fe2000001ff00 */
[C---:B------:R-:W-:Y:S01]  /*aa80*/  @!P4 IMAD.X R49, R4.reuse, 0x1, R9, P1 ;  /* 0x000000010431c824 */ /* 0x040fe200008e0609 */
[----:B------:R-:W-:Y:S01]  /*aa90*/  CS2R R8, SRZ ;  /* 0x0000000000087805 */ /* 0x000fe2000001ff00 */
[----:B------:R-:W-:Y:S01]  /*aaa0*/  @!P5 IMAD.X R51, R4, 0x1, R11, P3 ;  /* 0x000000010433d824 */ /* 0x000fe200018e060b */
[----:B------:R-:W-:Y:S01]  /*aab0*/  CS2R R10, SRZ ;  /* 0x00000000000a7805 */ /* 0x000fe2000001ff00 */
[----:B------:R0:W5:Y:S04]  /*aac0*/  @!P5 LD.E.64 R12, desc[UR42][R52.64] ;  /* 0x0000002a340cd980 */ /* 0x000168000c101b00 */
[----:B------:R0:W5:Y:S04]  /*aad0*/  @!P4 LD.E.64 R14, desc[UR42][R6.64] ;  /* 0x0000002a060ec980 */ /* 0x000168000c101b00 */
[----:B------:R0:W5:Y:S04]  /*aae0*/  @!P5 LD.E.64 R10, desc[UR42][R50.64] ;  /* 0x0000002a320ad980 */ /* 0x000168000c101b00 */
[----:B------:R0:W5:Y:S02]  /*aaf0*/  @!P4 LD.E.64 R8, desc[UR42][R48.64] ;  /* 0x0000002a3008c980 */ /* 0x000164000c101b00 */
.L_x_1624:
[----:B------:R-:W-:Y:S05]  /*ab00*/  BSYNC B1 ;  /* 0x0000000000017941 */ /* 0x000fea0003800000 */
.L_x_1623:
[----:B------:R-:W4:Y:S01]  /*ab10*/  SYNCS.PHASECHK.TRANS64.TRYWAIT P0, [R2+URZ+0x28800], R67 ;  /* 0x02880043020075a7 */ /* 0x000f22000800017f */
[----:B---3-5:R-:W-:Y:S01]  /*ab20*/  IMAD.MOV.U32 R3, RZ, RZ, R8 ;  /* 0x000000ffff037224 */ /* 0x028fe200078e0008 */
[----:B--2---:R-:W-:Y:S01]  /*ab30*/  VIADDMNMX R0, R65, -R192, 0x80, PT ;  /* 0x0000008041007446 */ /* 0x004fe200038009c0 */
[----:B------:R-:W-:Y:S01]  /*ab40*/  IMAD.MOV.U32 R4, RZ, RZ, R9 ;  /* 0x000000ffff047224 */ /* 0x000fe200078e0009 */
[----:B------:R-:W-:Y:S01]  /*ab50*/  BSSY B1, `(.L_x_1625) ;  /* 0x000000c000017945 */ /* 0x000fe20003800000 */
[----:B-1----:R-:W-:Y:S01]  /*ab60*/  IMAD.MOV.U32 R5, RZ, RZ, R14 ;  /* 0x000000ffff057224 */ /* 0x002fe200078e000e */
[----:B------:R-:W-:Y:S01]  /*ab70*/  ISETP.GE.AND P1, PT, R23, R0, PT ;  /* 0x000000001700720c */ /* 0x000fe20003f26270 */
[----:B0-----:R-:W-:Y:S01]  /*ab80*/  IMAD.MOV.U32 R6, RZ, RZ, R15 ;  /* 0x000000ffff067224 */ /* 0x001fe200078e000f */
[----:B------:R-:W-:Y:S01]  /*ab90*/  PRMT R49, R3, 0x5410, R4 ;  /* 0x0000541003317816 */ /* 0x000fe20000000004 */
[----:B------:R-:W-:Y:S02]  /*aba0*/  IMAD.MOV.U32 R3, RZ, RZ, R10 ;  /* 0x000000ffff037224 */ /* 0x000fe400078e000a */
[----:B------:R-:W-:Y:S01]  /*abb0*/  IMAD.MOV.U32 R4, RZ, RZ, R11 ;  /* 0x000000ffff047224 */ /* 0x000fe200078e000b */
[----:B------:R-:W-:Y:S01]  /*abc0*/  PRMT R50, R5, 0x5410, R6 ;  /* 0x0000541005327816 */ /* 0x000fe20000000006 */
[----:B------:R-:W-:-:S03]  /*abd0*/  IMAD.MOV.U32 R5, RZ, RZ, R13 ;  /* 0x000000ffff057224 */ /* 0x000fc600078e000d */
[----:B------:R-:W-:Y:S01]  /*abe0*/  PRMT R3, R3, 0x5410, R4 ;  /* 0x0000541003037816 */ /* 0x000fe20000000004 */
[----:B------:R-:W-:Y:S01]  /*abf0*/  IMAD.MOV.U32 R4, RZ, RZ, R12 ;  /* 0x000000ffff047224 */ /* 0x000fe200078e000c */
[----:B----4-:R-:W-:Y:S06]  /*ac00*/  @!P0 BRA `(.L_x_1626) ;  /* 0x000001c400e08947 */ /* 0x010fec0003800000 */
.L_x_1968:
[----:B------:R-:W-:Y:S05]  /*ac10*/  BSYNC B1 ;  /* 0x0000000000017941 */ /* 0x000fea0003800000 */
.L_x_1625:
[----:B------:R-:W-:Y:S01]  /*ac20*/  BSSY B1, `(.L_x_1627) ;  /* 0x000005e000017945 */ /* 0x000fe20003800000 */
[----:B------:R-:W-:-:S03]  /*ac30*/  PRMT R48, R4, 0x5410, R5 ;  /* 0x0000541004307816 */ /* 0x000fc60000000005 */
[----:B------:R-:W-:Y:S05]  /*ac40*/  @P1 BRA `(.L_x_1628) ;  /* 0x00000004006c1947 */ /* 0x000fea0003800000 */
[----:B------:R-:W1:Y:S01]  /*ac50*/  LDC R4, c[0x0][0x3f4] ;  /* 0x0000fd00ff047b82 */ /* 0x000e620000000800 */
[----:B------:R-:W-:Y:S01]  /*ac60*/  BSSY B2, `(.L_x_1629) ;  /* 0x000002e000027945 */ /* 0x000fe20003800000 */
[-C--:B-1----:R-:W-:Y:S02]  /*ac70*/  ISETP.GE.AND P0, PT, R18, R4.reuse, PT ;  /* 0x000000041200720c */ /* 0x082fe40003f06270 */
[----:B------:R-:W-:-:S11]  /*ac80*/  ISETP.GE.AND P1, PT, R185, R4, PT ;  /* 0x00000004b900720c */ /* 0x000fd60003f26270 */
[----:B------:R-:W-:Y:S05]  /*ac90*/  @P0 BRA `(.L_x_1630) ;  /* 0x0000000000a80947 */ /* 0x000fea0003800000 */
[----:B------:R-:W1:Y:S01]  /*aca0*/  LDS.128 R4, [R204] ;  /* 0x00000000cc047984 */ /* 0x000e620000000c00 */
[----:B------:R-:W-:Y:S01]  /*acb0*/  SHF.R.U32.HI R56, RZ, 0x10, R47 ;  /* 0x00000010ff387819 */ /* 0x000fe2000001162f */
[--C-:B------:R-:W-:Y:S01]  /*acc0*/  HADD2.F32 R51, -RZ, R66.reuse.H1_H1 ;  /* 0x30000042ff337230 */ /* 0x100fe20000004100 */
[----:B------:R-:W-:Y:S01]  /*acd0*/  SHF.R.U32.HI R52, RZ, 0x10, R45 ;  /* 0x00000010ff347819 */ /* 0x000fe2000001162d */
[----:B------:R-:W-:Y:S01]  /*ace0*/  HADD2.F32 R53, -RZ, R66.H0_H0 ;  /* 0x20000042ff357230 */ /* 0x000fe20000004100 */
[----:B0-----:R-:W-:Y:S01]  /*acf0*/  SHF.R.U64 R67, R46, 0x10, R47 ;  /* 0x000000102e437819 */ /* 0x001fe2000000122f */
[----:B------:R-:W-:Y:S01]  /*ad00*/  HADD2.F32 R56, -RZ, R56.H0_H0 ;  /* 0x20000038ff387230 */ /* 0x000fe20000004100 */
[----:B------:R-:W-:Y:S01]  /*ad10*/  SHF.R.U64 R68, R44, 0x10, R45 ;  /* 0x000000102c447819 */ /* 0x000fe2000000122d */
[----:B------:R-:W-:Y:S02]  /*ad20*/  HADD2.F32 R52, -RZ, R52.H0_H0 ;  /* 0x20000034ff347230 */ /* 0x000fe40000004100 */
[----:B-1----:R-:W-:-:S02]  /*ad30*/  HADD2.F32 R47, -RZ, R7.H1_H1 ;  /* 0x30000007ff2f7230 */ /* 0x002fc40000004100 */
[----:B------:R-:W-:Y:S02]  /*ad40*/  HADD2.F32 R46, -RZ, R7.H0_H0 ;  /* 0x20000007ff2e7230 */ /* 0x000fe40000004100 */
[--C-:B------:R-:W-:Y:S02]  /*ad50*/  HADD2.F32 R7, -RZ, R4.reuse.H0_H0 ;  /* 0x20000004ff077230 */ /* 0x100fe40000004100 */
[C---:B------:R-:W-:Y:S01]  /*ad60*/  FMUL.FTZ R65, R47.reuse, R56 ;  /* 0x000000382f417220 */ /* 0x040fe20000410000 */
[----:B------:R-:W-:Y:S01]  /*ad70*/  FMUL.FTZ R47, R47, R52 ;  /* 0x000000342f2f7220 */ /* 0x000fe20000410000 */
[----:B------:R-:W-:Y:S02]  /*ad80*/  HADD2.F32 R4, -RZ, R4.H1_H1 ;  /* 0x30000004ff047230 */ /* 0x000fe40000004100 */
[--C-:B------:R-:W-:Y:S02]  /*ad90*/  HADD2.F32 R44, -RZ, R6.reuse.H0_H0 ;  /* 0x20000006ff2c7230 */ /* 0x100fe40000004100 */
[----:B------:R-:W-:Y:S01]  /*ada0*/  FFMA.FTZ R56, R46, R56, R47 ;  /* 0x000000382e387223 */ /* 0x000fe2000001002f */
[----:B------:R-:W-:-:S02]  /*adb0*/  HADD2.F32 R45, -RZ, R6.H1_H1 ;  /* 0x30000006ff2d7230 */ /* 0x000fc40000004100 */
[----:B------:R-:W-:Y:S01]  /*adc0*/  FFMA.FTZ R65, R46, R52, -R65 ;  /* 0x000000342e417223 */ /* 0x000fe20000010841 */
[--C-:B------:R-:W-:Y:S02]  /*add0*/  HADD2.F32 R47, -RZ, R64.reuse.H0_H0 ;  /* 0x20000040ff2f7230 */ /* 0x100fe40000004100 */
[C---:B------:R-:W-:Y:S01]  /*ade0*/  FMUL.FTZ R66, R4.reuse, R53 ;  /* 0x0000003504427220 */ /* 0x040fe20000410000 */
[--C-:B------:R-:W-:Y:S02]  /*adf0*/  HADD2.F32 R6, -RZ, R5.reuse.H0_H0 ;  /* 0x20000005ff067230 */ /* 0x100fe40000004100 */
[-C--:B------:R-:W-:Y:S01]  /*ae00*/  FMUL.FTZ R52, R4, R51.reuse ;  /* 0x0000003304347220 */ /* 0x080fe20000410000 */
[----:B------:R-:W-:Y:S02]  /*ae10*/  HADD2.F32 R64, -RZ, R64.H1_H1 ;  /* 0x30000040ff407230 */ /* 0x000fe40000004100 */
[----:B------:R-:W-:Y:S01]  /*ae20*/  FFMA.FTZ R66, R7, R51, -R66 ;  /* 0x0000003307427223 */ /* 0x000fe20000010842 */
[----:B------:R-:W-:-:S02]  /*ae30*/  HADD2.F32 R5, -RZ, R5.H1_H1 ;  /* 0x30000005ff057230 */ /* 0x000fc40000004100 */
[----:B------:R-:W-:Y:S01]  /*ae40*/  FFMA.FTZ R53, R7, R53, R52 ;  /* 0x0000003507357223 */ /* 0x000fe20000010034 */
[----:B------:R-:W-:Y:S02]  /*ae50*/  HADD2.F32 R46, -RZ, R67.H0_H0 ;  /* 0x20000043ff2e7230 */ /* 0x000fe40000004100 */
[CC--:B------:R-:W-:Y:S01]  /*ae60*/  FMUL.FTZ R51, R45.reuse, R47.reuse ;  /* 0x0000002f2d337220 */ /* 0x0c0fe20000410000 */
[----:B------:R-:W-:Y:S02]  /*ae70*/  HADD2.F32 R4, -RZ, R68.H0_H0 ;  /* 0x20000044ff047230 */ /* 0x000fe40000004100 */
[----:B------:R-:W-:Y:S01]  /*ae80*/  FMUL.FTZ R52, R45, R64 ;  /* 0x000000402d347220 */ /* 0x000fe20000410000 */
[C---:B------:R-:W-:Y:S01]  /*ae90*/  FMUL.FTZ R7, R5.reuse, R46 ;  /* 0x0000002e05077220 */ /* 0x040fe20000410000 */
[C---:B------:R-:W-:Y:S01]  /*aea0*/  FFMA.FTZ R51, R44.reuse, R64, -R51 ;  /* 0x000000402c337223 */ /* 0x040fe20000010833 */
[-C--:B------:R-:W-:Y:S01]  /*aeb0*/  FMUL.FTZ R45, R5, R4.reuse ;  /* 0x00000004052d7220 */ /* 0x080fe20000410000 */
[----:B------:R-:W-:Y:S01]  /*aec0*/  FFMA.FTZ R52, R44, R47, R52 ;  /* 0x0000002f2c347223 */ /* 0x000fe20000010034 */
[----:B------:R-:W-:Y:S01]  /*aed0*/  FFMA.FTZ R5, R6, R4, -R7 ;  /* 0x0000000406057223 */ /* 0x000fe20000010807 */
[----:B------:R-:W-:Y:S01]  /*aee0*/  F2FP.F16.F32.PACK_AB R7, R56, R65 ;  /* 0x000000413807723e */ /* 0x000fe200000000ff */
[----:B------:R-:W-:Y:S01]  /*aef0*/  FFMA.FTZ R46, R6, R46, R45 ;  /* 0x0000002e062e7223 */ /* 0x000fe2000001002d */
[----:B------:R-:W-:-:S02]  /*af00*/  F2FP.F16.F32.PACK_AB R4, R53, R66 ;  /* 0x000000423504723e */ /* 0x000fc400000000ff */
[----:B------:R-:W-:Y:S02]  /*af10*/  F2FP.F16.F32.PACK_AB R6, R52, R51 ;  /* 0x000000333406723e */ /* 0x000fe400000000ff */
[----:B------:R-:W-:-:S05]  /*af20*/  F2FP.F16.F32.PACK_AB R5, R46, R5 ;  /* 0x000000052e05723e */ /* 0x000fca00000000ff */
[----:B------:R1:W-:Y:S02]  /*af30*/  STS.128 [R204], R4 ;  /* 0x00000004cc007388 */ /* 0x0003e40000000c00 */
.L_x_1630:
[----:B------:R-:W-:Y:S05]  /*af40*/  BSYNC B2 ;  /* 0x0000000000027941 */ /* 0x000fea0003800000 */
.L_x_1629:
[----:B------:R-:W-:Y:S05]  /*af50*/  @P1 BRA `(.L_x_1628) ;  /* 0x0000000000a81947 */ /* 0x000fea0003800000 */
[----:B-1----:R-:W1:Y:S01]  /*af60*/  LDS.128 R4, [R204+0x4000] ;  /* 0x00400000cc047984 */ /* 0x002e620000000c00 */
[----:B------:R-:W-:Y:S01]  /*af70*/  SHF.R.U32.HI R46, RZ, 0x10, R41 ;  /* 0x00000010ff2e7819 */ /* 0x000fe20000011629 */
[--C-:B------:R-:W-:Y:S01]  /*af80*/  HADD2.F32 R44, -RZ, R63.reuse.H1_H1 ;  /* 0x3000003fff2c7230 */ /* 0x100fe20000004100 */
[----:B------:R-:W-:Y:S01]  /*af90*/  SHF.R.U32.HI R45, RZ, 0x10, R39 ;  /* 0x00000010ff2d7819 */ /* 0x000fe20000011627 */
[----:B------:R-:W-:Y:S01]  /*afa0*/  HADD2.F32 R63, -RZ, R63.H0_H0 ;  /* 0x2000003fff3f7230 */ /* 0x000fe20000004100 */
[----:B------:R-:W-:Y:S01]  /*afb0*/  SHF.R.U64 R51, R40, 0x10, R41 ;  /* 0x0000001028337819 */ /* 0x000fe20000001229 */
[----:B------:R-:W-:Y:S01]  /*afc0*/  HADD2.F32 R46, -RZ, R46.H0_H0 ;  /* 0x2000002eff2e7230 */ /* 0x000fe20000004100 */
[----:B------:R-:W-:Y:S01]  /*afd0*/  SHF.R.U64 R53, R38, 0x10, R39 ;  /* 0x0000001026357819 */ /* 0x000fe20000001227 */
[----:B------:R-:W-:Y:S02]  /*afe0*/  HADD2.F32 R45, -RZ, R45.H0_H0 ;  /* 0x2000002dff2d7230 */ /* 0x000fe40000004100 */
[----:B-1----:R-:W-:-:S02]  /*aff0*/  HADD2.F32 R41, -RZ, R7.H1_H1 ;  /* 0x30000007ff297230 */ /* 0x002fc40000004100 */
[----:B------:R-:W-:Y:S02]  /*b000*/  HADD2.F32 R40, -RZ, R7.H0_H0 ;  /* 0x20000007ff287230 */ /* 0x000fe40000004100 */
[--C-:B------:R-:W-:Y:S02]  /*b010*/  HADD2.F32 R7, -RZ, R4.reuse.H0_H0 ;  /* 0x20000004ff077230 */ /* 0x100fe40000004100 */
[CC--:B------:R-:W-:Y:S01]  /*b020*/  FMUL.FTZ R47, R41.reuse, R46.reuse ;  /* 0x0000002e292f7220 */ /* 0x0c0fe20000410000 */
[----:B------:R-:W-:Y:S01]  /*b030*/  FMUL.FTZ R41, R41, R45 ;  /* 0x0000002d29297220 */ /* 0x000fe20000410000 */
[----:B------:R-:W-:Y:S02]  /*b040*/  HADD2.F32 R4, -RZ, R4.H1_H1 ;  /* 0x30000004ff047230 */ /* 0x000fe40000004100 */
[--C-:B------:R-:W-:Y:S02]  /*b050*/  HADD2.F32 R38, -RZ, R6.reuse.H0_H0 ;  /* 0x20000006ff267230 */ /* 0x100fe40000004100 */
[----:B------:R-:W-:Y:S01]  /*b060*/  FFMA.FTZ R56, R40, R46, R41 ;  /* 0x0000002e28387223 */ /* 0x000fe20000010029 */
[----:B------:R-:W-:-:S02]  /*b070*/  HADD2.F32 R39, -RZ, R6.H1_H1 ;  /* 0x30000006ff277230 */ /* 0x000fc40000004100 */
[----:B------:R-:W-:Y:S01]  /*b080*/  FMUL.FTZ R52, R4, R63 ;  /* 0x0000003f04347220 */ /* 0x000fe20000410000 */
[--C-:B------:R-:W-:Y:S02]  /*b090*/  HADD2.F32 R41, -RZ, R62.reuse.H1_H1 ;  /* 0x3000003eff297230 */ /* 0x100fe40000004100 */
[----:B------:R-:W-:Y:S01]  /*b0a0*/  FFMA.FTZ R47, R40, R45, -R47 ;  /* 0x0000002d282f7223 */ /* 0x000fe2000001082f */
[--C-:B------:R-:W-:Y:S02]  /*b0b0*/  HADD2.F32 R6, -RZ, R5.reuse.H0_H0 ;  /* 0x20000005ff067230 */ /* 0x100fe40000004100 */
[-C--:B------:R-:W-:Y:S01]  /*b0c0*/  FMUL.FTZ R46, R4, R44.reuse ;  /* 0x0000002c042e7220 */ /* 0x080fe20000410000 */
[----:B------:R-:W-:Y:S02]  /*b0d0*/  HADD2.F32 R62, -RZ, R62.H0_H0 ;  /* 0x2000003eff3e7230 */ /* 0x000fe40000004100 */
        /* <DEDUP_REMOVED lines=17> */
[----:B------:R2:W-:Y:S02]  /*b1f0*/  STS.128 [R204+0x4000], R4 ;  /* 0x00400004cc007388 */ /* 0x0005e40000000c00 */
.L_x_1628:
[----:B------:R-:W-:Y:S05]  /*b200*/  BSYNC B1 ;  /* 0x0000000000017941 */ /* 0x000fea0003800000 */
.L_x_1627:
[----:B------:R-:W-:Y:S01]  /*b210*/  ISETP.GE.AND P0, PT, R212, R0, PT ;  /* 0x00000000d400720c */ /* 0x000fe20003f06270 */
[----:B------:R-:W-:-:S12]  /*b220*/  BSSY B1, `(.L_x_1631) ;  /* 0x000005d000017945 */ /* 0x000fd80003800000 */
[----:B------:R-:W-:Y:S05]  /*b230*/  @P0 BRA `(.L_x_1632) ;  /* 0x00000004006c0947 */ /* 0x000fea0003800000 */
[----:B-12---:R-:W1:Y:S01]  /*b240*/  LDC R4, c[0x0][0x3f4] ;  /* 0x0000fd00ff047b82 */ /* 0x006e620000000800 */
[----:B------:R-:W-:Y:S01]  /*b250*/  BSSY B2, `(.L_x_1633) ;  /* 0x000002e000027945 */ /* 0x000fe20003800000 */
[-C--:B-1----:R-:W-:Y:S02]  /*b260*/  ISETP.GE.AND P0, PT, R18, R4.reuse, PT ;  /* 0x000000041200720c */ /* 0x082fe40003f06270 */
[----:B------:R-:W-:-:S11]  /*b270*/  ISETP.GE.AND P1, PT, R185, R4, PT ;  /* 0x00000004b900720c */ /* 0x000fd60003f26270 */
[----:B------:R-:W-:Y:S05]  /*b280*/  @P0 BRA `(.L_x_1634) ;  /* 0x0000000000a80947 */ /* 0x000fea0003800000 */
[----:B------:R-:W1:Y:S01]  /*b290*/  LDS.128 R4, [R204+0x1000] ;  /* 0x00100000cc047984 */ /* 0x000e620000000c00 */
[--C-:B------:R-:W-:Y:S01]  /*b2a0*/  SHF.R.U64 R51, R42, 0x10, R43.reuse ;  /* 0x000000102a337819 */ /* 0x100fe2000000122b */
[----:B------:R-:W-:Y:S01]  /*b2b0*/  HADD2.F32 R40, -RZ, R61.H0_H0 ;  /* 0x2000003dff287230 */ /* 0x000fe20000004100 */
[----:B------:R-:W-:Y:S01]  /*b2c0*/  SHF.R.U32.HI R41, RZ, 0x10, R43 ;  /* 0x00000010ff297819 */ /* 0x000fe2000001162b */
[--C-:B------:R-:W-:Y:S01]  /*b2d0*/  HADD2.F32 R42, -RZ, R60.reuse.H0_H0 ;  /* 0x2000003cff2a7230 */ /* 0x100fe20000004100 */
[--C-:B------:R-:W-:Y:S01]  /*b2e0*/  SHF.R.U32.HI R43, RZ, 0x10, R35.reuse ;  /* 0x00000010ff2b7819 */ /* 0x100fe20000011623 */
[----:B------:R-:W-:Y:S01]  /*b2f0*/  HADD2.F32 R60, -RZ, R60.H1_H1 ;  /* 0x3000003cff3c7230 */ /* 0x000fe20000004100 */
[----:B------:R-:W-:Y:S01]  /*b300*/  SHF.R.U64 R47, R34, 0x10, R35 ;  /* 0x00000010222f7819 */ /* 0x000fe20000001223 */
[----:B------:R-:W-:Y:S02]  /*b310*/  HADD2.F32 R41, -RZ, R41.H0_H0 ;  /* 0x20000029ff297230 */ /* 0x000fe40000004100 */
[----:B------:R-:W-:-:S02]  /*b320*/  HADD2.F32 R43, -RZ, R43.H0_H0 ;  /* 0x2000002bff2b7230 */ /* 0x000fc40000004100 */
[----:B------:R-:W-:Y:S02]  /*b330*/  HADD2.F32 R61, -RZ, R61.H1_H1 ;  /* 0x3000003dff3d7230 */ /* 0x000fe40000004100 */
[--C-:B-1----:R-:W-:Y:S02]  /*b340*/  HADD2.F32 R39, -RZ, R7.reuse.H1_H1 ;  /* 0x30000007ff277230 */ /* 0x102fe40000004100 */
[----:B------:R-:W-:Y:S02]  /*b350*/  HADD2.F32 R38, -RZ, R7.H0_H0 ;  /* 0x20000007ff267230 */ /* 0x000fe40000004100 */
[--C-:B------:R-:W-:Y:S02]  /*b360*/  HADD2.F32 R7, -RZ, R4.reuse.H0_H0 ;  /* 0x20000004ff077230 */ /* 0x100fe40000004100 */
[C---:B------:R-:W-:Y:S01]  /*b370*/  FMUL.FTZ R46, R39.reuse, R41 ;  /* 0x00000029272e7220 */ /* 0x040fe20000410000 */
[----:B------:R-:W-:Y:S02]  /*b380*/  HADD2.F32 R4, -RZ, R4.H1_H1 ;  /* 0x30000004ff047230 */ /* 0x000fe40000004100 */
[----:B------:R-:W-:Y:S01]  /*b390*/  FMUL.FTZ R45, R39, R43 ;  /* 0x0000002b272d7220 */ /* 0x000fe20000410000 */
[----:B------:R-:W-:-:S02]  /*b3a0*/  HADD2.F32 R34, -RZ, R6.H0_H0 ;  /* 0x20000006ff227230 */ /* 0x000fc40000004100 */
[----:B------:R-:W-:Y:S01]  /*b3b0*/  FFMA.FTZ R52, R38, R43, R46 ;  /* 0x0000002b26347223 */ /* 0x000fe2000001002e */
[----:B------:R-:W-:Y:S02]  /*b3c0*/  HADD2.F32 R35, -RZ, R6.H1_H1 ;  /* 0x30000006ff237230 */ /* 0x000fe40000004100 */
[----:B------:R-:W-:Y:S01]  /*b3d0*/  FMUL.FTZ R44, R4, R42 ;  /* 0x0000002a042c7220 */ /* 0x000fe20000410000 */
[--C-:B------:R-:W-:Y:S02]  /*b3e0*/  HADD2.F32 R6, -RZ, R5.reuse.H0_H0 ;  /* 0x20000005ff067230 */ /* 0x100fe40000004100 */
[----:B------:R-:W-:Y:S01]  /*b3f0*/  FFMA.FTZ R45, R38, R41, -R45 ;  /* 0x00000029262d7223 */ /* 0x000fe2000001082d */
[-C--:B------:R-:W-:Y:S01]  /*b400*/  FMUL.FTZ R46, R4, R40.reuse ;  /* 0x00000028042e7220 */ /* 0x080fe20000410000 */
[----:B------:R-:W-:Y:S02]  /*b410*/  HADD2.F32 R5, -RZ, R5.H1_H1 ;  /* 0x30000005ff057230 */ /* 0x000fe40000004100 */
[----:B------:R-:W-:Y:S01]  /*b420*/  FFMA.FTZ R44, R7, R40, -R44 ;  /* 0x00000028072c7223 */ /* 0x000fe2000001082c */
[----:B------:R-:W-:-:S02]  /*b430*/  HADD2.F32 R38, -RZ, R47.H0_H0 ;  /* 0x2000002fff267230 */ /* 0x000fc40000004100 */
[----:B------:R-:W-:Y:S01]  /*b440*/  FFMA.FTZ R39, R7, R42, R46 ;  /* 0x0000002a07277223 */ /* 0x000fe2000001002e */
[----:B------:R-:W-:Y:S02]  /*b450*/  HADD2.F32 R4, -RZ, R51.H0_H0 ;  /* 0x20000033ff047230 */ /* 0x000fe40000004100 */
[C---:B------:R-:W-:Y:S01]  /*b460*/  FMUL.FTZ R41, R35.reuse, R60 ;  /* 0x0000003c23297220 */ /* 0x040fe20000410000 */
[-C--:B------:R-:W-:Y:S01]  /*b470*/  FMUL.FTZ R43, R35, R61.reuse ;  /* 0x0000003d232b7220 */ /* 0x080fe20000410000 */
[C---:B------:R-:W-:Y:S01]  /*b480*/  FMUL.FTZ R7, R5.reuse, R38 ;  /* 0x0000002605077220 */ /* 0x040fe20000410000 */
[----:B------:R-:W-:Y:S01]  /*b490*/  FMUL.FTZ R35, R5, R4 ;  /* 0x0000000405237220 */ /* 0x000fe20000410000 */
[C---:B------:R-:W-:Y:S01]  /*b4a0*/  FFMA.FTZ R41, R34.reuse, R61, -R41 ;  /* 0x0000003d22297223 */ /* 0x040fe20000010829 */
[----:B------:R-:W-:Y:S01]  /*b4b0*/  FFMA.FTZ R34, R34, R60, R43 ;  /* 0x0000003c22227223 */ /* 0x000fe2000001002b */
[C---:B------:R-:W-:Y:S01]  /*b4c0*/  FFMA.FTZ R5, R6.reuse, R4, -R7 ;  /* 0x0000000406057223 */ /* 0x040fe20000010807 */
[----:B------:R-:W-:Y:S01]  /*b4d0*/  FFMA.FTZ R38, R6, R38, R35 ;  /* 0x0000002606267223 */ /* 0x000fe20000010023 */
[----:B------:R-:W-:-:S02]  /*b4e0*/  F2FP.F16.F32.PACK_AB R7, R52, R45 ;  /* 0x0000002d3407723e */ /* 0x000fc400000000ff */
[----:B------:R-:W-:Y:S02]  /*b4f0*/  F2FP.F16.F32.PACK_AB R6, R34, R41 ;  /* 0x000000292206723e */ /* 0x000fe400000000ff */
[----:B------:R-:W-:Y:S02]  /*b500*/  F2FP.F16.F32.PACK_AB R4, R39, R44 ;  /* 0x0000002c2704723e */ /* 0x000fe400000000ff */
[----:B------:R-:W-:-:S05]  /*b510*/  F2FP.F16.F32.PACK_AB R5, R38, R5 ;  /* 0x000000052605723e */ /* 0x000fca00000000ff */
[----:B------:R1:W-:Y:S02]  /*b520*/  STS.128 [R204+0x1000], R4 ;  /* 0x00100004cc007388 */ /* 0x0003e40000000c00 */
.L_x_1634:
[----:B------:R-:W-:Y:S05]  /*b530*/  BSYNC B2 ;  /* 0x0000000000027941 */ /* 0x000fea0003800000 */
.L_x_1633:
[----:B------:R-:W-:Y:S05]  /*b540*/  @P1 BRA `(.L_x_1632) ;  /* 0x0000000000a81947 */ /* 0x000fea0003800000 */
[----:B-1----:R-:W1:Y:S01]  /*b550*/  LDS.128 R4, [R204+0x5000] ;  /* 0x00500000cc047984 */ /* 0x002e620000000c00 */
[----:B------:R-:W-:Y:S01]  /*b560*/  SHF.R.U32.HI R35, RZ, 0x10, R33 ;  /* 0x00000010ff237819 */ /* 0x000fe20000011621 */
[----:B------:R-:W-:Y:S01]  /*b570*/  HADD2.F32 R34, -RZ, R57.H0_H0 ;  /* 0x20000039ff227230 */ /* 0x000fe20000004100 */
[----:B------:R-:W-:Y:S01]  /*b580*/  SHF.R.U32.HI R39, RZ, 0x10, R31 ;  /* 0x00000010ff277819 */ /* 0x000fe2000001161f */
[----:B------:R-:W-:Y:S01]  /*b590*/  HADD2.F32 R38, -RZ, R55.H0_H0 ;  /* 0x20000037ff267230 */ /* 0x000fe20000004100 */
[----:B------:R-:W-:Y:S01]  /*b5a0*/  SHF.R.U64 R45, R32, 0x10, R33 ;  /* 0x00000010202d7819 */ /* 0x000fe20000001221 */
[----:B------:R-:W-:Y:S01]  /*b5b0*/  HADD2.F32 R35, -RZ, R35.H0_H0 ;  /* 0x20000023ff237230 */ /* 0x000fe20000004100 */
[----:B------:R-:W-:Y:S01]  /*b5c0*/  SHF.R.U64 R43, R30, 0x10, R31 ;  /* 0x000000101e2b7819 */ /* 0x000fe2000000121f */
[----:B------:R-:W-:Y:S02]  /*b5d0*/  HADD2.F32 R39, -RZ, R39.H0_H0 ;  /* 0x20000027ff277230 */ /* 0x000fe40000004100 */
[----:B------:R-:W-:-:S02]  /*b5e0*/  HADD2.F32 R55, -RZ, R55.H1_H1 ;  /* 0x30000037ff377230 */ /* 0x000fc40000004100 */
        /* <DEDUP_REMOVED lines=22> */
[-C--:B------:R-:W-:Y:S01]  /*b750*/  FMUL.FTZ R31, R5, R4.reuse ;  /* 0x00000004051f7220 */ /* 0x080fe20000410000 */
        /* <DEDUP_REMOVED lines=9> */
.L_x_1632:
[----:B------:R-:W-:Y:S05]  /*b7f0*/  BSYNC B1 ;  /* 0x0000000000017941 */ /* 0x000fea0003800000 */
.L_x_1631:
[----:B------:R-:W-:Y:S01]  /*b800*/  ISETP.GE.AND P0, PT, R211, R0, PT ;  /* 0x00000000d300720c */ /* 0x000fe20003f06270 */
[----:B------:R-:W-:-:S12]  /*b810*/  BSSY B1, `(.L_x_1635) ;  /* 0x000005d000017945 */ /* 0x000fd80003800000 */
[----:B------:R-:W-:Y:S05]  /*b820*/  @P0 BRA `(.L_x_1636) ;  /* 0x00000004006c0947 */ /* 0x000fea0003800000 */
[----:B-123--:R-:W1:Y:S01]  /*b830*/  LDC R4, c[0x0][0x3f4] ;  /* 0x0000fd00ff047b82 */ /* 0x00ee620000000800 */
[----:B------:R-:W-:Y:S01]  /*b840*/  BSSY B2, `(.L_x_1637) ;  /* 0x000002e000027945 */ /* 0x000fe20003800000 */
[-C--:B-1----:R-:W-:Y:S02]  /*b850*/  ISETP.GE.AND P0, PT, R18, R4.reuse, PT ;  /* 0x000000041200720c */ /* 0x082fe40003f06270 */
[----:B------:R-:W-:-:S11]  /*b860*/  ISETP.GE.AND P1, PT, R185, R4, PT ;  /* 0x00000004b900720c */ /* 0x000fd60003f26270 */
[----:B------:R-:W-:Y:S05]  /*b870*/  @P0 BRA `(.L_x_1638) ;  /* 0x0000000000a80947 */ /* 0x000fea0003800000 */
[----:B------:R-:W1:Y:S01]  /*b880*/  LDS.128 R4, [R204+0x2000] ;  /* 0x00200000cc047984 */ /* 0x000e620000000c00 */
[----:B------:R-:W-:Y:S01]  /*b890*/  SHF.R.U32.HI R31, RZ, 0x10, R29 ;  /* 0x00000010ff1f7819 */ /* 0x000fe2000001161d */
[----:B------:R-:W-:Y:S01]  /*b8a0*/  HADD2.F32 R30, -RZ, R59.H0_H0 ;  /* 0x2000003bff1e7230 */ /* 0x000fe20000004100 */
[----:B------:R-:W-:Y:S01]  /*b8b0*/  SHF.R.U32.HI R33, RZ, 0x10, R27 ;  /* 0x00000010ff217819 */ /* 0x000fe2000001161b */
[--C-:B------:R-:W-:Y:S01]  /*b8c0*/  HADD2.F32 R32, -RZ, R58.reuse.H0_H0 ;  /* 0x2000003aff207230 */ /* 0x100fe20000004100 */
        /* <DEDUP_REMOVED lines=37> */
.L_x_1638:
[----:B------:R-:W-:Y:S05]  /*bb20*/  BSYNC B2 ;  /* 0x0000000000027941 */ /* 0x000fea0003800000 */
.L_x_1637:
[----:B------:R-:W-:Y:S05]  /*bb30*/  @P1 BRA `(.L_x_1636) ;  /* 0x0000000000a81947 */ /* 0x000fea0003800000 */
[----:B-1----:R-:W1:Y:S01]  /*bb40*/  LDS.128 R4, [R204+0x6000] ;  /* 0x00600000cc047984 */ /* 0x002e620000000c00 */
[----:B------:R-:W-:Y:S01]  /*bb50*/  SHF.R.U32.HI R27, RZ, 0x10, R21 ;  /* 0x00000010ff1b7819 */ /* 0x000fe20000011615 */
[----:B------:R-:W-:Y:S01]  /*bb60*/  HADD2.F32 R26, -RZ, R54.H0_H0 ;  /* 0x20000036ff1a7230 */ /* 0x000fe20000004100 */
[--C-:B------:R-:W-:Y:S01]  /*bb70*/  SHF.R.U32.HI R29, RZ, 0x10, R25.reuse ;  /* 0x00000010ff1d7819 */ /* 0x100fe20000011619 */
        /* <DEDUP_REMOVED lines=25> */
[CC--:B------:R-:W-:Y:S01]  /*bd10*/  FMUL.FTZ R27, R21.reuse, R37.reuse ;  /* 0x00000025151b7220 */ /* 0x0c0fe20000410000 */
[----:B------:R-:W-:Y:S01]  /*bd20*/  FMUL.FTZ R26, R21, R54 ;  /* 0x00000036151a7220 */ /* 0x000fe20000410000 */
        /* <DEDUP_REMOVED lines=11> */
.L_x_1636:
[----:B------:R-:W-:Y:S05]  /*bde0*/  BSYNC B1 ;  /* 0x0000000000017941 */ /* 0x000fea0003800000 */
.L_x_1635:
[----:B------:R-:W-:-:S13]  /*bdf0*/  ISETP.GE.AND P0, PT, R210, R0, PT ;  /* 0x00000000d200720c */ /* 0x000fda0003f06270 */
[----:B------:R-:W-:Y:S05]  /*be00*/  @P0 BRA `(.L_x_1639) ;  /* 0x0000002800b40947 */ /* 0x000fea0003800000 */
[----:B------:R-:W5:Y:S01]  /*be10*/  LDC R0, c[0x0][0x3f4] ;  /* 0x0000fd00ff007b82 */ /* 0x000f620000000800 */
[----:B------:R-:W-:Y:S01]  /*be20*/  BSSY B1, `(.L_x_1640) ;  /* 0x000002e000017945 */ /* 0x000fe20003800000 */
[-C--:B-----5:R-:W-:Y:S02]  /*be30*/  ISETP.GE.AND P0, PT, R18, R0.reuse, PT ;  /* 0x000000001200720c */ /* 0x0a0fe40003f06270 */
[----:B------:R-:W-:-:S11]  /*be40*/  ISETP.GE.AND P1, PT, R185, R0, PT ;  /* 0x00000000b900720c */ /* 0x000fd60003f26270 */
[----:B------:R-:W-:Y:S05]  /*be50*/  @P0 BRA `(.L_x_1641) ;  /* 0x0000000000a80947 */ /* 0x000fea0003800000 */
[----:B-1234-:R-:W1:Y:S01]  /*be60*/  LDS.128 R4, [R204+0x3000] ;  /* 0x00300000cc047984 */ /* 0x01ee620000000c00 */
[----:B------:R-:W-:Y:S01]  /*be70*/  SHF.R.U32.HI R20, RZ, 0x10, R15 ;  /* 0x00000010ff147819 */ /* 0x000fe2000001160f */
[--C-:B------:R-:W-:Y:S01]  /*be80*/  HADD2.F32 R21, -RZ, R49.reuse.H0_H0 ;  /* 0x20000031ff157230 */ /* 0x100fe20000004100 */
[----:B------:R-:W-:Y:S01]  /*be90*/  SHF.R.U32.HI R24, RZ, 0x10, R9 ;  /* 0x00000010ff187819 */ /* 0x000fe20000011609 */
[----:B------:R-:W-:Y:S01]  /*bea0*/  HADD2.F32 R49, -RZ, R49.H1_H1 ;  /* 0x30000031ff317230 */ /* 0x000fe20000004100 */
[----:B------:R-:W-:Y:S01]  /*beb0*/  SHF.R.U64 R30, R14, 0x10, R15 ;  /* 0x000000100e1e7819 */ /* 0x000fe2000000120f */
[----:B------:R-:W-:Y:S01]  /*bec0*/  HADD2.F32 R20, -RZ, R20.H0_H0 ;  /* 0x20000014ff147230 */ /* 0x000fe20000004100 */
        /* <DEDUP_REMOVED lines=11> */
[C---:B------:R-:W-:Y:S01]  /*bf80*/  FFMA.FTZ R29, R9.reuse, R24, R27 ;  /* 0x00000018091d7223 */ /* 0x040fe2000001001b */
[----:B------:R-:W-:Y:S02]  /*bf90*/  HADD2.F32 R8, -RZ, R6.H1_H1 ;  /* 0x30000006ff087230 */ /* 0x000fe40000004100 */
[C---:B------:R-:W-:Y:S01]  /*bfa0*/  FMUL.FTZ R25, R4.reuse, R21 ;  /* 0x0000001504197220 */ /* 0x040fe20000410000 */
[--C-:B------:R-:W-:Y:S02]  /*bfb0*/  HADD2.F32 R6, -RZ, R5.reuse.H0_H0 ;  /* 0x20000005ff067230 */ /* 0x100fe40000004100 */
[----:B------:R-:W-:Y:S01]  /*bfc0*/  FFMA.FTZ R26, R9, R20, -R26 ;  /* 0x00000014091a7223 */ /* 0x000fe2000001081a */
[-C--:B------:R-:W-:Y:S01]  /*bfd0*/  FMUL.FTZ R27, R4, R15.reuse ;  /* 0x0000000f041b7220 */ /* 0x080fe20000410000 */
[----:B------:R-:W-:Y:S02]  /*bfe0*/  HADD2.F32 R5, -RZ, R5.H1_H1 ;  /* 0x30000005ff057230 */ /* 0x000fe40000004100 */
[----:B------:R-:W-:Y:S01]  /*bff0*/  FFMA.FTZ R25, R0, R15, -R25 ;  /* 0x0000000f00197223 */ /* 0x000fe20000010819 */
[----:B------:R-:W-:-:S02]  /*c000*/  HADD2.F32 R9, -RZ, R28.H0_H0 ;  /* 0x2000001cff097230 */ /* 0x000fc40000004100 */
[C---:B------:R-:W-:Y:S01]  /*c010*/  FMUL.FTZ R14, R8.reuse, R49 ;  /* 0x00000031080e7220 */ /* 0x040fe20000410000 */
[----:B------:R-:W-:Y:S02]  /*c020*/  HADD2.F32 R4, -RZ, R30.H0_H0 ;  /* 0x2000001eff047230 */ /* 0x000fe40000004100 */
[-C--:B------:R-:W-:Y:S01]  /*c030*/  FMUL.FTZ R20, R8, R50.reuse ;  /* 0x0000003208147220 */ /* 0x080fe20000410000 */
[----:B------:R-:W-:Y:S01]  /*c040*/  FFMA.FTZ R0, R0, R21, R27 ;  /* 0x0000001500007223 */ /* 0x000fe2000001001b */
[----:B------:R-:W-:Y:S01]  /*c050*/  FMUL.FTZ R15, R5, R9 ;  /* 0x00000009050f7220 */ /* 0x000fe20000410000 */
[----:B------:R-:W-:Y:S01]  /*c060*/  FFMA.FTZ R14, R7, R50, -R14 ;  /* 0x00000032070e7223 */ /* 0x000fe2000001080e */
[-C--:B------:R-:W-:Y:S01]  /*c070*/  FMUL.FTZ R8, R5, R4.reuse ;  /* 0x0000000405087220 */ /* 0x080fe20000410000 */
[----:B------:R-:W-:Y:S01]  /*c080*/  FFMA.FTZ R49, R7, R49, R20 ;  /* 0x0000003107317223 */ /* 0x000fe20000010014 */
[C---:B------:R-:W-:Y:S01]  /*c090*/  FFMA.FTZ R5, R6.reuse, R4, -R15 ;  /* 0x0000000406057223 */ /* 0x040fe2000001080f */
[----:B------:R-:W-:Y:S01]  /*c0a0*/  F2FP.F16.F32.PACK_AB R7, R29, R26 ;  /* 0x0000001a1d07723e */ /* 0x000fe200000000ff */
[----:B------:R-:W-:Y:S01]  /*c0b0*/  FFMA.FTZ R8, R6, R9, R8 ;  /* 0x0000000906087223 */ /* 0x000fe20000010008 */
[----:B------:R-:W-:-:S02]  /*c0c0*/  F2FP.F16.F32.PACK_AB R4, R0, R25 ;  /* 0x000000190004723e */ /* 0x000fc400000000ff */
[----:B------:R-:W-:Y:S02]  /*c0d0*/  F2FP.F16.F32.PACK_AB R6, R49, R14 ;  /* 0x0000000e3106723e */ /* 0x000fe400000000ff */
[----:B------:R-:W-:-:S05]  /*c0e0*/  F2FP.F16.F32.PACK_AB R5, R8, R5 ;  /* 0x000000050805723e */ /* 0x000fca00000000ff */
[----:B------:R1:W-:Y:S02]  /*c0f0*/  STS.128 [R204+0x3000], R4 ;  /* 0x00300004cc007388 */ /* 0x0003e40000000c00 */
.L_x_1641:
[----:B------:R-:W-:Y:S05]  /*c100*/  BSYNC B1 ;  /* 0x0000000000017941 */ /* 0x000fea0003800000 */
.L_x_1640:
[----:B------:R-:W-:Y:S05]  /*c110*/  @P1 BRA `(.L_x_1639) ;  /* 0x0000002400f01947 */ /* 0x000fea0003800000 */
[----:B-1234-:R-:W1:Y:S01]  /*c120*/  LDS.128 R4, [R204+0x7000] ;  /* 0x00700000cc047984 */ /* 0x01ee620000000c00 */
[--C-:B------:R-:W-:Y:S02]  /*c130*/  SHF.R.U64 R26, R12, 0x10, R13.reuse ;  /* 0x000000100c1a7819 */ /* 0x100fe4000000120d */
[----:B------:R-:W-:Y:S01]  /*c140*/  SHF.R.U32.HI R12, RZ, 0x10, R13 ;  /* 0x00000010ff0c7819 */ /* 0x000fe2000001160d */
[----:B------:R-:W-:Y:S01]  /*c150*/  HADD2.F32 R13, -RZ, R3.H0_H0 ;  /* 0x20000003ff0d7230 */ /* 0x000fe20000004100 */
[--C-:B------:R-:W-:Y:S02]  /*c160*/  SHF.R.U32.HI R14, RZ, 0x10, R11.reuse ;  /* 0x00000010ff0e7819 */ /* 0x100fe4000001160b */
[----:B------:R-:W-:Y:S01]  /*c170*/  SHF.R.U64 R24, R10, 0x10, R11 ;  /* 0x000000100a187819 */ /* 0x000fe2000000120b */
[----:B------:R-:W-:Y:S02]  /*c180*/  HADD2.F32 R12, -RZ, R12.H0_H0 ;  /* 0x2000000cff0c7230 */ /* 0x000fe40000004100 */
[----:B------:R-:W-:-:S02]  /*c190*/  HADD2.F32 R14, -RZ, R14.H0_H0 ;  /* 0x2000000eff0e7230 */ /* 0x000fc40000004100 */
[--C-:B------:R-:W-:Y:S02]  /*c1a0*/  HADD2.F32 R11, -RZ, R48.reuse.H0_H0 ;  /* 0x20000030ff0b7230 */ /* 0x100fe40000004100 */
[----:B------:R-:W-:Y:S02]  /*c1b0*/  HADD2.F32 R48, -RZ, R48.H1_H1 ;  /* 0x30000030ff307230 */ /* 0x000fe40000004100 */
[--C-:B-1----:R-:W-:Y:S02]  /*c1c0*/  HADD2.F32 R10, -RZ, R7.reuse.H1_H1 ;  /* 0x30000007ff0a7230 */ /* 0x102fe40000004100 */
[----:B------:R-:W-:Y:S02]  /*c1d0*/  HADD2.F32 R9, -RZ, R7.H0_H0 ;  /* 0x20000007ff097230 */ /* 0x000fe40000004100 */
[--C-:B------:R-:W-:Y:S02]  /*c1e0*/  HADD2.F32 R0, -RZ, R4.reuse.H0_H0 ;  /* 0x20000004ff007230 */ /* 0x100fe40000004100 */
[C---:B------:R-:W-:Y:S01]  /*c1f0*/  FMUL.FTZ R20, R10.reuse, R14 ;  /* 0x0000000e0a147220 */ /* 0x040fe20000410000 */
[----:B------:R-:W-:Y:S01]  /*c200*/  FMUL.FTZ R21, R10, R12 ;  /* 0x0000000c0a157220 */ /* 0x000fe20000410000 */
[----:B------:R-:W-:-:S02]  /*c210*/  HADD2.F32 R4, -RZ, R4.H1_H1 ;  /* 0x30000004ff047230 */ /* 0x000fc40000004100 */
[C---:B------:R-:W-:Y:S01]  /*c220*/  FFMA.FTZ R20, R9.reuse, R12, -R20 ;  /* 0x0000000c09147223 */ /* 0x040fe20000010814 */
[----:B------:R-:W-:Y:S01]  /*c230*/  FFMA.FTZ R25, R9, R14, R21 ;  /* 0x0000000e09197223 */ /* 0x000fe20000010015 */
[--C-:B------:R-:W-:Y:S02]  /*c240*/  HADD2.F32 R7, -RZ, R6.reuse.H0_H0 ;  /* 0x20000006ff077230 */ /* 0x100fe40000004100 */
[C---:B------:R-:W-:Y:S01]  /*c250*/  FMUL.FTZ R15, R4.reuse, R13 ;  /* 0x0000000d040f7220 */ /* 0x040fe20000410000 */
[----:B------:R-:W-:Y:S02]  /*c260*/  HADD2.F32 R8, -RZ, R6.H1_H1 ;  /* 0x30000006ff087230 */ /* 0x000fe40000004100 */
[-C--:B------:R-:W-:Y:S01]  /*c270*/  FMUL.FTZ R21, R4, R11.reuse ;  /* 0x0000000b04157220 */ /* 0x080fe20000410000 */
[----:B------:R-:W-:Y:S02]  /*c280*/  HADD2.F32 R9, -RZ, R3.H1_H1 ;  /* 0x30000003ff097230 */ /* 0x000fe40000004100 */
[----:B------:R-:W-:Y:S01]  /*c290*/  FFMA.FTZ R15, R0, R11, -R15 ;  /* 0x0000000b000f7223 */ /* 0x000fe2000001080f */
[----:B------:R-:W-:-:S02]  /*c2a0*/  HADD2.F32 R6, -RZ, R5.H0_H0 ;  /* 0x20000005ff067230 */ /* 0x000fc40000004100 */
[----:B------:R-:W-:Y:S01]  /*c2b0*/  FFMA.FTZ R0, R0, R13, R21 ;  /* 0x0000000d00007223 */ /* 0x000fe20000010015 */
[----:B------:R-:W-:Y:S02]  /*c2c0*/  HADD2.F32 R5, -RZ, R5.H1_H1 ;  /* 0x30000005ff057230 */ /* 0x000fe40000004100 */
[CC--:B------:R-:W-:Y:S01]  /*c2d0*/  FMUL.FTZ R10, R8.reuse, R9.reuse ;  /* 0x00000009080a7220 */ /* 0x0c0fe20000410000 */
[----:B------:R-:W-:Y:S02]  /*c2e0*/  HADD2.F32 R4, -RZ, R24.H0_H0 ;  /* 0x20000018ff047230 */ /* 0x000fe40000004100 */
[-C--:B------:R-:W-:Y:S01]  /*c2f0*/  FMUL.FTZ R8, R8, R48.reuse ;  /* 0x0000003008087220 */ /* 0x080fe20000410000 */
[----:B------:R-:W-:Y:S02]  /*c300*/  HADD2.F32 R3, -RZ, R26.H0_H0 ;  /* 0x2000001aff037230 */ /* 0x000fe40000004100 */
[----:B------:R-:W-:Y:S01]  /*c310*/  FFMA.FTZ R10, R7, R48, -R10 ;  /* 0x00000030070a7223 */ /* 0x000fe2000001080a */
[----:B------:R-:W-:Y:S01]  /*c320*/  FMUL.FTZ R11, R5, R4 ;  /* 0x00000004050b7220 */ /* 0x000fe20000410000 */
[----:B------:R-:W-:Y:S01]  /*c330*/  FFMA.FTZ R9, R7, R9, R8 ;  /* 0x0000000907097223 */ /* 0x000fe20000010008 */
[-C--:B------:R-:W-:Y:S01]  /*c340*/  FMUL.FTZ R13, R5, R3.reuse ;  /* 0x00000003050d7220 */ /* 0x080fe20000410000 */
[----:B------:R-:W-:Y:S01]  /*c350*/  F2FP.F16.F32.PACK_AB R7, R25, R20 ;  /* 0x000000141907723e */ /* 0x000fe200000000ff */
[----:B------:R-:W-:-:S02]  /*c360*/  FFMA.FTZ R5, R6, R3, -R11 ;  /* 0x0000000306057223 */ /* 0x000fc4000001080b */
[----:B------:R-:W-:Y:S01]  /*c370*/  FFMA.FTZ R8, R6, R4, R13 ;  /* 0x0000000406087223 */ /* 0x000fe2000001000d */
[----:B------:R-:W-:Y:S02]  /*c380*/  F2FP.F16.F32.PACK_AB R6, R9, R10 ;  /* 0x0000000a0906723e */ /* 0x000fe400000000ff */
[----:B------:R-:W-:Y:S02]  /*c390*/  F2FP.F16.F32.PACK_AB R4, R0, R15 ;  /* 0x0000000f0004723e */ /* 0x000fe400000000ff */
[----:B------:R-:W-:-:S05]  /*c3a0*/  F2FP.F16.F32.PACK_AB R5, R8, R5 ;  /* 0x000000050805723e */ /* 0x000fca00000000ff */
[----:B------:R1:W-:Y:S01]  /*c3b0*/  STS.128 [R204+0x7000], R4 ;  /* 0x00700004cc007388 */ /* 0x0003e20000000c00 */
[----:B------:R-:W-:Y:S05]  /*c3c0*/  BRA `(.L_x_1639) ;  /* 0x0000002400447947 */ /* 0x000fea0003800000 */
.L_x_1612:
[----:B------:R-:W0:Y:S01]  /*c3d0*/  LDC R6, c[0x0][0x448] ;  /* 0x00011200ff067b82 */ /* 0x000e220000000800 */
[----:B------:R-:W-:Y:S01]  /*c3e0*/  ULDC.64 UR4, c[0x0][0x3f8] ;  /* 0x0000fe0000047ab9 */ /* 0x000fe20000000a00 */
[----:B------:R-:W-:Y:S01]  /*c3f0*/  ULDC.64 UR6, c[0x0][0x408] ;  /* 0x0001020000067ab9 */ /* 0x000fe20000000a00 */
[----:B------:R-:W-:Y:S02]  /*c400*/  IMAD.MOV.U32 R25, RZ, RZ, R27 ;  /* 0x000000ffff197224 */ /* 0x000fe400078e001b */
[----:B------:R-:W-:Y:S01]  /*c410*/  IMAD.MOV.U32 R113, RZ, RZ, R29 ;  /* 0x000000ffff717224 */ /* 0x000fe200078e001d */
[----:B0-----:R-:W-:-:S13]  /*c420*/  ISETP.NE.AND P0, PT, R6, 0x1, PT ;  /* 0x000000010600780c */ /* 0x001fda0003f05270 */
[----:B------:R-:W0:Y:S08]  /*c430*/  @P0 LDC R0, c[0x0][0x44c] ;  /* 0x00011300ff000b82 */ /* 0x000e300000000800 */
[----:B------:R-:W1:Y:S01]  /*c440*/  @P0 LDC R5, c[0x0][0x450] ;  /* 0x00011400ff050b82 */ /* 0x000e620000000800 */
[----:B0-----:R-:W-:-:S05]  /*c450*/  @P0 IMAD.HI.U32 R0, R3, R0, RZ ;  /* 0x0000000003000227 */ /* 0x001fca00078e00ff */
[----:B-1----:R-:W-:-:S04]  /*c460*/  @P0 SHF.R.U32.HI R3, RZ, R5, R0 ;  /* 0x00000005ff030219 */ /* 0x002fc80000011600 */
        /* <DEDUP_REMOVED lines=17> */
[----:B------:R-:W0:Y:S01]  /*c580*/  LDC R54, c[0x0][0x3f4] ;  /* 0x0000fd00ff367b82 */ /* 0x000e220000000800 */
[----:B------:R-:W1:Y:S01]  /*c590*/  SHFL.IDX PT, R4, R32, RZ, 0x181f ;  /* 0x00181fff20047589 */ /* 0x000e6200000e0000 */
[----:B------:R-:W-:-:S03]  /*c5a0*/  IMAD R3, R187, R6, RZ ;  /* 0x00000006bb037224 */ /* 0x000fc600078e02ff */
[----:B------:R-:W2:Y:S04]  /*c5b0*/  SHFL.IDX PT, R0, R35, RZ, 0x181f ;  /* 0x00181fff23007589 */ /* 0x000ea800000e0000 */
[----:B------:R-:W3:Y:S04]  /*c5c0*/  SHFL.IDX PT, R14, R34, RZ, 0x181f ;  /* 0x00181fff220e7589 */ /* 0x000ee800000e0000 */
[----:B------:R-:W4:Y:S01]  /*c5d0*/  SHFL.IDX PT, R5, R33, RZ, 0x181f ;  /* 0x00181fff21057589 */ /* 0x000f2200000e0000 */
[----:B0-----:R-:W-:-:S04]  /*c5e0*/  ISETP.GE.AND P0, PT, R16, R54, PT ;  /* 0x000000361000720c */ /* 0x001fc80003f06270 */
[----:B------:R-:W-:-:S13]  /*c5f0*/  ISETP.GE.OR P1, PT, R56, R3, P0 ;  /* 0x000000033800720c */ /* 0x000fda0000726670 */
[C---:B------:R-:W-:Y:S01]  /*c600*/  @!P1 IMAD.SHL.U32 R21, R16.reuse, 0x2, RZ ;  /* 0x0000000210159824 */ /* 0x040fe200078e00ff */
[----:B------:R-:W-:-:S04]  /*c610*/  @!P1 SHF.L.U64.HI R6, R16, 0x1, R17 ;  /* 0x0000000110069819 */ /* 0x000fc80000010211 */
[----:B-1----:R-:W-:-:S05]  /*c620*/  @!P1 IADD3 R4, P2, R4, R21, RZ ;  /* 0x0000001504049210 */ /* 0x002fca0007f5e0ff */
[----:B--2---:R-:W-:Y:S02]  /*c630*/  @!P1 IMAD.X R7, R0, 0x1, R6, P2 ;  /* 0x0000000100079824 */ /* 0x004fe400010e0606 */
[----:B------:R-:W-:Y:S02]  /*c640*/  @!P1 IMAD.MOV.U32 R8, RZ, RZ, R4 ;  /* 0x000000ffff089224 */ /* 0x000fe400078e0004 */
[----:B------:R-:W-:-:S06]  /*c650*/  @!P1 IMAD.MOV.U32 R9, RZ, RZ, R7 ;  /* 0x000000ffff099224 */ /* 0x000fcc00078e0007 */
[----:B------:R-:W2:Y:S01]  /*c660*/  @!P1 LD.E.128 R8, desc[UR42][R8.64] ;  /* 0x0000002a08089980 */ /* 0x000ea2000c101d00 */
[----:B---3--:R-:W-:-:S05]  /*c670*/  @!P1 IADD3 R14, P2, R14, R21, RZ ;  /* 0x000000150e0e9210 */ /* 0x008fca0007f5e0ff */
[----:B----4-:R-:W-:Y:S02]  /*c680*/  @!P1 IMAD.X R5, R5, 0x1, R6, P2 ;  /* 0x0000000105059824 */ /* 0x010fe400010e0606 */
[----:B------:R-:W-:-:S06]  /*c690*/  @!P1 IMAD.MOV.U32 R4, RZ, RZ, R14 ;  /* 0x000000ffff049224 */ /* 0x000fcc00078e000e */
[----:B------:R-:W3:Y:S01]  /*c6a0*/  @!P1 LD.E.128 R4, desc[UR42][R4.64] ;  /* 0x0000002a04049980 */ /* 0x000ee2000c101d00 */
[----:B------:R-:W-:Y:S02]  /*c6b0*/  CS2R R46, SRZ ;  /* 0x00000000002e7805 */ /* 0x000fe4000001ff00 */
[----:B------:R-:W-:Y:S02]  /*c6c0*/  CS2R R44, SRZ ;  /* 0x00000000002c7805 */ /* 0x000fe4000001ff00 */
[----:B------:R-:W-:Y:S01]  /*c6d0*/  CS2R R48, SRZ ;  /* 0x0000000000307805 */ /* 0x000fe2000001ff00 */
[----:B------:R0:W1:Y:S01]  /*c6e0*/  SHFL.IDX PT, R14, R34, 0x1, 0x181f ;  /* 0x00381f00220e7f89 */ /* 0x00006200000e0000 */
[----:B------:R-:W-:Y:S02]  /*c6f0*/  CS2R R50, SRZ ;  /* 0x0000000000327805 */ /* 0x000fe4000001ff00 */
[----:B------:R-:W-:Y:S01]  /*c700*/  CS2R R24, SRZ ;  /* 0x0000000000187805 */ /* 0x000fe2000001ff00 */
[----:B--2---:R-:W-:-:S02]  /*c710*/  @!P1 IMAD.MOV.U32 R46, RZ, RZ, R8 ;  /* 0x000000ffff2e9224 */ /* 0x004fc400078e0008 */
[----:B------:R-:W-:Y:S01]  /*c720*/  @!P1 IMAD.MOV.U32 R47, RZ, RZ, R9 ;  /* 0x000000ffff2f9224 */ /* 0x000fe200078e0009 */
[----:B------:R0:W2:Y:S01]  /*c730*/  SHFL.IDX PT, R8, R32, 0x1, 0x181f ;  /* 0x00381f0020087f89 */ /* 0x0000a200000e0000 */
[----:B------:R-:W-:Y:S02]  /*c740*/  IMAD.MOV.U32 R0, RZ, RZ, R46 ;  /* 0x000000ffff007224 */ /* 0x000fe400078e002e */
[----:B------:R-:W-:Y:S01]  /*c750*/  IMAD.MOV.U32 R12, RZ, RZ, R47 ;  /* 0x000000ffff0c7224 */ /* 0x000fe200078e002f */
[----:B------:R0:W4:Y:S01]  /*c760*/  SHFL.IDX PT, R9, R33, 0x1, 0x181f ;  /* 0x00381f0021097f89 */ /* 0x00012200000e0000 */
[----:B------:R-:W-:Y:S01]  /*c770*/  @!P1 IMAD.MOV.U32 R48, RZ, RZ, R10 ;  /* 0x000000ffff309224 */ /* 0x000fe200078e000a */
[----:B------:R-:W-:Y:S01]  /*c780*/  PRMT R64, R64, 0x5410, R0 ;  /* 0x0000541040407816 */ /* 0x000fe20000000000 */
[----:B------:R-:W-:Y:S01]  /*c790*/  @!P1 IMAD.MOV.U32 R49, RZ, RZ, R11 ;  /* 0x000000ffff319224 */ /* 0x000fe200078e000b */
[----:B------:R0:W0:Y:S01]  /*c7a0*/  SHFL.IDX PT, R0, R35, 0x1, 0x181f ;  /* 0x00381f0023007f89 */ /* 0x00002200000e0000 */
[----:B------:R-:W-:Y:S01]  /*c7b0*/  IMAD.MOV.U32 R10, RZ, RZ, R48 ;  /* 0x000000ffff0a7224 */ /* 0x000fe200078e0030 */
[----:B------:R-:W-:Y:S01]  /*c7c0*/  PRMT R67, R12, 0x7610, R67 ;  /* 0x000076100c437816 */ /* 0x000fe20000000043 */
[----:B---3--:R-:W-:Y:S01]  /*c7d0*/  @!P1 IMAD.MOV.U32 R45, RZ, RZ, R5 ;  /* 0x000000ffff2d9224 */ /* 0x008fe200078e0005 */
[----:B------:R-:W-:Y:S01]  /*c7e0*/  @!P1 MOV R44, R4 ;  /* 0x00000004002c9202 */ /* 0x000fe20000000f00 */
[----:B------:R-:W-:-:S02]  /*c7f0*/  @!P1 IMAD.MOV.U32 R50, RZ, RZ, R6 ;  /* 0x000000ffff329224 */ /* 0x000fc400078e0006 */
[----:B------:R-:W-:Y:S02]  /*c800*/  @!P1 IMAD.MOV.U32 R51, RZ, RZ, R7 ;  /* 0x000000ffff339224 */ /* 0x000fe400078e0007 */
[----:B------:R-:W-:Y:S02]  /*c810*/  IMAD.MOV.U32 R11, RZ, RZ, R49 ;  /* 0x000000ffff0b7224 */ /* 0x000fe400078e0031 */
[----:B------:R-:W-:Y:S02]  /*c820*/  IMAD.MOV.U32 R4, RZ, RZ, R44 ;  /* 0x000000ffff047224 */ /* 0x000fe400078e002c */
[----:B------:R-:W-:Y:S01]  /*c830*/  IMAD.MOV.U32 R5, RZ, RZ, R45 ;  /* 0x000000ffff057224 */ /* 0x000fe200078e002d */
[----:B------:R-:W-:Y:S01]  /*c840*/  PRMT R37, R10, 0x5410, R11 ;  /* 0x000054100a257816 */ /* 0x000fe2000000000b */
[----:B------:R-:W-:Y:S02]  /*c850*/  IMAD.MOV.U32 R6, RZ, RZ, R50 ;  /* 0x000000ffff067224 */ /* 0x000fe400078e0032 */
[----:B------:R-:W-:Y:S01]  /*c860*/  IMAD.MOV.U32 R7, RZ, RZ, R51 ;  /* 0x000000ffff077224 */ /* 0x000fe200078e0033 */
[----:B------:R-:W-:-:S02]  /*c870*/  PRMT R67, R67, 0x5410, R5 ;  /* 0x0000541043437816 */ /* 0x000fc40000000005 */
[----:B------:R-:W-:Y:S02]  /*c880*/  PRMT R66, R6, 0x5410, R4 ;  /* 0x0000541006427816 */ /* 0x000fe40000000004 */
[----:B-12-4-:R-:W-:-:S07]  /*c890*/  PRMT R64, R7, 0x7610, R64 ;  /* 0x0000761007407816 */ /* 0x016fce0000000040 */
.L_x_1978:
[----:B------:R-:W-:Y:S01]  /*c8a0*/  VIADD R4, R56, 0x20 ;  /* 0x0000002038047836 */ /* 0x000fe20000000000 */
[----:B------:R-:W-:Y:S01]  /*c8b0*/  BSSY B1, `(.L_x_1643) ;  /* 0x0000012000017945 */ /* 0x000fe20003800000 */
[----:B------:R-:W-:Y:S02]  /*c8c0*/  CS2R R26, SRZ ;  /* 0x00000000001a7805 */ /* 0x000fe4000001ff00 */
[----:B------:R-:W-:Y:S02]  /*c8d0*/  CS2R R6, SRZ ;  /* 0x0000000000067805 */ /* 0x000fe4000001ff00 */
[----:B------:R-:W-:Y:S02]  /*c8e0*/  ISETP.GE.AND P1, PT, R4, R3, PT ;  /* 0x000000030400720c */ /* 0x000fe40003f26270 */
[----:B------:R-:W-:-:S11]  /*c8f0*/  CS2R R4, SRZ ;  /* 0x0000000000047805 */ /* 0x000fd6000001ff00 */
[----:B------:R-:W-:Y:S05]  /*c900*/  @P1 BRA `(.L_x_1644) ;  /* 0x0000000000301947 */ /* 0x000fea0003800000 */
[----:B------:R-:W-:Y:S02]  /*c910*/  CS2R R26, SRZ ;  /* 0x00000000001a7805 */ /* 0x000fe4000001ff00 */
[----:B------:R-:W-:Y:S02]  /*c920*/  CS2R R4, SRZ ;  /* 0x0000000000047805 */ /* 0x000fe4000001ff00 */
[----:B------:R-:W-:Y:S01]  /*c930*/  CS2R R6, SRZ ;  /* 0x0000000000067805 */ /* 0x000fe2000001ff00 */
[----:B------:R-:W-:Y:S06]  /*c940*/  @P0 BRA `(.L_x_1644) ;  /* 0x0000000000200947 */ /* 0x000fec0003800000 */
[C---:B------:R-:W-:Y:S01]  /*c950*/  IMAD.SHL.U32 R15, R16.reuse, 0x2, RZ ;  /* 0x00000002100f7824 */ /* 0x040fe200078e00ff */
[----:B------:R-:W-:-:S04]  /*c960*/  SHF.L.U64.HI R6, R16, 0x1, R17 ;  /* 0x0000000110067819 */ /* 0x000fc80000010211 */
[-C--:B------:R-:W-:Y:S02]  /*c970*/  IADD3 R4, P1, R8, R15.reuse, RZ ;  /* 0x0000000f08047210 */ /* 0x080fe40007f3e0ff */
[----:B------:R-:W-:-:S03]  /*c980*/  IADD3 R14, P2, R14, R15, RZ ;  /* 0x0000000f0e0e7210 */ /* 0x000fc60007f5e0ff */
[--C-:B0-----:R-:W-:Y:S02]  /*c990*/  IMAD.X R5, R0, 0x1, R6.reuse, P1 ;  /* 0x0000000100057824 */ /* 0x101fe400008e0606 */
[----:B------:R-:W-:-:S04]  /*c9a0*/  IMAD.X R15, R9, 0x1, R6, P2 ;  /* 0x00000001090f7824 */ /* 0x000fc800010e0606 */
[----:B------:R-:W5:Y:S04]  /*c9b0*/  LD.E.128 R4, desc[UR42][R4.64] ;  /* 0x0000002a04047980 */ /* 0x000f68000c101d00 */
[----:B------:R1:W5:Y:S02]  /*c9c0*/  LD.E.128 R24, desc[UR42][R14.64] ;  /* 0x0000002a0e187980 */ /* 0x000364000c101d00 */
.L_x_1644:
[----:B------:R-:W-:Y:S05]  /*c9d0*/  BSYNC B1 ;  /* 0x0000000000017941 */ /* 0x000fea0003800000 */
.L_x_1643:
[----:B0----5:R-:W-:Y:S01]  /*c9e0*/  IMAD.MOV.U32 R0, RZ, RZ, R24 ;  /* 0x000000ffff007224 */ /* 0x021fe200078e0018 */
[----:B------:R-:W-:Y:S01]  /*c9f0*/  UMOV UR4, 0xffffffff ;  /* 0xffffffff00047882 */ /* 0x000fe20000000000 */
[----:B------:R-:W-:Y:S02]  /*ca00*/  IMAD.MOV.U32 R8, RZ, RZ, R25 ;  /* 0x000000ffff087224 */ /* 0x000fe400078e0019 */
[----:B------:R-:W-:Y:S02]  /*ca10*/  IMAD.MOV.U32 R9, RZ, RZ, R26 ;  /* 0x000000ffff097224 */ /* 0x000fe400078e001a */
        /* <DEDUP_REMOVED lines=10> */
[----:B------:R-:W0:Y:S01]  /*cac0*/  SHFL.IDX PT, R8, R32, 0x2, 0x181f ;  /* 0x00581f0020087f89 */ /* 0x000e2200000e0000 */
[----:B------:R-:W-:-:S03]  /*cad0*/  VIADD R10, R56, 0x40 ;  /* 0x00000040380a7836 */ /* 0x000fc60000000000 */
[----:B------:R-:W2:Y:S02]  /*cae0*/  SHFL.IDX PT, R0, R35, 0x2, 0x181f ;  /* 0x00581f0023007f89 */ /* 0x000ea400000e0000 */
[----:B------:R-:W-:Y:S02]  /*caf0*/  ISETP.GE.OR P1, PT, R10, R3, P0 ;  /* 0x000000030a00720c */ /* 0x000fe40000726670 */
[----:B-1----:R-:W1:Y:S04]  /*cb00*/  SHFL.IDX PT, R14, R34, 0x2, 0x181f ;  /* 0x00581f00220e7f89 */ /* 0x002e6800000e0000 */
[----:B------:R-:W3:Y:S07]  /*cb10*/  SHFL.IDX PT, R20, R33, 0x2, 0x181f ;  /* 0x00581f0021147f89 */ /* 0x000eee00000e0000 */
[C---:B------:R-:W-:Y:S01]  /*cb20*/  @!P1 IMAD.SHL.U32 R21, R16.reuse, 0x2, RZ ;  /* 0x0000000210159824 */ /* 0x040fe200078e00ff */
[----:B------:R-:W-:-:S04]  /*cb30*/  @!P1 SHF.L.U64.HI R29, R16, 0x1, R17 ;  /* 0x00000001101d9819 */ /* 0x000fc80000010211 */
[----:B0-----:R-:W-:-:S05]  /*cb40*/  @!P1 IADD3 R8, P2, R8, R21, RZ ;  /* 0x0000001508089210 */ /* 0x001fca0007f5e0ff */
[----:B--2---:R-:W-:-:S06]  /*cb50*/  @!P1 IMAD.X R9, R0, 0x1, R29, P2 ;  /* 0x0000000100099824 */ /* 0x004fcc00010e061d */
[----:B------:R-:W2:Y:S01]  /*cb60*/  @!P1 LD.E.128 R8, desc[UR42][R8.64] ;  /* 0x0000002a08089980 */ /* 0x000ea2000c101d00 */
[----:B-1----:R-:W-:-:S05]  /*cb70*/  @!P1 IADD3 R28, P2, R14, R21, RZ ;  /* 0x000000150e1c9210 */ /* 0x002fca0007f5e0ff */
[----:B---3--:R-:W-:-:S06]  /*cb80*/  @!P1 IMAD.X R29, R20, 0x1, R29, P2 ;  /* 0x00000001141d9824 */ /* 0x008fcc00010e061d */
[----:B------:R-:W3:Y:S01]  /*cb90*/  @!P1 LD.E.128 R28, desc[UR42][R28.64] ;  /* 0x0000002a1c1c9980 */ /* 0x000ee2000c101d00 */
[----:B------:R-:W-:Y:S02]  /*cba0*/  CS2R R20, SRZ ;  /* 0x0000000000147805 */ /* 0x000fe4000001ff00 */
[----:B------:R-:W-:Y:S02]  /*cbb0*/  CS2R R38, SRZ ;  /* 0x0000000000267805 */ /* 0x000fe4000001ff00 */
[----:B------:R-:W-:Y:S01]  /*cbc0*/  CS2R R40, SRZ ;  /* 0x0000000000287805 */ /* 0x000fe2000001ff00 */
[----:B------:R-:W0:Y:S01]  /*cbd0*/  SHFL.IDX PT, R32, R32, 0x3, 0x181f ;  /* 0x00781f0020207f89 */ /* 0x000e2200000e0000 */
[----:B------:R-:W-:-:S03]  /*cbe0*/  CS2R R42, SRZ ;  /* 0x00000000002a7805 */ /* 0x000fc6000001ff00 */
[----:B------:R-:W1:Y:S04]  /*cbf0*/  SHFL.IDX PT, R34, R34, 0x3, 0x181f ;  /* 0x00781f0022227f89 */ /* 0x000e6800000e0000 */
[----:B------:R-:W4:Y:S01]  /*cc00*/  SHFL.IDX PT, R33, R33, 0x3, 0x181f ;  /* 0x00781f0021217f89 */ /* 0x000f2200000e0000 */
[----:B--2---:R-:W-:Y:S02]  /*cc10*/  @!P1 IMAD.MOV.U32 R20, RZ, RZ, R8 ;  /* 0x000000ffff149224 */ /* 0x004fe400078e0008 */
[----:B------:R-:W-:Y:S02]  /*cc20*/  @!P1 IMAD.MOV.U32 R21, RZ, RZ, R9 ;  /* 0x000000ffff159224 */ /* 0x000fe400078e0009 */
[----:B------:R-:W-:Y:S02]  /*cc30*/  IMAD.MOV.U32 R0, RZ, RZ, R20 ;  /* 0x000000ffff007224 */ /* 0x000fe400078e0014 */
[----:B------:R-:W-:-:S02]  /*cc40*/  IMAD.MOV.U32 R12, RZ, RZ, R21 ;  /* 0x000000ffff0c7224 */ /* 0x000fc400078e0015 */
[----:B------:R-:W-:Y:S02]  /*cc50*/  @!P1 IMAD.MOV.U32 R38, RZ, RZ, R10 ;  /* 0x000000ffff269224 */ /* 0x000fe400078e000a */
[----:B------:R-:W-:Y:S01]  /*cc60*/  @!P1 IMAD.MOV.U32 R39, RZ, RZ, R11 ;  /* 0x000000ffff279224 */ /* 0x000fe200078e000b */
[----:B------:R-:W-:Y:S01]  /*cc70*/  PRMT R59, R0, 0x5410, R12 ;  /* 0x00005410003b7816 */ /* 0x000fe2000000000c */
[----:B------:R-:W-:Y:S01]  /*cc80*/  IMAD.MOV.U32 R8, RZ, RZ, R38 ;  /* 0x000000ffff087224 */ /* 0x000fe200078e0026 */
[----:B------:R2:W0:Y:S01]  /*cc90*/  SHFL.IDX PT, R0, R35, 0x3, 0x181f ;  /* 0x00781f0023007f89 */ /* 0x00042200000e0000 */
[----:B------:R-:W-:Y:S02]  /*cca0*/  IMAD.MOV.U32 R9, RZ, RZ, R39 ;  /* 0x000000ffff097224 */ /* 0x000fe400078e0027 */
[----:B---3--:R-:W-:Y:S02]  /*ccb0*/  @!P1 IMAD.MOV.U32 R40, RZ, RZ, R28 ;  /* 0x000000ffff289224 */ /* 0x008fe400078e001c */
[----:B------:R-:W-:Y:S01]  /*ccc0*/  @!P1 IMAD.MOV.U32 R41, RZ, RZ, R29 ;  /* 0x000000ffff299224 */ /* 0x000fe200078e001d */
[----:B------:R-:W-:Y:S01]  /*ccd0*/  PRMT R52, R8, 0x5410, R9 ;  /* 0x0000541008347816 */ /* 0x000fe20000000009 */
[----:B------:R-:W-:Y:S01]  /*cce0*/  @!P1 IMAD.MOV.U32 R42, RZ, RZ, R30 ;  /* 0x000000ffff2a9224 */ /* 0x000fe200078e001e */
[----:B------:R-:W-:Y:S01]  /*ccf0*/  MOV R8, R40 ;  /* 0x0000002800087202 */ /* 0x000fe20000000f00 */
[----:B------:R-:W-:-:S02]  /*cd00*/  @!P1 IMAD.MOV.U32 R43, RZ, RZ, R31 ;  /* 0x000000ffff2b9224 */ /* 0x000fc400078e001f */
[----:B------:R-:W-:Y:S02]  /*cd10*/  IMAD.MOV.U32 R9, RZ, RZ, R41 ;  /* 0x000000ffff097224 */ /* 0x000fe400078e0029 */
[----:B------:R-:W-:Y:S02]  /*cd20*/  IMAD.MOV.U32 R10, RZ, RZ, R42 ;  /* 0x000000ffff0a7224 */ /* 0x000fe400078e002a */
[----:B------:R-:W-:Y:S01]  /*cd30*/  IMAD.MOV.U32 R11, RZ, RZ, R43 ;  /* 0x000000ffff0b7224 */ /* 0x000fe200078e002b */
[----:B------:R-:W-:Y:S02]  /*cd40*/  PRMT R62, R8, 0x5410, R9 ;  /* 0x00005410083e7816 */ /* 0x000fe40000000009 */
[----:B------:R-:W-:Y:S02]  /*cd50*/  CS2R R8, SRZ ;  /* 0x0000000000087805 */ /* 0x000fe4000001ff00 */
[----:B-12-4-:R-:W-:-:S07]  /*cd60*/  PRMT R63, R10, 0x5410, R11 ;  /* 0x000054100a3f7816 */ /* 0x016fce000000000b */
.L_x_1988:
[----:B------:R-:W-:Y:S01]  /*cd70*/  VIADD R56, R56, 0x60 ;  /* 0x0000006038387836 */ /* 0x000fe20000000000 */
[----:B------:R-:W-:Y:S01]  /*cd80*/  LEA.HI R10, R213, R213, RZ, 0x1 ;  /* 0x000000d5d50a7211 */ /* 0x000fe200078f08ff */
[----:B------:R-:W-:Y:S01]  /*cd90*/  BSSY B1, `(.L_x_1646) ;  /* 0x0000015000017945 */ /* 0x000fe20003800000 */
[----:B------:R-:W-:Y:S02]  /*cda0*/  CS2R R12, SRZ ;  /* 0x00000000000c7805 */ /* 0x000fe4000001ff00 */
[----:B------:R-:W-:Y:S02]  /*cdb0*/  CS2R R14, SRZ ;  /* 0x00000000000e7805 */ /* 0x000fe4000001ff00 */
[----:B------:R-:W-:Y:S02]  /*cdc0*/  ISETP.GE.AND P1, PT, R56, R3, PT ;  /* 0x000000033800720c */ /* 0x000fe40003f26270 */
[----:B------:R-:W-:-:S05]  /*cdd0*/  LOP3.LUT R10, R10, 0xfffffffe, RZ, 0xc0, !PT ;  /* 0xfffffffe0a0a7812 */ /* 0x000fca00078ec0ff */
[----:B------:R-:W-:Y:S01]  /*cde0*/  IMAD.IADD R29, R213, 0x1, -R10 ;  /* 0x00000001d51d7824 */ /* 0x000fe200078e0a0a */
[----:B------:R-:W-:-:S04]  /*cdf0*/  CS2R R10, SRZ ;  /* 0x00000000000a7805 */ /* 0x000fc8000001ff00 */
[----:B------:R-:W-:Y:S01]  /*ce00*/  SHF.L.U32 R29, R29, 0x1f, RZ ;  /* 0x0000001f1d1d7819 */ /* 0x000fe200000006ff */
[----:B------:R-:W-:Y:S06]  /*ce10*/  @P1 BRA `(.L_x_1647) ;  /* 0x0000000000301947 */ /* 0x000fec0003800000 */
[----:B------:R-:W-:Y:S02]  /*ce20*/  CS2R R10, SRZ ;  /* 0x00000000000a7805 */ /* 0x000fe4000001ff00 */
[----:B------:R-:W-:Y:S02]  /*ce30*/  CS2R R12, SRZ ;  /* 0x00000000000c7805 */ /* 0x000fe4000001ff00 */
[----:B------:R-:W-:Y:S01]  /*ce40*/  CS2R R14, SRZ ;  /* 0x00000000000e7805 */ /* 0x000fe2000001ff00 */
[----:B------:R-:W-:Y:S06]  /*ce50*/  @P0 BRA `(.L_x_1647) ;  /* 0x0000000000200947 */ /* 0x000fec0003800000 */
[C---:B------:R-:W-:Y:S01]  /*ce60*/  IMAD.SHL.U32 R11, R16.reuse, 0x2, RZ ;  /* 0x00000002100b7824 */ /* 0x040fe200078e00ff */
[----:B------:R-:W-:-:S04]  /*ce70*/  SHF.L.U64.HI R9, R16, 0x1, R17 ;  /* 0x0000000110097819 */ /* 0x000fc80000010211 */
[-C--:B0-----:R-:W-:Y:S02]  /*ce80*/  IADD3 R12, P1, R32, R11.reuse, RZ ;  /* 0x0000000b200c7210 */ /* 0x081fe40007f3e0ff */
[----:B------:R-:W-:-:S03]  /*ce90*/  IADD3 R8, P2, R34, R11, RZ ;  /* 0x0000000b22087210 */ /* 0x000fc60007f5e0ff */
[--C-:B------:R-:W-:Y:S02]  /*cea0*/  IMAD.X R13, R0, 0x1, R9.reuse, P1 ;  /* 0x00000001000d7824 */ /* 0x100fe400008e0609 */
[----:B------:R-:W-:-:S04]  /*ceb0*/  IMAD.X R9, R33, 0x1, R9, P2 ;  /* 0x0000000121097824 */ /* 0x000fc800010e0609 */
[----:B------:R-:W5:Y:S04]  /*cec0*/  LD.E.128 R12, desc[UR42][R12.64] ;  /* 0x0000002a0c0c7980 */ /* 0x000f68000c101d00 */
[----:B------:R-:W5:Y:S02]  /*ced0*/  LD.E.128 R8, desc[UR42][R8.64] ;  /* 0x0000002a08087980 */ /* 0x000f64000c101d00 */
.L_x_1647:
[----:B------:R-:W-:Y:S05]  /*cee0*/  BSYNC B1 ;  /* 0x0000000000017941 */ /* 0x000fea0003800000 */
.L_x_1646:
[----:B------:R-:W1:Y:S01]  /*cef0*/  SYNCS.PHASECHK.TRANS64.TRYWAIT P4, [R2+URZ+0x28800], R29 ;  /* 0x0288001d020075a7 */ /* 0x000e62000808017f */
[----:B------:R-:W-:Y:S01]  /*cf00*/  VIADDMNMX R3, R3, -R192, 0x80, PT ;  /* 0x0000008003037446 */ /* 0x000fe200038009c0 */
[----:B0----5:R-:W-:Y:S01]  /*cf10*/  IMAD.MOV.U32 R0, RZ, RZ, R8 ;  /* 0x000000ffff007224 */ /* 0x021fe200078e0008 */
[----:B------:R-:W-:Y:S01]  /*cf20*/  BSSY B1, `(.L_x_1648) ;  /* 0x0000010000017945 */ /* 0x000fe20003800000 */
[----:B------:R-:W-:Y:S01]  /*cf30*/  IMAD.MOV.U32 R28, RZ, RZ, R9 ;  /* 0x000000ffff1c7224 */ /* 0x000fe200078e0009 */
[-C--:B------:R-:W-:Y:S01]  /*cf40*/  ISETP.GE.OR P3, PT, R23, R3.reuse, P0 ;  /* 0x000000031700720c */ /* 0x080fe20000766670 */
[----:B------:R-:W-:Y:S01]  /*cf50*/  IMAD.MOV.U32 R30, RZ, RZ, R13 ;  /* 0x000000ffff1e7224 */ /* 0x000fe200078e000d */
[-C--:B------:R-:W-:Y:S02]  /*cf60*/  ISETP.GE.OR P2, PT, R212, R3.reuse, P0 ;  /* 0x00000003d400720c */ /* 0x080fe40000746670 */
[-C--:B------:R-:W-:Y:S02]  /*cf70*/  ISETP.GE.OR P1, PT, R211, R3.reuse, P0 ;  /* 0x00000003d300720c */ /* 0x080fe40000726670 */
[----:B------:R-:W-:Y:S01]  /*cf80*/  ISETP.GE.OR P0, PT, R210, R3, P0 ;  /* 0x00000003d200720c */ /* 0x000fe20000706670 */
[----:B------:R-:W-:Y:S01]  /*cf90*/  IMAD.MOV.U32 R3, RZ, RZ, R11 ;  /* 0x000000ffff037224 */ /* 0x000fe200078e000b */
[----:B------:R-:W-:Y:S01]  /*cfa0*/  PRMT R56, R0, 0x5410, R28 ;  /* 0x0000541000387816 */ /* 0x000fe2000000001c */
[----:B------:R-:W-:-:S02]  /*cfb0*/  IMAD.MOV.U32 R0, RZ, RZ, R10 ;  /* 0x000000ffff007224 */ /* 0x000fc400078e000a */
[----:B------:R-:W-:-:S03]  /*cfc0*/  IMAD.MOV.U32 R28, RZ, RZ, R12 ;  /* 0x000000ffff1c7224 */ /* 0x000fc600078e000c */
[----:B------:R-:W-:Y:S01]  /*cfd0*/  PRMT R60, R0, 0x5410, R3 ;  /* 0x00005410003c7816 */ /* 0x000fe20000000003 */
[----:B------:R-:W-:Y:S01]  /*cfe0*/  IMAD.MOV.U32 R0, RZ, RZ, R14 ;  /* 0x000000ffff007224 */ /* 0x000fe200078e000e */
[----:B------:R-:W-:Y:S01]  /*cff0*/  PRMT R61, R28, 0x5410, R30 ;  /* 0x000054101c3d7816 */ /* 0x000fe2000000001e */
[----:B------:R-:W-:Y:S01]  /*d000*/  IMAD.MOV.U32 R3, RZ, RZ, R15 ;  /* 0x000000ffff037224 */ /* 0x000fe200078e000f */
[----:B-1----:R-:W-:Y:S06]  /*d010*/  @!P4 BRA `(.L_x_1649) ;  /* 0x000001ac00b0c947 */ /* 0x002fec0003800000 */
.L_x_1989:
[----:B------:R-:W-:Y:S05]  /*d020*/  BSYNC B1 ;  /* 0x0000000000017941 */ /* 0x000fea0003800000 */
.L_x_1648:
[----:B------:R-:W-:Y:S04]  /*d030*/  BSSY B1, `(.L_x_1650) ;  /* 0x0000062000017945 */ /* 0x000fe80003800000 */
[----:B------:R-:W-:Y:S05]  /*d040*/  @P3 BRA `(.L_x_1651) ;  /* 0x0000000400803947 */ /* 0x000fea0003800000 */
[----:B------:R-:W-:Y:S01]  /*d050*/  LEA.HI R28, R54, R207, RZ, 0x1d ;  /* 0x000000cf361c7211 */ /* 0x000fe200078fe8ff */
[----:B------:R-:W-:Y:S01]  /*d060*/  IMAD.SHL.U32 R30, R23, 0x40, RZ ;  /* 0x00000040171e7824 */ /* 0x000fe200078e00ff */
[----:B------:R-:W-:Y:S01]  /*d070*/  SHF.R.U64 R79, R48, 0x10, R49 ;  /* 0x00000010304f7819 */ /* 0x000fe20000001231 */
[--C-:B------:R-:W-:Y:S01]  /*d080*/  HADD2.F32 R69, -RZ, R67.reuse.H0_H0 ;  /* 0x20000043ff457230 */ /* 0x100fe20000004100 */
[----:B------:R-:W-:Y:S01]  /*d090*/  SHF.R.S32.HI R31, RZ, 0x1f, R28 ;  /* 0x0000001fff1f7819 */ /* 0x000fe2000001141c */
[----:B0-----:R-:W-:Y:S01]  /*d0a0*/  IMAD.SHL.U32 R29, R28, 0x8, RZ ;  /* 0x000000081c1d7824 */ /* 0x001fe200078e00ff */
[--C-:B------:R-:W-:Y:S01]  /*d0b0*/  SHF.R.U32.HI R70, RZ, 0x10, R45.reuse ;  /* 0x00000010ff467819 */ /* 0x100fe2000001162d */
[----:B------:R-:W-:Y:S01]  /*d0c0*/  HADD2.F32 R67, -RZ, R67.H1_H1 ;  /* 0x30000043ff437230 */ /* 0x000fe20000004100 */
[----:B------:R-:W-:Y:S02]  /*d0d0*/  LEA.HI R31, R31, R28, RZ, 0x3 ;  /* 0x0000001c1f1f7211 */ /* 0x000fe400078f18ff */
[----:B------:R-:W-:Y:S01]  /*d0e0*/  LOP3.LUT R29, R29, 0x38, RZ, 0xc0, !PT ;  /* 0x000000381d1d7812 */ /* 0x000fe200078ec0ff */
[----:B------:R-:W-:Y:S01]  /*d0f0*/  HADD2.F32 R70, -RZ, R70.H0_H0 ;  /* 0x20000046ff467230 */ /* 0x000fe20000004100 */
[----:B------:R-:W-:Y:S01]  /*d100*/  SHF.R.U64 R77, R44, 0x10, R45 ;  /* 0x000000102c4d7819 */ /* 0x000fe2000000122d */
[----:B------:R-:W-:Y:S01]  /*d110*/  IMAD.SHL.U32 R31, R31, 0x400, RZ ;  /* 0x000004001f1f7824 */ /* 0x000fe200078e00ff */
[----:B------:R-:W-:-:S02]  /*d120*/  LOP3.LUT R29, R29, 0x1c0, R30, 0xf8, !PT ;  /* 0x000001c01d1d7812 */ /* 0x000fc400078ef81e */
[----:B------:R-:W-:Y:S02]  /*d130*/  SHF.R.U32.HI R68, RZ, 0x10, R47 ;  /* 0x00000010ff447819 */ /* 0x000fe4000001162f */
[----:B------:R-:W-:Y:S02]  /*d140*/  LOP3.LUT R33, R29, R202, RZ, 0x3c, !PT ;  /* 0x000000ca1d217212 */ /* 0x000fe400078e3cff */
[----:B------:R-:W-:Y:S02]  /*d150*/  LOP3.LUT R32, R31, 0x7fffe000, RZ, 0xc0, !PT ;  /* 0x7fffe0001f207812 */ /* 0x000fe400078ec0ff */
[----:B------:R-:W0:Y:S01]  /*d160*/  LDS.128 R28, [R204] ;  /* 0x00000000cc1c7984 */ /* 0x000e220000000c00 */
[----:B------:R-:W-:Y:S02]  /*d170*/  SHF.R.U32.HI R78, RZ, 0x10, R49 ;  /* 0x00000010ff4e7819 */ /* 0x000fe40000011631 */
[----:B------:R-:W-:Y:S02]  /*d180*/  IADD3 R33, R33, R32, R203 ;  /* 0x0000002021217210 */ /* 0x000fe40007ffe0cb */
[----:B------:R-:W-:-:S02]  /*d190*/  SHF.R.U64 R76, R50, 0x10, R51 ;  /* 0x00000010324c7819 */ /* 0x000fc40000001233 */
[----:B------:R-:W-:Y:S01]  /*d1a0*/  SHF.R.U32.HI R75, RZ, 0x10, R51 ;  /* 0x00000010ff4b7819 */ /* 0x000fe20000011633 */
[----:B------:R-:W-:Y:S01]  /*d1b0*/  IMAD R65, R33, 0x2, R2 ;  /* 0x0000000221417824 */ /* 0x000fe200078e0202 */
[----:B------:R-:W-:-:S04]  /*d1c0*/  SHF.R.U64 R80, R46, 0x10, R47 ;  /* 0x000000102e507819 */ /* 0x000fc8000000122f */
[----:B------:R-:W1:Y:S01]  /*d1d0*/  LDS.128 R32, [R65+0x10400] ;  /* 0x0104000041207984 */ /* 0x000e620000000c00 */
[--C-:B0-----:R-:W-:Y:S02]  /*d1e0*/  HADD2.F32 R44, -RZ, R29.reuse.H0_H0 ;  /* 0x2000001dff2c7230 */ /* 0x101fe40000004100 */
[----:B------:R-:W-:Y:S02]  /*d1f0*/  HADD2.F32 R45, -RZ, R29.H1_H1 ;  /* 0x3000001dff2d7230 */ /* 0x000fe40000004100 */
[----:B------:R-:W-:Y:S02]  /*d200*/  HADD2.F32 R29, -RZ, R28.H0_H0 ;  /* 0x2000001cff1d7230 */ /* 0x000fe40000004100 */
[----:B------:R-:W-:Y:S02]  /*d210*/  HADD2.F32 R46, -RZ, R30.H0_H0 ;  /* 0x2000001eff2e7230 */ /* 0x000fe40000004100 */
[--C-:B------:R-:W-:Y:S02]  /*d220*/  HADD2.F32 R47, -RZ, R31.reuse.H0_H0 ;  /* 0x2000001fff2f7230 */ /* 0x100fe40000004100 */
[----:B------:R-:W-:-:S02]  /*d230*/  HADD2.F32 R31, -RZ, R31.H1_H1 ;  /* 0x3000001fff1f7230 */ /* 0x000fc40000004100 */
[----:B------:R-:W-:Y:S02]  /*d240*/  HADD2.F32 R28, -RZ, R28.H1_H1 ;  /* 0x3000001cff1c7230 */ /* 0x000fe40000004100 */
[--C-:B-1----:R-:W-:Y:S02]  /*d250*/  HADD2.F32 R48, -RZ, R33.reuse.H0_H0 ;  /* 0x20000021ff307230 */ /* 0x102fe40000004100 */
[----:B------:R-:W-:Y:S02]  /*d260*/  HADD2.F32 R49, -RZ, R33.H1_H1 ;  /* 0x30000021ff317230 */ /* 0x000fe40000004100 */
[----:B------:R-:W-:Y:S02]  /*d270*/  HADD2.F32 R33, -RZ, R32.H0_H0 ;  /* 0x20000020ff217230 */ /* 0x000fe40000004100 */
[C---:B------:R-:W-:Y:S01]  /*d280*/  FMUL.FTZ R71, R48.reuse, R67 ;  /* 0x0000004330477220 */ /* 0x040fe20000410000 */
[----:B------:R-:W-:Y:S01]  /*d290*/  FMUL.FTZ R73, R48, R69 ;  /* 0x0000004530497220 */ /* 0x000fe20000410000 */
[----:B------:R-:W-:-:S02]  /*d2a0*/  HADD2.F32 R48, -RZ, R68.H0_H0 ;  /* 0x20000044ff307230 */ /* 0x000fc40000004100 */
[C---:B------:R-:W-:Y:S01]  /*d2b0*/  FMUL.FTZ R72, R49.reuse, R70 ;  /* 0x0000004631487220 */ /* 0x040fe20000410000 */
[C---:B------:R-:W-:Y:S01]  /*d2c0*/  FFMA.FTZ R71, R44.reuse, R69, -R71 ;  /* 0x000000452c477223 */ /* 0x040fe20000010847 */
[----:B------:R-:W-:Y:S01]  /*d2d0*/  FFMA.FTZ R73, R44, R67, R73 ;  /* 0x000000432c497223 */ /* 0x000fe20000010049 */
[----:B------:R-:W-:Y:S02]  /*d2e0*/  HADD2.F32 R68, -RZ, R66.H1_H1 ;  /* 0x30000042ff447230 */ /* 0x000fe40000004100 */
[-C--:B------:R-:W-:Y:S01]  /*d2f0*/  FMUL.FTZ R74, R49, R48.reuse ;  /* 0x00000030314a7220 */ /* 0x080fe20000410000 */
[----:B------:R-:W-:Y:S02]  /*d300*/  HADD2.F32 R44, -RZ, R64.H1_H1 ;  /* 0x30000040ff2c7230 */ /* 0x000fe40000004100 */
[----:B------:R-:W-:Y:S01]  /*d310*/  FFMA.FTZ R72, R45, R48, -R72 ;  /* 0x000000302d487223 */ /* 0x000fe20000010848 */
[----:B------:R-:W-:Y:S02]  /*d320*/  HADD2.F32 R50, -RZ, R34.H0_H0 ;  /* 0x20000022ff327230 */ /* 0x000fe40000004100 */
[----:B------:R-:W-:Y:S01]  /*d330*/  FMUL.FTZ R48, R33, R68 ;  /* 0x0000004421307220 */ /* 0x000fe20000410000 */
[----:B------:R-:W-:-:S02]  /*d340*/  HADD2.F32 R49, -RZ, R66.H0_H0 ;  /* 0x20000042ff317230 */ /* 0x000fc40000004100 */
[----:B------:R-:W-:Y:S01]  /*d350*/  FMUL.FTZ R67, R33, R44 ;  /* 0x0000002c21437220 */ /* 0x000fe20000410000 */
[----:B------:R-:W-:Y:S02]  /*d360*/  HADD2.F32 R33, -RZ, R37.H0_H0 ;  /* 0x20000025ff217230 */ /* 0x000fe40000004100 */
[----:B------:R-:W-:Y:S01]  /*d370*/  FFMA.FTZ R74, R45, R70, R74 ;  /* 0x000000462d4a7223 */ /* 0x000fe2000001004a */
[----:B------:R-:W-:Y:S02]  /*d380*/  HADD2.F32 R51, -RZ, R35.H0_H0 ;  /* 0x20000023ff337230 */ /* 0x000fe40000004100 */
[C---:B------:R-:W-:Y:S01]  /*d390*/  FFMA.FTZ R45, R29.reuse, R44, -R48 ;  /* 0x0000002c1d2d7223 */ /* 0x040fe20000010830 */
[----:B------:R-:W-:Y:S02]  /*d3a0*/  HADD2.F32 R64, -RZ, R64.H0_H0 ;  /* 0x20000040ff407230 */ /* 0x000fe40000004100 */
[----:B------:R-:W-:Y:S01]  /*d3b0*/  FFMA.FTZ R67, R29, R68, R67 ;  /* 0x000000441d437223 */ /* 0x000fe20000010043 */
[----:B------:R-:W-:-:S02]  /*d3c0*/  HADD2.F32 R44, -RZ, R37.H1_H1 ;  /* 0x30000025ff2c7230 */ /* 0x000fc40000004100 */
[C---:B------:R-:W-:Y:S01]  /*d3d0*/  FMUL.FTZ R29, R50.reuse, R49 ;  /* 0x00000031321d7220 */ /* 0x040fe20000410000 */
[-C--:B------:R-:W-:Y:S01]  /*d3e0*/  FMUL.FTZ R37, R50, R33.reuse ;  /* 0x0000002132257220 */ /* 0x080fe20000410000 */
[----:B------:R-:W-:Y:S02]  /*d3f0*/  HADD2.F32 R35, -RZ, R35.H1_H1 ;  /* 0x30000023ff237230 */ /* 0x000fe40000004100 */
[C---:B------:R-:W-:Y:S01]  /*d400*/  FMUL.FTZ R68, R51.reuse, R64 ;  /* 0x0000004033447220 */ /* 0x040fe20000410000 */
[----:B------:R-:W-:Y:S02]  /*d410*/  HADD2.F32 R50, -RZ, R75.H0_H0 ;  /* 0x2000004bff327230 */ /* 0x000fe40000004100 */
[C---:B------:R-:W-:Y:S01]  /*d420*/  FFMA.FTZ R66, R46.reuse, R33, -R29 ;  /* 0x000000212e427223 */ /* 0x040fe2000001081d */
[----:B------:R-:W-:Y:S02]  /*d430*/  HADD2.F32 R48, -RZ, R78.H0_H0 ;  /* 0x2000004eff307230 */ /* 0x000fe40000004100 */
[-C--:B------:R-:W-:Y:S01]  /*d440*/  FMUL.FTZ R51, R51, R44.reuse ;  /* 0x0000002c33337220 */ /* 0x080fe20000410000 */
[----:B------:R-:W-:Y:S01]  /*d450*/  FFMA.FTZ R68, R47, R44, -R68 ;  /* 0x0000002c2f447223 */ /* 0x000fe20000010844 */
[----:B------:R-:W-:Y:S01]  /*d460*/  FFMA.FTZ R46, R46, R49, R37 ;  /* 0x000000312e2e7223 */ /* 0x000fe20000010025 */
[C---:B------:R-:W-:Y:S01]  /*d470*/  FMUL.FTZ R70, R35.reuse, R50 ;  /* 0x0000003223467220 */ /* 0x040fe20000410000 */
[----:B------:R-:W-:Y:S01]  /*d480*/  FMUL.FTZ R44, R35, R48 ;  /* 0x00000030232c7220 */ /* 0x000fe20000410000 */
[----:B------:R-:W-:-:S02]  /*d490*/  HADD2.F32 R32, -RZ, R32.H1_H1 ;  /* 0x30000020ff207230 */ /* 0x000fc40000004100 */
[----:B------:R-:W-:Y:S01]  /*d4a0*/  FFMA.FTZ R51, R47, R64, R51 ;  /* 0x000000402f337223 */ /* 0x000fe20000010033 */
[----:B------:R-:W-:Y:S02]  /*d4b0*/  HADD2.F32 R34, -RZ, R34.H1_H1 ;  /* 0x30000022ff227230 */ /* 0x000fe40000004100 */
[C---:B------:R-:W-:Y:S01]  /*d4c0*/  FFMA.FTZ R49, R31.reuse, R48, -R70 ;  /* 0x000000301f317223 */ /* 0x040fe20000010846 */
[----:B------:R-:W-:Y:S02]  /*d4d0*/  HADD2.F32 R35, -RZ, R77.H0_H0 ;  /* 0x2000004dff237230 */ /* 0x000fe40000004100 */
[----:B------:R-:W-:Y:S01]  /*d4e0*/  FFMA.FTZ R50, R31, R50, R44 ;  /* 0x000000321f327223 */ /* 0x000fe2000001002c */
[----:B------:R-:W-:Y:S02]  /*d4f0*/  HADD2.F32 R37, -RZ, R76.H0_H0 ;  /* 0x2000004cff257230 */ /* 0x000fe40000004100 */
[----:B------:R-:W-:Y:S02]  /*d500*/  HADD2.F32 R29, -RZ, R80.H0_H0 ;  /* 0x20000050ff1d7230 */ /* 0x000fe40000004100 */
[----:B------:R-:W-:Y:S01]  /*d510*/  FMUL.FTZ R31, R32, R35 ;  /* 0x00000023201f7220 */ /* 0x000fe20000410000 */
[----:B------:R-:W-:-:S02]  /*d520*/  HADD2.F32 R33, -RZ, R79.H0_H0 ;  /* 0x2000004fff217230 */ /* 0x000fc40000004100 */
[----:B------:R-:W-:Y:S01]  /*d530*/  FMUL.FTZ R47, R34, R37 ;  /* 0x00000025222f7220 */ /* 0x000fe20000410000 */
[----:B------:R-:W-:Y:S02]  /*d540*/  HADD2.F32 R30, -RZ, R30.H1_H1 ;  /* 0x3000001eff1e7230 */ /* 0x000fe40000004100 */
[-C--:B------:R-:W-:Y:S01]  /*d550*/  FMUL.FTZ R44, R32, R29.reuse ;  /* 0x0000001d202c7220 */ /* 0x080fe20000410000 */
[----:B------:R-:W-:Y:S01]  /*d560*/  FFMA.FTZ R32, R28, R29, -R31 ;  /* 0x0000001d1c207223 */ /* 0x000fe2000001081f */
[-C--:B------:R-:W-:Y:S01]  /*d570*/  FMUL.FTZ R34, R34, R33.reuse ;  /* 0x0000002122227220 */ /* 0x080fe20000410000 */
[----:B------:R-:W-:Y:S01]  /*d580*/  F2FP.F16.F32.PACK_AB R31, R49, R68 ;  /* 0x00000044311f723e */ /* 0x000fe200000000ff */
[----:B------:R-:W-:Y:S01]  /*d590*/  FFMA.FTZ R47, R30, R33, -R47 ;  /* 0x000000211e2f7223 */ /* 0x000fe2000001082f */
[----:B------:R-:W-:Y:S01]  /*d5a0*/  FFMA.FTZ R44, R28, R35, R44 ;  /* 0x000000231c2c7223 */ /* 0x000fe2000001002c */
[----:B------:R-:W-:Y:S01]  /*d5b0*/  FFMA.FTZ R37, R30, R37, R34 ;  /* 0x000000251e257223 */ /* 0x000fe20000010022 */
[----:B------:R-:W-:-:S02]  /*d5c0*/  F2FP.F16.F32.PACK_AB R29, R72, R71 ;  /* 0x00000047481d723e */ /* 0x000fc400000000ff */
[----:B------:R-:W-:Y:S02]  /*d5d0*/  F2FP.F16.F32.PACK_AB R28, R32, R45 ;  /* 0x0000002d201c723e */ /* 0x000fe400000000ff */
[----:B------:R-:W-:Y:S02]  /*d5e0*/  F2FP.F16.F32.PACK_AB R30, R47, R66 ;  /* 0x000000422f1e723e */ /* 0x000fe400000000ff */
[----:B------:R-:W-:Y:S02]  /*d5f0*/  F2FP.F16.F32.PACK_AB R35, R50, R51 ;  /* 0x000000333223723e */ /* 0x000fe400000000ff */
[----:B------:R-:W-:Y:S01]  /*d600*/  F2FP.F16.F32.PACK_AB R33, R74, R73 ;  /* 0x000000494a21723e */ /* 0x000fe200000000ff */
[----:B------:R1:W-:Y:S01]  /*d610*/  STS.128 [R204], R28 ;  /* 0x0000001ccc007388 */ /* 0x0003e20000000c00 */
[----:B------:R-:W-:Y:S02]  /*d620*/  F2FP.F16.F32.PACK_AB R32, R44, R67 ;  /* 0x000000432c20723e */ /* 0x000fe400000000ff */
[----:B------:R-:W-:-:S05]  /*d630*/  F2FP.F16.F32.PACK_AB R34, R37, R46 ;  /* 0x0000002e2522723e */ /* 0x000fca00000000ff */
[----:B------:R1:W-:Y:S02]  /*d640*/  STS.128 [R65+0x10400], R32 ;  /* 0x0104002041007388 */ /* 0x0003e40000000c00 */
.L_x_1651:
[----:B------:R-:W-:Y:S05]  /*d650*/  BSYNC B1 ;  /* 0x0000000000017941 */ /* 0x000fea0003800000 */
.L_x_1650:
[----:B------:R-:W-:Y:S04]  /*d660*/  BSSY B1, `(.L_x_1652) ;  /* 0x0000062000017945 */ /* 0x000fe80003800000 */
[----:B------:R-:W-:Y:S05]  /*d670*/  @P2 BRA `(.L_x_1653) ;  /* 0x0000000400802947 */ /* 0x000fea0003800000 */
[----:B------:R-:W2:Y:S01]  /*d680*/  LDL R70, [R1+0x40] ;  /* 0x0000400001467983 */ /* 0x000ea20000100800 */
[----:B-1----:R-:W-:Y:S01]  /*d690*/  LEA.HI R28, R54, R207, RZ, 0x1d ;  /* 0x000000cf361c7211 */ /* 0x002fe200078fe8ff */
[----:B------:R-:W-:Y:S01]  /*d6a0*/  HADD2.F32 R44, -RZ, R57.H1_H1 ;  /* 0x30000039ff2c7230 */ /* 0x000fe20000004100 */
[----:B------:R-:W-:Y:S01]  /*d6b0*/  SHF.R.U32.HI R30, RZ, 0x3, R198 ;  /* 0x00000003ff1e7819 */ /* 0x000fe200000116c6 */
[--C-:B------:R-:W-:Y:S01]  /*d6c0*/  HADD2.F32 R46, -RZ, R53.reuse.H1_H1 ;  /* 0x30000035ff2e7230 */ /* 0x100fe20000004100 */
[----:B------:R-:W-:Y:S01]  /*d6d0*/  SHF.R.S32.HI R31, RZ, 0x1f, R28 ;  /* 0x0000001fff1f7819 */ /* 0x000fe2000001141c */
[----:B0-----:R-:W-:Y:S01]  /*d6e0*/  IMAD.SHL.U32 R29, R28, 0x8, RZ ;  /* 0x000000081c1d7824 */ /* 0x001fe200078e00ff */
[----:B------:R-:W-:Y:S01]  /*d6f0*/  SHF.R.U64 R65, R24, 0x10, R25 ;  /* 0x0000001018417819 */ /* 0x000fe20000001219 */
[----:B------:R-:W-:Y:S01]  /*d700*/  HADD2.F32 R53, -RZ, R53.H0_H0 ;  /* 0x20000035ff357230 */ /* 0x000fe20000004100 */
[----:B------:R-:W-:Y:S01]  /*d710*/  LEA.HI R31, R31, R28, RZ, 0x3 ;  /* 0x0000001c1f1f7211 */ /* 0x000fe200078f18ff */
[----:B------:R-:W-:Y:S01]  /*d720*/  HADD2.F32 R57, -RZ, R57.H0_H0 ;  /* 0x20000039ff397230 */ /* 0x000fe20000004100 */
[----:B------:R-:W-:-:S02]  /*d730*/  LOP3.LUT R28, R198, 0x38, R29, 0xf8, !PT ;  /* 0x00000038c61c7812 */ /* 0x000fc400078ef81d */
[----:B------:R-:W-:Y:S01]  /*d740*/  SHF.R.U32.HI R48, RZ, 0x10, R25 ;  /* 0x00000010ff307819 */ /* 0x000fe20000011619 */
[----:B------:R-:W-:Y:S01]  /*d750*/  IMAD.SHL.U32 R31, R31, 0x400, RZ ;  /* 0x000004001f1f7824 */ /* 0x000fe200078e00ff */
[----:B------:R-:W-:Y:S02]  /*d760*/  LOP3.LUT R32, R28, R30, RZ, 0x3c, !PT ;  /* 0x0000001e1c207212 */ /* 0x000fe400078e3cff */
[--C-:B------:R-:W-:Y:S01]  /*d770*/  SHF.R.U64 R69, R4, 0x10, R5.reuse ;  /* 0x0000001004457819 */ /* 0x100fe20000001205 */
[----:B------:R-:W-:Y:S01]  /*d780*/  HADD2.F32 R48, -RZ, R48.H0_H0 ;  /* 0x20000030ff307230 */ /* 0x000fe20000004100 */
[----:B------:R-:W-:Y:S02]  /*d790*/  LOP3.LUT R33, R31, 0x7fffe000, RZ, 0xc0, !PT ;  /* 0x7fffe0001f217812 */ /* 0x000fe400078ec0ff */
[----:B------:R-:W-:Y:S02]  /*d7a0*/  SHF.R.U32.HI R45, RZ, 0x10, R5 ;  /* 0x00000010ff2d7819 */ /* 0x000fe40000011605 */
[----:B------:R-:W-:-:S02]  /*d7b0*/  IADD3 R33, R32, R33, R201 ;  /* 0x0000002120217210 */ /* 0x000fc40007ffe0c9 */
[--C-:B------:R-:W-:Y:S02]  /*d7c0*/  SHF.R.U64 R51, R26, 0x10, R27.reuse ;  /* 0x000000101a337819 */ /* 0x100fe4000000121b */
[----:B------:R-:W-:Y:S01]  /*d7d0*/  SHF.R.U32.HI R49, RZ, 0x10, R27 ;  /* 0x00000010ff317819 */ /* 0x000fe2000001161b */
[----:B------:R-:W-:Y:S01]  /*d7e0*/  IMAD R37, R33, 0x2, R2 ;  /* 0x0000000221257824 */ /* 0x000fe200078e0202 */
[--C-:B------:R-:W-:Y:S02]  /*d7f0*/  SHF.R.U32.HI R67, RZ, 0x10, R7.reuse ;  /* 0x00000010ff437819 */ /* 0x100fe40000011607 */
[----:B------:R-:W-:Y:S02]  /*d800*/  SHF.R.U64 R68, R6, 0x10, R7 ;  /* 0x0000001006447819 */ /* 0x000fe40000001207 */
[----:B------:R-:W0:Y:S02]  /*d810*/  LDS.128 R32, [R37+0x10400] ;  /* 0x0104000025207984 */ /* 0x000e240000000c00 */
[----:B0-----:R-:W-:-:S02]  /*d820*/  HADD2.F32 R25, -RZ, R33.H0_H0 ;  /* 0x20000021ff197230 */ /* 0x001fc40000004100 */
[----:B------:R-:W-:Y:S02]  /*d830*/  HADD2.F32 R24, -RZ, R32.H0_H0 ;  /* 0x20000020ff187230 */ /* 0x000fe40000004100 */
[----:B------:R-:W-:Y:S02]  /*d840*/  HADD2.F32 R33, -RZ, R33.H1_H1 ;  /* 0x30000021ff217230 */ /* 0x000fe40000004100 */
[C---:B------:R-:W-:Y:S01]  /*d850*/  FMUL.FTZ R50, R25.reuse, R46 ;  /* 0x0000002e19327220 */ /* 0x040fe20000410000 */
[----:B------:R-:W-:Y:S01]  /*d860*/  FMUL.FTZ R64, R25, R44 ;  /* 0x0000002c19407220 */ /* 0x000fe20000410000 */
[----:B------:R-:W-:Y:S02]  /*d870*/  HADD2.F32 R26, -RZ, R34.H0_H0 ;  /* 0x20000022ff1a7230 */ /* 0x000fe40000004100 */
[----:B------:R-:W-:Y:S02]  /*d880*/  HADD2.F32 R27, -RZ, R35.H0_H0 ;  /* 0x20000023ff1b7230 */ /* 0x000fe40000004100 */
[----:B------:R-:W-:Y:S01]  /*d890*/  FMUL.FTZ R66, R33, R48 ;  /* 0x0000003021427220 */ /* 0x000fe20000410000 */
[----:B------:R-:W-:-:S02]  /*d8a0*/  HADD2.F32 R25, -RZ, R55.H0_H0 ;  /* 0x20000037ff197230 */ /* 0x000fc40000004100 */
[----:B------:R-:W-:Y:S02]  /*d8b0*/  HADD2.F32 R35, -RZ, R35.H1_H1 ;  /* 0x30000023ff237230 */ /* 0x000fe40000004100 */
[----:B------:R-:W-:Y:S02]  /*d8c0*/  HADD2.F32 R32, -RZ, R32.H1_H1 ;  /* 0x30000020ff207230 */ /* 0x000fe40000004100 */
[----:B------:R-:W-:Y:S01]  /*d8d0*/  HADD2.F32 R34, -RZ, R34.H1_H1 ;  /* 0x30000022ff227230 */ /* 0x000fe20000004100 */
[----:B--2---:R-:W0:Y:S02]  /*d8e0*/  LDS.128 R28, [R70] ;  /* 0x00000000461c7984 */ /* 0x004e240000000c00 */
[--C-:B0-----:R-:W-:Y:S02]  /*d8f0*/  HADD2.F32 R5, -RZ, R29.reuse.H0_H0 ;  /* 0x2000001dff057230 */ /* 0x101fe40000004100 */
[----:B------:R-:W-:Y:S02]  /*d900*/  HADD2.F32 R4, -RZ, R28.H0_H0 ;  /* 0x2000001cff047230 */ /* 0x000fe40000004100 */
[----:B------:R-:W-:-:S02]  /*d910*/  HADD2.F32 R29, -RZ, R29.H1_H1 ;  /* 0x3000001dff1d7230 */ /* 0x000fc40000004100 */
[C---:B------:R-:W-:Y:S01]  /*d920*/  FFMA.FTZ R50, R5.reuse, R44, -R50 ;  /* 0x0000002c05327223 */ /* 0x040fe20000010832 */
[----:B------:R-:W-:Y:S01]  /*d930*/  FFMA.FTZ R64, R5, R46, R64 ;  /* 0x0000002e05407223 */ /* 0x000fe20000010040 */
[C---:B------:R-:W-:Y:S01]  /*d940*/  FMUL.FTZ R5, R24.reuse, R53 ;  /* 0x0000003518057220 */ /* 0x040fe20000410000 */
[----:B------:R-:W-:Y:S02]  /*d950*/  HADD2.F32 R44, -RZ, R45.H0_H0 ;  /* 0x2000002dff2c7230 */ /* 0x000fe40000004100 */
[-C--:B------:R-:W-:Y:S01]  /*d960*/  FMUL.FTZ R24, R24, R57.reuse ;  /* 0x0000003918187220 */ /* 0x080fe20000410000 */
[----:B------:R-:W-:Y:S02]  /*d970*/  HADD2.F32 R6, -RZ, R30.H0_H0 ;  /* 0x2000001eff067230 */ /* 0x000fe40000004100 */
[C---:B------:R-:W-:Y:S01]  /*d980*/  FFMA.FTZ R57, R4.reuse, R57, -R5 ;  /* 0x0000003904397223 */ /* 0x040fe20000010805 */
[----:B------:R-:W-:Y:S02]  /*d990*/  HADD2.F32 R5, -RZ, R58.H0_H0 ;  /* 0x2000003aff057230 */ /* 0x000fe40000004100 */
[----:B------:R-:W-:Y:S01]  /*d9a0*/  FFMA.FTZ R53, R4, R53, R24 ;  /* 0x0000003504357223 */ /* 0x000fe20000010018 */
[----:B------:R-:W-:Y:S01]  /*d9b0*/  FMUL.FTZ R46, R33, R44 ;  /* 0x0000002c212e7220 */ /* 0x000fe20000410000 */
[----:B------:R-:W-:-:S02]  /*d9c0*/  HADD2.F32 R24, -RZ, R55.H1_H1 ;  /* 0x30000037ff187230 */ /* 0x000fc40000004100 */
[C---:B------:R-:W-:Y:S01]  /*d9d0*/  FFMA.FTZ R33, R29.reuse, R44, -R66 ;  /* 0x0000002c1d217223 */ /* 0x040fe20000010842 */
[----:B------:R-:W-:Y:S02]  /*d9e0*/  HADD2.F32 R58, -RZ, R58.H1_H1 ;  /* 0x3000003aff3a7230 */ /* 0x000fe40000004100 */
[----:B------:R-:W-:Y:S01]  /*d9f0*/  FFMA.FTZ R45, R29, R48, R46 ;  /* 0x000000301d2d7223 */ /* 0x000fe2000001002e */
[----:B------:R-:W-:Y:S02]  /*da00*/  HADD2.F32 R7, -RZ, R31.H0_H0 ;  /* 0x2000001fff077230 */ /* 0x000fe40000004100 */
[C---:B------:R-:W-:Y:S01]  /*da10*/  FMUL.FTZ R29, R26.reuse, R25 ;  /* 0x000000191a1d7220 */ /* 0x040fe20000410000 */
[----:B------:R-:W-:Y:S01]  /*da20*/  FMUL.FTZ R47, R26, R5 ;  /* 0x000000051a2f7220 */ /* 0x000fe20000410000 */
[C---:B------:R-:W-:Y:S01]  /*da30*/  FMUL.FTZ R46, R27.reuse, R24 ;  /* 0x000000181b2e7220 */ /* 0x040fe20000410000 */
[----:B------:R-:W-:Y:S02]  /*da40*/  HADD2.F32 R26, -RZ, R49.H0_H0 ;  /* 0x20000031ff1a7230 */ /* 0x000fe40000004100 */
[----:B------:R-:W-:Y:S01]  /*da50*/  FMUL.FTZ R27, R27, R58 ;  /* 0x0000003a1b1b7220 */ /* 0x000fe20000410000 */
[----:B------:R-:W-:-:S02]  /*da60*/  HADD2.F32 R4, -RZ, R67.H0_H0 ;  /* 0x20000043ff047230 */ /* 0x000fc40000004100 */
[C---:B------:R-:W-:Y:S01]  /*da70*/  FFMA.FTZ R44, R6.reuse, R5, -R29 ;  /* 0x00000005062c7223 */ /* 0x040fe2000001081d */
[----:B------:R-:W-:Y:S01]  /*da80*/  FFMA.FTZ R47, R6, R25, R47 ;  /* 0x00000019062f7223 */ /* 0x000fe2000001002f */
[----:B------:R-:W-:Y:S02]  /*da90*/  HADD2.F32 R31, -RZ, R31.H1_H1 ;  /* 0x3000001fff1f7230 */ /* 0x000fe40000004100 */
[----:B------:R-:W-:Y:S01]  /*daa0*/  FFMA.FTZ R6, R7, R24, R27 ;  /* 0x0000001807067223 */ /* 0x000fe2000001001b */
[----:B------:R-:W-:Y:S01]  /*dab0*/  FMUL.FTZ R48, R35, R26 ;  /* 0x0000001a23307220 */ /* 0x000fe20000410000 */
[----:B------:R-:W-:Y:S01]  /*dac0*/  FFMA.FTZ R46, R7, R58, -R46 ;  /* 0x0000003a072e7223 */ /* 0x000fe2000001082e */
[-C--:B------:R-:W-:Y:S01]  /*dad0*/  FMUL.FTZ R24, R35, R4.reuse ;  /* 0x0000000423187220 */ /* 0x080fe20000410000 */
[----:B------:R-:W-:Y:S02]  /*dae0*/  HADD2.F32 R25, -RZ, R65.H0_H0 ;  /* 0x20000041ff197230 */ /* 0x000fe40000004100 */
[----:B------:R-:W-:Y:S01]  /*daf0*/  FFMA.FTZ R35, R31, R4, -R48 ;  /* 0x000000041f237223 */ /* 0x000fe20000010830 */
[----:B------:R-:W-:-:S02]  /*db00*/  HADD2.F32 R27, -RZ, R51.H0_H0 ;  /* 0x20000033ff1b7230 */ /* 0x000fc40000004100 */
[----:B------:R-:W-:Y:S01]  /*db10*/  FFMA.FTZ R49, R31, R26, R24 ;  /* 0x0000001a1f317223 */ /* 0x000fe20000010018 */
[----:B------:R-:W-:Y:S02]  /*db20*/  HADD2.F32 R5, -RZ, R69.H0_H0 ;  /* 0x20000045ff057230 */ /* 0x000fe40000004100 */
[----:B------:R-:W-:Y:S01]  /*db30*/  FMUL.FTZ R29, R32, R25 ;  /* 0x00000019201d7220 */ /* 0x000fe20000410000 */
[----:B------:R-:W-:Y:S02]  /*db40*/  HADD2.F32 R7, -RZ, R68.H0_H0 ;  /* 0x20000044ff077230 */ /* 0x000fe40000004100 */
[----:B------:R-:W-:Y:S01]  /*db50*/  FMUL.FTZ R31, R34, R27 ;  /* 0x0000001b221f7220 */ /* 0x000fe20000410000 */
[----:B------:R-:W-:Y:S02]  /*db60*/  HADD2.F32 R28, -RZ, R28.H1_H1 ;  /* 0x3000001cff1c7230 */ /* 0x000fe40000004100 */
[----:B------:R-:W-:Y:S01]  /*db70*/  FMUL.FTZ R32, R32, R5 ;  /* 0x0000000520207220 */ /* 0x000fe20000410000 */
[----:B------:R-:W-:-:S02]  /*db80*/  HADD2.F32 R30, -RZ, R30.H1_H1 ;  /* 0x3000001eff1e7230 */ /* 0x000fc40000004100 */
[----:B------:R-:W-:Y:S01]  /*db90*/  FMUL.FTZ R34, R34, R7 ;  /* 0x0000000722227220 */ /* 0x000fe20000410000 */
[C---:B------:R-:W-:Y:S01]  /*dba0*/  FFMA.FTZ R4, R28.reuse, R5, -R29 ;  /* 0x000000051c047223 */ /* 0x040fe2000001081d */
[----:B------:R-:W-:Y:S01]  /*dbb0*/  FFMA.FTZ R24, R28, R25, R32 ;  /* 0x000000191c187223 */ /* 0x000fe20000010020 */
[C---:B------:R-:W-:Y:S01]  /*dbc0*/  FFMA.FTZ R31, R30.reuse, R7, -R31 ;  /* 0x000000071e1f7223 */ /* 0x040fe2000001081f */
[----:B------:R-:W-:Y:S01]  /*dbd0*/  FFMA.FTZ R26, R30, R27, R34 ;  /* 0x0000001b1e1a7223 */ /* 0x000fe20000010022 */
[----:B------:R-:W-:Y:S02]  /*dbe0*/  F2FP.F16.F32.PACK_AB R27, R49, R6 ;  /* 0x00000006311b723e */ /* 0x000fe400000000ff */
[----:B------:R-:W-:Y:S02]  /*dbf0*/  F2FP.F16.F32.PACK_AB R7, R35, R46 ;  /* 0x0000002e2307723e */ /* 0x000fe400000000ff */
[----:B------:R-:W-:Y:S02]  /*dc00*/  F2FP.F16.F32.PACK_AB R5, R33, R50 ;  /* 0x000000322105723e */ /* 0x000fe400000000ff */
[----:B------:R-:W-:-:S02]  /*dc10*/  F2FP.F16.F32.PACK_AB R4, R4, R57 ;  /* 0x000000390404723e */ /* 0x000fc400000000ff */
[----:B------:R-:W-:Y:S02]  /*dc20*/  F2FP.F16.F32.PACK_AB R6, R31, R44 ;  /* 0x0000002c1f06723e */ /* 0x000fe400000000ff */
[----:B------:R-:W-:Y:S02]  /*dc30*/  F2FP.F16.F32.PACK_AB R25, R45, R64 ;  /* 0x000000402d19723e */ /* 0x000fe400000000ff */
[----:B------:R-:W-:Y:S01]  /*dc40*/  F2FP.F16.F32.PACK_AB R24, R24, R53 ;  /* 0x000000351818723e */ /* 0x000fe200000000ff */
[----:B------:R2:W-:Y:S01]  /*dc50*/  STS.128 [R70], R4 ;  /* 0x0000000446007388 */ /* 0x0005e20000000c00 */
[----:B------:R-:W-:-:S05]  /*dc60*/  F2FP.F16.F32.PACK_AB R26, R26, R47 ;  /* 0x0000002f1a1a723e */ /* 0x000fca00000000ff */
[----:B------:R2:W-:Y:S02]  /*dc70*/  STS.128 [R37+0x10400], R24 ;  /* 0x0104001825007388 */ /* 0x0005e40000000c00 */
.L_x_1653:
[----:B------:R-:W-:Y:S05]  /*dc80*/  BSYNC B1 ;  /* 0x0000000000017941 */ /* 0x000fea0003800000 */
.L_x_1652:
[----:B------:R-:W-:Y:S04]  /*dc90*/  BSSY B1, `(.L_x_1654) ;  /* 0x0000062000017945 */ /* 0x000fe80003800000 */
[----:B------:R-:W-:Y:S05]  /*dca0*/  @P1 BRA `(.L_x_1655) ;  /* 0x0000000400801947 */ /* 0x000fea0003800000 */
[----:B------:R-:W3:Y:S01]  /*dcb0*/  LDL R51, [R1+0x3c] ;  /* 0x00003c0001337983 */ /* 0x000ee20000100800 */
[----:B--2---:R-:W-:Y:S01]  /*dcc0*/  LEA.HI R4, R54, R207, RZ, 0x1d ;  /* 0x000000cf36047211 */ /* 0x004fe200078fe8ff */
[----:B-1----:R-:W-:Y:S01]  /*dcd0*/  HADD2.F32 R35, -RZ, R59.H1_H1 ;  /* 0x3000003bff237230 */ /* 0x002fe20000004100 */
[----:B------:R-:W-:Y:S01]  /*dce0*/  SHF.R.U32.HI R7, RZ, 0x3, R197 ;  /* 0x00000003ff077819 */ /* 0x000fe200000116c5 */
[--C-:B------:R-:W-:Y:S01]  /*dcf0*/  HADD2.F32 R37, -RZ, R62.reuse.H1_H1 ;  /* 0x3000003eff257230 */ /* 0x100fe20000004100 */
[----:B------:R-:W-:Y:S01]  /*dd00*/  SHF.R.S32.HI R5, RZ, 0x1f, R4 ;  /* 0x0000001fff057819 */ /* 0x000fe20000011404 */
[----:B------:R-:W-:Y:S01]  /*dd10*/  IMAD.SHL.U32 R6, R4, 0x8, RZ ;  /* 0x0000000804067824 */ /* 0x000fe200078e00ff */
[----:B------:R-:W-:Y:S01]  /*dd20*/  SHF.R.U64 R47, R40, 0x10, R41 ;  /* 0x00000010282f7819 */ /* 0x000fe20000001229 */
[----:B------:R-:W-:Y:S01]  /*dd30*/  HADD2.F32 R62, -RZ, R62.H0_H0 ;  /* 0x2000003eff3e7230 */ /* 0x000fe20000004100 */
[----:B------:R-:W-:Y:S02]  /*dd40*/  LEA.HI R5, R5, R4, RZ, 0x3 ;  /* 0x0000000405057211 */ /* 0x000fe400078f18ff */
[----:B------:R-:W-:-:S02]  /*dd50*/  LOP3.LUT R4, R197, 0x38, R6, 0xf8, !PT ;  /* 0x00000038c5047812 */ /* 0x000fc400078ef806 */
[----:B------:R-:W-:Y:S01]  /*dd60*/  SHF.R.U32.HI R40, RZ, 0x10, R41 ;  /* 0x00000010ff287819 */ /* 0x000fe20000011629 */
[----:B------:R-:W-:Y:S01]  /*dd70*/  IMAD.SHL.U32 R5, R5, 0x400, RZ ;  /* 0x0000040005057824 */ /* 0x000fe200078e00ff */
[----:B------:R-:W-:Y:S02]  /*dd80*/  LOP3.LUT R25, R4, R7, RZ, 0x3c, !PT ;  /* 0x0000000704197212 */ /* 0x000fe400078e3cff */
[----:B------:R-:W-:Y:S02]  /*dd90*/  SHF.R.U32.HI R44, RZ, 0x10, R21 ;  /* 0x00000010ff2c7819 */ /* 0x000fe40000011615 */
[----:B------:R-:W-:Y:S02]  /*dda0*/  LOP3.LUT R24, R5, 0x7fffe000, RZ, 0xc0, !PT ;  /* 0x7fffe00005187812 */ /* 0x000fe400078ec0ff */
[----:B------:R-:W-:Y:S01]  /*ddb0*/  SHF.R.U64 R49, R38, 0x10, R39 ;  /* 0x0000001026317819 */ /* 0x000fe20000001227 */
[----:B------:R-:W-:Y:S01]  /*ddc0*/  HADD2.F32 R38, -RZ, R40.H0_H0 ;  /* 0x20000028ff267230 */ /* 0x000fe20000004100 */
[----:B------:R-:W-:-:S02]  /*ddd0*/  IADD3 R25, R25, R24, R200 ;  /* 0x0000001819197210 */ /* 0x000fc40007ffe0c8 */
[----:B------:R-:W-:Y:S02]  /*dde0*/  SHF.R.U64 R50, R20, 0x10, R21 ;  /* 0x0000001014327819 */ /* 0x000fe40000001215 */
[----:B------:R-:W-:Y:S01]  /*ddf0*/  SHF.R.U32.HI R48, RZ, 0x10, R39 ;  /* 0x00000010ff307819 */ /* 0x000fe20000011627 */
[----:B------:R-:W-:Y:S01]  /*de00*/  IMAD R28, R25, 0x2, R2 ;  /* 0x00000002191c7824 */ /* 0x000fe200078e0202 */
[--C-:B------:R-:W-:Y:S02]  /*de10*/  SHF.R.U64 R45, R42, 0x10, R43.reuse ;  /* 0x000000102a2d7819 */ /* 0x100fe4000000122b */
[----:B------:R-:W-:Y:S02]  /*de20*/  SHF.R.U32.HI R43, RZ, 0x10, R43 ;  /* 0x00000010ff2b7819 */ /* 0x000fe4000001162b */
[----:B------:R-:W1:Y:S02]  /*de30*/  LDS.128 R24, [R28+0x10400] ;  /* 0x010400001c187984 */ /* 0x000e640000000c00 */
[----:B-1----:R-:W-:-:S02]  /*de40*/  HADD2.F32 R31, -RZ, R25.H0_H0 ;  /* 0x20000019ff1f7230 */ /* 0x002fc40000004100 */
[----:B------:R-:W-:Y:S02]  /*de50*/  HADD2.F32 R32, -RZ, R25.H1_H1 ;  /* 0x30000019ff207230 */ /* 0x000fe40000004100 */
[----:B------:R-:W-:Y:S02]  /*de60*/  HADD2.F32 R25, -RZ, R24.H0_H0 ;  /* 0x20000018ff197230 */ /* 0x000fe40000004100 */
[C---:B------:R-:W-:Y:S01]  /*de70*/  FMUL.FTZ R39, R31.reuse, R37 ;  /* 0x000000251f277220 */ /* 0x040fe20000410000 */
[----:B------:R-:W-:Y:S01]  /*de80*/  FMUL.FTZ R41, R31, R35 ;  /* 0x000000231f297220 */ /* 0x000fe20000410000 */
[----:B------:R-:W-:Y:S02]  /*de90*/  HADD2.F32 R31, -RZ, R44.H0_H0 ;  /* 0x2000002cff1f7230 */ /* 0x000fe40000004100 */
[----:B------:R-:W-:Y:S01]  /*dea0*/  FMUL.FTZ R40, R32, R38 ;  /* 0x0000002620287220 */ /* 0x000fe20000410000 */
[----:B------:R-:W-:Y:S02]  /*deb0*/  HADD2.F32 R33, -RZ, R26.H0_H0 ;  /* 0x2000001aff217230 */ /* 0x000fe40000004100 */
[----:B------:R-:W-:-:S02]  /*dec0*/  HADD2.F32 R34, -RZ, R27.H0_H0 ;  /* 0x2000001bff227230 */ /* 0x000fc40000004100 */
[----:B------:R-:W-:Y:S01]  /*ded0*/  FMUL.FTZ R44, R32, R31 ;  /* 0x0000001f202c7220 */ /* 0x000fe20000410000 */
[--C-:B------:R-:W-:Y:S02]  /*dee0*/  HADD2.F32 R32, -RZ, R63.reuse.H0_H0 ;  /* 0x2000003fff207230 */ /* 0x100fe40000004100 */
[----:B------:R-:W-:Y:S02]  /*def0*/  HADD2.F32 R63, -RZ, R63.H1_H1 ;  /* 0x3000003fff3f7230 */ /* 0x000fe40000004100 */
[----:B------:R-:W-:Y:S02]  /*df00*/  HADD2.F32 R27, -RZ, R27.H1_H1 ;  /* 0x3000001bff1b7230 */ /* 0x000fe40000004100 */
[----:B------:R-:W-:Y:S02]  /*df10*/  HADD2.F32 R24, -RZ, R24.H1_H1 ;  /* 0x30000018ff187230 */ /* 0x000fe40000004100 */
[----:B------:R-:W-:Y:S01]  /*df20*/  HADD2.F32 R26, -RZ, R26.H1_H1 ;  /* 0x3000001aff1a7230 */ /* 0x000fe20000004100 */
[----:B---3--:R-:W1:Y:S02]  /*df30*/  LDS.128 R4, [R51] ;  /* 0x0000000033047984 */ /* 0x008e640000000c00 */
[----:B-1----:R-:W-:-:S02]  /*df40*/  HADD2.F32 R20, -RZ, R5.H0_H0 ;  /* 0x20000005ff147230 */ /* 0x002fc40000004100 */
[----:B------:R-:W-:Y:S02]  /*df50*/  HADD2.F32 R21, -RZ, R5.H1_H1 ;  /* 0x30000005ff157230 */ /* 0x000fe40000004100 */
[----:B------:R-:W-:Y:S02]  /*df60*/  HADD2.F32 R5, -RZ, R4.H0_H0 ;  /* 0x20000004ff057230 */ /* 0x000fe40000004100 */
[C---:B------:R-:W-:Y:S01]  /*df70*/  FFMA.FTZ R39, R20.reuse, R35, -R39 ;  /* 0x0000002314277223 */ /* 0x040fe20000010827 */
[----:B------:R-:W-:Y:S01]  /*df80*/  FFMA.FTZ R41, R20, R37, R41 ;  /* 0x0000002514297223 */ /* 0x000fe20000010029 */
[----:B------:R-:W-:Y:S02]  /*df90*/  HADD2.F32 R20, -RZ, R59.H0_H0 ;  /* 0x2000003bff147230 */ /* 0x000fe40000004100 */
[----:B------:R-:W-:Y:S01]  /*dfa0*/  FFMA.FTZ R42, R21, R31, -R40 ;  /* 0x0000001f152a7223 */ /* 0x000fe20000010828 */
[----:B------:R-:W-:Y:S01]  /*dfb0*/  FMUL.FTZ R40, R25, R62 ;  /* 0x0000003e19287220 */ /* 0x000fe20000410000 */
[----:B0-----:R-:W-:-:S02]  /*dfc0*/  HADD2.F32 R29, -RZ, R6.H0_H0 ;  /* 0x20000006ff1d7230 */ /* 0x001fc40000004100 */
[----:B------:R-:W-:Y:S01]  /*dfd0*/  FFMA.FTZ R44, R21, R38, R44 ;  /* 0x00000026152c7223 */ /* 0x000fe2000001002c */
[-C--:B------:R-:W-:Y:S01]  /*dfe0*/  FMUL.FTZ R25, R25, R20.reuse ;  /* 0x0000001419197220 */ /* 0x080fe20000410000 */
[----:B------:R-:W-:Y:S01]  /*dff0*/  FFMA.FTZ R40, R5, R20, -R40 ;  /* 0x0000001405287223 */ /* 0x000fe20000010828 */
[--C-:B------:R-:W-:Y:S02]  /*e000*/  HADD2.F32 R20, -RZ, R52.reuse.H0_H0 ;  /* 0x20000034ff147230 */ /* 0x100fe40000004100 */
[----:B------:R-:W-:Y:S01]  /*e010*/  FMUL.FTZ R38, R33, R32 ;  /* 0x0000002021267220 */ /* 0x000fe20000410000 */
[----:B------:R-:W-:Y:S01]  /*e020*/  FFMA.FTZ R62, R5, R62, R25 ;  /* 0x0000003e053e7223 */ /* 0x000fe20000010019 */
[----:B------:R-:W-:Y:S02]  /*e030*/  HADD2.F32 R5, -RZ, R52.H1_H1 ;  /* 0x30000034ff057230 */ /* 0x000fe40000004100 */
[----:B------:R-:W-:Y:S01]  /*e040*/  FMUL.FTZ R21, R34, R63 ;  /* 0x0000003f22157220 */ /* 0x000fe20000410000 */
[----:B------:R-:W-:Y:S01]  /*e050*/  FMUL.FTZ R46, R33, R20 ;  /* 0x00000014212e7220 */ /* 0x000fe20000410000 */
[----:B------:R-:W-:-:S02]  /*e060*/  HADD2.F32 R30, -RZ, R7.H0_H0 ;  /* 0x20000007ff1e7230 */ /* 0x000fc40000004100 */
[C---:B------:R-:W-:Y:S01]  /*e070*/  FFMA.FTZ R33, R29.reuse, R20, -R38 ;  /* 0x000000141d217223 */ /* 0x040fe20000010826 */
[----:B------:R-:W-:Y:S02]  /*e080*/  HADD2.F32 R38, -RZ, R43.H0_H0 ;  /* 0x2000002bff267230 */ /* 0x000fe40000004100 */
[-C--:B------:R-:W-:Y:S01]  /*e090*/  FMUL.FTZ R34, R34, R5.reuse ;  /* 0x0000000522227220 */ /* 0x080fe20000410000 */
[----:B------:R-:W-:Y:S02]  /*e0a0*/  HADD2.F32 R20, -RZ, R48.H0_H0 ;  /* 0x20000030ff147230 */ /* 0x000fe40000004100 */
[----:B------:R-:W-:Y:S01]  /*e0b0*/  FFMA.FTZ R46, R29, R32, R46 ;  /* 0x000000201d2e7223 */ /* 0x000fe2000001002e */
[C---:B------:R-:W-:Y:S01]  /*e0c0*/  FFMA.FTZ R32, R30.reuse, R5, -R21 ;  /* 0x000000051e207223 */ /* 0x040fe20000010815 */
[----:B------:R-:W-:Y:S01]  /*e0d0*/  FFMA.FTZ R34, R30, R63, R34 ;  /* 0x0000003f1e227223 */ /* 0x000fe20000010022 */
[----:B------:R-:W-:Y:S02]  /*e0e0*/  HADD2.F32 R7, -RZ, R7.H1_H1 ;  /* 0x30000007ff077230 */ /* 0x000fe40000004100 */
[C---:B------:R-:W-:Y:S01]  /*e0f0*/  FMUL.FTZ R48, R27.reuse, R38 ;  /* 0x000000261b307220 */ /* 0x040fe20000410000 */
[----:B------:R-:W-:Y:S01]  /*e100*/  FMUL.FTZ R30, R27, R20 ;  /* 0x000000141b1e7220 */ /* 0x000fe20000410000 */
[----:B------:R-:W-:-:S02]  /*e110*/  HADD2.F32 R25, -RZ, R47.H0_H0 ;  /* 0x2000002fff197230 */ /* 0x000fc40000004100 */
[----:B------:R-:W-:Y:S02]  /*e120*/  HADD2.F32 R27, -RZ, R45.H0_H0 ;  /* 0x2000002dff1b7230 */ /* 0x000fe40000004100 */
[C---:B------:R-:W-:Y:S01]  /*e130*/  FFMA.FTZ R37, R7.reuse, R20, -R48 ;  /* 0x0000001407257223 */ /* 0x040fe20000010830 */
[----:B------:R-:W-:Y:S02]  /*e140*/  HADD2.F32 R5, -RZ, R50.H0_H0 ;  /* 0x20000032ff057230 */ /* 0x000fe40000004100 */
[----:B------:R-:W-:Y:S01]  /*e150*/  FFMA.FTZ R43, R7, R38, R30 ;  /* 0x00000026072b7223 */ /* 0x000fe2000001001e */
[----:B------:R-:W-:Y:S02]  /*e160*/  HADD2.F32 R21, -RZ, R49.H0_H0 ;  /* 0x20000031ff157230 */ /* 0x000fe40000004100 */
[----:B------:R-:W-:Y:S01]  /*e170*/  FMUL.FTZ R7, R24, R25 ;  /* 0x0000001918077220 */ /* 0x000fe20000410000 */
[----:B------:R-:W-:Y:S02]  /*e180*/  HADD2.F32 R4, -RZ, R4.H1_H1 ;  /* 0x30000004ff047230 */ /* 0x000fe40000004100 */
[----:B------:R-:W-:Y:S01]  /*e190*/  FMUL.FTZ R35, R26, R27 ;  /* 0x0000001b1a237220 */ /* 0x000fe20000410000 */
[----:B------:R-:W-:-:S02]  /*e1a0*/  HADD2.F32 R6, -RZ, R6.H1_H1 ;  /* 0x30000006ff067230 */ /* 0x000fc40000004100 */
[----:B------:R-:W-:Y:S01]  /*e1b0*/  FMUL.FTZ R24, R24, R5 ;  /* 0x0000000518187220 */ /* 0x000fe20000410000 */
[----:B------:R-:W-:Y:S01]  /*e1c0*/  FMUL.FTZ R26, R26, R21 ;  /* 0x000000151a1a7220 */ /* 0x000fe20000410000 */
[----:B------:R-:W-:Y:S01]  /*e1d0*/  FFMA.FTZ R29, R4, R5, -R7 ;  /* 0x00000005041d7223 */ /* 0x000fe20000010807 */
[----:B------:R-:W-:Y:S01]  /*e1e0*/  F2FP.F16.F32.PACK_AB R7, R37, R32 ;  /* 0x000000202507723e */ /* 0x000fe200000000ff */
[----:B------:R-:W-:Y:S01]  /*e1f0*/  FFMA.FTZ R20, R6, R21, -R35 ;  /* 0x0000001506147223 */ /* 0x000fe20000010823 */
[----:B------:R-:W-:Y:S01]  /*e200*/  FFMA.FTZ R31, R4, R25, R24 ;  /* 0x00000019041f7223 */ /* 0x000fe20000010018 */
[----:B------:R-:W-:Y:S01]  /*e210*/  FFMA.FTZ R21, R6, R27, R26 ;  /* 0x0000001b06157223 */ /* 0x000fe2000001001a */
[----:B------:R-:W-:Y:S02]  /*e220*/  F2FP.F16.F32.PACK_AB R5, R42, R39 ;  /* 0x000000272a05723e */ /* 0x000fe400000000ff */
[----:B------:R-:W-:Y:S02]  /*e230*/  F2FP.F16.F32.PACK_AB R4, R29, R40 ;  /* 0x000000281d04723e */ /* 0x000fe400000000ff */
[----:B------:R-:W-:-:S02]  /*e240*/  F2FP.F16.F32.PACK_AB R6, R20, R33 ;  /* 0x000000211406723e */ /* 0x000fc400000000ff */
[----:B------:R-:W-:Y:S02]  /*e250*/  F2FP.F16.F32.PACK_AB R27, R43, R34 ;  /* 0x000000222b1b723e */ /* 0x000fe400000000ff */
[----:B------:R-:W-:Y:S01]  /*e260*/  F2FP.F16.F32.PACK_AB R25, R44, R41 ;  /* 0x000000292c19723e */ /* 0x000fe200000000ff */
[----:B------:R3:W-:Y:S01]  /*e270*/  STS.128 [R51], R4 ;  /* 0x0000000433007388 */ /* 0x0007e20000000c00 */
[----:B------:R-:W-:Y:S02]  /*e280*/  F2FP.F16.F32.PACK_AB R24, R31, R62 ;  /* 0x0000003e1f18723e */ /* 0x000fe400000000ff */
[----:B------:R-:W-:-:S05]  /*e290*/  F2FP.F16.F32.PACK_AB R26, R21, R46 ;  /* 0x0000002e151a723e */ /* 0x000fca00000000ff */
[----:B------:R3:W-:Y:S02]  /*e2a0*/  STS.128 [R28+0x10400], R24 ;  /* 0x010400181c007388 */ /* 0x0007e40000000c00 */
.L_x_1655:
[----:B------:R-:W-:Y:S05]  /*e2b0*/  BSYNC B1 ;  /* 0x0000000000017941 */ /* 0x000fea0003800000 */
.L_x_1654:
[----:B-1----:R-:W-:Y:S01]  /*e2c0*/  PRMT R30, R0, 0x5410, R3 ;  /* 0x00005410001e7816 */ /* 0x002fe20000000003 */
[----:B------:R-:W-:Y:S06]  /*e2d0*/  @P0 BRA `(.L_x_1639) ;  /* 0x0000000400800947 */ /* 0x000fec0003800000 */
[----:B------:R-:W4:Y:S01]  /*e2e0*/  LDL R39, [R1+0x38] ;  /* 0x0000380001277983 */ /* 0x000f220000100800 */
[----:B------:R-:W-:Y:S01]  /*e2f0*/  LEA.HI R54, R54, R207, RZ, 0x1d ;  /* 0x000000cf36367211 */ /* 0x000fe200078fe8ff */
[--C-:B------:R-:W-:Y:S01]  /*e300*/  HADD2.F32 R21, -RZ, R56.reuse.H1_H1 ;  /* 0x30000038ff157230 */ /* 0x100fe20000004100 */
[----:B--23--:R-:W-:Y:S01]  /*e310*/  SHF.R.U32.HI R4, RZ, 0x3, R196 ;  /* 0x00000003ff047819 */ /* 0x00cfe200000116c4 */
[----:B------:R-:W-:Y:S01]  /*e320*/  HADD2.F32 R56, -RZ, R56.H0_H0 ;  /* 0x20000038ff387230 */ /* 0x000fe20000004100 */
[----:B------:R-:W-:Y:S01]  /*e330*/  SHF.R.S32.HI R5, RZ, 0x1f, R54 ;  /* 0x0000001fff057819 */ /* 0x000fe20000011436 */
[----:B------:R-:W-:Y:S01]  /*e340*/  IMAD.SHL.U32 R3, R54, 0x8, RZ ;  /* 0x0000000836037824 */ /* 0x000fe200078e00ff */
[----:B------:R-:W-:Y:S02]  /*e350*/  SHF.R.U32.HI R20, RZ, 0x10, R9 ;  /* 0x00000010ff147819 */ /* 0x000fe40000011609 */
[----:B------:R-:W-:Y:S02]  /*e360*/  LEA.HI R5, R5, R54, RZ, 0x3 ;  /* 0x0000003605057211 */ /* 0x000fe400078f18ff */
[----:B------:R-:W-:Y:S01]  /*e370*/  LOP3.LUT R0, R196, 0x38, R3, 0xf8, !PT ;  /* 0x00000038c4007812 */ /* 0x000fe200078ef803 */
[----:B------:R-:W-:Y:S01]  /*e380*/  HADD2.F32 R20, -RZ, R20.H0_H0 ;  /* 0x20000014ff147230 */ /* 0x000fe20000004100 */
[----:B------:R-:W-:Y:S01]  /*e390*/  SHF.R.U64 R38, R12, 0x10, R13 ;  /* 0x000000100c267819 */ /* 0x000fe2000000120d */
[----:B------:R-:W-:Y:S01]  /*e3a0*/  IMAD.SHL.U32 R5, R5, 0x400, RZ ;  /* 0x0000040005057824 */ /* 0x000fe200078e00ff */
[----:B------:R-:W-:-:S02]  /*e3b0*/  LOP3.LUT R0, R0, R4, RZ, 0x3c, !PT ;  /* 0x0000000400007212 */ /* 0x000fc400078e3cff */
[--C-:B------:R-:W-:Y:S02]  /*e3c0*/  SHF.R.U64 R37, R14, 0x10, R15.reuse ;  /* 0x000000100e257819 */ /* 0x100fe4000000120f */
[----:B------:R-:W-:Y:S02]  /*e3d0*/  LOP3.LUT R3, R5, 0x7fffe000, RZ, 0xc0, !PT ;  /* 0x7fffe00005037812 */ /* 0x000fe400078ec0ff */
[----:B------:R-:W-:Y:S01]  /*e3e0*/  SHF.R.U32.HI R33, RZ, 0x10, R15 ;  /* 0x00000010ff217819 */ /* 0x000fe2000001160f */
[--C-:B------:R-:W-:Y:S01]  /*e3f0*/  HADD2.F32 R15, -RZ, R61.reuse.H1_H1 ;  /* 0x3000003dff0f7230 */ /* 0x100fe20000004100 */
[----:B------:R-:W-:Y:S01]  /*e400*/  IADD3 R3, R0, R3, R199 ;  /* 0x0000000300037210 */ /* 0x000fe20007ffe0c7 */
[----:B------:R-:W-:Y:S01]  /*e410*/  HADD2.F32 R61, -RZ, R61.H0_H0 ;  /* 0x2000003dff3d7230 */ /* 0x000fe20000004100 */
[----:B------:R-:W-:Y:S02]  /*e420*/  SHF.R.U32.HI R28, RZ, 0x10, R13 ;  /* 0x00000010ff1c7819 */ /* 0x000fe4000001160d */
[----:B------:R-:W-:Y:S01]  /*e430*/  SHF.R.U64 R35, R8, 0x10, R9 ;  /* 0x0000001008237819 */ /* 0x000fe20000001209 */
[----:B------:R-:W-:Y:S01]  /*e440*/  IMAD R3, R3, 0x2, R2 ;  /* 0x0000000203037824 */ /* 0x000fe200078e0202 */
[----:B------:R-:W-:-:S02]  /*e450*/  SHF.R.U64 R34, R10, 0x10, R11 ;  /* 0x000000100a227819 */ /* 0x000fc4000000120b */
[----:B------:R-:W-:Y:S02]  /*e460*/  SHF.R.U32.HI R32, RZ, 0x10, R11 ;  /* 0x00000010ff207819 */ /* 0x000fe4000001160b */
[----:B------:R-:W1:Y:S02]  /*e470*/  LDS.128 R24, [R3+0x10400] ;  /* 0x0104000003187984 */ /* 0x000e640000000c00 */
[--C-:B-1----:R-:W-:Y:S02]  /*e480*/  HADD2.F32 R12, -RZ, R25.reuse.H0_H0 ;  /* 0x20000019ff0c7230 */ /* 0x102fe40000004100 */
[----:B------:R-:W-:Y:S02]  /*e490*/  HADD2.F32 R25, -RZ, R25.H1_H1 ;  /* 0x30000019ff197230 */ /* 0x000fe40000004100 */
[----:B------:R-:W-:Y:S02]  /*e4a0*/  HADD2.F32 R11, -RZ, R24.H0_H0 ;  /* 0x20000018ff0b7230 */ /* 0x000fe40000004100 */
[C---:B0-----:R-:W-:Y:S01]  /*e4b0*/  FMUL.FTZ R29, R12.reuse, R21 ;  /* 0x000000150c1d7220 */ /* 0x041fe20000410000 */
[----:B------:R-:W-:Y:S01]  /*e4c0*/  FMUL.FTZ R31, R12, R15 ;  /* 0x0000000f0c1f7220 */ /* 0x000fe20000410000 */
[----:B------:R-:W-:-:S02]  /*e4d0*/  HADD2.F32 R12, -RZ, R28.H0_H0 ;  /* 0x2000001cff0c7230 */ /* 0x000fc40000004100 */
[----:B------:R-:W-:Y:S01]  /*e4e0*/  FMUL.FTZ R28, R25, R20 ;  /* 0x00000014191c7220 */ /* 0x000fe20000410000 */
[----:B------:R-:W-:Y:S02]  /*e4f0*/  HADD2.F32 R13, -RZ, R26.H0_H0 ;  /* 0x2000001aff0d7230 */ /* 0x000fe40000004100 */
[--C-:B------:R-:W-:Y:S02]  /*e500*/  HADD2.F32 R14, -RZ, R27.reuse.H0_H0 ;  /* 0x2000001bff0e7230 */ /* 0x100fe40000004100 */
[----:B------:R-:W-:Y:S02]  /*e510*/  HADD2.F32 R27, -RZ, R27.H1_H1 ;  /* 0x3000001bff1b7230 */ /* 0x000fe40000004100 */
[----:B------:R-:W-:Y:S02]  /*e520*/  HADD2.F32 R24, -RZ, R24.H1_H1 ;  /* 0x30000018ff187230 */ /* 0x000fe40000004100 */
[----:B------:R-:W-:Y:S01]  /*e530*/  HADD2.F32 R26, -RZ, R26.H1_H1 ;  /* 0x3000001aff1a7230 */ /* 0x000fe20000004100 */
[----:B----4-:R-:W0:Y:S02]  /*e540*/  LDS.128 R4, [R39] ;  /* 0x0000000027047984 */ /* 0x010e240000000c00 */
[----:B0-----:R-:W-:-:S02]  /*e550*/  HADD2.F32 R8, -RZ, R5.H0_H0 ;  /* 0x20000005ff087230 */ /* 0x001fc40000004100 */
[----:B------:R-:W-:Y:S02]  /*e560*/  HADD2.F32 R5, -RZ, R5.H1_H1 ;  /* 0x30000005ff057230 */ /* 0x000fe40000004100 */
[----:B------:R-:W-:Y:S02]  /*e570*/  HADD2.F32 R0, -RZ, R4.H0_H0 ;  /* 0x20000004ff007230 */ /* 0x000fe40000004100 */
[C---:B------:R-:W-:Y:S01]  /*e580*/  FFMA.FTZ R29, R8.reuse, R15, -R29 ;  /* 0x0000000f081d7223 */ /* 0x040fe2000001081d */
[----:B------:R-:W-:Y:S01]  /*e590*/  FFMA.FTZ R31, R8, R21, R31 ;  /* 0x00000015081f7223 */ /* 0x000fe2000001001f */
[----:B------:R-:W-:Y:S01]  /*e5a0*/  FMUL.FTZ R8, R25, R12 ;  /* 0x0000000c19087220 */ /* 0x000fe20000410000 */
[----:B------:R-:W-:Y:S01]  /*e5b0*/  FMUL.FTZ R15, R11, R56 ;  /* 0x000000380b0f7220 */ /* 0x000fe20000410000 */
[----:B------:R-:W-:Y:S01]  /*e5c0*/  FFMA.FTZ R28, R5, R12, -R28 ;  /* 0x0000000c051c7223 */ /* 0x000fe2000001081c */
[----:B------:R-:W-:Y:S01]  /*e5d0*/  FMUL.FTZ R11, R11, R61 ;  /* 0x0000003d0b0b7220 */ /* 0x000fe20000410000 */
[----:B------:R-:W-:-:S02]  /*e5e0*/  HADD2.F32 R12, -RZ, R60.H0_H0 ;  /* 0x2000003cff0c7230 */ /* 0x000fc40000004100 */
[----:B------:R-:W-:Y:S01]  /*e5f0*/  FFMA.FTZ R20, R5, R20, R8 ;  /* 0x0000001405147223 */ /* 0x000fe20000010008 */
[----:B------:R-:W-:Y:S02]  /*e600*/  HADD2.F32 R8, -RZ, R30.H0_H0 ;  /* 0x2000001eff087230 */ /* 0x000fe40000004100 */
[C---:B------:R-:W-:Y:S01]  /*e610*/  FFMA.FTZ R56, R0.reuse, R56, R11 ;  /* 0x0000003800387223 */ /* 0x040fe2000001000b */
[----:B------:R-:W-:Y:S02]  /*e620*/  HADD2.F32 R9, -RZ, R6.H0_H0 ;  /* 0x20000006ff097230 */ /* 0x000fe40000004100 */
[----:B------:R-:W-:Y:S01]  /*e630*/  FFMA.FTZ R15, R0, R61, -R15 ;  /* 0x0000003d000f7223 */ /* 0x000fe2000001080f */
[----:B------:R-:W-:Y:S02]  /*e640*/  HADD2.F32 R11, -RZ, R60.H1_H1 ;  /* 0x3000003cff0b7230 */ /* 0x000fe40000004100 */
[----:B------:R-:W-:Y:S01]  /*e650*/  FMUL.FTZ R0, R13, R12 ;  /* 0x0000000c0d007220 */ /* 0x000fe20000410000 */
[----:B------:R-:W-:-:S02]  /*e660*/  HADD2.F32 R5, -RZ, R30.H1_H1 ;  /* 0x3000001eff057230 */ /* 0x000fc40000004100 */
[-C--:B------:R-:W-:Y:S01]  /*e670*/  FMUL.FTZ R30, R13, R8.reuse ;  /* 0x000000080d1e7220 */ /* 0x080fe20000410000 */
[----:B------:R-:W-:Y:S02]  /*e680*/  HADD2.F32 R10, -RZ, R7.H0_H0 ;  /* 0x20000007ff0a7230 */ /* 0x000fe40000004100 */
[C---:B------:R-:W-:Y:S01]  /*e690*/  FFMA.FTZ R25, R9.reuse, R8, -R0 ;  /* 0x0000000809197223 */ /* 0x040fe20000010800 */
[C---:B------:R-:W-:Y:S01]  /*e6a0*/  FMUL.FTZ R13, R14.reuse, R11 ;  /* 0x0000000b0e0d7220 */ /* 0x040fe20000410000 */
[----:B------:R-:W-:Y:S02]  /*e6b0*/  HADD2.F32 R8, -RZ, R32.H0_H0 ;  /* 0x20000020ff087230 */ /* 0x000fe40000004100 */
[----:B------:R-:W-:Y:S01]  /*e6c0*/  FMUL.FTZ R14, R14, R5 ;  /* 0x000000050e0e7220 */ /* 0x000fe20000410000 */
[----:B------:R-:W-:Y:S02]  /*e6d0*/  HADD2.F32 R0, -RZ, R33.H0_H0 ;  /* 0x20000021ff007230 */ /* 0x000fe40000004100 */
[----:B------:R-:W-:Y:S01]  /*e6e0*/  FFMA.FTZ R30, R9, R12, R30 ;  /* 0x0000000c091e7223 */ /* 0x000fe2000001001e */
[----:B------:R-:W-:-:S02]  /*e6f0*/  HADD2.F32 R7, -RZ, R7.H1_H1 ;  /* 0x30000007ff077230 */ /* 0x000fc40000004100 */
[C---:B------:R-:W-:Y:S01]  /*e700*/  FFMA.FTZ R12, R10.reuse, R5, -R13 ;  /* 0x000000050a0c7223 */ /* 0x040fe2000001080d */
[----:B------:R-:W-:Y:S01]  /*e710*/  FFMA.FTZ R14, R10, R11, R14 ;  /* 0x0000000b0a0e7223 */ /* 0x000fe2000001000e */
[C---:B------:R-:W-:Y:S01]  /*e720*/  FMUL.FTZ R32, R27.reuse, R8 ;  /* 0x000000081b207220 */ /* 0x040fe20000410000 */
[-C--:B------:R-:W-:Y:S01]  /*e730*/  FMUL.FTZ R10, R27, R0.reuse ;  /* 0x000000001b0a7220 */ /* 0x080fe20000410000 */
[----:B------:R-:W-:Y:S02]  /*e740*/  HADD2.F32 R11, -RZ, R35.H0_H0 ;  /* 0x20000023ff0b7230 */ /* 0x000fe40000004100 */
[----:B------:R-:W-:Y:S02]  /*e750*/  HADD2.F32 R13, -RZ, R34.H0_H0 ;  /* 0x20000022ff0d7230 */ /* 0x000fe40000004100 */
[C---:B------:R-:W-:Y:S01]  /*e760*/  FFMA.FTZ R33, R7.reuse, R0, -R32 ;  /* 0x0000000007217223 */ /* 0x040fe20000010820 */
[----:B------:R-:W-:Y:S02]  /*e770*/  HADD2.F32 R5, -RZ, R38.H0_H0 ;  /* 0x20000026ff057230 */ /* 0x000fe40000004100 */
[----:B------:R-:W-:Y:S01]  /*e780*/  FFMA.FTZ R35, R7, R8, R10 ;  /* 0x0000000807237223 */ /* 0x000fe2000001000a */
[----:B------:R-:W-:-:S02]  /*e790*/  HADD2.F32 R9, -RZ, R37.H0_H0 ;  /* 0x20000025ff097230 */ /* 0x000fc40000004100 */
[----:B------:R-:W-:Y:S01]  /*e7a0*/  FMUL.FTZ R7, R24, R11 ;  /* 0x0000000b18077220 */ /* 0x000fe20000410000 */
[----:B------:R-:W-:Y:S02]  /*e7b0*/  HADD2.F32 R4, -RZ, R4.H1_H1 ;  /* 0x30000004ff047230 */ /* 0x000fe40000004100 */
[----:B------:R-:W-:Y:S01]  /*e7c0*/  FMUL.FTZ R27, R26, R13 ;  /* 0x0000000d1a1b7220 */ /* 0x000fe20000410000 */
[----:B------:R-:W-:Y:S02]  /*e7d0*/  HADD2.F32 R6, -RZ, R6.H1_H1 ;  /* 0x30000006ff067230 */ /* 0x000fe40000004100 */
[----:B------:R-:W-:Y:S01]  /*e7e0*/  FMUL.FTZ R24, R24, R5 ;  /* 0x0000000518187220 */ /* 0x000fe20000410000 */
[----:B------:R-:W-:Y:S01]  /*e7f0*/  FMUL.FTZ R26, R26, R9 ;  /* 0x000000091a1a7220 */ /* 0x000fe20000410000 */
[----:B------:R-:W-:Y:S01]  /*e800*/  FFMA.FTZ R0, R4, R5, -R7 ;  /* 0x0000000504007223 */ /* 0x000fe20000010807 */
        /* <DEDUP_REMOVED lines=13> */
.L_x_1639:
[----:B------:R-:W-:Y:S05]  /*e8e0*/  BSYNC B0 ;  /* 0x0000000000007941 */ /* 0x000fea0003800000 */
.L_x_1611:
        /* <DEDUP_REMOVED lines=8> */
.L_x_1609:
[----:B------:R-:W-:-:S05]  /*e970*/  IMAD.U32 R0, RZ, RZ, UR45 ;  /* 0x0000002dff007e24 */ /* 0x000fca000f8e00ff */
[----:B------:R-:W-:-:S13]  /*e980*/  ISETP.NE.AND P0, PT, R0, 0x3, PT ;  /* 0x000000030000780c */ /* 0x000fda0003f05270 */
[----:B------:R-:W-:Y:S05]  /*e990*/  @!P0 BRA `(.L_x_1656) ;  /* 0x0000000000048947 */ /* 0x000fea0003800000 */
[----:B------:R-:W-:Y:S01]  /*e9a0*/  BPT.TRAP 0x1 ;  /* 0x000000040000795c */ /* 0x000fe20000300000 */
.L_x_1656:
[----:B01----:R-:W-:Y:S01]  /*e9b0*/  IMAD R3, R22, 0x8, R2 ;  /* 0x0000000816037824 */ /* 0x003fe200078e0202 */
[----:B------:R-:W-:-:S04]  /*e9c0*/  SHF.L.U32 R0, R186, 0x1f, RZ ;  /* 0x0000001fba007819 */ /* 0x000fc800000006ff */
[----:B------:R0:W1:Y:S01]  /*e9d0*/  SYNCS.PHASECHK.TRANS64.TRYWAIT P2, [R3+URZ+0x28830], R0 ;  /* 0x02883000030075a7 */ /* 0x000062000804017f */
[----:B------:R-:W-:Y:S05]  /*e9e0*/  @!P0 BRA `(.L_x_1657) ;  /* 0x0000000000048947 */ /* 0x000fea0003800000 */
[----:B------:R-:W-:Y:S01]  /*e9f0*/  BPT.TRAP 0x1 ;  /* 0x000000040000795c */ /* 0x000fe20000300000 */
.L_x_1657:
[----:B--234-:R-:W2:Y:S02]  /*ea00*/  S2R R4, SR_TID.X ;  /* 0x0000000000047919 */ /* 0x01cea40000002100 */
[----:B--2---:R-:W-:-:S04]  /*ea10*/  LOP3.LUT R4, R4, 0x7f, RZ, 0xc0, !PT ;  /* 0x0000007f04047812 */ /* 0x004fc800078ec0ff */
[----:B------:R-:W-:Y:S01]  /*ea20*/  ISETP.NE.AND P1, PT, R4, RZ, PT ;  /* 0x000000ff0400720c */ /* 0x000fe20003f25270 */
[----:B-1----:R-:W-:-:S12]  /*ea30*/  @P2 BRA `(.L_x_1658) ;  /* 0x0000000000082947 */ /* 0x002fd80003800000 */
[----:B------:R-:W1:Y:S02]  /*ea40*/  SYNCS.PHASECHK.TRANS64.TRYWAIT P2, [R3+URZ+0x28830], R0 ;  /* 0x02883000030075a7 */ /* 0x000e64000804017f */
[----:B-1----:R-:W-:Y:S05]  /*ea50*/  @!P2 BRA `(.L_x_1659) ;  /* 0x000001940034a947 */ /* 0x002fea0003800000 */
.L_x_1658:
[----:B------:R-:W-:Y:S05]  /*ea60*/  WARPSYNC.ALL ;  /* 0x0000000000007948 */ /* 0x000fea0003800000 */
[----:B01----:R-:W-:Y:S01]  /*ea70*/  VIADD R0, R2, 0x18400 ;  /* 0x0001840002007836 */ /* 0x003fe20000000000 */
[----:B------:R-:W-:Y:S01]  /*ea80*/  R2UR UR12, R36 ;  /* 0x00000000240c72ca */ /* 0x000fe200000e0000 */
[----:B------:R-:W-:Y:S01]  /*ea90*/  IMAD.MOV.U32 R5, RZ, RZ, 0x40000040 ;  /* 0x40000040ff057424 */ /* 0x000fe200078e00ff */
[----:B------:R-:W-:Y:S01]  /*eaa0*/  WARPGROUP.ARRIVE ;  /* 0x00000000000079c5 */ /* 0x000fe20000000000 */
[----:B------:R-:W-:Y:S01]  /*eab0*/  UMOV UR13, 0x40000040 ;  /* 0x40000040000d7882 */ /* 0x000fe20000000000 */
[----:B------:R-:W-:Y:S01]  /*eac0*/  SHF.R.U32.HI R0, RZ, 0x4, R0 ;  /* 0x00000004ff007819 */ /* 0x000fe20000011600 */
[----:B------:R-:W-:Y:S01]  /*ead0*/  UMOV UR9, 0x40000040 ;  /* 0x4000004000097882 */ /* 0x000fe20000000000 */
[----:B------:R-:W-:Y:S01]  /*eae0*/  R2UR UR15, R5 ;  /* 0x00000000050f72ca */ /* 0x000fe200000e0000 */
[----:B------:R-:W-:Y:S01]  /*eaf0*/  UMOV UR5, 0x40000040 ;  /* 0x4000004000057882 */ /* 0x000fe20000000000 */
[----:B------:R-:W-:Y:S01]  /*eb00*/  LOP3.LUT R0, R0, 0x3fff, RZ, 0xc0, !PT ;  /* 0x00003fff00007812 */ /* 0x000fe200078ec0ff */
[----:B------:R-:W-:Y:S01]  /*eb10*/  UMOV UR17, 0x40000040 ;  /* 0x4000004000117882 */ /* 0x000fe20000000000 */
[----:B------:R-:W-:Y:S01]  /*eb20*/  MOV R9, 0x40000040 ;  /* 0x4000004000097802 */ /* 0x000fe20000000f00 */
[----:B------:R-:W-:Y:S01]  /*eb30*/  UMOV UR21, 0x40000040 ;  /* 0x4000004000157882 */ /* 0x000fe20000000000 */
[----:B------:R-:W-:Y:S01]  /*eb40*/  LOP3.LUT R7, R0, 0x10000, RZ, 0xfc, !PT ;  /* 0x0001000000077812 */ /* 0x000fe200078efcff */
[----:B------:R-:W-:Y:S01]  /*eb50*/  ULOP3.LUT UR12, UR12, 0x10000, URZ, 0xfc, !UPT ;  /* 0x000100000c0c7892 */ /* 0x000fe2000f8efc3f */
[----:B------:R-:W-:Y:S01]  /*eb60*/  R2UR UR11, R9 ;  /* 0x00000000090b72ca */ /* 0x000fe200000e0000 */
[----:B------:R-:W-:Y:S01]  /*eb70*/  IMAD.MOV.U32 R9, RZ, RZ, 0x40000040 ;  /* 0x40000040ff097424 */ /* 0x000fe200078e00ff */
[----:B------:R-:W-:Y:S01]  /*eb80*/  UMOV UR25, 0x40000040 ;  /* 0x4000004000197882 */ /* 0x000fe20000000000 */
[----:B------:R-:W-:Y:S01]  /*eb90*/  IMAD R4, R22, 0x800, R7 ;  /* 0x0000080016047824 */ /* 0x000fe200078e0207 */
[----:B------:R-:W-:Y:S01]  /*eba0*/  UIADD3 UR8, UR12, 0x2, URZ ;  /* 0x000000020c087890 */ /* 0x000fe2000fffe03f */
[----:B------:R-:W-:Y:S01]  /*ebb0*/  IMAD.MOV.U32 R5, RZ, RZ, 0x40000040 ;  /* 0x40000040ff057424 */ /* 0x000fe200078e00ff */
[----:B------:R-:W-:Y:S01]  /*ebc0*/  R2UR UR7, R9 ;  /* 0x00000000090772ca */ /* 0x000fe200000e0000 */
[C---:B------:R-:W-:Y:S01]  /*ebd0*/  VIADD R8, R4.reuse, 0x2 ;  /* 0x0000000204087836 */ /* 0x040fe20000000000 */
[----:B------:R-:W-:Y:S01]  /*ebe0*/  R2UR UR14, R4 ;  /* 0x00000000040e72ca */ /* 0x000fe200000e0000 */
[----:B------:R-:W-:Y:S01]  /*ebf0*/  UIADD3 UR4, UR12, 0x4, URZ ;  /* 0x000000040c047890 */ /* 0x000fe2000fffe03f */
[----:B------:R-:W-:Y:S01]  /*ec00*/  IMAD.MOV.U32 R9, RZ, RZ, 0x40000040 ;  /* 0x40000040ff097424 */ /* 0x000fe200078e00ff */
[----:B------:R-:W-:Y:S01]  /*ec10*/  UIADD3 UR16, UR12, 0x6, URZ ;  /* 0x000000060c107890 */ /* 0x000fe2000fffe03f */
[----:B------:R-:W-:Y:S01]  /*ec20*/  R2UR UR10, R8 ;  /* 0x00000000080a72ca */ /* 0x000fe200000e0000 */
[----:B------:R-:W-:Y:S01]  /*ec30*/  VIADD R8, R4, 0x4 ;  /* 0x0000000404087836 */ /* 0x000fe20000000000 */
[----:B------:R-:W-:Y:S01]  /*ec40*/  UIADD3 UR20, UR12, 0x400, URZ ;  /* 0x000004000c147890 */ /* 0x000fe2000fffe03f */
[----:B------:R-:W-:Y:S01]  /*ec50*/  R2UR UR19, R9 ;  /* 0x00000000091372ca */ /* 0x000fe200000e0000 */
[----:B------:R-:W-:Y:S01]  /*ec60*/  IMAD.MOV.U32 R9, RZ, RZ, 0x40000040 ;  /* 0x40000040ff097424 */ /* 0x000fe200078e00ff */
[----:B------:R-:W-:Y:S01]  /*ec70*/  UIADD3 UR24, UR12, 0x402, URZ ;  /* 0x000004020c187890 */ /* 0x000fe2000fffe03f */
[----:B------:R-:W-:Y:S01]  /*ec80*/  R2UR UR6, R8 ;  /* 0x00000000080672ca */ /* 0x000fe200000e0000 */
[----:B------:R-:W-:Y:S01]  /*ec90*/  VIADD R8, R4, 0x6 ;  /* 0x0000000604087836 */ /* 0x000fe20000000000 */
[----:B------:R-:W-:-:S02]  /*eca0*/  UIADD3 UR28, UR12, 0x404, URZ ;  /* 0x000004040c1c7890 */ /* 0x000fc4000fffe03f */
[----:B------:R-:W-:Y:S01]  /*ecb0*/  HGMMA.64x128x16.F32 R24, gdesc[UR12], RZ, !UPT, gsb0 ;  /* 0x01e000000c1879f0 */ /* 0x000fe2000c0008ff */
[----:B------:R-:W-:Y:S01]  /*ecc0*/  R2UR UR23, R9 ;  /* 0x00000000091772ca */ /* 0x000fe200000e0000 */
[----:B------:R-:W-:Y:S01]  /*ecd0*/  IMAD.MOV.U32 R9, RZ, RZ, 0x40000040 ;  /* 0x40000040ff097424 */ /* 0x000fe200078e00ff */
[----:B------:R-:W-:Y:S01]  /*ece0*/  R2UR UR18, R8 ;  /* 0x00000000081272ca */ /* 0x000fe200000e0000 */
[----:B------:R-:W-:Y:S01]  /*ecf0*/  VIADD R8, R4, 0x400 ;  /* 0x0000040004087836 */ /* 0x000fe20000000000 */
[----:B------:R-:W-:Y:S01]  /*ed00*/  UMOV UR29, 0x40000040 ;  /* 0x40000040001d7882 */ /* 0x000fe20000000000 */
[----:B------:R-:W-:Y:S01]  /*ed10*/  R2UR UR35, R5 ;  /* 0x00000000052372ca */ /* 0x000fe200000e0000 */
[----:B------:R-:W-:Y:S01]  /*ed20*/  UIADD3 UR32, UR12, 0x406, URZ ;  /* 0x000004060c207890 */ /* 0x000fe2000fffe03f */
[----:B------:R-:W-:Y:S01]  /*ed30*/  R2UR UR27, R9 ;  /* 0x00000000091b72ca */ /* 0x000fe200000e0000 */
[----:B------:R-:W-:Y:S01]  /*ed40*/  IMAD.MOV.U32 R9, RZ, RZ, 0x40000040 ;  /* 0x40000040ff097424 */ /* 0x000fe200078e00ff */
[----:B------:R-:W-:Y:S01]  /*ed50*/  R2UR UR22, R8 ;  /* 0x00000000081672ca */ /* 0x000fe200000e0000 */
[----:B------:R-:W-:Y:S01]  /*ed60*/  VIADD R8, R4, 0x402 ;  /* 0x0000040204087836 */ /* 0x000fe20000000000 */
[----:B------:R-:W-:Y:S01]  /*ed70*/  UMOV UR33, 0x40000040 ;  /* 0x4000004000217882 */ /* 0x000fe20000000000 */
[----:B------:R-:W0:Y:S01]  /*ed80*/  LDC R0, c[0x0][0x448] ;  /* 0x00011200ff007b82 */ /* 0x000e220000000800 */
[----:B------:R-:W-:Y:S01]  /*ed90*/  R2UR UR31, R9 ;  /* 0x00000000091f72ca */ /* 0x000fe200000e0000 */
[----:B------:R-:W-:Y:S01]  /*eda0*/  IMAD.IADD R9, R195, 0x1, R192 ;  /* 0x00000001c3097824 */ /* 0x000fe200078e02c0 */
[----:B------:R-:W-:Y:S01]  /*edb0*/  R2UR UR26, R8 ;  /* 0x00000000081a72ca */ /* 0x000fe200000e0000 */
[----:B------:R-:W-:-:S02]  /*edc0*/  VIADD R8, R4, 0x404 ;  /* 0x0000040404087836 */ /* 0x000fc40000000000 */
[----:B------:R-:W-:Y:S02]  /*edd0*/  VIADD R4, R4, 0x406 ;  /* 0x0000040604047836 */ /* 0x000fe40000000000 */
[----:B------:R-:W1:Y:S01]  /*ede0*/  LDC.64 R10, c[0x0][0x9e0] ;  /* 0x00027800ff0a7b82 */ /* 0x000e620000000a00 */
[----:B------:R-:W-:Y:S01]  /*edf0*/  R2UR UR30, R8 ;  /* 0x00000000081e72ca */ /* 0x000fe200000e0000 */
[----:B------:R-:W-:Y:S01]  /*ee00*/  IMAD.MOV.U32 R13, RZ, RZ, -0x80 ;  /* 0xffffff80ff0d7424 */ /* 0x000fe200078e00ff */
[----:B------:R-:W-:-:S03]  /*ee10*/  R2UR UR34, R4 ;  /* 0x00000000042272ca */ /* 0x000fc600000e0000 */
[----:B------:R-:W-:-:S05]  /*ee20*/  IMAD R13, R88, R13, 0x80 ;  /* 0x00000080580d7424 */ /* 0x000fca00078e020d */
[----:B------:R-:W-:Y:S02]  /*ee30*/  IADD3 R8, -R188, R189, R13 ;  /* 0x000000bdbc087210 */ /* 0x000fe40007ffe10d */
[----:B0-----:R-:W-:Y:S02]  /*ee40*/  ISETP.NE.AND P2, PT, R0, 0x1, PT ;  /* 0x000000010000780c */ /* 0x001fe40003f45270 */
[----:B-1----:R-:W-:-:S11]  /*ee50*/  ISETP.GE.AND P3, PT, R11, 0x1, PT ;  /* 0x000000010b00780c */ /* 0x002fd60003f66270 */
[----:B------:R-:W0:Y:S08]  /*ee60*/  @P2 LDC R0, c[0x0][0x44c] ;  /* 0x00011300ff002b82 */ /* 0x000e300000000800 */
[----:B------:R-:W1:Y:S01]  /*ee70*/  @P2 LDC R5, c[0x0][0x450] ;  /* 0x00011400ff052b82 */ /* 0x000e620000000800 */
[----:B0-----:R-:W-:-:S05]  /*ee80*/  @P2 IMAD.HI.U32 R0, R9, R0, RZ ;  /* 0x0000000009002227 */ /* 0x001fca00078e00ff */
[----:B-1----:R-:W-:Y:S01]  /*ee90*/  @P2 SHF.R.U32.HI R9, RZ, R5, R0 ;  /* 0x00000005ff092219 */ /* 0x002fe20000011600 */
[----:B------:R-:W-:-:S04]  /*eea0*/  @!P1 VIADD R0, R3, 0x28840 ;  /* 0x0002884003009836 */ /* 0x000fc80000000000 */
[----:B------:R-:W0:Y:S01]  /*eeb0*/  SHFL.IDX PT, R20, R9, RZ, 0x1c1f ;  /* 0x001c1fff09147589 */ /* 0x000e2200000e0000 */
[----:B------:R-:W-:Y:S01]  /*eec0*/  @!P1 PRMT R0, RZ, 0x654, R0 ;  /* 0x00000654ff009816 */ /* 0x000fe20000000000 */
[----:B------:R-:W-:Y:S02]  /*eed0*/  WARPGROUP.DEPBAR.LE gsb0, 0x0 ;  /* 0x00008000000079c5 */ /* 0x000fe40000010000 */
[----:B------:R-:W-:-:S06]  /*eee0*/  WARPGROUP.ARRIVE ;  /* 0x00000000000079c5 */ /* 0x000fcc0000000000 */
[----:B------:R-:W-:Y:S03]  /*eef0*/  HGMMA.64x128x16.F32 R24, gdesc[UR8], R24, gsb0 ;  /* 0x01e00000081879f0 */ /* 0x000fe60008000818 */
[----:B------:R-:W-:Y:S02]  /*ef00*/  WARPGROUP.DEPBAR.LE gsb0, 0x0 ;  /* 0x00008000000079c5 */ /* 0x000fe40000010000 */
[----:B------:R-:W-:-:S07]  /*ef10*/  WARPGROUP.ARRIVE ;  /* 0x00000000000079c5 */ /* 0x000fce0000000000 */
[----:B------:R-:W-:Y:S01]  /*ef20*/  HGMMA.64x128x16.F32 R24, gdesc[UR4], R24, gsb0 ;  /* 0x01e00000041879f0 */ /* 0x000fe20008000818 */
[----:B------:R-:W-:Y:S02]  /*ef30*/  ULDC UR6, c[0x0][0x9dc] ;  /* 0x0002770000067ab9 */ /* 0x000fe40000000800 */
[----:B------:R-:W-:-:S05]  /*ef40*/  IMAD.U32 R6, RZ, RZ, UR6 ;  /* 0x00000006ff067e24 */ /* 0x000fca000f8e00ff */
[----:B------:R-:W-:Y:S01]  /*ef50*/  LOP3.LUT R4, RZ, R6, RZ, 0x33, !PT ;  /* 0x00000006ff047212 */ /* 0x000fe200078e33ff */
        /* <DEDUP_REMOVED lines=18> */
[----:B------:R-:W-:Y:S02]  /*f080*/  IADD3 R15, -R187, R0, R189 ;  /* 0x00000000bb0f7210 */ /* 0x000fe40007ffe1bd */
[----:B------:R-:W-:-:S03]  /*f090*/  LEA R0, R88, 0xffffff80, 0x7 ;  /* 0xffffff8058007811 */ /* 0x000fc600078e38ff */
[C---:B------:R-:W-:Y:S02]  /*f0a0*/  IMAD.IADD R3, R15.reuse, 0x1, R4 ;  /* 0x000000010f037824 */ /* 0x040fe400078e0204 */
[----:B------:R-:W-:Y:S02]  /*f0b0*/  IMAD.IADD R15, R15, 0x1, R10 ;  /* 0x000000010f0f7824 */ /* 0x000fe400078e020a */
[----:B0-----:R-:W-:-:S03]  /*f0c0*/  IMAD.IADD R14, R3, 0x1, R20 ;  /* 0x00000001030e7824 */ /* 0x001fc600078e0214 */
[----:B------:R-:W-:Y:S01]  /*f0d0*/  VIADDMNMX R12, R20, R15, R8, PT ;  /* 0x0000000f140c7246 */ /* 0x000fe20003800108 */
[----:B------:R-:W-:Y:S06]  /*f0e0*/  @!P3 BRA `(.L_x_1660) ;  /* 0x000000000050b947 */ /* 0x000fec0003800000 */
[----:B------:R-:W-:Y:S01]  /*f0f0*/  IADD3 R21, -R187, R189, R20 ;  /* 0x000000bdbb157210 */ /* 0x000fe20007ffe114 */
[----:B------:R-:W-:Y:S03]  /*f100*/  BSSY B0, `(.L_x_1661) ;  /* 0x000000e000007945 */ /* 0x000fe60003800000 */
        /* <DEDUP_REMOVED lines=9> */
.L_x_1662:
[----:B------:R-:W-:-:S13]  /*f1a0*/  ISETP.NE.AND P4, PT, R11, 0x1, PT ;  /* 0x000000010b00780c */ /* 0x000fda0003f85270 */
[----:B------:R-:W0:Y:S02]  /*f1b0*/  @P4 LDC.64 R4, c[0x0][0x9e8] ;  /* 0x00027a00ff044b82 */ /* 0x000e240000000a00 */
[----:B0-----:R-:W-:-:S05]  /*f1c0*/  @P4 IMAD.HI.U32 R4, R21, R4, RZ ;  /* 0x0000000415044227 */ /* 0x001fca00078e00ff */
[----:B------:R-:W-:-:S07]  /*f1d0*/  @P4 SHF.R.U32.HI R21, RZ, R5, R4 ;  /* 0x00000005ff154219 */ /* 0x000fce0000011604 */
.L_x_1663:
[----:B------:R-:W-:Y:S05]  /*f1e0*/  BSYNC B0 ;  /* 0x0000000000007941 */ /* 0x000fea0003800000 */
.L_x_1661:
[----:B------:R-:W-:-:S04]  /*f1f0*/  IMAD R21, R21, R11, -R0 ;  /* 0x0000000b15157224 */ /* 0x000fc800078e0a00 */
[----:B------:R-:W-:-:S05]  /*f200*/  IMAD.IADD R21, R21, 0x1, -R188 ;  /* 0x0000000115157824 */ /* 0x000fca00078e0abc */
[----:B------:R-:W-:Y:S02]  /*f210*/  VIMNMX R14, R14, R21, !PT ;  /* 0x000000150e0e7248 */ /* 0x000fe40007fe0100 */
[----:B------:R-:W-:-:S07]  /*f220*/  VIADDMNMX R12, R21, R11, R12, PT ;  /* 0x0000000b150c7246 */ /* 0x000fce000380010c */
.L_x_1660:
[C---:B------:R-:W-:Y:S01]  /*f230*/  ISETP.GE.AND P4, PT, R13.reuse, 0x2, PT ;  /* 0x000000020d00780c */ /* 0x040fe20003f86270 */
[----:B------:R-:W0:Y:S01]  /*f240*/  SHFL.IDX PT, R4, R9, 0x1, 0x1c1f ;  /* 0x003c1f0009047f89 */ /* 0x000e2200000e0000 */
[----:B------:R-:W-:Y:S02]  /*f250*/  ISETP.GE.AND P6, PT, R13, 0x9, PT ;  /* 0x000000090d00780c */ /* 0x000fe40003fc6270 */
[----:B------:R-:W-:Y:S02]  /*f260*/  ISETP.GT.AND P5, PT, R14, 0x1, !P4 ;  /* 0x000000010e00780c */ /* 0x000fe400067a4270 */
[----:B------:R-:W-:Y:S02]  /*f270*/  P2R R20, PR, RZ, 0x40 ;  /* 0x00000040ff147803 */ /* 0x000fe40000000000 */
[----:B------:R-:W-:-:S04]  /*f280*/  ISETP.LT.OR P5, PT, R12, 0x2, P5 ;  /* 0x000000020c00780c */ /* 0x000fc80002fa1670 */
[----:B------:R-:W-:Y:S02]  /*f290*/  FSEL R25, R25, -INF , !P5 ;  /* 0xff80000019197808 */ /* 0x000fe40006800000 */
[----:B------:R-:W-:Y:S02]  /*f2a0*/  ISETP.GT.AND P5, PT, R14, 0x8, !P6 ;  /* 0x000000080e00780c */ /* 0x000fe400077a4270 */
[----:B------:R-:W-:Y:S02]  /*f2b0*/  ISETP.GE.AND P6, PT, R13, 0xa, PT ;  /* 0x0000000a0d00780c */ /* 0x000fe40003fc6270 */
[----:B------:R-:W-:Y:S02]  /*f2c0*/  ISETP.LT.OR P5, PT, R12, 0x9, P5 ;  /* 0x000000090c00780c */ /* 0x000fe40002fa1670 */
[----:B------:R-:W-:Y:S02]  /*f2d0*/  P2R R21, PR, RZ, 0x40 ;  /* 0x00000040ff157803 */ /* 0x000fe40000000000 */
[----:B------:R-:W-:-:S02]  /*f2e0*/  FSEL R28, R28, -INF , !P5 ;  /* 0xff8000001c1c7808 */ /* 0x000fc40006800000 */
[----:B------:R-:W-:Y:S01]  /*f2f0*/  ISETP.GT.AND P5, PT, R14, 0x9, !P6 ;  /* 0x000000090e00780c */ /* 0x000fe200077a4270 */
[----:B0-----:R-:W-:Y:S01]  /*f300*/  IMAD.IADD R3, R3, 0x1, R4 ;  /* 0x0000000103037824 */ /* 0x001fe200078e0204 */
[----:B------:R-:W-:Y:S02]  /*f310*/  ISETP.GE.AND P6, PT, R13, 0x11, PT ;  /* 0x000000110d00780c */ /* 0x000fe40003fc6270 */
[----:B------:R-:W-:Y:S02]  /*f320*/  ISETP.LT.OR P5, PT, R12, 0xa, P5 ;  /* 0x0000000a0c00780c */ /* 0x000fe40002fa1670 */
[----:B------:R-:W-:Y:S02]  /*f330*/  P2R R89, PR, RZ, 0x40 ;  /* 0x00000040ff597803 */ /* 0x000fe40000000000 */
[----:B------:R-:W-:Y:S02]  /*f340*/  FSEL R29, R29, -INF , !P5 ;  /* 0xff8000001d1d7808 */ /* 0x000fe40006800000 */
[----:B------:R-:W-:-:S02]  /*f350*/  ISETP.GT.AND P5, PT, R14, 0x10, !P6 ;  /* 0x000000100e00780c */ /* 0x000fc400077a4270 */
[C---:B------:R-:W-:Y:S02]  /*f360*/  ISETP.GE.AND P6, PT, R13.reuse, 0x12, PT ;  /* 0x000000120d00780c */ /* 0x040fe40003fc6270 */
[----:B------:R-:W-:Y:S02]  /*f370*/  ISETP.LT.OR P5, PT, R12, 0x11, P5 ;  /* 0x000000110c00780c */ /* 0x000fe40002fa1670 */
[----:B------:R-:W-:Y:S02]  /*f380*/  P2R R90, PR, RZ, 0x40 ;  /* 0x00000040ff5a7803 */ /* 0x000fe40000000000 */
[----:B------:R-:W-:Y:S02]  /*f390*/  FSEL R32, R32, -INF , !P5 ;  /* 0xff80000020207808 */ /* 0x000fe40006800000 */
[----:B------:R-:W-:Y:S02]  /*f3a0*/  ISETP.GT.AND P5, PT, R14, 0x11, !P6 ;  /* 0x000000110e00780c */ /* 0x000fe400077a4270 */
[----:B------:R-:W-:-:S02]  /*f3b0*/  ISETP.GE.AND P6, PT, R13, 0x19, PT ;  /* 0x000000190d00780c */ /* 0x000fc40003fc6270 */
[----:B------:R-:W-:Y:S02]  /*f3c0*/  ISETP.LT.OR P5, PT, R12, 0x12, P5 ;  /* 0x000000120c00780c */ /* 0x000fe40002fa1670 */
[----:B------:R-:W-:Y:S02]  /*f3d0*/  P2R R91, PR, RZ, 0x40 ;  /* 0x00000040ff5b7803 */ /* 0x000fe40000000000 */
[----:B------:R-:W-:Y:S02]  /*f3e0*/  FSEL R33, R33, -INF , !P5 ;  /* 0xff80000021217808 */ /* 0x000fe40006800000 */
[----:B------:R-:W-:Y:S02]  /*f3f0*/  ISETP.GT.AND P5, PT, R14, 0x18, !P6 ;  /* 0x000000180e00780c */ /* 0x000fe400077a4270 */
[----:B------:R-:W-:Y:S02]  /*f400*/  ISETP.GE.AND P6, PT, R13, 0x1a, PT ;  /* 0x0000001a0d00780c */ /* 0x000fe40003fc6270 */
[----:B------:R-:W-:-:S02]  /*f410*/  ISETP.LT.OR P5, PT, R12, 0x19, P5 ;  /* 0x000000190c00780c */ /* 0x000fc40002fa1670 */
[----:B------:R-:W-:Y:S02]  /*f420*/  P2R R113, PR, RZ, 0x40 ;  /* 0x00000040ff717803 */ /* 0x000fe40000000000 */
[----:B------:R-:W-:Y:S02]  /*f430*/  FSEL R36, R36, -INF , !P5 ;  /* 0xff80000024247808 */ /* 0x000fe40006800000 */
[----:B------:R-:W-:Y:S02]  /*f440*/  ISETP.GT.AND P5, PT, R14, 0x19, !P6 ;  /* 0x000000190e00780c */ /* 0x000fe400077a4270 */
[----:B------:R-:W-:Y:S02]  /*f450*/  ISETP.GE.AND P6, PT, R13, 0x21, PT ;  /* 0x000000210d00780c */ /* 0x000fe40003fc6270 */
[----:B------:R-:W-:Y:S02]  /*f460*/  ISETP.LT.OR P5, PT, R12, 0x1a, P5 ;  /* 0x0000001a0c00780c */ /* 0x000fe40002fa1670 */
[----:B------:R-:W-:-:S02]  /*f470*/  P2R R92, PR, RZ, 0x40 ;  /* 0x00000040ff5c7803 */ /* 0x000fc40000000000 */
[----:B------:R-:W-:Y:S02]  /*f480*/  FSEL R37, R37, -INF , !P5 ;  /* 0xff80000025257808 */ /* 0x000fe40006800000 */
[----:B------:R-:W-:Y:S02]  /*f490*/  ISETP.GT.AND P5, PT, R14, 0x20, !P6 ;  /* 0x000000200e00780c */ /* 0x000fe400077a4270 */
[----:B------:R-:W-:Y:S02]  /*f4a0*/  ISETP.GE.AND P6, PT, R13, 0x22, PT ;  /* 0x000000220d00780c */ /* 0x000fe40003fc6270 */
[----:B------:R-:W-:Y:S02]  /*f4b0*/  ISETP.LT.OR P5, PT, R12, 0x21, P5 ;  /* 0x000000210c00780c */ /* 0x000fe40002fa1670 */
[----:B------:R-:W-:Y:S02]  /*f4c0*/  P2R R93, PR, RZ, 0x40 ;  /* 0x00000040ff5d7803 */ /* 0x000fe40000000000 */
[----:B------:R-:W-:-:S02]  /*f4d0*/  FSEL R40, R40, -INF , !P5 ;  /* 0xff80000028287808 */ /* 0x000fc40006800000 */
[----:B------:R-:W-:Y:S02]  /*f4e0*/  ISETP.GT.AND P5, PT, R14, 0x21, !P6 ;  /* 0x000000210e00780c */ /* 0x000fe400077a4270 */
        /* <DEDUP_REMOVED lines=95> */
[----:B------:R-:W-:Y:S02]  /*fae0*/  ISETP.GE.AND P6, PT, R13, 0x72, PT ;  /* 0x000000720d00780c */ /* 0x000fe40003fc6270 */
[----:B------:R-:W-:Y:S02]  /*faf0*/  ISETP.LT.OR P5, PT, R12, 0x71, P5 ;  /* 0x000000710c00780c */ /* 0x000fe40002fa1670 */
[----:B------:R-:W-:Y:S02]  /*fb00*/  P2R R115, PR, RZ, 0x40 ;  /* 0x00000040ff737803 */ /* 0x000fe40000000000 */
[----:B------:R-:W-:Y:S02]  /*fb10*/  FSEL R80, R80, -INF , !P5 ;  /* 0xff80000050507808 */ /* 0x000fe40006800000 */
[----:B------:R-:W-:Y:S02]  /*fb20*/  ISETP.GT.AND P5, PT, R14, 0x71, !P6 ;  /* 0x000000710e00780c */ /* 0x000fe400077a4270 */
[----:B------:R-:W-:-:S02]  /*fb30*/  VIADDMNMX R8, R4, R15, R8, PT ;  /* 0x0000000f04087246 */ /* 0x000fc40003800108 */
[----:B------:R-:W-:-:S04]  /*fb40*/  ISETP.LT.OR P5, PT, R12, 0x72, P5 ;  /* 0x000000720c00780c */ /* 0x000fc80002fa1670 */
[----:B------:R-:W-:Y:S02]  /*fb50*/  FSEL R81, R81, -INF , !P5 ;  /* 0xff80000051517808 */ /* 0x000fe40006800000 */
[----:B------:R-:W-:-:S04]  /*fb60*/  ISETP.GE.AND P5, PT, R13, 0x79, PT ;  /* 0x000000790d00780c */ /* 0x000fc80003fa6270 */
[----:B------:R-:W-:-:S04]  /*fb70*/  ISETP.GT.AND P6, PT, R14, 0x78, !P5 ;  /* 0x000000780e00780c */ /* 0x000fc80006fc4270 */
[----:B------:R-:W-:-:S04]  /*fb80*/  ISETP.LT.OR P6, PT, R12, 0x79, P6 ;  /* 0x000000790c00780c */ /* 0x000fc800037c1670 */
[----:B------:R-:W-:Y:S02]  /*fb90*/  FSEL R84, R84, -INF , !P6 ;  /* 0xff80000054547808 */ /* 0x000fe40007000000 */
[----:B------:R-:W-:-:S04]  /*fba0*/  ISETP.GE.AND P6, PT, R13, 0x1, PT ;  /* 0x000000010d00780c */ /* 0x000fc80003fc6270 */
[----:B-----5:R-:W-:Y:S02]  /*fbb0*/  P2R R112, PR, RZ, 0x40 ;  /* 0x00000040ff707803 */ /* 0x020fe40000000000 */
        /* <DEDUP_REMOVED lines=20> */
.L_x_1666:
[----:B------:R-:W-:-:S13]  /*fd00*/  ISETP.NE.AND P6, PT, R11, 0x1, PT ;  /* 0x000000010b00780c */ /* 0x000fda0003fc5270 */
[----:B------:R-:W0:Y:S02]  /*fd10*/  @P6 LDC.64 R4, c[0x0][0x9e8] ;  /* 0x00027a00ff046b82 */ /* 0x000e240000000a00 */
[----:B0-----:R-:W-:-:S05]  /*fd20*/  @P6 IMAD.HI.U32 R4, R9, R4, RZ ;  /* 0x0000000409046227 */ /* 0x001fca00078e00ff */
[----:B------:R-:W-:-:S07]  /*fd30*/  @P6 SHF.R.U32.HI R9, RZ, R5, R4 ;  /* 0x00000005ff096219 */ /* 0x000fce0000011604 */
.L_x_1667:
[----:B------:R-:W-:Y:S05]  /*fd40*/  BSYNC B0 ;  /* 0x0000000000007941 */ /* 0x000fea0003800000 */
.L_x_1665:
[----:B------:R-:W-:-:S04]  /*fd50*/  IMAD R9, R9, R11, -R0 ;  /* 0x0000000b09097224 */ /* 0x000fc800078e0a00 */
[----:B------:R-:W-:-:S05]  /*fd60*/  IMAD.IADD R0, R9, 0x1, -R188 ;  /* 0x0000000109007824 */ /* 0x000fca00078e0abc */
[----:B------:R-:W-:Y:S02]  /*fd70*/  VIMNMX R3, R3, R0, !PT ;  /* 0x0000000003037248 */ /* 0x000fe40007fe0100 */
[----:B------:R-:W-:-:S07]  /*fd80*/  VIADDMNMX R8, R0, R11, R8, PT ;  /* 0x0000000b00087246 */ /* 0x000fce0003800108 */
.L_x_1664:
[----:B------:R-:W-:Y:S01]  /*fd90*/  ISETP.GT.AND P4, PT, R3, 0x1, !P4 ;  /* 0x000000010300780c */ /* 0x000fe20006784270 */
[----:B------:R-:W-:Y:S01]  /*fda0*/  ULDC UR46, c[0x0][0x988] ;  /* 0x00026200002e7ab9 */ /* 0x000fe20000000800 */
        /* <DEDUP_REMOVED lines=39> */
[----:B------:R-:W-:Y:S02]  /*10020*/  ISETP.GT.AND P4, PT, R3, 0x19, !P6 ;  /* 0x000000190300780c */ /* 0x000fe40007784270 */
[----:B------:R-:W-:-:S02]  /*10030*/  ISETP.NE.AND P6, PT, R114, RZ, PT ;  /* 0x000000ff7200720c */ /* 0x000fc40003fc5270 */
        /* <DEDUP_REMOVED lines=36> */
[----:B------:R-:W-:Y:S01]  /*10280*/  ISETP.GT.AND P5, PT, R3, 0x78, !P5 ;  /* 0x000000780300780c */ /* 0x000fe20006fa4270 */
        /* <DEDUP_REMOVED lines=9> */
[----:B------:R-:W-:Y:S02]  /*10320*/  ISETP.GT.AND P4, PT, R3, 0x38, !P4 ;  /* 0x000000380300780c */ /* 0x000fe40006784270 */
[----:B0-----:R-:W-:Y:S02]  /*10330*/  FMNMX.FTZ R9, R5, R0, !PT ;  /* 0x0000000005097209 */ /* 0x001fe40007810000 */
[----:B------:R-:W-:-:S03]  /*10340*/  ISETP.LT.OR P4, PT, R8, 0x39, P4 ;  /* 0x000000390800780c */ /* 0x000fc60002781670 */
[----:B------:R-:W0:Y:S01]  /*10350*/  SHFL.BFLY PT, R0, R9, 0x1, 0x1f ;  /* 0x0c201f0009007f89 */ /* 0x000e2200000e0000 */
[----:B------:R-:W-:Y:S02]  /*10360*/  FSEL R54, R54, -INF , !P4 ;  /* 0xff80000036367808 */ /* 0x000fe40006000000 */
[----:B------:R-:W-:-:S04]  /*10370*/  ISETP.NE.AND P4, PT, R99, RZ, PT ;  /* 0x000000ff6300720c */ /* 0x000fc80003f85270 */
[----:B------:R-:W-:-:S04]  /*10380*/  ISETP.GT.AND P4, PT, R3, 0x39, !P4 ;  /* 0x000000390300780c */ /* 0x000fc80006784270 */
[----:B------:R-:W-:-:S04]  /*10390*/  ISETP.LT.OR P4, PT, R8, 0x3a, P4 ;  /* 0x0000003a0800780c */ /* 0x000fc80002781670 */
[----:B------:R-:W-:Y:S02]  /*103a0*/  FSEL R55, R55, -INF , !P4 ;  /* 0xff80000037377808 */ /* 0x000fe40006000000 */
[----:B------:R-:W-:-:S04]  /*103b0*/  ISETP.NE.AND P4, PT, R100, RZ, PT ;  /* 0x000000ff6400720c */ /* 0x000fc80003f85270 */
[----:B------:R-:W-:Y:S02]  /*103c0*/  ISETP.GT.AND P4, PT, R3, 0x40, !P4 ;  /* 0x000000400300780c */ /* 0x000fe40006784270 */
[----:B0-----:R-:W-:Y:S02]  /*103d0*/  FMNMX.FTZ R0, R9, R0, !PT ;  /* 0x0000000009007209 */ /* 0x001fe40007810000 */
[----:B------:R-:W-:-:S03]  /*103e0*/  ISETP.LT.OR P4, PT, R8, 0x41, P4 ;  /* 0x000000410800780c */ /* 0x000fc60002781670 */
[----:B------:R-:W-:Y:S01]  /*103f0*/  FMUL.FTZ R4, R0, UR46 ;  /* 0x0000002e00047c20 */ /* 0x000fe20008410000 */
        /* <DEDUP_REMOVED lines=53> */
[----:B------:R-:W-:-:S04]  /*10750*/  FSETP.NEU.FTZ.AND P4, PT, R0, -INF , PT ;  /* 0xff8000000000780b */ /* 0x000fc80003f9d000 */
[----:B------:R-:W-:Y:S02]  /*10760*/  FSEL R4, R4, RZ, P4 ;  /* 0x000000ff04047208 */ /* 0x000fe40002000000 */
[----:B------:R-:W-:Y:S02]  /*10770*/  ISETP.GT.AND P4, PT, R3, RZ, !P6 ;  /* 0x000000ff0300720c */ /* 0x000fe40007784270 */
[----:B------:R-:W-:Y:S01]  /*10780*/  ISETP.NE.AND P6, PT, R13, RZ, PT ;  /* 0x000000ff0d00720c */ /* 0x000fe20003fc5270 */
[--C-:B------:R-:W-:Y:S01]  /*10790*/  FFMA.FTZ R5, R25, UR46, -R4.reuse ;  /* 0x0000002e19057c23 */ /* 0x100fe20008010804 */
[----:B------:R-:W-:Y:S01]  /*107a0*/  ISETP.LT.OR P4, PT, R8, 0x1, P4 ;  /* 0x000000010800780c */ /* 0x000fe20002781670 */
[--C-:B------:R-:W-:Y:S01]  /*107b0*/  FFMA.FTZ R9, R29, UR46, -R4.reuse ;  /* 0x0000002e1d097c23 */ /* 0x100fe20008010804 */
[--C-:B------:R-:W-:Y:S01]  /*107c0*/  FFMA.FTZ R33, R33, UR46, -R4.reuse ;  /* 0x0000002e21217c23 */ /* 0x100fe20008010804 */
[--C-:B------:R-:W-:Y:S01]  /*107d0*/  FFMA.FTZ R37, R37, UR46, -R4.reuse ;  /* 0x0000002e25257c23 */ /* 0x100fe20008010804 */
[----:B------:R-:W-:Y:S01]  /*107e0*/  FSEL R26, R26, -INF , !P4 ;  /* 0xff8000001a1a7808 */ /* 0x000fe20006000000 */
[--C-:B------:R-:W-:Y:S01]  /*107f0*/  FFMA.FTZ R49, R49, UR46, -R4.reuse ;  /* 0x0000002e31317c23 */ /* 0x100fe20008010804 */
[----:B------:R-:W-:Y:S01]  /*10800*/  ISETP.GT.AND P4, PT, R3, 0x79, !P6 ;  /* 0x000000790300780c */ /* 0x000fe20007784270 */
[--C-:B------:R-:W-:Y:S01]  /*10810*/  FFMA.FTZ R180, R24, UR46, -R4.reuse ;  /* 0x0000002e18b47c23 */ /* 0x100fe20008010804 */
[----:B------:R-:W-:Y:S01]  /*10820*/  FMNMX.FTZ R13, R26, R27, !PT ;  /* 0x0000001b1a0d7209 */ /* 0x000fe20007810000 */
[--C-:B------:R-:W-:Y:S01]  /*10830*/  FFMA.FTZ R182, R28, UR46, -R4.reuse ;  /* 0x0000002e1cb67c23 */ /* 0x100fe20008010804 */
[----:B------:R-:W-:Y:S01]  /*10840*/  ISETP.LT.OR P4, PT, R8, 0x7a, P4 ;  /* 0x0000007a0800780c */ /* 0x000fe20002781670 */
[----:B------:R-:W-:Y:S01]  /*10850*/  MUFU.EX2 R5, R5 ;  /* 0x0000000500057308 */ /* 0x000fe20000000800 */
[----:B------:R-:W-:Y:S01]  /*10860*/  FMNMX.FTZ R12, R30, R13, !PT ;  /* 0x0000000d1e0c7209 */ /* 0x000fe20007810000 */
[--C-:B------:R-:W-:Y:S01]  /*10870*/  FFMA.FTZ R176, R32, UR46, -R4.reuse ;  /* 0x0000002e20b07c23 */ /* 0x100fe20008010804 */
[----:B------:R-:W-:Y:S01]  /*10880*/  FSEL R87, R87, -INF , !P4 ;  /* 0xff80000057577808 */ /* 0x000fe20006000000 */
[--C-:B------:R-:W-:Y:S01]  /*10890*/  FFMA.FTZ R41, R41, UR46, -R4.reuse ;  /* 0x0000002e29297c23 */ /* 0x100fe20008010804 */
[----:B------:R-:W-:Y:S01]  /*108a0*/  FMNMX.FTZ R13, R31, R12, !PT ;  /* 0x0000000c1f0d7209 */ /* 0x000fe20007810000 */
[--C-:B------:R-:W-:Y:S01]  /*108b0*/  FFMA.FTZ R45, R45, UR46, -R4.reuse ;  /* 0x0000002e2d2d7c23 */ /* 0x100fe20008010804 */
[--C-:B------:R-:W-:Y:S01]  /*108c0*/  FFMA.FTZ R53, R53, UR46, -R4.reuse ;  /* 0x0000002e35357c23 */ /* 0x100fe20008010804 */
[----:B------:R-:W0:Y:S01]  /*108d0*/  MUFU.EX2 R180, R180 ;  /* 0x000000b400b47308 */ /* 0x000e220000000800 */
[----:B------:R-:W-:Y:S01]  /*108e0*/  FMNMX.FTZ R12, R34, R13, !PT ;  /* 0x0000000d220c7209 */ /* 0x000fe20007810000 */
[--C-:B------:R-:W-:Y:S01]  /*108f0*/  FFMA.FTZ R3, R57, UR46, -R4.reuse ;  /* 0x0000002e39037c23 */ /* 0x100fe20008010804 */
[--C-:B------:R-:W-:Y:S01]  /*10900*/  FFMA.FTZ R178, R36, UR46, -R4.reuse ;  /* 0x0000002e24b27c23 */ /* 0x100fe20008010804 */
[--C-:B------:R-:W-:Y:S01]  /*10910*/  FFMA.FTZ R172, R40, UR46, -R4.reuse ;  /* 0x0000002e28ac7c23 */ /* 0x100fe20008010804 */
[----:B------:R-:W-:Y:S01]  /*10920*/  FMNMX.FTZ R15, R35, R12, !PT ;  /* 0x0000000c230f7209 */ /* 0x000fe20007810000 */
[--C-:B------:R-:W-:Y:S01]  /*10930*/  FFMA.FTZ R174, R44, UR46, -R4.reuse ;  /* 0x0000002e2cae7c23 */ /* 0x100fe20008010804 */
[--C-:B------:R-:W-:Y:S01]  /*10940*/  FFMA.FTZ R168, R48, UR46, -R4.reuse ;  /* 0x0000002e30a87c23 */ /* 0x100fe20008010804 */
[----:B------:R-:W-:Y:S01]  /*10950*/  MUFU.EX2 R13, R33 ;  /* 0x00000021000d7308 */ /* 0x000fe20000000800 */
[----:B------:R-:W-:Y:S01]  /*10960*/  FMNMX.FTZ R12, R38, R15, !PT ;  /* 0x0000000f260c7209 */ /* 0x000fe20007810000 */
[--C-:B------:R-:W-:Y:S01]  /*10970*/  FFMA.FTZ R170, R52, UR46, -R4.reuse ;  /* 0x0000002e34aa7c23 */ /* 0x100fe20008010804 */
[--C-:B------:R-:W-:Y:S01]  /*10980*/  FFMA.FTZ R164, R56, UR46, -R4.reuse ;  /* 0x0000002e38a47c23 */ /* 0x100fe20008010804 */
[--C-:B------:R-:W-:Y:S01]  /*10990*/  FFMA.FTZ R166, R60, UR46, -R4.reuse ;  /* 0x0000002e3ca67c23 */ /* 0x100fe20008010804 */
[----:B------:R-:W-:Y:S01]  /*109a0*/  FMNMX.FTZ R15, R39, R12, !PT ;  /* 0x0000000c270f7209 */ /* 0x000fe20007810000 */
[--C-:B------:R-:W-:Y:S01]  /*109b0*/  FFMA.FTZ R160, R64, UR46, -R4.reuse ;  /* 0x0000002e40a07c23 */ /* 0x100fe20008010804 */
[--C-:B------:R-:W-:Y:S01]  /*109c0*/  FFMA.FTZ R162, R68, UR46, -R4.reuse ;  /* 0x0000002e44a27c23 */ /* 0x100fe20008010804 */
[----:B------:R-:W1:Y:S01]  /*109d0*/  MUFU.EX2 R182, R182 ;  /* 0x000000b600b67308 */ /* 0x000e620000000800 */
[----:B------:R-:W-:Y:S01]  /*109e0*/  FMNMX.FTZ R12, R42, R15, !PT ;  /* 0x0000000f2a0c7209 */ /* 0x000fe20007810000 */
[--C-:B------:R-:W-:Y:S01]  /*109f0*/  FFMA.FTZ R156, R72, UR46, -R4.reuse ;  /* 0x0000002e489c7c23 */ /* 0x100fe20008010804 */
[--C-:B------:R-:W-:Y:S01]  /*10a00*/  FFMA.FTZ R158, R76, UR46, -R4.reuse ;  /* 0x0000002e4c9e7c23 */ /* 0x100fe20008010804 */
[--C-:B------:R-:W-:Y:S01]  /*10a10*/  FFMA.FTZ R152, R80, UR46, -R4.reuse ;  /* 0x0000002e50987c23 */ /* 0x100fe20008010804 */
[----:B------:R-:W-:Y:S01]  /*10a20*/  FMNMX.FTZ R21, R43, R12, !PT ;  /* 0x0000000c2b157209 */ /* 0x000fe20007810000 */
[--C-:B------:R-:W-:Y:S01]  /*10a30*/  FFMA.FTZ R57, R81, UR46, -R4.reuse ;  /* 0x0000002e51397c23 */ /* 0x100fe20008010804 */
[----:B------:R-:W-:Y:S01]  /*10a40*/  FFMA.FTZ R154, R84, UR46, -R4 ;  /* 0x0000002e549a7c23 */ /* 0x000fe20008010804 */
[----:B------:R-:W-:Y:S01]  /*10a50*/  MUFU.EX2 R15, R37 ;  /* 0x00000025000f7308 */ /* 0x000fe20000000800 */
[----:B------:R-:W-:Y:S01]  /*10a60*/  FMNMX.FTZ R12, R46, R21, !PT ;  /* 0x000000152e0c7209 */ /* 0x000fe20007810000 */
[----:B------:R-:W2:Y:S03]  /*10a70*/  @P2 LDC R44, c[0x0][0x450] ;  /* 0x00011400ff2c2b82 */ /* 0x000ea60000000800 */
[----:B------:R-:W-:-:S03]  /*10a80*/  FMNMX.FTZ R21, R47, R12, !PT ;  /* 0x0000000c2f157209 */ /* 0x000fc60007810000 */
[----:B------:R-:W3:Y:S01]  /*10a90*/  MUFU.EX2 R9, R9 ;  /* 0x0000000900097308 */ /* 0x000ee20000000800 */
[----:B------:R-:W-:-:S04]  /*10aa0*/  FMNMX.FTZ R12, R50, R21, !PT ;  /* 0x00000015320c7209 */ /* 0x000fc80007810000 */
[----:B------:R-:W-:-:S03]  /*10ab0*/  FMNMX.FTZ R25, R51, R12, !PT ;  /* 0x0000000c33197209 */ /* 0x000fc60007810000 */
[----:B------:R-:W4:Y:S01]  /*10ac0*/  MUFU.EX2 R176, R176 ;  /* 0x000000b000b07308 */ /* 0x000f220000000800 */
[----:B------:R-:W-:-:S04]  /*10ad0*/  FMNMX.FTZ R12, R54, R25, !PT ;  /* 0x00000019360c7209 */ /* 0x000fc80007810000 */
[----:B------:R-:W-:-:S03]  /*10ae0*/  FMNMX.FTZ R25, R55, R12, !PT ;  /* 0x0000000c37197209 */ /* 0x000fc60007810000 */
[----:B------:R5:W-:Y:S01]  /*10af0*/  MUFU.EX2 R21, R41 ;  /* 0x0000002900157308 */ /* 0x000be20000000800 */
[----:B------:R-:W-:-:S04]  /*10b00*/  FMNMX.FTZ R12, R58, R25, !PT ;  /* 0x000000193a0c7209 */ /* 0x000fc80007810000 */
[----:B------:R-:W-:-:S03]  /*10b10*/  FMNMX.FTZ R29, R59, R12, !PT ;  /* 0x0000000c3b1d7209 */ /* 0x000fc60007810000 */
[----:B------:R0:W-:Y:S01]  /*10b20*/  MUFU.EX2 R25, R45 ;  /* 0x0000002d00197308 */ /* 0x0001e20000000800 */
[----:B------:R-:W-:Y:S01]  /*10b30*/  FMNMX.FTZ R12, R62, R29, !PT ;  /* 0x0000001d3e0c7209 */ /* 0x000fe20007810000 */
[----:B-----5:R-:W-:-:S03]  /*10b40*/  FFMA.FTZ R41, R65, UR46, -R4 ;  /* 0x0000002e41297c23 */ /* 0x020fc60008010804 */
[----:B------:R-:W-:-:S03]  /*10b50*/  FMNMX.FTZ R29, R63, R12, !PT ;  /* 0x0000000c3f1d7209 */ /* 0x000fc60007810000 */
[----:B------:R-:W5:Y:S01]  /*10b60*/  MUFU.EX2 R178, R178 ;  /* 0x000000b200b27308 */ /* 0x000f620000000800 */
[----:B------:R-:W-:Y:S01]  /*10b70*/  FMNMX.FTZ R12, R66, R29, !PT ;  /* 0x0000001d420c7209 */ /* 0x000fe20007810000 */
[----:B0-----:R-:W-:-:S03]  /*10b80*/  FFMA.FTZ R45, R69, UR46, -R4 ;  /* 0x0000002e452d7c23 */ /* 0x001fc60008010804 */
[----:B------:R-:W-:-:S03]  /*10b90*/  FMNMX.FTZ R33, R67, R12, !PT ;  /* 0x0000000c43217209 */ /* 0x000fc60007810000 */
[----:B------:R-:W-:Y:S01]  /*10ba0*/  MUFU.EX2 R29, R49 ;  /* 0x00000031001d7308 */ /* 0x000fe20000000800 */
[----:B------:R-:W-:-:S04]  /*10bb0*/  FMNMX.FTZ R12, R70, R33, !PT ;  /* 0x00000021460c7209 */ /* 0x000fc80007810000 */
[----:B------:R-:W-:-:S03]  /*10bc0*/  FMNMX.FTZ R33, R71, R12, !PT ;  /* 0x0000000c47217209 */ /* 0x000fc60007810000 */
[----:B------:R-:W-:Y:S01]  /*10bd0*/  MUFU.EX2 R172, R172 ;  /* 0x000000ac00ac7308 */ /* 0x000fe20000000800 */
[----:B------:R-:W-:-:S04]  /*10be0*/  FMNMX.FTZ R12, R74, R33, !PT ;  /* 0x000000214a0c7209 */ /* 0x000fc80007810000 */
[----:B------:R-:W-:-:S03]  /*10bf0*/  FMNMX.FTZ R37, R75, R12, !PT ;  /* 0x0000000c4b257209 */ /* 0x000fc60007810000 */
[----:B------:R0:W-:Y:S01]  /*10c00*/  MUFU.EX2 R33, R53 ;  /* 0x0000003500217308 */ /* 0x0001e20000000800 */
[----:B------:R-:W-:-:S04]  /*10c10*/  FMNMX.FTZ R12, R78, R37, !PT ;  /* 0x000000254e0c7209 */ /* 0x000fc80007810000 */
[----:B------:R-:W-:-:S03]  /*10c20*/  FMNMX.FTZ R37, R79, R12, !PT ;  /* 0x0000000c4f257209 */ /* 0x000fc60007810000 */
[----:B------:R-:W-:Y:S01]  /*10c30*/  MUFU.EX2 R174, R174 ;  /* 0x000000ae00ae7308 */ /* 0x000fe20000000800 */
[----:B------:R-:W-:Y:S01]  /*10c40*/  FMNMX.FTZ R12, R82, R37, !PT ;  /* 0x00000025520c7209 */ /* 0x000fe20007810000 */
[----:B0-----:R-:W-:-:S03]  /*10c50*/  FFMA.FTZ R53, R77, UR46, -R4 ;  /* 0x0000002e4d357c23 */ /* 0x001fc60008010804 */
[----:B------:R-:W-:-:S03]  /*10c60*/  FMNMX.FTZ R37, R83, R12, !PT ;  /* 0x0000000c53257209 */ /* 0x000fc60007810000 */
[----:B------:R-:W-:Y:S01]  /*10c70*/  MUFU.EX2 R168, R168 ;  /* 0x000000a800a87308 */ /* 0x000fe20000000800 */
[----:B------:R-:W-:Y:S01]  /*10c80*/  FMNMX.FTZ R8, R86, R37, !PT ;  /* 0x0000002556087209 */ /* 0x000fe20007810000 */
[----:B------:R-:W-:-:S03]  /*10c90*/  FFMA.FTZ R37, R61, UR46, -R4 ;  /* 0x0000002e3d257c23 */ /* 0x000fc60008010804 */
[----:B------:R-:W-:-:S03]  /*10ca0*/  FMNMX.FTZ R8, R87, R8, !PT ;  /* 0x0000000857087209 */ /* 0x000fc60007810000 */
[----:B------:R-:W-:Y:S02]  /*10cb0*/  MUFU.EX2 R170, R170 ;  /* 0x000000aa00aa7308 */ /* 0x000fe40000000800 */
[----:B------:R-:W0:Y:S06]  /*10cc0*/  SHFL.BFLY PT, R49, R8, 0x2, 0x1f ;  /* 0x0c401f0008317f89 */ /* 0x000e2c00000e0000 */
[----:B------:R-:W-:Y:S08]  /*10cd0*/  MUFU.EX2 R164, R164 ;  /* 0x000000a400a47308 */ /* 0x000ff00000000800 */
[----:B------:R-:W-:Y:S08]  /*10ce0*/  MUFU.EX2 R3, R3 ;  /* 0x0000000300037308 */ /* 0x000ff00000000800 */
[----:B------:R-:W-:Y:S01]  /*10cf0*/  MUFU.EX2 R166, R166 ;  /* 0x000000a600a67308 */ /* 0x000fe20000000800 */
[----:B0-----:R-:W-:Y:S01]  /*10d00*/  FMNMX.FTZ R12, R8, R49, !PT ;  /* 0x00000031080c7209 */ /* 0x001fe20007810000 */
[----:B------:R-:W-:-:S04]  /*10d10*/  FFMA.FTZ R49, R73, UR46, -R4 ;  /* 0x0000002e49317c23 */ /* 0x000fc80008010804 */
[----:B------:R-:W0:Y:S02]  /*10d20*/  SHFL.BFLY PT, R61, R12, 0x1, 0x1f ;  /* 0x0c201f000c3d7f89 */ /* 0x000e2400000e0000 */
[----:B------:R-:W-:Y:S08]  /*10d30*/  MUFU.EX2 R37, R37 ;  /* 0x0000002500257308 */ /* 0x000ff00000000800 */
[----:B------:R-:W-:Y:S08]  /*10d40*/  MUFU.EX2 R160, R160 ;  /* 0x000000a000a07308 */ /* 0x000ff00000000800 */
[----:B------:R-:W-:Y:S01]  /*10d50*/  MUFU.EX2 R41, R41 ;  /* 0x0000002900297308 */ /* 0x000fe20000000800 */
[----:B0-----:R-:W-:Y:S01]  /*10d60*/  FMNMX.FTZ R8, R12, R61, !PT ;  /* 0x0000003d0c087209 */ /* 0x001fe20007810000 */
[----:B------:R-:W-:-:S06]  /*10d70*/  FFMA.FTZ R61, R85, UR46, -R4 ;  /* 0x0000002e553d7c23 */ /* 0x000fcc0008010804 */
[----:B------:R-:W-:Y:S01]  /*10d80*/  MUFU.EX2 R162, R162 ;  /* 0x000000a200a27308 */ /* 0x000fe20000000800 */
[C---:B------:R-:W-:Y:S01]  /*10d90*/  FSETP.NEU.FTZ.AND P4, PT, R8.reuse, -INF , PT ;  /* 0xff8000000800780b */ /* 0x040fe20003f9d000 */
[----:B------:R-:W-:-:S05]  /*10da0*/  FMUL.FTZ R32, R8, UR46 ;  /* 0x0000002e08207c20 */ /* 0x000fca0008410000 */
[----:B------:R-:W-:Y:S01]  /*10db0*/  FSEL R32, R32, RZ, P4 ;  /* 0x000000ff20207208 */ /* 0x000fe20002000000 */
[----:B------:R-:W-:Y:S04]  /*10dc0*/  MUFU.EX2 R45, R45 ;  /* 0x0000002d002d7308 */ /* 0x000fe80000000800 */
[--C-:B------:R-:W-:Y:S01]  /*10dd0*/  FFMA.FTZ R181, R26, UR46, -R32.reuse ;  /* 0x0000002e1ab57c23 */ /* 0x100fe20008010820 */
[--C-:B------:R-:W-:Y:S01]  /*10de0*/  FFMA.FTZ R4, R27, UR46, -R32.reuse ;  /* 0x0000002e1b047c23 */ /* 0x100fe20008010820 */
[----:B------:R-:W-:Y:S01]  /*10df0*/  FADD.FTZ R27, R180, R5 ;  /* 0x00000005b41b7221 */ /* 0x000fe20000010000 */
[--C-:B------:R-:W-:Y:S01]  /*10e00*/  FFMA.FTZ R183, R30, UR46, -R32.reuse ;  /* 0x0000002e1eb77c23 */ /* 0x100fe20008010820 */
[--C-:B------:R-:W-:Y:S01]  /*10e10*/  FFMA.FTZ R177, R34, UR46, -R32.reuse ;  /* 0x0000002e22b17c23 */ /* 0x100fe20008010820 */
[--C-:B------:R-:W-:Y:S01]  /*10e20*/  FFMA.FTZ R12, R31, UR46, -R32.reuse ;  /* 0x0000002e1f0c7c23 */ /* 0x100fe20008010820 */
[----:B------:R-:W-:Y:S01]  /*10e30*/  MUFU.EX2 R181, R181 ;  /* 0x000000b500b57308 */ /* 0x000fe20000000800 */
[----:B-1----:R-:W-:Y:S01]  /*10e40*/  FADD.FTZ R34, R182, R27 ;  /* 0x0000001bb6227221 */ /* 0x002fe20000010000 */
[--C-:B------:R-:W-:Y:S01]  /*10e50*/  FFMA.FTZ R14, R35, UR46, -R32.reuse ;  /* 0x0000002e230e7c23 */ /* 0x100fe20008010820 */
[--C-:B------:R-:W-:Y:S01]  /*10e60*/  FFMA.FTZ R179, R38, UR46, -R32.reuse ;  /* 0x0000002e26b37c23 */ /* 0x100fe20008010820 */
[----:B------:R-:W-:Y:S01]  /*10e70*/  FFMA.FTZ R20, R39, UR46, -R32 ;  /* 0x0000002e27147c23 */ /* 0x000fe20008010820 */
[----:B---3--:R-:W-:Y:S01]  /*10e80*/  FADD.FTZ R27, R9, R34 ;  /* 0x00000022091b7221 */ /* 0x008fe20000010000 */
[----:B------:R-:W0:Y:S01]  /*10e90*/  @P2 LDC R35, c[0x0][0x44c] ;  /* 0x00011300ff232b82 */ /* 0x000e220000000800 */
[--C-:B------:R-:W-:Y:S01]  /*10ea0*/  FFMA.FTZ R173, R42, UR46, -R32.reuse ;  /* 0x0000002e2aad7c23 */ /* 0x100fe20008010820 */
[----:B------:R-:W1:Y:S01]  /*10eb0*/  MUFU.EX2 R4, R4 ;  /* 0x0000000400047308 */ /* 0x000e620000000800 */
[----:B----4-:R-:W-:Y:S01]  /*10ec0*/  FADD.FTZ R36, R176, R27 ;  /* 0x0000001bb0247221 */ /* 0x010fe20000010000 */
[--C-:B------:R-:W-:Y:S01]  /*10ed0*/  FFMA.FTZ R24, R43, UR46, -R32.reuse ;  /* 0x0000002e2b187c23 */ /* 0x100fe20008010820 */
[--C-:B------:R-:W-:Y:S01]  /*10ee0*/  FFMA.FTZ R175, R46, UR46, -R32.reuse ;  /* 0x0000002e2eaf7c23 */ /* 0x100fe20008010820 */
[----:B------:R-:W-:Y:S01]  /*10ef0*/  FFMA.FTZ R26, R47, UR46, -R32 ;  /* 0x0000002e2f1a7c23 */ /* 0x000fe20008010820 */
[----:B------:R-:W-:Y:S01]  /*10f00*/  FADD.FTZ R27, R13, R36 ;  /* 0x000000240d1b7221 */ /* 0x000fe20000010000 */
[--C-:B------:R-:W-:Y:S01]  /*10f10*/  FFMA.FTZ R169, R50, UR46, -R32.reuse ;  /* 0x0000002e32a97c23 */ /* 0x100fe20008010820 */
[--C-:B------:R-:W-:Y:S01]  /*10f20*/  FFMA.FTZ R28, R51, UR46, -R32.reuse ;  /* 0x0000002e331c7c23 */ /* 0x100fe20008010820 */
[----:B------:R-:W3:Y:S01]  /*10f30*/  MUFU.EX2 R183, R183 ;  /* 0x000000b700b77308 */ /* 0x000ee20000000800 */
[----:B-----5:R-:W-:Y:S01]  /*10f40*/  FADD.FTZ R36, R178, R27 ;  /* 0x0000001bb2247221 */ /* 0x020fe20000010000 */
[----:B------:R-:W-:Y:S01]  /*10f50*/  FFMA.FTZ R171, R54, UR46, -R32 ;  /* 0x0000002e36ab7c23 */ /* 0x000fe20008010820 */
[----:B------:R-:W-:-:S02]  /*10f60*/  IMAD.MOV.U32 R46, RZ, RZ, R192 ;  /* 0x000000ffff2e7224 */ /* 0x000fc400078e00c0 */
[----:B------:R-:W-:Y:S01]  /*10f70*/  FFMA.FTZ R30, R55, UR46, -R32 ;  /* 0x0000002e371e7c23 */ /* 0x000fe20008010820 */
[----:B------:R-:W-:Y:S01]  /*10f80*/  FADD.FTZ R31, R15, R36 ;  /* 0x000000240f1f7221 */ /* 0x000fe20000010000 */
[--C-:B------:R-:W-:Y:S01]  /*10f90*/  FFMA.FTZ R165, R58, UR46, -R32.reuse ;  /* 0x0000002e3aa57c23 */ /* 0x100fe20008010820 */
[----:B------:R-:W-:Y:S01]  /*10fa0*/  FFMA.FTZ R34, R59, UR46, -R32 ;  /* 0x0000002e3b227c23 */ /* 0x000fe20008010820 */
[----:B------:R-:W4:Y:S01]  /*10fb0*/  MUFU.EX2 R12, R12 ;  /* 0x0000000c000c7308 */ /* 0x000f220000000800 */
[----:B-1----:R-:W-:Y:S01]  /*10fc0*/  FADD.FTZ R38, R181, R4 ;  /* 0x00000004b5267221 */ /* 0x002fe20000010000 */
[----:B------:R-:W-:Y:S01]  /*10fd0*/  FADD.FTZ R40, R172, R31 ;  /* 0x0000001fac287221 */ /* 0x000fe20000010000 */
[--C-:B------:R-:W-:Y:S01]  /*10fe0*/  FFMA.FTZ R167, R62, UR46, -R32.reuse ;  /* 0x0000002e3ea77c23 */ /* 0x100fe20008010820 */
[--C-:B------:R-:W-:Y:S01]  /*10ff0*/  FFMA.FTZ R36, R63, UR46, -R32.reuse ;  /* 0x0000002e3f247c23 */ /* 0x100fe20008010820 */
[----:B------:R-:W-:Y:S01]  /*11000*/  FFMA.FTZ R161, R66, UR46, -R32 ;  /* 0x0000002e42a17c23 */ /* 0x000fe20008010820 */
[----:B------:R-:W-:Y:S01]  /*11010*/  FADD.FTZ R31, R21, R40 ;  /* 0x00000028151f7221 */ /* 0x000fe20000010000 */
[----:B0-----:R-:W-:Y:S01]  /*11020*/  @P2 IMAD.HI.U32 R35, R192, R35, RZ ;  /* 0x00000023c0232227 */ /* 0x001fe200078e00ff */
[----:B------:R-:W0:Y:S03]  /*11030*/  MUFU.EX2 R177, R177 ;  /* 0x000000b100b17308 */ /* 0x000e260000000800 */
[----:B---3--:R-:W-:Y:S01]  /*11040*/  FADD.FTZ R27, R183, R38 ;  /* 0x00000026b71b7221 */ /* 0x008fe20000010000 */
[----:B------:R-:W-:Y:S01]  /*11050*/  F2FP.F16.F32.PACK_AB R180, R5, R180 ;  /* 0x000000b405b4723e */ /* 0x000fe200000000ff */
[--C-:B------:R-:W-:Y:S01]  /*11060*/  FFMA.FTZ R163, R70, UR46, -R32.reuse ;  /* 0x0000002e46a37c23 */ /* 0x100fe20008010820 */
[----:B--2---:R-:W-:Y:S01]  /*11070*/  @P2 SHF.R.U32.HI R46, RZ, R44, R35 ;  /* 0x0000002cff2e2219 */ /* 0x004fe20000011623 */
[--C-:B------:R-:W-:Y:S01]  /*11080*/  FFMA.FTZ R74, R74, UR46, -R32.reuse ;  /* 0x0000002e4a4a7c23 */ /* 0x100fe20008010820 */
[----:B------:R-:W-:Y:S01]  /*11090*/  F2FP.F16.F32.PACK_AB R182, R9, R182 ;  /* 0x000000b609b6723e */ /* 0x000fe200000000ff */
[--C-:B------:R-:W-:Y:S01]  /*110a0*/  FFMA.FTZ R75, R75, UR46, -R32.reuse ;  /* 0x0000002e4b4b7c23 */ /* 0x100fe20008010820 */
[----:B------:R-:W1:Y:S01]  /*110b0*/  MUFU.EX2 R14, R14 ;  /* 0x0000000e000e7308 */ /* 0x000e620000000800 */
[----:B----4-:R-:W-:Y:S01]  /*110c0*/  FADD.FTZ R38, R12, R27 ;  /* 0x0000001b0c267221 */ /* 0x010fe20000010000 */
[--C-:B------:R-:W-:Y:S01]  /*110d0*/  FFMA.FTZ R78, R78, UR46, -R32.reuse ;  /* 0x0000002e4e4e7c23 */ /* 0x100fe20008010820 */
        /* <DEDUP_REMOVED lines=8> */
[----:B------:R-:W-:Y:S01]  /*11160*/  IMAD.IADD R125, R125, 0x1, R46 ;  /* 0x000000017d7d7824 */ /* 0x000fe200078e022e */
[----:B------:R-:W-:-:S02]  /*11170*/  F2FP.F16.F32.PACK_AB R176, R13, R176 ;  /* 0x000000b00db0723e */ /* 0x000fc400000000ff */
[----:B------:R-:W-:Y:S01]  /*11180*/  FADD.FTZ R31, R25, R38 ;  /* 0x00000026191f7221 */ /* 0x000fe20000010000 */
[----:B------:R-:W-:Y:S01]  /*11190*/  FFMA.FTZ R38, R67, UR46, -R32 ;  /* 0x0000002e43267c23 */ /* 0x000fe20008010820 */
[----:B------:R-:W0:Y:S01]  /*111a0*/  MUFU.EX2 R20, R20 ;  /* 0x0000001400147308 */ /* 0x000e220000000800 */
[----:B-1----:R-:W-:Y:S01]  /*111b0*/  FADD.FTZ R40, R14, R27 ;  /* 0x0000001b0e287221 */ /* 0x002fe20000010000 */
[----:B------:R-:W-:Y:S01]  /*111c0*/  FADD.FTZ R42, R168, R31 ;  /* 0x0000001fa82a7221 */ /* 0x000fe20000010000 */
[----:B------:R-:W-:Y:S01]  /*111d0*/  F2FP.F16.F32.PACK_AB R178, R15, R178 ;  /* 0x000000b20fb2723e */ /* 0x000fe200000000ff */
[----:B------:R-:W-:Y:S01]  /*111e0*/  IMAD.IADD R10, R125, 0x1, R10 ;  /* 0x000000017d0a7824 */ /* 0x000fe200078e020a */
[----:B------:R-:W-:Y:S01]  /*111f0*/  F2FP.F16.F32.PACK_AB R172, R21, R172 ;  /* 0x000000ac15ac723e */ /* 0x000fe200000000ff */
[----:B------:R-:W-:Y:S01]  /*11200*/  FADD.FTZ R31, R29, R42 ;  /* 0x0000002a1d1f7221 */ /* 0x000fe20000010000 */
[----:B------:R-:W-:Y:S01]  /*11210*/  F2FP.F16.F32.PACK_AB R174, R25, R174 ;  /* 0x000000ae19ae723e */ /* 0x000fe200000000ff */
[----:B------:R-:W1:Y:S01]  /*11220*/  MUFU.EX2 R173, R173 ;  /* 0x000000ad00ad7308 */ /* 0x000e620000000800 */
[----:B--2---:R-:W-:Y:S01]  /*11230*/  FADD.FTZ R27, R179, R40 ;  /* 0x00000028b31b7221 */ /* 0x004fe20000010000 */
[----:B------:R-:W-:Y:S01]  /*11240*/  FADD.FTZ R44, R170, R31 ;  /* 0x0000001faa2c7221 */ /* 0x000fe20000010000 */
[----:B------:R-:W-:-:S02]  /*11250*/  F2FP.F16.F32.PACK_AB R168, R29, R168 ;  /* 0x000000a81da8723e */ /* 0x000fc400000000ff */
[C---:B------:R-:W-:Y:S01]  /*11260*/  F2FP.F16.F32.PACK_AB R170, R33.reuse, R170 ;  /* 0x000000aa21aa723e */ /* 0x040fe200000000ff */
[----:B------:R-:W-:Y:S01]  /*11270*/  FADD.FTZ R31, R33, R44 ;  /* 0x0000002c211f7221 */ /* 0x000fe20000010000 */
[----:B------:R-:W-:Y:S01]  /*11280*/  F2FP.F16.F32.PACK_AB R183, R12, R183 ;  /* 0x000000b70cb7723e */ /* 0x000fe200000000ff */
[----:B------:R-:W2:Y:S01]  /*11290*/  MUFU.EX2 R24, R24 ;  /* 0x0000001800187308 */ /* 0x000ea20000000800 */
[----:B0-----:R-:W-:Y:S01]  /*112a0*/  FADD.FTZ R40, R20, R27 ;  /* 0x0000001b14287221 */ /* 0x001fe20000010000 */
[----:B------:R-:W-:Y:S01]  /*112b0*/  FADD.FTZ R44, R164, R31 ;  /* 0x0000001fa42c7221 */ /* 0x000fe20000010000 */
[C---:B------:R-:W-:Y:S02]  /*112c0*/  F2FP.F16.F32.PACK_AB R164, R3.reuse, R164 ;  /* 0x000000a403a4723e */ /* 0x040fe400000000ff */
[----:B------:R-:W-:Y:S01]  /*112d0*/  F2FP.F16.F32.PACK_AB R177, R14, R177 ;  /* 0x000000b10eb1723e */ /* 0x000fe200000000ff */
[----:B------:R-:W-:Y:S01]  /*112e0*/  FADD.FTZ R31, R3, R44 ;  /* 0x0000002c031f7221 */ /* 0x000fe20000010000 */
[----:B------:R-:W-:Y:S01]  /*112f0*/  F2FP.F16.F32.PACK_AB R179, R20, R179 ;  /* 0x000000b314b3723e */ /* 0x000fe200000000ff */
[----:B------:R-:W0:Y:S01]  /*11300*/  MUFU.EX2 R175, R175 ;  /* 0x000000af00af7308 */ /* 0x000e220000000800 */
[----:B-1----:R-:W-:Y:S01]  /*11310*/  FADD.FTZ R27, R173, R40 ;  /* 0x00000028ad1b7221 */ /* 0x002fe20000010000 */
[----:B------:R-:W-:Y:S01]  /*11320*/  FADD.FTZ R44, R166, R31 ;  /* 0x0000001fa62c7221 */ /* 0x000fe20000010000 */
[--C-:B------:R-:W-:Y:S01]  /*11330*/  FFMA.FTZ R40, R71, UR46, -R32.reuse ;  /* 0x0000002e47287c23 */ /* 0x100fe20008010820 */
[----:B------:R-:W-:Y:S01]  /*11340*/  FFMA.FTZ R32, R87, UR46, -R32 ;  /* 0x0000002e57207c23 */ /* 0x000fe20008010820 */
[C---:B------:R-:W-:Y:S01]  /*11350*/  F2FP.F16.F32.PACK_AB R166, R37.reuse, R166 ;  /* 0x000000a625a6723e */ /* 0x040fe200000000ff */
[----:B------:R-:W-:-:S02]  /*11360*/  FADD.FTZ R31, R37, R44 ;  /* 0x0000002c251f7221 */ /* 0x000fc40000010000 */
[----:B------:R-:W1:Y:S01]  /*11370*/  MUFU.EX2 R26, R26 ;  /* 0x0000001a001a7308 */ /* 0x000e620000000800 */
[----:B--2---:R-:W-:Y:S01]  /*11380*/  FADD.FTZ R42, R24, R27 ;  /* 0x0000001b182a7221 */ /* 0x004fe20000010000 */
[----:B------:R-:W-:Y:S01]  /*11390*/  FADD.FTZ R44, R160, R31 ;  /* 0x0000001fa02c7221 */ /* 0x000fe20000010000 */
[----:B------:R-:W-:Y:S02]  /*113a0*/  F2FP.F16.F32.PACK_AB R160, R41, R160 ;  /* 0x000000a029a0723e */ /* 0x000fe400000000ff */
[----:B------:R-:W-:-:S03]  /*113b0*/  F2FP.F16.F32.PACK_AB R173, R24, R173 ;  /* 0x000000ad18ad723e */ /* 0x000fc600000000ff */
        /* <DEDUP_REMOVED lines=14> */
[----:B------:R-:W-:Y:S01]  /*114a0*/  FADD.FTZ R27, R41, R44 ;  /* 0x0000002c291b7221 */ /* 0x000fe20000010000 */
[----:B------:R-:W-:-:S03]  /*114b0*/  F2FP.F16.F32.PACK_AB R171, R30, R171 ;  /* 0x000000ab1eab723e */ /* 0x000fc600000000ff */
[----:B------:R-:W-:Y:S01]  /*114c0*/  FADD.FTZ R44, R162, R27 ;  /* 0x0000001ba22c7221 */ /* 0x000fe20000010000 */
[----:B------:R-:W-:Y:S01]  /*114d0*/  F2FP.F16.F32.PACK_AB R162, R45, R162 ;  /* 0x000000a22da2723e */ /* 0x000fe200000000ff */
[----:B------:R-:W2:Y:S01]  /*114e0*/  MUFU.EX2 R167, R167 ;  /* 0x000000a700a77308 */ /* 0x000ea20000000800 */
[----:B0-----:R-:W-:Y:S01]  /*114f0*/  FADD.FTZ R5, R165, R42 ;  /* 0x0000002aa5057221 */ /* 0x001fe20000010000 */
[----:B------:R-:W-:-:S06]  /*11500*/  FADD.FTZ R9, R45, R44 ;  /* 0x0000002c2d097221 */ /* 0x000fcc0000010000 */
        /* <DEDUP_REMOVED lines=52> */
[C---:B-1----:R-:W-:Y:S01]  /*11850*/  FADD.FTZ R3, R155.reuse, R4 ;  /* 0x000000049b037221 */ /* 0x042fe20000010000 */
[----:B------:R-:W-:Y:S01]  /*11860*/  F2FP.F16.F32.PACK_AB R155, R155, R86 ;  /* 0x000000569b9b723e */ /* 0x000fe200000000ff */
[----:B------:R-:W-:Y:S02]  /*11870*/  VIADD R4, R88, 0xfffffffe ;  /* 0xfffffffe58047836 */ /* 0x000fe40000000000 */
[C---:B--2---:R-:W-:Y:S01]  /*11880*/  FADD.FTZ R5, R61.reuse, R44 ;  /* 0x0000002c3d057221 */ /* 0x044fe20000010000 */
[----:B------:R-:W-:Y:S01]  /*11890*/  F2FP.F16.F32.PACK_AB R154, R61, R154 ;  /* 0x0000009a3d9a723e */ /* 0x000fe200000000ff */
        /* <DEDUP_REMOVED lines=12> */
.L_x_1670:
[----:B------:R-:W-:-:S13]  /*11960*/  ISETP.NE.AND P4, PT, R11, 0x1, PT ;  /* 0x000000010b00780c */ /* 0x000fda0003f85270 */
[----:B------:R-:W0:Y:S02]  /*11970*/  @P4 LDC.64 R12, c[0x0][0x9e8] ;  /* 0x00027a00ff0c4b82 */ /* 0x000e240000000a00 */
[----:B0-----:R-:W-:-:S05]  /*11980*/  @P4 IMAD.HI.U32 R12, R9, R12, RZ ;  /* 0x0000000c090c4227 */ /* 0x001fca00078e00ff */
[----:B------:R-:W-:-:S07]  /*11990*/  @P4 SHF.R.U32.HI R9, RZ, R13, R12 ;  /* 0x0000000dff094219 */ /* 0x000fce000001160c */
.L_x_1671:
[----:B------:R-:W-:Y:S05]  /*119a0*/  BSYNC B0 ;  /* 0x0000000000007941 */ /* 0x000fea0003800000 */
.L_x_1669:
[----:B------:R-:W-:-:S05]  /*119b0*/  IMAD R9, R9, R11, R11 ;  /* 0x0000000b09097224 */ /* 0x000fca00078e020b */
[----:B------:R-:W-:-:S07]  /*119c0*/  VIMNMX R10, R10, R9, PT ;  /* 0x000000090a0a7248 */ /* 0x000fce0003fe0100 */
.L_x_1668:
[----:B------:R-:W-:Y:S01]  /*119d0*/  SHF.R.S32.HI R9, RZ, 0x1f, R10 ;  /* 0x0000001fff097819 */ /* 0x000fe2000001140a */
[----:B------:R-:W-:Y:S01]  /*119e0*/  ULDC UR51, c[0x0][0x9e4] ;  /* 0x0002790000337ab9 */ /* 0x000fe20000000800 */
[----:B------:R-:W-:Y:S01]  /*119f0*/  ULDC UR48, c[0x0][0x9e4] ;  /* 0x0002790000307ab9 */ /* 0x000fe20000000800 */
[----:B------:R-:W-:Y:S01]  /*11a00*/  ULDC UR52, c[0x0][0x9dc] ;  /* 0x0002770000347ab9 */ /* 0x000fe20000000800 */
[----:B------:R-:W-:Y:S01]  /*11a10*/  LEA.HI R9, R9, R10, RZ, 0x7 ;  /* 0x0000000a09097211 */ /* 0x000fe200078f38ff */
[----:B------:R-:W-:Y:S01]  /*11a20*/  ULDC UR54, c[0x0][0x9dc] ;  /* 0x0002770000367ab9 */ /* 0x000fe20000000800 */
[----:B------:R-:W-:Y:S01]  /*11a30*/  ULDC UR47, c[0x0][0x988] ;  /* 0x00026200002f7ab9 */ /* 0x000fe20000000800 */
[----:B------:R-:W-:Y:S01]  /*11a40*/  ULDC UR50, c[0x0][0x988] ;  /* 0x0002620000327ab9 */ /* 0x000fe20000000800 */
[----:B------:R-:W-:Y:S01]  /*11a50*/  SHF.R.S32.HI R9, RZ, 0x7, R9 ;  /* 0x00000007ff097819 */ /* 0x000fe20000011409 */
[----:B------:R-:W-:Y:S01]  /*11a60*/  ULDC UR49, c[0x0][0x988] ;  /* 0x0002620000317ab9 */ /* 0x000fe20000000800 */
[----:B------:R-:W-:Y:S01]  /*11a70*/  ULDC UR55, c[0x0][0x9e0] ;  /* 0x0002780000377ab9 */ /* 0x000fe20000000800 */
[----:B------:R-:W-:Y:S01]  /*11a80*/  ULDC UR53, c[0x0][0x9e0] ;  /* 0x0002780000357ab9 */ /* 0x000fe20000000800 */
[----:B------:R-:W-:-:S02]  /*11a90*/  VIMNMX R9, R194, R9, !PT ;  /* 0x00000009c2097248 */ /* 0x000fc40007fe0100 */
[----:B------:R-:W-:Y:S02]  /*11aa0*/  CS2R R150, SRZ ;  /* 0x0000000000967805 */ /* 0x000fe4000001ff00 */
[----:B------:R-:W-:Y:S02]  /*11ab0*/  CS2R R148, SRZ ;  /* 0x0000000000947805 */ /* 0x000fe4000001ff00 */
[----:B------:R-:W-:Y:S02]  /*11ac0*/  CS2R R146, SRZ ;  /* 0x0000000000927805 */ /* 0x000fe4000001ff00 */
[----:B------:R-:W-:Y:S02]  /*11ad0*/  ISETP.GE.AND P4, PT, R4, R9, PT ;  /* 0x000000090400720c */ /* 0x000fe40003f86270 */
        /* <DEDUP_REMOVED lines=29> */
[----:B------:R-:W-:Y:S06]  /*11cb0*/  @!P4 BRA `(.L_x_1672) ;  /* 0x000000300094c947 */ /* 0x000fec0003800000 */
[----:B------:R-:W-:-:S07]  /*11cc0*/  IMAD.MOV.U32 R151, RZ, RZ, RZ ;  /* 0x000000ffff977224 */ /* 0x000fce00078e00ff */
.L_x_1690:
[----:B------:R-:W-:Y:S01]  /*11cd0*/  VIADD R14, R22, 0x1 ;  /* 0x00000001160e7836 */ /* 0x000fe20000000000 */
[----:B------:R-:W-:Y:S05]  /*11ce0*/  YIELD ;  /* 0x0000000000007946 */ /* 0x000fea0003800000 */
[----:B------:R-:W-:-:S04]  /*11cf0*/  ISETP.NE.AND P4, PT, R14, 0x2, PT ;  /* 0x000000020e00780c */ /* 0x000fc80003f85270 */
[----:B------:R-:W-:Y:S02]  /*11d00*/  SEL R15, RZ, 0x1, P4 ;  /* 0x00000001ff0f7807 */ /* 0x000fe40002000000 */
[----:B------:R-:W-:Y:S02]  /*11d10*/  SEL R14, R14, RZ, P4 ;  /* 0x000000ff0e0e7207 */ /* 0x000fe40002000000 */
[----:B------:R-:W-:Y:S02]  /*11d20*/  ISETP.NE.AND P4, PT, R193, RZ, PT ;  /* 0x000000ffc100720c */ /* 0x000fe40003f85270 */
[----:B------:R-:W-:-:S11]  /*11d30*/  LOP3.LUT R15, R186, R15, RZ, 0x3c, !PT ;  /* 0x0000000fba0f7212 */ /* 0x000fd600078e3cff */
[----:B------:R-:W-:Y:S05]  /*11d40*/  @P4 BRA `(.L_x_1673) ;  /* 0x0000000000304947 */ /* 0x000fea0003800000 */
[----:B------:R-:W-:Y:S05]  /*11d50*/  @!P0 BRA `(.L_x_1674) ;  /* 0x0000000000048947 */ /* 0x000fea0003800000 */
[----:B------:R-:W-:Y:S01]  /*11d60*/  BPT.TRAP 0x1 ;  /* 0x000000040000795c */ /* 0x000fe20000300000 */
.L_x_1674:
[----:B------:R-:W-:Y:S01]  /*11d70*/  IMAD R11, R14, 0x8, R2 ;  /* 0x000000080e0b7824 */ /* 0x000fe200078e0202 */
[----:B------:R-:W-:-:S04]  /*11d80*/  SHF.L.U32 R6, R15, 0x1f, RZ ;  /* 0x0000001f0f067819 */ /* 0x000fc800000006ff */
[----:B------:R0:W1:Y:S01]  /*11d90*/  SYNCS.PHASECHK.TRANS64.TRYWAIT P5, [R11+URZ+0x28830], R6 ;  /* 0x028830060b0075a7 */ /* 0x00006200080a017f */
[----:B------:R-:W-:Y:S05]  /*11da0*/  @!P0 BRA `(.L_x_1675) ;  /* 0x0000000000048947 */ /* 0x000fea0003800000 */
[----:B------:R-:W-:Y:S01]  /*11db0*/  BPT.TRAP 0x1 ;  /* 0x000000040000795c */ /* 0x000fe20000300000 */
.L_x_1675:
[----:B------:R-:W-:Y:S04]  /*11dc0*/  BSSY B0, `(.L_x_1673) ;  /* 0x0000004000007945 */ /* 0x000fe80003800000 */
[----:B-1----:R-:W-:Y:S05]  /*11dd0*/  @P5 BRA `(.L_x_1676) ;  /* 0x0000000000085947 */ /* 0x002fea0003800000 */
[----:B------:R-:W1:Y:S02]  /*11de0*/  SYNCS.PHASECHK.TRANS64.TRYWAIT P5, [R11+URZ+0x28830], R6 ;  /* 0x028830060b0075a7 */ /* 0x000e6400080a017f */
[----:B-1----:R-:W-:Y:S05]  /*11df0*/  @!P5 BRA `(.L_x_1677) ;  /* 0x000001600060d947 */ /* 0x002fea0003800000 */
.L_x_1676:
[----:B------:R-:W-:Y:S05]  /*11e00*/  BSYNC B0 ;  /* 0x0000000000007941 */ /* 0x000fea0003800000 */
.L_x_1673:
[----:B01----:R-:W0:Y:S01]  /*11e10*/  S2R R6, SR_TID.X ;  /* 0x0000000000067919 */ /* 0x003e220000002100 */
[----:B------:R-:W-:Y:S05]  /*11e20*/  WARPSYNC.ALL ;  /* 0x0000000000007948 */ /* 0x000fea0003800000 */
[----:B------:R-:W-:Y:S01]  /*11e30*/  IMAD R10, R14, 0x800, R7 ;  /* 0x000008000e0a7824 */ /* 0x000fe200078e0207 */
[----:B------:R-:W-:Y:S01]  /*11e40*/  MOV R11, 0x40000040 ;  /* 0x40000040000b7802 */ /* 0x000fe20000000f00 */
[----:B------:R-:W-:Y:S02]  /*11e50*/  IMAD.MOV.U32 R25, RZ, RZ, 0x40000040 ;  /* 0x40000040ff197424 */ /* 0x000fe400078e00ff */
[C---:B------:R-:W-:Y:S01]  /*11e60*/  VIADD R24, R10.reuse, 0x4 ;  /* 0x000000040a187836 */ /* 0x040fe20000000000 */
[C---:B------:R-:W-:Y:S01]  /*11e70*/  R2UR UR14, R10.reuse ;  /* 0x000000000a0e72ca */ /* 0x040fe200000e0000 */
[----:B------:R-:W-:Y:S01]  /*11e80*/  VIADD R20, R10, 0x2 ;  /* 0x000000020a147836 */ /* 0x000fe20000000000 */
[----:B------:R-:W-:Y:S01]  /*11e90*/  R2UR UR15, R11 ;  /* 0x000000000b0f72ca */ /* 0x000fe200000e0000 */
[----:B------:R-:W-:Y:S01]  /*11ea0*/  IMAD.MOV.U32 R21, RZ, RZ, 0x40000040 ;  /* 0x40000040ff157424 */ /* 0x000fe200078e00ff */
[----:B------:R-:W-:Y:S01]  /*11eb0*/  R2UR UR6, R24 ;  /* 0x00000000180672ca */ /* 0x000fe200000e0000 */
[C---:B------:R-:W-:Y:S01]  /*11ec0*/  VIADD R24, R10.reuse, 0x404 ;  /* 0x000004040a187836 */ /* 0x040fe20000000000 */
[C---:B------:R-:W-:Y:S01]  /*11ed0*/  R2UR UR7, R25.reuse ;  /* 0x00000000190772ca */ /* 0x040fe200000e0000 */
[----:B------:R-:W-:Y:S01]  /*11ee0*/  VIADD R12, R10, 0x6 ;  /* 0x000000060a0c7836 */ /* 0x000fe20000000000 */
[----:B------:R-:W-:Y:S01]  /*11ef0*/  R2UR UR31, R25 ;  /* 0x00000000191f72ca */ /* 0x000fe200000e0000 */
[----:B------:R-:W-:Y:S01]  /*11f00*/  IMAD.MOV.U32 R13, RZ, RZ, 0x40000040 ;  /* 0x40000040ff0d7424 */ /* 0x000fe200078e00ff */
[----:B------:R-:W-:-:S02]  /*11f10*/  R2UR UR30, R24 ;  /* 0x00000000181e72ca */ /* 0x000fc400000e0000 */
[----:B------:R-:W-:Y:S01]  /*11f20*/  R2UR UR10, R20 ;  /* 0x00000000140a72ca */ /* 0x000fe200000e0000 */
[----:B------:R-:W-:Y:S01]  /*11f30*/  VIADD R20, R10, 0x400 ;  /* 0x000004000a147836 */ /* 0x000fe20000000000 */
[----:B------:R-:W-:Y:S02]  /*11f40*/  R2UR UR11, R21 ;  /* 0x00000000150b72ca */ /* 0x000fe400000e0000 */
[----:B------:R-:W-:Y:S01]  /*11f50*/  R2UR UR18, R12 ;  /* 0x000000000c1272ca */ /* 0x000fe200000e0000 */
[C---:B------:R-:W-:Y:S01]  /*11f60*/  VIADD R12, R10.reuse, 0x402 ;  /* 0x000004020a0c7836 */ /* 0x040fe20000000000 */
[----:B------:R-:W-:Y:S01]  /*11f70*/  R2UR UR19, R13 ;  /* 0x000000000d1372ca */ /* 0x000fe200000e0000 */
[----:B------:R-:W-:Y:S01]  /*11f80*/  VIADD R10, R10, 0x406 ;  /* 0x000004060a0a7836 */ /* 0x000fe20000000000 */
[----:B------:R-:W-:Y:S02]  /*11f90*/  R2UR UR22, R20 ;  /* 0x00000000141672ca */ /* 0x000fe400000e0000 */
[----:B0-----:R-:W-:-:S02]  /*11fa0*/  SHF.R.U32.HI R6, RZ, 0x7, R6 ;  /* 0x00000007ff067819 */ /* 0x001fc40000011606 */
[----:B------:R-:W-:Y:S02]  /*11fb0*/  R2UR UR23, R21 ;  /* 0x00000000151772ca */ /* 0x000fe400000e0000 */
[----:B------:R-:W-:Y:S01]  /*11fc0*/  R2UR UR26, R12 ;  /* 0x000000000c1a72ca */ /* 0x000fe200000e0000 */
[----:B------:R-:W-:Y:S01]  /*11fd0*/  VIADD R6, R6, 0x8 ;  /* 0x0000000806067836 */ /* 0x000fe20000000000 */
[----:B------:R-:W-:Y:S02]  /*11fe0*/  R2UR UR27, R13 ;  /* 0x000000000d1b72ca */ /* 0x000fe400000e0000 */
[----:B------:R-:W-:Y:S02]  /*11ff0*/  R2UR UR34, R10 ;  /* 0x000000000a2272ca */ /* 0x000fe400000e0000 */
[----:B------:R0:W-:Y:S01]  /*12000*/  BAR.SYNC.DEFER_BLOCKING R6, 0x100 ;  /* 0x000400060000751d */ /* 0x0001e20000010000 */
[----:B------:R-:W-:-:S05]  /*12010*/  R2UR UR35, R11 ;  /* 0x000000000b2372ca */ /* 0x000fca00000e0000 */
        /* <DEDUP_REMOVED lines=27> */
.L_x_1679:
[----:B------:R-:W-:Y:S01]  /*121d0*/  SHF.L.U32 R6, R186, 0x1f, RZ ;  /* 0x0000001fba067819 */ /* 0x000fe200000006ff */
[----:B------:R-:W-:-:S04]  /*121e0*/  IMAD R10, R22, 0x8, R2 ;  /* 0x00000008160a7824 */ /* 0x000fc800078e0202 */
[----:B------:R0:W1:Y:S01]  /*121f0*/  SYNCS.PHASECHK.TRANS64.TRYWAIT P4, [R10+URZ+0x28850], R6 ;  /* 0x028850060a0075a7 */ /* 0x000062000808017f */
[----:B------:R-:W-:Y:S05]  /*12200*/  @!P0 BRA `(.L_x_1680) ;  /* 0x0000000000048947 */ /* 0x000fea0003800000 */
[----:B------:R-:W-:Y:S01]  /*12210*/  BPT.TRAP 0x1 ;  /* 0x000000040000795c */ /* 0x000fe20000300000 */
.L_x_1680:
[----:B-1----:R-:W-:Y:S05]  /*12220*/  @P4 BRA `(.L_x_1678) ;  /* 0x0000000000084947 */ /* 0x002fea0003800000 */
[----:B------:R-:W1:Y:S02]  /*12230*/  SYNCS.PHASECHK.TRANS64.TRYWAIT P4, [R10+URZ+0x28850], R6 ;  /* 0x028850060a0075a7 */ /* 0x000e64000808017f */
[----:B-1----:R-:W-:Y:S05]  /*12240*/  @!P4 BRA `(.L_x_1681) ;  /* 0x0000015c0060c947 */ /* 0x002fea0003800000 */
.L_x_1678:
[----:B01----:R-:W-:Y:S01]  /*12250*/  VIADD R6, R2, 0x400 ;  /* 0x0000040002067836 */ /* 0x003fe20000000000 */
[----:B------:R-:W-:Y:S05]  /*12260*/  WARPSYNC.ALL ;  /* 0x0000000000007948 */ /* 0x000fea0003800000 */
[----:B------:R-:W-:Y:S01]  /*12270*/  SHF.R.U32.HI R6, RZ, 0x4, R6 ;  /* 0x00000004ff067819 */ /* 0x000fe20000011606 */
[----:B------:R-:W-:Y:S01]  /*12280*/  IMAD.MOV.U32 R11, RZ, RZ, 0x40000040 ;  /* 0x40000040ff0b7424 */ /* 0x000fe200078e00ff */
[----:B------:R-:W-:Y:S01]  /*12290*/  WARPGROUP.ARRIVE ;  /* 0x00000000000079c5 */ /* 0x000fe20000000000 */
[----:B------:R-:W-:Y:S01]  /*122a0*/  IMAD.MOV.U32 R13, RZ, RZ, 0x40000040 ;  /* 0x40000040ff0d7424 */ /* 0x000fe200078e00ff */
[----:B------:R-:W-:-:S04]  /*122b0*/  LOP3.LUT R6, R6, 0x3fff, RZ, 0xc0, !PT ;  /* 0x00003fff06067812 */ /* 0x000fc800078ec0ff */
[----:B------:R-:W0:Y:S01]  /*122c0*/  S2R R20, SR_TID.X ;  /* 0x0000000000147919 */ /* 0x000e220000002100 */
[----:B------:R-:W-:Y:S01]  /*122d0*/  R2UR UR7, R11 ;  /* 0x000000000b0772ca */ /* 0x000fe200000e0000 */
[----:B------:R-:W-:Y:S01]  /*122e0*/  IMAD.MOV.U32 R11, RZ, RZ, 0x40000040 ;  /* 0x40000040ff0b7424 */ /* 0x000fe200078e00ff */
[----:B------:R-:W-:-:S05]  /*122f0*/  LOP3.LUT R6, R6, 0x4000000, RZ, 0xfc, !PT ;  /* 0x0400000006067812 */ /* 0x000fca00078efcff */
[----:B------:R-:W-:Y:S02]  /*12300*/  IMAD R10, R22, 0x800, R6 ;  /* 0x00000800160a7824 */ /* 0x000fe400078e0206 */
[----:B------:R-:W-:Y:S02]  /*12310*/  @!P1 IMAD R6, R14, 0x8, R2 ;  /* 0x000000080e069824 */ /* 0x000fe400078e0202 */
[C---:B------:R-:W-:Y:S01]  /*12320*/  VIADD R12, R10.reuse, 0x80 ;  /* 0x000000800a0c7836 */ /* 0x040fe20000000000 */
[----:B------:R-:W-:Y:S01]  /*12330*/  R2UR UR6, R10 ;  /* 0x000000000a0672ca */ /* 0x000fe200000e0000 */
[----:B------:R-:W-:-:S05]  /*12340*/  @!P1 VIADD R6, R6, 0x28840 ;  /* 0x0002884006069836 */ /* 0x000fca0000000000 */
[----:B------:R-:W-:-:S07]  /*12350*/  @!P1 PRMT R6, RZ, 0x654, R6 ;  /* 0x00000654ff069816 */ /* 0x000fce0000000006 */
[----:B------:R-:W-:Y:S01]  /*12360*/  HGMMA.64x128x16.F32 R88, R180, gdesc[UR4].tnspB, R88, gsb0 ;  /* 0x41e00004b4587df0 */ /* 0x000fe20008000858 */
[----:B------:R-:W-:Y:S01]  /*12370*/  R2UR UR6, R12 ;  /* 0x000000000c0672ca */ /* 0x000fe200000e0000 */
[----:B------:R-:W-:Y:S01]  /*12380*/  VIADD R12, R10, 0x100 ;  /* 0x000001000a0c7836 */ /* 0x000fe20000000000 */
[----:B------:R-:W-:Y:S01]  /*12390*/  R2UR UR7, R13 ;  /* 0x000000000d0772ca */ /* 0x000fe200000e0000 */
[----:B------:R-:W-:Y:S01]  /*123a0*/  IMAD.MOV.U32 R13, RZ, RZ, 0x40000040 ;  /* 0x40000040ff0d7424 */ /* 0x000fe200078e00ff */
[----:B0-----:R-:W-:Y:S01]  /*123b0*/  SHF.R.U32.HI R20, RZ, 0x7, R20 ;  /* 0x00000007ff147819 */ /* 0x001fe20000011614 */
        /* <DEDUP_REMOVED lines=32> */
[----:B------:R-:W-:Y:S01]  /*125c0*/  R2UR UR6, R12 ;  /* 0x000000000c0672ca */ /* 0x000fe200000e0000 */
[----:B------:R-:W-:Y:S01]  /*125d0*/  IMAD.SHL.U32 R12, R4, 0x80, RZ ;  /* 0x00000080040c7824 */ /* 0x000fe200078e00ff */
[----:B------:R-:W-:Y:S01]  /*125e0*/  R2UR UR7, R13 ;  /* 0x000000000d0772ca */ /* 0x000fe200000e0000 */
[----:B------:R-:W-:Y:S02]  /*125f0*/  WARPGROUP.DEPBAR.LE gsb0, 0x0 ;  /* 0x00008000000079c5 */ /* 0x000fe40000010000 */
[----:B------:R-:W-:-:S10]  /*12600*/  WARPGROUP.ARRIVE ;  /* 0x00000000000079c5 */ /* 0x000fd40000000000 */
[----:B------:R-:W-:Y:S01]  /*12610*/  HGMMA.64x128x16.F32 R88, R156, gdesc[UR4].tnspB, R88, gsb0 ;  /* 0x41e000049c587df0 */ /* 0x000fe20008000858 */
[----:B------:R-:W-:Y:S02]  /*12620*/  R2UR UR6, R10 ;  /* 0x000000000a0672ca */ /* 0x000fe400000e0000 */
[----:B------:R-:W-:Y:S01]  /*12630*/  R2UR UR7, R11 ;  /* 0x000000000b0772ca */ /* 0x000fe200000e0000 */
[----:B------:R-:W0:Y:S08]  /*12640*/  @P2 LDC R10, c[0x0][0x44c] ;  /* 0x00011300ff0a2b82 */ /* 0x000e300000000800 */
[----:B------:R-:W1:Y:S01]  /*12650*/  @P2 LDC R11, c[0x0][0x450] ;  /* 0x00011400ff0b2b82 */ /* 0x000e620000000800 */
[----:B------:R-:W-:-:S02]  /*12660*/  WARPGROUP.DEPBAR.LE gsb0, 0x0 ;  /* 0x00008000000079c5 */ /* 0x000fc40000010000 */
[----:B------:R-:W-:-:S06]  /*12670*/  WARPGROUP.ARRIVE ;  /* 0x00000000000079c5 */ /* 0x000fcc0000000000 */
[----:B------:R-:W-:Y:S03]  /*12680*/  HGMMA.64x128x16.F32 R88, R152, gdesc[UR4].tnspB, R88, gsb0 ;  /* 0x41e0000498587df0 */ /* 0x000fe60008000858 */
[----:B------:R-:W-:Y:S02]  /*12690*/  WARPGROUP.DEPBAR.LE gsb0, 0x0 ;  /* 0x00008000000079c5 */ /* 0x000fe40000010000 */
[----:B------:R-:W-:-:S04]  /*126a0*/  IMAD.IADD R153, R195, 0x1, R192 ;  /* 0x00000001c3997824 */ /* 0x000fc800078e02c0 */
[----:B0-----:R-:W-:-:S05]  /*126b0*/  @P2 IMAD.HI.U32 R10, R153, R10, RZ ;  /* 0x0000000a990a2227 */ /* 0x001fca00078e00ff */
[----:B-1----:R-:W-:Y:S02]  /*126c0*/  @P2 SHF.R.U32.HI R153, RZ, R11, R10 ;  /* 0x0000000bff992219 */ /* 0x002fe4000001160a */
[----:B------:R-:W-:Y:S02]  /*126d0*/  IADD3 R10, -R20, 0xb, RZ ;  /* 0x0000000b140a7810 */ /* 0x000fe40007ffe1ff */
[----:B------:R-:W-:Y:S01]  /*126e0*/  IADD3 R20, -R188, 0x1, -R12 ;  /* 0x00000001bc147810 */ /* 0x000fe20007ffe90c */
[----:B------:R-:W0:Y:S03]  /*126f0*/  SHFL.IDX PT, R154, R153, RZ, 0x1c1f ;  /* 0x001c1fff999a7589 */ /* 0x000e2600000e0000 */
[----:B------:R-:W-:Y:S01]  /*12700*/  IADD3 R20, -R187, R20, R189 ;  /* 0x00000014bb147210 */ /* 0x000fe20007ffe1bd */
[----:B------:R1:W-:Y:S06]  /*12710*/  BAR.ARV R10, 0x100 ;  /* 0x0004000a0000751d */ /* 0x0003ec0000002000 */
[----:B------:R2:W-:Y:S01]  /*12720*/  @!P1 SYNCS.ARRIVE.TRANS64.RED.A1T0 RZ, [R6+URZ], RZ ;  /* 0x000000ff06ff99a7 */ /* 0x0005e2000810043f */
[----:B------:R-:W-:-:S02]  /*12730*/  VIADD R152, R20, UR55 ;  /* 0x0000003714987c36 */ /* 0x000fc40008000000 */
[----:B--2---:R-:W-:-:S05]  /*12740*/  IMAD.U32 R6, RZ, RZ, UR52 ;  /* 0x00000034ff067e24 */ /* 0x004fca000f8e00ff */
[----:B------:R-:W-:-:S05]  /*12750*/  LOP3.LUT R21, RZ, R6, RZ, 0x33, !PT ;  /* 0x00000006ff157212 */ /* 0x000fca00078e33ff */
[----:B------:R-:W-:Y:S02]  /*12760*/  IMAD.IADD R21, R21, 0x1, R20 ;  /* 0x0000000115157824 */ /* 0x000fe400078e0214 */
[--C-:B0-----:R-:W-:Y:S02]  /*12770*/  IMAD.IADD R20, R152, 0x1, R154.reuse ;  /* 0x0000000198147824 */ /* 0x101fe400078e029a */
[----:B------:R-:W-:Y:S01]  /*12780*/  IMAD.IADD R13, R21, 0x1, R154 ;  /* 0x00000001150d7824 */ /* 0x000fe200078e029a */
[----:B-1----:R-:W-:Y:S06]  /*12790*/  @!P3 BRA `(.L_x_1682) ;  /* 0x000000000058b947 */ /* 0x002fec0003800000 */
[----:B------:R-:W-:Y:S01]  /*127a0*/  IADD3 R157, -R187, R189, R154 ;  /* 0x000000bdbb9d7210 */ /* 0x000fe20007ffe19a */
[----:B------:R-:W-:Y:S03]  /*127b0*/  BSSY B0, `(.L_x_1683) ;  /* 0x0000010000007945 */ /* 0x000fe60003800000 */
[----:B------:R-:W-:-:S13]  /*127c0*/  ISETP.GT.AND P4, PT, R157, -0x1, PT ;  /* 0xffffffff9d00780c */ /* 0x000fda0003f84270 */
[----:B------:R-:W-:Y:S05]  /*127d0*/  @P4 BRA `(.L_x_1684) ;  /* 0x0000000000204947 */ /* 0x000fea0003800000 */
[----:B------:R-:W-:Y:S02]  /*127e0*/  MOV R155, UR51 ;  /* 0x00000033009b7c02 */ /* 0x000fe40008000f00 */
[----:B------:R-:W-:Y:S02]  /*127f0*/  LOP3.LUT R157, RZ, R157, RZ, 0x33, !PT ;  /* 0x0000009dff9d7212 */ /* 0x000fe400078e33ff */
[----:B------:R-:W-:-:S13]  /*12800*/  ISETP.NE.AND P4, PT, R155, 0x1, PT ;  /* 0x000000019b00780c */ /* 0x000fda0003f85270 */
[----:B------:R-:W0:Y:S02]  /*12810*/  @P4 LDC.64 R10, c[0x0][0x9e8] ;  /* 0x00027a00ff0a4b82 */ /* 0x000e240000000a00 */
[----:B0-----:R-:W-:-:S05]  /*12820*/  @P4 IMAD.HI.U32 R10, R157, R10, RZ ;  /* 0x0000000a9d0a4227 */ /* 0x001fca00078e00ff */
[----:B------:R-:W-:-:S04]  /*12830*/  @P4 SHF.R.U32.HI R157, RZ, R11, R10 ;  /* 0x0000000bff9d4219 */ /* 0x000fc8000001160a */
[----:B------:R-:W-:Y:S01]  /*12840*/  LOP3.LUT R157, RZ, R157, RZ, 0x33, !PT ;  /* 0x0000009dff9d7212 */ /* 0x000fe200078e33ff */
[----:B------:R-:W-:Y:S06]  /*12850*/  BRA `(.L_x_1685) ;  /* 0x0000000000147947 */ /* 0x000fec0003800000 */
.L_x_1684:
[----:B------:R-:W-:-:S05]  /*12860*/  IMAD.U32 R155, RZ, RZ, UR51 ;  /* 0x00000033ff9b7e24 */ /* 0x000fca000f8e00ff */
[----:B------:R-:W-:-:S13]  /*12870*/  ISETP.NE.AND P4, PT, R155, 0x1, PT ;  /* 0x000000019b00780c */ /* 0x000fda0003f85270 */
[----:B------:R-:W0:Y:S02]  /*12880*/  @P4 LDC.64 R10, c[0x0][0x9e8] ;  /* 0x00027a00ff0a4b82 */ /* 0x000e240000000a00 */
[----:B0-----:R-:W-:-:S05]  /*12890*/  @P4 IMAD.HI.U32 R10, R157, R10, RZ ;  /* 0x0000000a9d0a4227 */ /* 0x001fca00078e00ff */
[----:B------:R-:W-:-:S07]  /*128a0*/  @P4 SHF.R.U32.HI R157, RZ, R11, R10 ;  /* 0x0000000bff9d4219 */ /* 0x000fce000001160a */
.L_x_1685:
[----:B------:R-:W-:Y:S05]  /*128b0*/  BSYNC B0 ;  /* 0x0000000000007941 */ /* 0x000fea0003800000 */
.L_x_1683:
[----:B------:R-:W-:-:S04]  /*128c0*/  IMAD R157, R157, R155, -R12 ;  /* 0x0000009b9d9d7224 */ /* 0x000fc800078e0a0c */
[----:B------:R-:W-:-:S05]  /*128d0*/  IMAD.IADD R10, R157, 0x1, -R188 ;  /* 0x000000019d0a7824 */ /* 0x000fca00078e0abc */
[----:B------:R-:W-:Y:S02]  /*128e0*/  VIADDMNMX R20, R10, R155, R20, PT ;  /* 0x0000009b0a147246 */ /* 0x000fe40003800114 */
[----:B------:R-:W-:-:S07]  /*128f0*/  VIMNMX R13, R13, R10, !PT ;  /* 0x0000000a0d0d7248 */ /* 0x000fce0007fe0100 */
.L_x_1682:
[----:B------:R-:W-:Y:S01]  /*12900*/  ISETP.GT.AND P4, PT, R4, -0x1, PT ;  /* 0xffffffff0400780c */ /* 0x000fe20003f84270 */
[----:B------:R-:W0:Y:S03]  /*12910*/  SHFL.IDX PT, R10, R153, 0x1, 0x1c1f ;  /* 0x003c1f00990a7f89 */ /* 0x000e2600000e0000 */
[----:B------:R-:W-:-:S04]  /*12920*/  ISETP.GT.AND P5, PT, R13, RZ, P4 ;  /* 0x000000ff0d00720c */ /* 0x000fc800027a4270 */
[----:B------:R-:W-:-:S04]  /*12930*/  ISETP.LT.OR P5, PT, R20, 0x1, P5 ;  /* 0x000000011400780c */ /* 0x000fc80002fa1670 */
[----:B------:R-:W-:Y:S02]  /*12940*/  FSEL R24, R24, -INF , !P5 ;  /* 0xff80000018187808 */ /* 0x000fe40006800000 */
[----:B------:R-:W-:-:S04]  /*12950*/  ISETP.GT.AND P5, PT, R13, 0x1, P4 ;  /* 0x000000010d00780c */ /* 0x000fc800027a4270 */
[----:B------:R-:W-:-:S04]  /*12960*/  ISETP.LT.OR P5, PT, R20, 0x2, P5 ;  /* 0x000000021400780c */ /* 0x000fc80002fa1670 */
[----:B------:R-:W-:Y:S02]  /*12970*/  FSEL R25, R25, -INF , !P5 ;  /* 0xff80000019197808 */ /* 0x000fe40006800000 */
[----:B------:R-:W-:Y:S01]  /*12980*/  ISETP.GT.AND P5, PT, R13, 0x8, P4 ;  /* 0x000000080d00780c */ /* 0x000fe200027a4270 */
[--C-:B0-----:R-:W-:Y:S02]  /*12990*/  IMAD.IADD R152, R152, 0x1, R10.reuse ;  /* 0x0000000198987824 */ /* 0x101fe400078e020a */
[----:B------:R-:W-:Y:S01]  /*129a0*/  IMAD.IADD R21, R21, 0x1, R10 ;  /* 0x0000000115157824 */ /* 0x000fe200078e020a */
[----:B------:R-:W-:-:S04]  /*129b0*/  ISETP.LT.OR P5, PT, R20, 0x9, P5 ;  /* 0x000000091400780c */ /* 0x000fc80002fa1670 */
[----:B------:R-:W-:Y:S02]  /*129c0*/  FSEL R28, R28, -INF , !P5 ;  /* 0xff8000001c1c7808 */ /* 0x000fe40006800000 */
[----:B------:R-:W-:-:S04]  /*129d0*/  ISETP.GT.AND P5, PT, R13, 0x9, P4 ;  /* 0x000000090d00780c */ /* 0x000fc800027a4270 */
        /* <DEDUP_REMOVED lines=85> */
[----:B------:R-:W-:Y:S01]  /*12f30*/  FSEL R85, R85, -INF , !P5 ;  /* 0xff80000055557808 */ /* 0x000fe20006800000 */
[----:B------:R-:W-:Y:S08]  /*12f40*/  @!P3 BRA `(.L_x_1686) ;  /* 0x000000000058b947 */ /* 0x000ff00003800000 */
[----:B------:R-:W-:Y:S01]  /*12f50*/  IADD3 R153, -R187, R189, R10 ;  /* 0x000000bdbb997210 */ /* 0x000fe20007ffe10a */
[----:B------:R-:W-:Y:S03]  /*12f60*/  BSSY B0, `(.L_x_1687) ;  /* 0x0000010000007945 */ /* 0x000fe60003800000 */
        /* <DEDUP_REMOVED lines=10> */
.L_x_1688:
[----:B------:R-:W-:-:S05]  /*13010*/  IMAD.U32 R13, RZ, RZ, UR51 ;  /* 0x00000033ff0d7e24 */ /* 0x000fca000f8e00ff */
[----:B------:R-:W-:-:S13]  /*13020*/  ISETP.NE.AND P5, PT, R13, 0x1, PT ;  /* 0x000000010d00780c */ /* 0x000fda0003fa5270 */
[----:B------:R-:W0:Y:S02]  /*13030*/  @P5 LDC.64 R10, c[0x0][0x9e8] ;  /* 0x00027a00ff0a5b82 */ /* 0x000e240000000a00 */
[----:B0-----:R-:W-:-:S05]  /*13040*/  @P5 IMAD.HI.U32 R10, R153, R10, RZ ;  /* 0x0000000a990a5227 */ /* 0x001fca00078e00ff */
[----:B------:R-:W-:-:S07]  /*13050*/  @P5 SHF.R.U32.HI R153, RZ, R11, R10 ;  /* 0x0000000bff995219 */ /* 0x000fce000001160a */
.L_x_1689:
[----:B------:R-:W-:Y:S05]  /*13060*/  BSYNC B0 ;  /* 0x0000000000007941 */ /* 0x000fea0003800000 */
.L_x_1687:
[----:B------:R-:W-:-:S04]  /*13070*/  IMAD R153, R153, R13, -R12 ;  /* 0x0000000d99997224 */ /* 0x000fc800078e0a0c */
[----:B------:R-:W-:-:S05]  /*13080*/  IMAD.IADD R10, R153, 0x1, -R188 ;  /* 0x00000001990a7824 */ /* 0x000fca00078e0abc */
[----:B------:R-:W-:Y:S02]  /*13090*/  VIADDMNMX R152, R10, R13, R152, PT ;  /* 0x0000000d0a987246 */ /* 0x000fe40003800198 */
[----:B------:R-:W-:-:S07]  /*130a0*/  VIMNMX R21, R21, R10, !PT ;  /* 0x0000000a15157248 */ /* 0x000fce0007fe0100 */
.L_x_1686:
[----:B------:R-:W-:Y:S01]  /*130b0*/  ISETP.GT.AND P5, PT, R21, 0x1, P4 ;  /* 0x000000011500780c */ /* 0x000fe200027a4270 */
[----:B------:R-:W-:Y:S01]  /*130c0*/  UMOV UR46, UR50 ;  /* 0x00000032002e7c82 */ /* 0x000fe20008000000 */
[----:B------:R-:W-:Y:S01]  /*130d0*/  FMNMX.FTZ R10, R24, R0, !PT ;  /* 0x00000000180a7209 */ /* 0x000fe20007810000 */
[----:B------:R-:W-:Y:S01]  /*130e0*/  IMAD.MOV.U32 R186, RZ, RZ, R15 ;  /* 0x000000ffffba7224 */ /* 0x000fe200078e000f */
[----:B------:R-:W-:Y:S02]  /*130f0*/  ISETP.LT.OR P5, PT, R152, 0x2, P5 ;  /* 0x000000029800780c */ /* 0x000fe40002fa1670 */
[----:B------:R-:W-:Y:S02]  /*13100*/  FMNMX.FTZ R11, R25, R10, !PT ;  /* 0x0000000a190b7209 */ /* 0x000fe40007810000 */
[----:B------:R-:W-:Y:S02]  /*13110*/  FSEL R27, R27, -INF , !P5 ;  /* 0xff8000001b1b7808 */ /* 0x000fe40006800000 */
[----:B------:R-:W-:-:S02]  /*13120*/  ISETP.GT.AND P5, PT, R21, 0x8, P4 ;  /* 0x000000081500780c */ /* 0x000fc400027a4270 */
[----:B------:R-:W-:Y:S02]  /*13130*/  FMNMX.FTZ R10, R28, R11, !PT ;  /* 0x0000000b1c0a7209 */ /* 0x000fe40007810000 */
[----:B------:R-:W-:Y:S02]  /*13140*/  ISETP.LT.OR P5, PT, R152, 0x9, P5 ;  /* 0x000000099800780c */ /* 0x000fe40002fa1670 */
[----:B------:R-:W-:Y:S02]  /*13150*/  FMNMX.FTZ R11, R29, R10, !PT ;  /* 0x0000000a1d0b7209 */ /* 0x000fe40007810000 */
[----:B------:R-:W-:Y:S02]  /*13160*/  FSEL R30, R30, -INF , !P5 ;  /* 0xff8000001e1e7808 */ /* 0x000fe40006800000 */
[----:B------:R-:W-:Y:S02]  /*13170*/  ISETP.GT.AND P5, PT, R21, 0x9, P4 ;  /* 0x000000091500780c */ /* 0x000fe400027a4270 */
[----:B------:R-:W-:-:S02]  /*13180*/  FMNMX.FTZ R10, R32, R11, !PT ;  /* 0x0000000b200a7209 */ /* 0x000fc40007810000 */
[----:B------:R-:W-:Y:S02]  /*13190*/  ISETP.LT.OR P5, PT, R152, 0xa, P5 ;  /* 0x0000000a9800780c */ /* 0x000fe40002fa1670 */
[----:B------:R-:W-:Y:S02]  /*131a0*/  FMNMX.FTZ R11, R33, R10, !PT ;  /* 0x0000000a210b7209 */ /* 0x000fe40007810000 */
[----:B------:R-:W-:Y:S02]  /*131b0*/  FSEL R31, R31, -INF , !P5 ;  /* 0xff8000001f1f7808 */ /* 0x000fe40006800000 */
[----:B------:R-:W-:Y:S02]  /*131c0*/  ISETP.GT.AND P5, PT, R21, 0x10, P4 ;  /* 0x000000101500780c */ /* 0x000fe400027a4270 */
[----:B------:R-:W-:Y:S02]  /*131d0*/  FMNMX.FTZ R10, R36, R11, !PT ;  /* 0x0000000b240a7209 */ /* 0x000fe40007810000 */
[----:B------:R-:W-:-:S02]  /*131e0*/  ISETP.LT.OR P5, PT, R152, 0x11, P5 ;  /* 0x000000119800780c */ /* 0x000fc40002fa1670 */
[----:B------:R-:W-:Y:S02]  /*131f0*/  FMNMX.FTZ R11, R37, R10, !PT ;  /* 0x0000000a250b7209 */ /* 0x000fe40007810000 */
[----:B------:R-:W-:Y:S02]  /*13200*/  FSEL R34, R34, -INF , !P5 ;  /* 0xff80000022227808 */ /* 0x000fe40006800000 */
[----:B------:R-:W-:Y:S02]  /*13210*/  ISETP.GT.AND P5, PT, R21, 0x11, P4 ;  /* 0x000000111500780c */ /* 0x000fe400027a4270 */
[----:B------:R-:W-:Y:S02]  /*13220*/  FMNMX.FTZ R10, R40, R11, !PT ;  /* 0x0000000b280a7209 */ /* 0x000fe40007810000 */
[----:B------:R-:W-:Y:S02]  /*13230*/  ISETP.LT.OR P5, PT, R152, 0x12, P5 ;  /* 0x000000129800780c */ /* 0x000fe40002fa1670 */
[----:B------:R-:W-:-:S02]  /*13240*/  FMNMX.FTZ R11, R41, R10, !PT ;  /* 0x0000000a290b7209 */ /* 0x000fc40007810000 */
[----:B------:R-:W-:Y:S02]  /*13250*/  FSEL R35, R35, -INF , !P5 ;  /* 0xff80000023237808 */ /* 0x000fe40006800000 */
[----:B------:R-:W-:Y:S02]  /*13260*/  ISETP.GT.AND P5, PT, R21, 0x18, P4 ;  /* 0x000000181500780c */ /* 0x000fe400027a4270 */
[----:B------:R-:W-:Y:S02]  /*13270*/  FMNMX.FTZ R10, R44, R11, !PT ;  /* 0x0000000b2c0a7209 */ /* 0x000fe40007810000 */
[----:B------:R-:W-:Y:S02]  /*13280*/  ISETP.LT.OR P5, PT, R152, 0x19, P5 ;  /* 0x000000199800780c */ /* 0x000fe40002fa1670 */
[----:B------:R-:W-:Y:S02]  /*13290*/  FMNMX.FTZ R11, R45, R10, !PT ;  /* 0x0000000a2d0b7209 */ /* 0x000fe40007810000 */
[----:B------:R-:W-:-:S02]  /*132a0*/  FSEL R38, R38, -INF , !P5 ;  /* 0xff80000026267808 */ /* 0x000fc40006800000 */
[----:B------:R-:W-:Y:S02]  /*132b0*/  ISETP.GT.AND P5, PT, R21, 0x19, P4 ;  /* 0x000000191500780c */ /* 0x000fe400027a4270 */
[----:B------:R-:W-:Y:S02]  /*132c0*/  FMNMX.FTZ R10, R48, R11, !PT ;  /* 0x0000000b300a7209 */ /* 0x000fe40007810000 */
        /* <DEDUP_REMOVED lines=48> */
[----:B------:R-:W-:Y:S01]  /*135d0*/  ISETP.GT.AND P5, PT, R21, 0x41, P4 ;  /* 0x000000411500780c */ /* 0x000fe200027a4270 */
[----:B------:R-:W0:Y:S03]  /*135e0*/  SHFL.BFLY PT, R11, R10, 0x2, 0x1f ;  /* 0x0c401f000a0b7f89 */ /* 0x000e2600000e0000 */
[----:B------:R-:W-:-:S04]  /*135f0*/  ISETP.LT.OR P5, PT, R152, 0x42, P5 ;  /* 0x000000429800780c */ /* 0x000fc80002fa1670 */
[----:B------:R-:W-:Y:S02]  /*13600*/  FSEL R59, R59, -INF , !P5 ;  /* 0xff8000003b3b7808 */ /* 0x000fe40006800000 */
[----:B------:R-:W-:-:S04]  /*13610*/  ISETP.GT.AND P5, PT, R21, 0x48, P4 ;  /* 0x000000481500780c */ /* 0x000fc800027a4270 */
[----:B------:R-:W-:-:S04]  /*13620*/  ISETP.LT.OR P5, PT, R152, 0x49, P5 ;  /* 0x000000499800780c */ /* 0x000fc80002fa1670 */
[----:B------:R-:W-:Y:S02]  /*13630*/  FSEL R62, R62, -INF , !P5 ;  /* 0xff8000003e3e7808 */ /* 0x000fe40006800000 */
[----:B------:R-:W-:-:S04]  /*13640*/  ISETP.GT.AND P5, PT, R21, 0x49, P4 ;  /* 0x000000491500780c */ /* 0x000fc800027a4270 */
[----:B------:R-:W-:Y:S02]  /*13650*/  ISETP.LT.OR P5, PT, R152, 0x4a, P5 ;  /* 0x0000004a9800780c */ /* 0x000fe40002fa1670 */
[----:B0-----:R-:W-:Y:S02]  /*13660*/  FMNMX.FTZ R11, R10, R11, !PT ;  /* 0x0000000b0a0b7209 */ /* 0x001fe40007810000 */
        /* <DEDUP_REMOVED lines=13> */
[----:B------:R-:W-:-:S03]  /*13740*/  FMUL.FTZ R11, R10, UR46 ;  /* 0x0000002e0a0b7c20 */ /* 0x000fc60008410000 */
        /* <DEDUP_REMOVED lines=23> */
[C---:B------:R-:W-:Y:S02]  /*138c0*/  ISETP.GT.AND P5, PT, R21.reuse, RZ, P4 ;  /* 0x000000ff1500720c */ /* 0x040fe400027a4270 */
[----:B------:R-:W-:Y:S02]  /*138d0*/  ISETP.GT.AND P4, PT, R21, 0x79, P4 ;  /* 0x000000791500780c */ /* 0x000fe40002784270 */
[C---:B------:R-:W-:Y:S02]  /*138e0*/  ISETP.LT.OR P5, PT, R152.reuse, 0x1, P5 ;  /* 0x000000019800780c */ /* 0x040fe40002fa1670 */
[----:B------:R-:W-:Y:S02]  /*138f0*/  ISETP.LT.OR P4, PT, R152, 0x7a, P4 ;  /* 0x0000007a9800780c */ /* 0x000fe40002781670 */
[----:B------:R-:W-:-:S02]  /*13900*/  FSEL R26, R26, -INF , !P5 ;  /* 0xff8000001a1a7808 */ /* 0x000fc40006800000 */
[----:B------:R-:W-:Y:S02]  /*13910*/  FSETP.NEU.FTZ.AND P5, PT, R10, -INF , PT ;  /* 0xff8000000a00780b */ /* 0x000fe40003fbd000 */
[----:B------:R-:W-:Y:S02]  /*13920*/  FMNMX.FTZ R20, R26, R8, !PT ;  /* 0x000000081a147209 */ /* 0x000fe40007810000 */
[----:B------:R-:W-:Y:S02]  /*13930*/  FSEL R11, R11, RZ, P5 ;  /* 0x000000ff0b0b7208 */ /* 0x000fe40002800000 */
[----:B------:R-:W-:Y:S02]  /*13940*/  FMNMX.FTZ R21, R27, R20, !PT ;  /* 0x000000141b157209 */ /* 0x000fe40007810000 */
[----:B------:R-:W-:Y:S01]  /*13950*/  FSEL R87, R87, -INF , !P4 ;  /* 0xff80000057577808 */ /* 0x000fe20006000000 */
        /* <DEDUP_REMOVED lines=19> */
[----:B------:R0:W-:Y:S01]  /*13a90*/  MUFU.EX2 R21, R37 ;  /* 0x0000002500157308 */ /* 0x0001e20000000800 */
        /* <DEDUP_REMOVED lines=8> */
[--C-:B0-----:R-:W-:Y:S01]  /*13b20*/  FFMA.FTZ R37, R69, UR46, -R11.reuse ;  /* 0x0000002e45257c23 */ /* 0x101fe2000801080b */
        /* <DEDUP_REMOVED lines=19> */
[----:B------:R-:W-:Y:S01]  /*13c60*/  FMNMX.FTZ R29, R59, R28, !PT ;  /* 0x0000001c3b1d7209 */ /* 0x000fe20007810000 */
[----:B------:R-:W-:Y:S02]  /*13c70*/  FFMA.FTZ R28, R49, UR46, -R11 ;  /* 0x0000002e311c7c23 */ /* 0x000fe4000801080b */
        /* <DEDUP_REMOVED lines=23> */
[----:B------:R-:W-:Y:S02]  /*13df0*/  MUFU.EX2 R174, R174 ;  /* 0x000000ae00ae7308 */ /* 0x000fe40000000800 */
[----:B0-----:R-:W0:Y:S06]  /*13e00*/  SHFL.BFLY PT, R45, R40, 0x2, 0x1f ;  /* 0x0c401f00282d7f89 */ /* 0x001e2c00000e0000 */
[----:B------:R-:W-:Y:S08]  /*13e10*/  MUFU.EX2 R168, R168 ;  /* 0x000000a800a87308 */ /* 0x000ff00000000800 */
[----:B------:R-:W-:Y:S08]  /*13e20*/  MUFU.EX2 R28, R28 ;  /* 0x0000001c001c7308 */ /* 0x000ff00000000800 */
[----:B------:R-:W-:Y:S01]  /*13e30*/  MUFU.EX2 R170, R170 ;  /* 0x000000aa00aa7308 */ /* 0x000fe20000000800 */
[----:B0-----:R-:W-:-:S05]  /*13e40*/  FMNMX.FTZ R45, R40, R45, !PT ;  /* 0x0000002d282d7209 */ /* 0x001fca0007810000 */
[----:B------:R-:W0:Y:S02]  /*13e50*/  SHFL.BFLY PT, R48, R45, 0x1, 0x1f ;  /* 0x0c201f002d307f89 */ /* 0x000e2400000e0000 */
[----:B------:R-:W-:Y:S08]  /*13e60*/  MUFU.EX2 R29, R53 ;  /* 0x00000035001d7308 */ /* 0x000ff00000000800 */
[----:B------:R-:W-:Y:S08]  /*13e70*/  MUFU.EX2 R164, R164 ;  /* 0x000000a400a47308 */ /* 0x000ff00000000800 */
[----:B------:R-:W-:Y:S01]  /*13e80*/  MUFU.EX2 R32, R32 ;  /* 0x0000002000207308 */ /* 0x000fe20000000800 */
[----:B0-----:R-:W-:-:S07]  /*13e90*/  FMNMX.FTZ R11, R45, R48, !PT ;  /* 0x000000302d0b7209 */ /* 0x001fce0007810000 */
[----:B------:R-:W-:Y:S01]  /*13ea0*/  MUFU.EX2 R166, R166 ;  /* 0x000000a600a67308 */ /* 0x000fe20000000800 */
[----:B------:R-:W-:Y:S02]  /*13eb0*/  FSEL R45, R10, RZ, P5 ;  /* 0x000000ff0a2d7208 */ /* 0x000fe40002800000 */
[C---:B------:R-:W-:Y:S01]  /*13ec0*/  FSETP.NEU.FTZ.AND P4, PT, R11.reuse, -INF , PT ;  /* 0xff8000000b00780b */ /* 0x040fe20003f9d000 */
[----:B------:R-:W-:Y:S02]  /*13ed0*/  FMUL.FTZ R48, R11, UR46 ;  /* 0x0000002e0b307c20 */ /* 0x000fe40008410000 */
[----:B------:R-:W-:Y:S02]  /*13ee0*/  FADD.FTZ R0, -R45, R0 ;  /* 0x000000002d007221 */ /* 0x000fe40000010100 */
[----:B------:R-:W-:Y:S01]  /*13ef0*/  MUFU.EX2 R33, R61 ;  /* 0x0000003d00217308 */ /* 0x000fe20000000800 */
[----:B------:R-:W-:Y:S01]  /*13f00*/  FSEL R48, R48, RZ, P4 ;  /* 0x000000ff30307208 */ /* 0x000fe20002000000 */
[----:B------:R-:W-:-:S04]  /*13f10*/  FMUL.FTZ R0, R0, UR46 ;  /* 0x0000002e00007c20 */ /* 0x000fc80008410000 */
[--C-:B------:R-:W-:Y:S01]  /*13f20*/  FFMA.FTZ R179, R38, UR46, -R48.reuse ;  /* 0x0000002e26b37c23 */ /* 0x100fe20008010830 */
[--C-:B------:R-:W-:Y:S01]  /*13f30*/  FFMA.FTZ R181, R26, UR46, -R48.reuse ;  /* 0x0000002e1ab57c23 */ /* 0x100fe20008010830 */
[----:B------:R-:W0:Y:S01]  /*13f40*/  MUFU.EX2 R0, R0 ;  /* 0x0000000000007308 */ /* 0x000e220000000800 */
[--C-:B------:R-:W-:Y:S01]  /*13f50*/  FFMA.FTZ R26, R27, UR46, -R48.reuse ;  /* 0x0000002e1b1a7c23 */ /* 0x100fe20008010830 */
[--C-:B------:R-:W-:Y:S01]  /*13f60*/  FFMA.FTZ R183, R30, UR46, -R48.reuse ;  /* 0x0000002e1eb77c23 */ /* 0x100fe20008010830 */
[--C-:B------:R-:W-:Y:S01]  /*13f70*/  FFMA.FTZ R27, R31, UR46, -R48.reuse ;  /* 0x0000002e1f1b7c23 */ /* 0x100fe20008010830 */
[--C-:B------:R-:W-:Y:S01]  /*13f80*/  FFMA.FTZ R177, R34, UR46, -R48.reuse ;  /* 0x0000002e22b17c23 */ /* 0x100fe20008010830 */
[----:B------:R-:W-:Y:S01]  /*13f90*/  FFMA.FTZ R30, R35, UR46, -R48 ;  /* 0x0000002e231e7c23 */ /* 0x000fe20008010830 */
[----:B------:R-:W-:Y:S02]  /*13fa0*/  @!P1 IMAD R31, R22, 0x8, R2 ;  /* 0x00000008161f9824 */ /* 0x000fe400078e0202 */
[--C-:B------:R-:W-:Y:S01]  /*13fb0*/  FFMA.FTZ R22, R39, UR46, -R48.reuse ;  /* 0x0000002e27167c23 */ /* 0x100fe20008010830 */
[----:B------:R-:W-:Y:S01]  /*13fc0*/  MUFU.EX2 R181, R181 ;  /* 0x000000b500b57308 */ /* 0x000fe20000000800 */
[----:B------:R-:W-:Y:S01]  /*13fd0*/  FFMA.FTZ R173, R42, UR46, -R48 ;  /* 0x0000002e2aad7c23 */ /* 0x000fe20008010830 */
[----:B------:R-:W-:-:S02]  /*13fe0*/  @!P1 VIADD R31, R31, 0x28860 ;  /* 0x000288601f1f9836 */ /* 0x000fc40000000000 */
[--C-:B------:R-:W-:Y:S01]  /*13ff0*/  FFMA.FTZ R175, R46, UR46, -R48.reuse ;  /* 0x0000002e2eaf7c23 */ /* 0x100fe20008010830 */
[--C-:B------:R-:W-:Y:S01]  /*14000*/  FFMA.FTZ R34, R47, UR46, -R48.reuse ;  /* 0x0000002e2f227c23 */ /* 0x100fe20008010830 */
[--C-:B------:R-:W-:Y:S01]  /*14010*/  FFMA.FTZ R169, R50, UR46, -R48.reuse ;  /* 0x0000002e32a97c23 */ /* 0x100fe20008010830 */
[----:B------:R-:W-:Y:S01]  /*14020*/  FFMA.FTZ R51, R51, UR46, -R48 ;  /* 0x0000002e33337c23 */ /* 0x000fe20008010830 */
[----:B------:R-:W-:Y:S01]  /*14030*/  @!P1 PRMT R31, RZ, 0x654, R31 ;  /* 0x00000654ff1f9816 */ /* 0x000fe2000000001f */
[----:B------:R-:W-:Y:S01]  /*14040*/  MUFU.EX2 R26, R26 ;  /* 0x0000001a001a7308 */ /* 0x000fe20000000800 */
[----:B0-----:R-:W-:Y:S01]  /*14050*/  FFMA.FTZ R5, R0, R5, R180 ;  /* 0x0000000500057223 */ /* 0x001fe200000100b4 */
[--C-:B------:R-:W-:Y:S01]  /*14060*/  FFMA.FTZ R171, R54, UR46, -R48.reuse ;  /* 0x0000002e36ab7c23 */ /* 0x100fe20008010830 */
[----:B------:R0:W-:Y:S01]  /*14070*/  @!P1 SYNCS.ARRIVE.TRANS64.RED.A1T0 RZ, [R31+URZ], RZ ;  /* 0x000000ff1fff99a7 */ /* 0x0001e2000810043f */
[C---:B------:R-:W-:Y:S01]  /*14080*/  F2FP.F16.F32.PACK_AB R180, R12.reuse, R180 ;  /* 0x000000b40cb4723e */ /* 0x040fe200000000ff */
[----:B------:R-:W-:Y:S01]  /*14090*/  FADD.FTZ R5, R12, R5 ;  /* 0x000000050c057221 */ /* 0x000fe20000010000 */
[--C-:B------:R-:W-:Y:S01]  /*140a0*/  FFMA.FTZ R55, R55, UR46, -R48.reuse ;  /* 0x0000002e37377c23 */ /* 0x100fe20008010830 */
[--C-:B------:R-:W-:Y:S01]  /*140b0*/  FFMA.FTZ R58, R58, UR46, -R48.reuse ;  /* 0x0000002e3a3a7c23 */ /* 0x100fe20008010830 */
[----:B------:R-:W-:Y:S01]  /*140c0*/  MUFU.EX2 R160, R160 ;  /* 0x000000a000a07308 */ /* 0x000fe20000000800 */
[----:B------:R-:W-:Y:S01]  /*140d0*/  FADD.FTZ R38, R182, R5 ;  /* 0x00000005b6267221 */ /* 0x000fe20000010000 */
[----:B------:R-:W-:Y:S01]  /*140e0*/  F2FP.F16.F32.PACK_AB R182, R13, R182 ;  /* 0x000000b60db6723e */ /* 0x000fe200000000ff */
[--C-:B0-----:R-:W-:Y:S01]  /*140f0*/  FFMA.FTZ R31, R43, UR46, -R48.reuse ;  /* 0x0000002e2b1f7c23 */ /* 0x101fe20008010830 */
[----:B------:R-:W-:Y:S01]  /*14100*/  FFMA.FTZ R59, R59, UR46, -R48 ;  /* 0x0000002e3b3b7c23 */ /* 0x000fe20008010830 */
[----:B------:R-:W-:Y:S01]  /*14110*/  FADD.FTZ R5, R13, R38 ;  /* 0x000000260d057221 */ /* 0x000fe20000010000 */
[--C-:B------:R-:W-:Y:S01]  /*14120*/  FFMA.FTZ R62, R62, UR46, -R48.reuse ;  /* 0x0000002e3e3e7c23 */ /* 0x100fe20008010830 */
[--C-:B------:R-:W-:Y:S01]  /*14130*/  FFMA.FTZ R63, R63, UR46, -R48.reuse ;  /* 0x0000002e3f3f7c23 */ /* 0x100fe20008010830 */
[----:B------:R-:W-:Y:S01]  /*14140*/  MUFU.EX2 R183, R183 ;  /* 0x000000b700b77308 */ /* 0x000fe20000000800 */
[----:B------:R-:W-:Y:S01]  /*14150*/  FADD.FTZ R5, R176, R5 ;  /* 0x00000005b0057221 */ /* 0x000fe20000010000 */
[----:B------:R-:W-:Y:S01]  /*14160*/  F2FP.F16.F32.PACK_AB R176, R20, R176 ;  /* 0x000000b014b0723e */ /* 0x000fe200000000ff */
[--C-:B------:R-:W-:Y:S01]  /*14170*/  FFMA.FTZ R66, R66, UR46, -R48.reuse ;  /* 0x0000002e42427c23 */ /* 0x100fe20008010830 */
[--C-:B------:R-:W-:Y:S01]  /*14180*/  FFMA.FTZ R67, R67, UR46, -R48.reuse ;  /* 0x0000002e43437c23 */ /* 0x100fe20008010830 */
[----:B------:R-:W-:Y:S01]  /*14190*/  FADD.FTZ R5, R20, R5 ;  /* 0x0000000514057221 */ /* 0x000fe20000010000 */
[--C-:B------:R-:W-:Y:S01]  /*141a0*/  FFMA.FTZ R70, R70, UR46, -R48.reuse ;  /* 0x0000002e46467c23 */ /* 0x100fe20008010830 */
[--C-:B------:R-:W-:Y:S01]  /*141b0*/  FFMA.FTZ R71, R71, UR46, -R48.reuse ;  /* 0x0000002e47477c23 */ /* 0x100fe20008010830 */
[----:B------:R-:W-:Y:S01]  /*141c0*/  MUFU.EX2 R36, R36 ;  /* 0x0000002400247308 */ /* 0x000fe20000000800 */
[----:B------:R-:W-:Y:S01]  /*141d0*/  FADD.FTZ R38, R178, R5 ;  /* 0x00000005b2267221 */ /* 0x000fe20000010000 */
[--C-:B------:R-:W-:Y:S01]  /*141e0*/  FFMA.FTZ R74, R74, UR46, -R48.reuse ;  /* 0x0000002e4a4a7c23 */ /* 0x100fe20008010830 */
[--C-:B------:R-:W-:Y:S01]  /*141f0*/  FFMA.FTZ R75, R75, UR46, -R48.reuse ;  /* 0x0000002e4b4b7c23 */ /* 0x100fe20008010830 */
        /* <DEDUP_REMOVED lines=10> */
[----:B------:R-:W-:Y:S01]  /*142a0*/  FFMA.FTZ R48, R87, UR46, -R48 ;  /* 0x0000002e57307c23 */ /* 0x000fe20008010830 */
[-C--:B------:R-:W-:Y:S01]  /*142b0*/  FMUL.FTZ R88, R88, R0.reuse ;  /* 0x0000000058587220 */ /* 0x080fe20000410000 */
[----:B------:R-:W-:Y:S01]  /*142c0*/  MUFU.EX2 R162, R162 ;  /* 0x000000a200a27308 */ /* 0x000fe20000000800 */
[----:B------:R-:W-:Y:S01]  /*142d0*/  FADD.FTZ R38, R174, R5 ;  /* 0x00000005ae267221 */ /* 0x000fe20000010000 */
[----:B------:R-:W-:Y:S01]  /*142e0*/  FSEL R5, R11, RZ, P4 ;  /* 0x000000ff0b057208 */ /* 0x000fe20002000000 */
[-C--:B------:R-:W-:Y:S01]  /*142f0*/  FMUL.FTZ R89, R89, R0.reuse ;  /* 0x0000000059597220 */ /* 0x080fe20000410000 */
[-C--:B------:R-:W-:Y:S01]  /*14300*/  FMUL.FTZ R92, R92, R0.reuse ;  /* 0x000000005c5c7220 */ /* 0x080fe20000410000 */
[----:B------:R-:W-:Y:S01]  /*14310*/  FADD.FTZ R13, R25, R38 ;  /* 0x00000026190d7221 */ /* 0x000fe20000010000 */
[-C--:B------:R-:W-:Y:S01]  /*14320*/  FMUL.FTZ R93, R93, R0.reuse ;  /* 0x000000005d5d7220 */ /* 0x080fe20000410000 */
[----:B------:R-:W-:Y:S01]  /*14330*/  FADD.FTZ R5, -R5, R8 ;  /* 0x0000000805057221 */ /* 0x000fe20000010100 */
[----:B------:R-:W-:Y:S01]  /*14340*/  MUFU.EX2 R177, R177 ;  /* 0x000000b100b17308 */ /* 0x000fe20000000800 */
[----:B------:R-:W-:Y:S01]  /*14350*/  FADD.FTZ R13, R168, R13 ;  /* 0x0000000da80d7221 */ /* 0x000fe20000010000 */
[-C--:B------:R-:W-:Y:S01]  /*14360*/  FMUL.FTZ R96, R96, R0.reuse ;  /* 0x0000000060607220 */ /* 0x080fe20000410000 */
[----:B------:R-:W-:Y:S01]  /*14370*/  FMUL.FTZ R5, R5, UR46 ;  /* 0x0000002e05057c20 */ /* 0x000fe20008410000 */
[-C--:B------:R-:W-:Y:S01]  /*14380*/  FMUL.FTZ R97, R97, R0.reuse ;  /* 0x0000000061617220 */ /* 0x080fe20000410000 */
[----:B------:R-:W-:Y:S01]  /*14390*/  FADD.FTZ R13, R28, R13 ;  /* 0x0000000d1c0d7221 */ /* 0x000fe20000010000 */
[-C--:B------:R-:W-:Y:S01]  /*143a0*/  FMUL.FTZ R100, R100, R0.reuse ;  /* 0x0000000064647220 */ /* 0x080fe20000410000 */
[-C--:B------:R-:W-:Y:S01]  /*143b0*/  FMUL.FTZ R101, R101, R0.reuse ;  /* 0x0000000065657220 */ /* 0x080fe20000410000 */
[----:B------:R-:W0:Y:S01]  /*143c0*/  MUFU.EX2 R8, R5 ;  /* 0x0000000500087308 */ /* 0x000e220000000800 */
[----:B------:R-:W-:Y:S01]  /*143d0*/  FADD.FTZ R38, R170, R13 ;  /* 0x0000000daa267221 */ /* 0x000fe20000010000 */
[-C--:B------:R-:W-:Y:S01]  /*143e0*/  FMUL.FTZ R104, R104, R0.reuse ;  /* 0x0000000068687220 */ /* 0x080fe20000410000 */
[-C--:B------:R-:W-:Y:S01]  /*143f0*/  FMUL.FTZ R105, R105, R0.reuse ;  /* 0x0000000069697220 */ /* 0x080fe20000410000 */
[-C--:B------:R-:W-:Y:S01]  /*14400*/  FMUL.FTZ R108, R108, R0.reuse ;  /* 0x000000006c6c7220 */ /* 0x080fe20000410000 */
[----:B------:R-:W-:Y:S01]  /*14410*/  FADD.FTZ R13, R29, R38 ;  /* 0x000000261d0d7221 */ /* 0x000fe20000010000 */
[-C--:B------:R-:W-:Y:S01]  /*14420*/  FMUL.FTZ R109, R109, R0.reuse ;  /* 0x000000006d6d7220 */ /* 0x080fe20000410000 */
[-C--:B------:R-:W-:Y:S01]  /*14430*/  FMUL.FTZ R112, R112, R0.reuse ;  /* 0x0000000070707220 */ /* 0x080fe20000410000 */
[----:B------:R-:W1:Y:S01]  /*14440*/  MUFU.EX2 R37, R37 ;  /* 0x0000002500257308 */ /* 0x000e620000000800 */
[----:B------:R-:W-:Y:S01]  /*14450*/  FADD.FTZ R13, R164, R13 ;  /* 0x0000000da40d7221 */ /* 0x000fe20000010000 */
[-C--:B------:R-:W-:Y:S01]  /*14460*/  FMUL.FTZ R113, R113, R0.reuse ;  /* 0x0000000071717220 */ /* 0x080fe20000410000 */
[-C--:B------:R-:W-:Y:S01]  /*14470*/  FMUL.FTZ R116, R116, R0.reuse ;  /* 0x0000000074747220 */ /* 0x080fe20000410000 */
[-C--:B------:R-:W-:Y:S01]  /*14480*/  FMUL.FTZ R117, R117, R0.reuse ;  /* 0x0000000075757220 */ /* 0x080fe20000410000 */
[----:B------:R-:W-:Y:S01]  /*14490*/  FADD.FTZ R13, R32, R13 ;  /* 0x0000000d200d7221 */ /* 0x000fe20000010000 */
[-C--:B------:R-:W-:Y:S01]  /*144a0*/  FMUL.FTZ R120, R120, R0.reuse ;  /* 0x0000000078787220 */ /* 0x080fe20000410000 */
[-C--:B------:R-:W-:Y:S01]  /*144b0*/  FMUL.FTZ R121, R121, R0.reuse ;  /* 0x0000000079797220 */ /* 0x080fe20000410000 */
[----:B------:R-:W2:Y:S01]  /*144c0*/  MUFU.EX2 R30, R30 ;  /* 0x0000001e001e7308 */ /* 0x000ea20000000800 */
[----:B------:R-:W-:Y:S01]  /*144d0*/  FADD.FTZ R20, R166, R13 ;  /* 0x0000000da6147221 */ /* 0x000fe20000010000 */
[----:B0-----:R-:W-:Y:S01]  /*144e0*/  FFMA.FTZ R3, R8, R3, R181 ;  /* 0x0000000308037223 */ /* 0x001fe200000100b5 */
[-C--:B------:R-:W-:Y:S01]  /*144f0*/  FMUL.FTZ R124, R124, R0.reuse ;  /* 0x000000007c7c7220 */ /* 0x080fe20000410000 */
[-C--:B------:R-:W-:Y:S01]  /*14500*/  FMUL.FTZ R125, R125, R0.reuse ;  /* 0x000000007d7d7220 */ /* 0x080fe20000410000 */
[----:B------:R-:W-:Y:S01]  /*14510*/  FADD.FTZ R5, R33, R20 ;  /* 0x0000001421057221 */ /* 0x000fe20000010000 */
[----:B------:R-:W-:Y:S01]  /*14520*/  FADD.FTZ R20, R26, R3 ;  /* 0x000000031a147221 */ /* 0x000fe20000010000 */
[-C--:B------:R-:W-:Y:S01]  /*14530*/  FMUL.FTZ R128, R128, R0.reuse ;  /* 0x0000000080807220 */ /* 0x080fe20000410000 */
[----:B------:R-:W0:Y:S01]  /*14540*/  MUFU.EX2 R156, R156 ;  /* 0x0000009c009c7308 */ /* 0x000e220000000800 */
[----:B------:R-:W-:Y:S01]  /*14550*/  FADD.FTZ R5, R160, R5 ;  /* 0x00000005a0057221 */ /* 0x000fe20000010000 */
[----:B------:R-:W-:Y:S01]  /*14560*/  FADD.FTZ R20, R183, R20 ;  /* 0x00000014b7147221 */ /* 0x000fe20000010000 */
[-C--:B------:R-:W-:Y:S01]  /*14570*/  FMUL.FTZ R129, R129, R0.reuse ;  /* 0x0000000081817220 */ /* 0x080fe20000410000 */
[-C--:B------:R-:W-:Y:S01]  /*14580*/  FMUL.FTZ R132, R132, R0.reuse ;  /* 0x0000000084847220 */ /* 0x080fe20000410000 */
[----:B------:R-:W-:Y:S01]  /*14590*/  FADD.FTZ R5, R36, R5 ;  /* 0x0000000524057221 */ /* 0x000fe20000010000 */
[----:B------:R-:W-:Y:S01]  /*145a0*/  FADD.FTZ R20, R27, R20 ;  /* 0x000000141b147221 */ /* 0x000fe20000010000 */
[-C--:B------:R-:W-:Y:S01]  /*145b0*/  FMUL.FTZ R133, R133, R0.reuse ;  /* 0x0000000085857220 */ /* 0x080fe20000410000 */
[----:B------:R-:W3:Y:S01]  /*145c0*/  MUFU.EX2 R179, R179 ;  /* 0x000000b300b37308 */ /* 0x000ee20000000800 */
[----:B------:R-:W-:Y:S01]  /*145d0*/  FADD.FTZ R38, R162, R5 ;  /* 0x00000005a2267221 */ /* 0x000fe20000010000 */
[----:B------:R-:W-:Y:S01]  /*145e0*/  FADD.FTZ R3, R177, R20 ;  /* 0x00000014b1037221 */ /* 0x000fe20000010000 */
[-C--:B------:R-:W-:Y:S01]  /*145f0*/  FMUL.FTZ R136, R136, R0.reuse ;  /* 0x0000000088887220 */ /* 0x080fe20000410000 */
[-C--:B------:R-:W-:Y:S01]  /*14600*/  FMUL.FTZ R137, R137, R0.reuse ;  /* 0x0000000089897220 */ /* 0x080fe20000410000 */
[----:B-1----:R-:W-:Y:S01]  /*14610*/  FADD.FTZ R5, R37, R38 ;  /* 0x0000002625057221 */ /* 0x002fe20000010000 */
[----:B--2---:R-:W-:Y:S01]  /*14620*/  FADD.FTZ R20, R30, R3 ;  /* 0x000000031e147221 */ /* 0x004fe20000010000 */
[-C--:B------:R-:W-:Y:S01]  /*14630*/  FMUL.FTZ R140, R140, R0.reuse ;  /* 0x000000008c8c7220 */ /* 0x080fe20000410000 */
[----:B------:R-:W1:Y:S01]  /*14640*/  MUFU.EX2 R40, R73 ;  /* 0x0000004900287308 */ /* 0x000e620000000800 */
[----:B0-----:R-:W-:Y:S01]  /*14650*/  FADD.FTZ R5, R156, R5 ;  /* 0x000000059c057221 */ /* 0x001fe20000010000 */
[-C--:B------:R-:W-:Y:S01]  /*14660*/  FMUL.FTZ R141, R141, R0.reuse ;  /* 0x000000008d8d7220 */ /* 0x080fe20000410000 */
[-C--:B------:R-:W-:Y:S01]  /*14670*/  FMUL.FTZ R144, R144, R0.reuse ;  /* 0x0000000090907220 */ /* 0x080fe20000410000 */
[-C--:B------:R-:W-:Y:S01]  /*14680*/  FMUL.FTZ R145, R145, R0.reuse ;  /* 0x0000000091917220 */ /* 0x080fe20000410000 */
[-C--:B------:R-:W-:Y:S01]  /*14690*/  FMUL.FTZ R148, R148, R0.reuse ;  /* 0x0000000094947220 */ /* 0x080fe20000410000 */
[----:B------:R-:W-:Y:S01]  /*146a0*/  FMUL.FTZ R149, R149, R0 ;  /* 0x0000000095957220 */ /* 0x000fe20000410000 */
[----:B------:R-:W-:Y:S01]  /*146b0*/  ISETP.GT.AND P4, PT, R4, R9, PT ;  /* 0x000000090400720c */ /* 0x000fe20003f84270 */
[----:B------:R-:W0:Y:S01]  /*146c0*/  MUFU.EX2 R22, R22 ;  /* 0x0000001600167308 */ /* 0x000e220000000800 */
[----:B---3--:R-:W-:Y:S01]  /*146d0*/  FADD.FTZ R3, R179, R20 ;  /* 0x00000014b3037221 */ /* 0x008fe20000010000 */
[-C--:B------:R-:W-:Y:S01]  /*146e0*/  FMUL.FTZ R90, R90, R8.reuse ;  /* 0x000000085a5a7220 */ /* 0x080fe20000410000 */
[-C--:B------:R-:W-:Y:S01]  /*146f0*/  FMUL.FTZ R91, R91, R8.reuse ;  /* 0x000000085b5b7220 */ /* 0x080fe20000410000 */
[-C--:B------:R-:W-:Y:S01]  /*14700*/  FMUL.FTZ R94, R94, R8.reuse ;  /* 0x000000085e5e7220 */ /* 0x080fe20000410000 */
[-C--:B------:R-:W-:Y:S01]  /*14710*/  FMUL.FTZ R95, R95, R8.reuse ;  /* 0x000000085f5f7220 */ /* 0x080fe20000410000 */
[-C--:B------:R-:W-:Y:S01]  /*14720*/  FMUL.FTZ R98, R98, R8.reuse ;  /* 0x0000000862627220 */ /* 0x080fe20000410000 */
[-C--:B------:R-:W-:Y:S01]  /*14730*/  FMUL.FTZ R99, R99, R8.reuse ;  /* 0x0000000863637220 */ /* 0x080fe20000410000 */
[----:B------:R-:W2:Y:S01]  /*14740*/  MUFU.EX2 R158, R158 ;  /* 0x0000009e009e7308 */ /* 0x000ea20000000800 */
        /* <DEDUP_REMOVED lines=16> */
[----:B--2---:R-:W-:Y:S01]  /*14850*/  FADD.FTZ R24, R158, R5 ;  /* 0x000000059e187221 */ /* 0x004fe20000010000 */
        /* <DEDUP_REMOVED lines=18> */
[----:B------:R-:W-:Y:S01]  /*14980*/  FMUL.FTZ R151, R151, R8 ;  /* 0x0000000897977220 */ /* 0x000fe20000410000 */
[----:B------:R-:W-:Y:S01]  /*14990*/  F2FP.F16.F32.PACK_AB R178, R21, R178 ;  /* 0x000000b215b2723e */ /* 0x000fe200000000ff */
[----:B------:R-:W-:Y:S01]  /*149a0*/  VIADD R4, R4, 0xffffffff ;  /* 0xffffffff04047836 */ /* 0x000fe20000000000 */
[----:B------:R-:W-:Y:S01]  /*149b0*/  F2FP.F16.F32.PACK_AB R174, R25, R174 ;  /* 0x000000ae19ae723e */ /* 0x000fe200000000ff */
[----:B------:R-:W0:Y:S01]  /*149c0*/  MUFU.EX2 R175, R175 ;  /* 0x000000af00af7308 */ /* 0x000e220000000800 */
[----:B--2---:R-:W-:Y:S01]  /*149d0*/  FADD.FTZ R20, R31, R20 ;  /* 0x000000141f147221 */ /* 0x004fe20000010000 */
[----:B------:R-:W-:Y:S01]  /*149e0*/  F2FP.F16.F32.PACK_AB R168, R28, R168 ;  /* 0x000000a81ca8723e */ /* 0x000fe200000000ff */
[----:B------:R-:W-:Y:S01]  /*149f0*/  IMAD.MOV.U32 R22, RZ, RZ, R14 ;  /* 0x000000ffff167224 */ /* 0x000fe200078e000e */
[----:B------:R-:W-:Y:S01]  /*14a00*/  F2FP.F16.F32.PACK_AB R170, R29, R170 ;  /* 0x000000aa1daa723e */ /* 0x000fe200000000ff */
[----:B------:R-:W-:Y:S01]  /*14a10*/  IMAD.MOV.U32 R8, RZ, RZ, R11 ;  /* 0x000000ffff087224 */ /* 0x000fe200078e000b */
[----:B------:R-:W-:-:S02]  /*14a20*/  F2FP.F16.F32.PACK_AB R164, R32, R164 ;  /* 0x000000a420a4723e */ /* 0x000fc400000000ff */
[----:B------:R-:W2:Y:S01]  /*14a30*/  MUFU.EX2 R34, R34 ;  /* 0x0000002200227308 */ /* 0x000ea20000000800 */
[----:B-1----:R-:W-:Y:S01]  /*14a40*/  FADD.FTZ R5, R152, R3 ;  /* 0x0000000398057221 */ /* 0x002fe20000010000 */
[----:B------:R-:W-:Y:S02]  /*14a50*/  F2FP.F16.F32.PACK_AB R166, R33, R166 ;  /* 0x000000a621a6723e */ /* 0x000fe400000000ff */
[----:B------:R-:W-:Y:S02]  /*14a60*/  F2FP.F16.F32.PACK_AB R160, R36, R160 ;  /* 0x000000a024a0723e */ /* 0x000fe400000000ff */
[----:B------:R-:W-:Y:S02]  /*14a70*/  F2FP.F16.F32.PACK_AB R162, R37, R162 ;  /* 0x000000a225a2723e */ /* 0x000fe400000000ff */
[----:B------:R-:W1:Y:S01]  /*14a80*/  MUFU.EX2 R169, R169 ;  /* 0x000000a900a97308 */ /* 0x000e620000000800 */
[----:B0-----:R-:W-:Y:S01]  /*14a90*/  FADD.FTZ R3, R175, R20 ;  /* 0x00000014af037221 */ /* 0x001fe20000010000 */
[----:B------:R-:W-:-:S02]  /*14aa0*/  F2FP.F16.F32.PACK_AB R156, R40, R156 ;  /* 0x0000009c289c723e */ /* 0x000fc400000000ff */
[----:B------:R-:W-:Y:S02]  /*14ab0*/  F2FP.F16.F32.PACK_AB R158, R41, R158 ;  /* 0x0000009e299e723e */ /* 0x000fe400000000ff */
[----:B------:R-:W-:Y:S02]  /*14ac0*/  F2FP.F16.F32.PACK_AB R181, R26, R181 ;  /* 0x000000b51ab5723e */ /* 0x000fe400000000ff */
[----:B------:R-:W0:Y:S01]  /*14ad0*/  MUFU.EX2 R12, R51 ;  /* 0x00000033000c7308 */ /* 0x000e220000000800 */
[----:B--2---:R-:W-:Y:S01]  /*14ae0*/  FADD.FTZ R20, R34, R3 ;  /* 0x0000000322147221 */ /* 0x004fe20000010000 */
[----:B------:R-:W-:Y:S02]  /*14af0*/  F2FP.F16.F32.PACK_AB R183, R27, R183 ;  /* 0x000000b71bb7723e */ /* 0x000fe400000000ff */
[----:B------:R-:W-:Y:S02]  /*14b00*/  F2FP.F16.F32.PACK_AB R177, R30, R177 ;  /* 0x000000b11eb1723e */ /* 0x000fe400000000ff */
[----:B------:R-:W-:-:S02]  /*14b10*/  F2FP.F16.F32.PACK_AB R173, R31, R173 ;  /* 0x000000ad1fad723e */ /* 0x000fc400000000ff */
[----:B------:R-:W2:Y:S01]  /*14b20*/  MUFU.EX2 R171, R171 ;  /* 0x000000ab00ab7308 */ /* 0x000ea20000000800 */
[----:B-1----:R-:W-:Y:S01]  /*14b30*/  FADD.FTZ R3, R169, R20 ;  /* 0x00000014a9037221 */ /* 0x002fe20000010000 */
[----:B------:R-:W-:-:S06]  /*14b40*/  F2FP.F16.F32.PACK_AB R175, R34, R175 ;  /* 0x000000af22af723e */ /* 0x000fcc00000000ff */
        /* <DEDUP_REMOVED lines=44> */
[C---:B-1----:R-:W-:Y:S01]  /*14e10*/  FADD.FTZ R5, R44.reuse, R5 ;  /* 0x000000052c057221 */ /* 0x042fe20000010000 */
[----:B------:R-:W-:-:S06]  /*14e20*/  F2FP.F16.F32.PACK_AB R152, R44, R152 ;  /* 0x000000982c98723e */ /* 0x000fcc00000000ff */
[----:B------:R-:W1:Y:S01]  /*14e30*/  MUFU.EX2 R48, R48 ;  /* 0x0000003000307308 */ /* 0x000e620000000800 */
[----:B0-----:R-:W-:-:S07]  /*14e40*/  FADD.FTZ R0, R155, R0 ;  /* 0x000000009b007221 */ /* 0x001fce0000010000 */
[----:B------:R-:W0:Y:S01]  /*14e50*/  MUFU.EX2 R45, R85 ;  /* 0x00000055002d7308 */ /* 0x000e220000000800 */
[----:B--2---:R-:W-:Y:S01]  /*14e60*/  FADD.FTZ R24, R154, R5 ;  /* 0x000000059a187221 */ /* 0x004fe20000010000 */
[C---:B-1----:R-:W-:Y:S01]  /*14e70*/  FADD.FTZ R3, R48.reuse, R0 ;  /* 0x0000000030037221 */ /* 0x042fe20000010000 */
[----:B------:R-:W-:Y:S01]  /*14e80*/  F2FP.F16.F32.PACK_AB R155, R48, R155 ;  /* 0x0000009b309b723e */ /* 0x000fe200000000ff */
[----:B------:R-:W-:Y:S02]  /*14e90*/  IMAD.MOV.U32 R0, RZ, RZ, R10 ;  /* 0x000000ffff007224 */ /* 0x000fe400078e000a */
[C---:B0-----:R-:W-:Y:S01]  /*14ea0*/  FADD.FTZ R5, R45.reuse, R24 ;  /* 0x000000182d057221 */ /* 0x041fe20000010000 */
[----:B------:R-:W-:Y:S01]  /*14eb0*/  F2FP.F16.F32.PACK_AB R154, R45, R154 ;  /* 0x0000009a2d9a723e */ /* 0x000fe200000000ff */
[----:B------:R-:W-:Y:S06]  /*14ec0*/  @P4 BRA `(.L_x_1690) ;  /* 0xffffffcc00804947 */ /* 0x000fec000383ffff */
[----:B------:R-:W-:Y:S02]  /*14ed0*/  IMAD.MOV.U32 R8, RZ, RZ, R11 ;  /* 0x000000ffff087224 */ /* 0x000fe400078e000b */
[----:B------:R-:W-:Y:S02]  /*14ee0*/  IMAD.MOV.U32 R0, RZ, RZ, R10 ;  /* 0x000000ffff007224 */ /* 0x000fe400078e000a */
[----:B------:R-:W-:Y:S02]  /*14ef0*/  IMAD.MOV.U32 R22, RZ, RZ, R14 ;  /* 0x000000ffff167224 */ /* 0x000fe400078e000e */
[----:B------:R-:W-:-:S07]  /*14f00*/  IMAD.MOV.U32 R186, RZ, RZ, R15 ;  /* 0x000000ffffba7224 */ /* 0x000fce00078e000f */
.L_x_1672:
[----:B------:R-:W0:Y:S01]  /*14f10*/  LDC R9, c[0x0][0x448] ;  /* 0x00011200ff097b82 */ /* 0x000e220000000800 */
[----:B------:R-:W-:-:S07]  /*14f20*/  IADD3 R12, R189, 0x1, -R187 ;  /* 0x00000001bd0c7810 */ /* 0x000fce0007ffe8bb */
[----:B------:R-:W1:Y:S01]  /*14f30*/  LDC R14, c[0x0][0x9e4] ;  /* 0x00027900ff0e7b82 */ /* 0x000e620000000800 */
[----:B0-----:R-:W-:Y:S01]  /*14f40*/  ISETP.NE.AND P4, PT, R9, 0x1, PT ;  /* 0x000000010900780c */ /* 0x001fe20003f85270 */
[----:B------:R-:W-:Y:S01]  /*14f50*/  VIADD R9, R192, 0x7f ;  /* 0x0000007fc0097836 */ /* 0x000fe20000000000 */
[----:B-1----:R-:W-:-:S11]  /*14f60*/  ISETP.GE.AND P5, PT, R14, 0x1, PT ;  /* 0x000000010e00780c */ /* 0x002fd60003fa6270 */
[----:B------:R-:W0:Y:S08]  /*14f70*/  @P4 LDC R10, c[0x0][0x44c] ;  /* 0x00011300ff0a4b82 */ /* 0x000e300000000800 */
[----:B------:R-:W1:Y:S01]  /*14f80*/  @P4 LDC R11, c[0x0][0x450] ;  /* 0x00011400ff0b4b82 */ /* 0x000e620000000800 */
[----:B0-----:R-:W-:-:S05]  /*14f90*/  @P4 IMAD.HI.U32 R10, R9, R10, RZ ;  /* 0x0000000a090a4227 */ /* 0x001fca00078e00ff */
[----:B-1----:R-:W-:-:S05]  /*14fa0*/  @P4 SHF.R.U32.HI R9, RZ, R11, R10 ;  /* 0x0000000bff094219 */ /* 0x002fca000001160a */
[----:B------:R-:W-:-:S04]  /*14fb0*/  IMAD.IADD R9, R12, 0x1, R9 ;  /* 0x000000010c097824 */ /* 0x000fc800078e0209 */
[----:B------:R-:W-:Y:S01]  /*14fc0*/  IMAD.IADD R6, R9, 0x1, -R6 ;  /* 0x0000000109067824 */ /* 0x000fe200078e0a06 */
        /* <DEDUP_REMOVED lines=11> */
.L_x_1693:
[----:B------:R-:W-:-:S13]  /*15080*/  ISETP.NE.AND P2, PT, R14, 0x1, PT ;  /* 0x000000010e00780c */ /* 0x000fda0003f45270 */
[----:B------:R-:W0:Y:S02]  /*15090*/  @P2 LDC.64 R10, c[0x0][0x9e8] ;  /* 0x00027a00ff0a2b82 */ /* 0x000e240000000a00 */
[----:B0-----:R-:W-:-:S05]  /*150a0*/  @P2 IMAD.HI.U32 R10, R9, R10, RZ ;  /* 0x0000000a090a2227 */ /* 0x001fca00078e00ff */
[----:B------:R-:W-:-:S07]  /*150b0*/  @P2 SHF.R.U32.HI R9, RZ, R11, R10 ;  /* 0x0000000bff092219 */ /* 0x000fce000001160a */
.L_x_1694:
[----:B------:R-:W-:Y:S05]  /*150c0*/  BSYNC B0 ;  /* 0x0000000000007941 */ /* 0x000fea0003800000 */
.L_x_1692:
[----:B------:R-:W-:-:S05]  /*150d0*/  IMAD R9, R9, R14, RZ ;  /* 0x0000000e09097224 */ /* 0x000fca00078e02ff */
[----:B------:R-:W-:-:S07]  /*150e0*/  VIMNMX R6, R6, R9, !PT ;  /* 0x0000000906067248 */ /* 0x000fce0007fe0100 */
.L_x_1691:
[----:B------:R-:W-:-:S05]  /*150f0*/  VIADD R6, R6, 0x7f ;  /* 0x0000007f06067836 */ /* 0x000fca0000000000 */
[----:B------:R-:W-:-:S04]  /*15100*/  SHF.R.S32.HI R9, RZ, 0x1f, R6 ;  /* 0x0000001fff097819 */ /* 0x000fc80000011406 */
[----:B------:R-:W-:-:S04]  /*15110*/  LEA.HI R9, R9, R6, RZ, 0x7 ;  /* 0x0000000609097211 */ /* 0x000fc800078f38ff */
[----:B------:R-:W-:-:S04]  /*15120*/  SHF.R.S32.HI R9, RZ, 0x7, R9 ;  /* 0x00000007ff097819 */ /* 0x000fc80000011409 */
[----:B------:R-:W-:-:S04]  /*15130*/  VIMNMX R13, R194, R9, !PT ;  /* 0x00000009c20d7248 */ /* 0x000fc80007fe0100 */
[----:B------:R-:W-:-:S13]  /*15140*/  ISETP.GE.AND P2, PT, R4, R13, PT ;  /* 0x0000000d0400720c */ /* 0x000fda0003f46270 */
[----:B------:R-:W-:Y:S05]  /*15150*/  @!P2 BRA `(.L_x_1695) ;  /* 0x000000200074a947 */ /* 0x000fea0003800000 */
[----:B------:R-:W-:Y:S02]  /*15160*/  IMAD.MOV.U32 R12, RZ, RZ, R8 ;  /* 0x000000ffff0c7224 */ /* 0x000fe400078e0008 */
[----:B------:R-:W-:Y:S02]  /*15170*/  IMAD.MOV.U32 R6, RZ, RZ, R0 ;  /* 0x000000ffff067224 */ /* 0x000fe400078e0000 */
[----:B------:R-:W-:Y:S02]  /*15180*/  IMAD.MOV.U32 R9, RZ, RZ, R186 ;  /* 0x000000ffff097224 */ /* 0x000fe400078e00ba */
[----:B------:R-:W-:-:S07]  /*15190*/  IMAD.MOV.U32 R14, RZ, RZ, R22 ;  /* 0x000000ffff0e7224 */ /* 0x000fce00078e0016 */
.L_x_1705:
        /* <DEDUP_REMOVED lines=10> */
.L_x_1697:
[----:B------:R-:W-:Y:S01]  /*15240*/  IMAD R0, R22, 0x8, R2 ;  /* 0x0000000816007824 */ /* 0x000fe200078e0202 */
[----:B------:R-:W-:-:S04]  /*15250*/  SHF.L.U32 R11, R186, 0x1f, RZ ;  /* 0x0000001fba0b7819 */ /* 0x000fc800000006ff */
[----:B------:R0:W1:Y:S01]  /*15260*/  SYNCS.PHASECHK.TRANS64.TRYWAIT P3, [R0+URZ+0x28830], R11 ;  /* 0x0288300b000075a7 */ /* 0x000062000806017f */
[----:B------:R-:W-:Y:S05]  /*15270*/  @!P0 BRA `(.L_x_1698) ;  /* 0x0000000000048947 */ /* 0x000fea0003800000 */
[----:B------:R-:W-:Y:S01]  /*15280*/  BPT.TRAP 0x1 ;  /* 0x000000040000795c */ /* 0x000fe20000300000 */
.L_x_1698:
[----:B------:R-:W-:Y:S04]  /*15290*/  BSSY B0, `(.L_x_1696) ;  /* 0x0000004000007945 */ /* 0x000fe80003800000 */
[----:B-1----:R-:W-:Y:S05]  /*152a0*/  @P3 BRA `(.L_x_1699) ;  /* 0x0000000000083947 */ /* 0x002fea0003800000 */
[----:B------:R-:W1:Y:S02]  /*152b0*/  SYNCS.PHASECHK.TRANS64.TRYWAIT P3, [R0+URZ+0x28830], R11 ;  /* 0x0288300b000075a7 */ /* 0x000e64000806017f */
[----:B-1----:R-:W-:Y:S05]  /*152c0*/  @!P3 BRA `(.L_x_1700) ;  /* 0x0000012c0054b947 */ /* 0x002fea0003800000 */
.L_x_1699:
[----:B------:R-:W-:Y:S05]  /*152d0*/  BSYNC B0 ;  /* 0x0000000000007941 */ /* 0x000fea0003800000 */
.L_x_1696:
        /* <DEDUP_REMOVED lines=11> */
[----:B------:R-:W-:Y:S01]  /*15390*/  VIADD R24, R10, 0x400 ;  /* 0x000004000a187836 */ /* 0x000fe20000000000 */
[----:B------:R-:W-:Y:S01]  /*153a0*/  R2UR UR6, R26 ;  /* 0x000000001a0672ca */ /* 0x000fe200000e0000 */
[C---:B------:R-:W-:Y:S01]  /*153b0*/  VIADD R26, R10.reuse, 0x404 ;  /* 0x000004040a1a7836 */ /* 0x040fe20000000000 */
[----:B------:R-:W-:Y:S01]  /*153c0*/  R2UR UR11, R25 ;  /* 0x00000000190b72ca */ /* 0x000fe200000e0000 */
[----:B------:R-:W-:Y:S01]  /*153d0*/  VIADD R20, R10, 0x6 ;  /* 0x000000060a147836 */ /* 0x000fe20000000000 */
[----:B------:R-:W-:Y:S01]  /*153e0*/  R2UR UR7, R27 ;  /* 0x000000001b0772ca */ /* 0x000fe200000e0000 */
[----:B------:R-:W-:Y:S01]  /*153f0*/  IMAD.MOV.U32 R21, RZ, RZ, 0x40000040 ;  /* 0x40000040ff157424 */ /* 0x000fe200078e00ff */
[----:B------:R-:W-:-:S02]  /*15400*/  R2UR UR22, R24 ;  /* 0x00000000181672ca */ /* 0x000fc400000e0000 */
[----:B------:R-:W-:Y:S02]  /*15410*/  R2UR UR23, R25 ;  /* 0x00000000191772ca */ /* 0x000fe400000e0000 */
[----:B------:R-:W-:Y:S02]  /*15420*/  R2UR UR30, R26 ;  /* 0x000000001a1e72ca */ /* 0x000fe400000e0000 */
[----:B------:R-:W-:Y:S02]  /*15430*/  R2UR UR31, R27 ;  /* 0x000000001b1f72ca */ /* 0x000fe400000e0000 */
[----:B------:R-:W-:Y:S01]  /*15440*/  R2UR UR18, R20 ;  /* 0x00000000141272ca */ /* 0x000fe200000e0000 */
[C---:B------:R-:W-:Y:S01]  /*15450*/  VIADD R20, R10.reuse, 0x402 ;  /* 0x000004020a147836 */ /* 0x040fe20000000000 */
[----:B0-----:R-:W-:Y:S01]  /*15460*/  SHF.R.U32.HI R0, RZ, 0x7, R0 ;  /* 0x00000007ff007819 */ /* 0x001fe20000011600 */
[----:B------:R-:W-:Y:S01]  /*15470*/  VIADD R10, R10, 0x406 ;  /* 0x000004060a0a7836 */ /* 0x000fe20000000000 */
[----:B------:R-:W-:-:S02]  /*15480*/  R2UR UR19, R21 ;  /* 0x00000000151372ca */ /* 0x000fc400000e0000 */
        /* <DEDUP_REMOVED lines=33> */
.L_x_1702:
[----:B------:R-:W-:Y:S01]  /*156a0*/  SHF.L.U32 R0, R9, 0x1f, RZ ;  /* 0x0000001f09007819 */ /* 0x000fe200000006ff */
[----:B------:R-:W-:-:S04]  /*156b0*/  IMAD R8, R14, 0x8, R2 ;  /* 0x000000080e087824 */ /* 0x000fc800078e0202 */
[----:B------:R0:W1:Y:S01]  /*156c0*/  SYNCS.PHASECHK.TRANS64.TRYWAIT P2, [R8+URZ+0x28850], R0 ;  /* 0x02885000080075a7 */ /* 0x000062000804017f */
[----:B------:R-:W-:Y:S05]  /*156d0*/  @!P0 BRA `(.L_x_1703) ;  /* 0x0000000000048947 */ /* 0x000fea0003800000 */
[----:B------:R-:W-:Y:S01]  /*156e0*/  BPT.TRAP 0x1 ;  /* 0x000000040000795c */ /* 0x000fe20000300000 */
.L_x_1703:
[----:B-1----:R-:W-:Y:S05]  /*156f0*/  @P2 BRA `(.L_x_1701) ;  /* 0x0000000000082947 */ /* 0x002fea0003800000 */
[----:B------:R-:W1:Y:S02]  /*15700*/  SYNCS.PHASECHK.TRANS64.TRYWAIT P2, [R8+URZ+0x28850], R0 ;  /* 0x02885000080075a7 */ /* 0x000e64000804017f */
[----:B-1----:R-:W-:Y:S05]  /*15710*/  @!P2 BRA `(.L_x_1704) ;  /* 0x000001280054a947 */ /* 0x002fea0003800000 */
.L_x_1701:
[----:B01----:R-:W-:Y:S01]  /*15720*/  VIADD R0, R2, 0x400 ;  /* 0x0000040002007836 */ /* 0x003fe20000000000 */
[----:B------:R-:W-:Y:S05]  /*15730*/  WARPSYNC.ALL ;  /* 0x0000000000007948 */ /* 0x000fea0003800000 */
[----:B------:R-:W-:-:S04]  /*15740*/  SHF.R.U32.HI R0, RZ, 0x4, R0 ;  /* 0x00000004ff007819 */ /* 0x000fc80000011600 */
[----:B------:R-:W-:-:S04]  /*15750*/  LOP3.LUT R0, R0, 0x3fff, RZ, 0xc0, !PT ;  /* 0x00003fff00007812 */ /* 0x000fc800078ec0ff */
[----:B------:R-:W-:-:S05]  /*15760*/  LOP3.LUT R10, R0, 0x4000000, RZ, 0xfc, !PT ;  /* 0x04000000000a7812 */ /* 0x000fca00078efcff */
[----:B------:R-:W-:Y:S01]  /*15770*/  IMAD R10, R14, 0x800, R10 ;  /* 0x000008000e0a7824 */ /* 0x000fe200078e020a */
[----:B------:R-:W-:Y:S01]  /*15780*/  WARPGROUP.ARRIVE ;  /* 0x00000000000079c5 */ /* 0x000fe20000000000 */
[----:B------:R-:W-:Y:S01]  /*15790*/  IMAD.MOV.U32 R11, RZ, RZ, 0x40000040 ;  /* 0x40000040ff0b7424 */ /* 0x000fe200078e00ff */
[----:B------:R-:W-:Y:S01]  /*157a0*/  FMNMX.FTZ R0, R24, R6, !PT ;  /* 0x0000000618007209 */ /* 0x000fe20007810000 */
[C---:B------:R-:W-:Y:S01]  /*157b0*/  VIADD R8, R10.reuse, 0x80 ;  /* 0x000000800a087836 */ /* 0x040fe20000000000 */
[----:B------:R-:W-:Y:S01]  /*157c0*/  R2UR UR6, R10 ;  /* 0x000000000a0672ca */ /* 0x000fe200000e0000 */
[----:B------:R-:W-:Y:S01]  /*157d0*/  IMAD.MOV.U32 R9, RZ, RZ, 0x40000040 ;  /* 0x40000040ff097424 */ /* 0x000fe200078e00ff */
[----:B------:R-:W-:Y:S01]  /*157e0*/  R2UR UR7, R11 ;  /* 0x000000000b0772ca */ /* 0x000fe200000e0000 */
[----:B------:R-:W-:Y:S01]  /*157f0*/  UMOV UR46, UR49 ;  /* 0x00000031002e7c82 */ /* 0x000fe20008000000 */
[----:B------:R-:W-:Y:S02]  /*15800*/  FMNMX.FTZ R0, R25, R0, !PT ;  /* 0x0000000019007209 */ /* 0x000fe40007810000 */
[C---:B------:R-:W-:Y:S01]  /*15810*/  ISETP.GT.AND P2, PT, R4.reuse, R13, PT ;  /* 0x0000000d0400720c */ /* 0x040fe20003f44270 */
[----:B------:R-:W-:Y:S01]  /*15820*/  VIADD R4, R4, 0xffffffff ;  /* 0xffffffff04047836 */ /* 0x000fe20000000000 */
        /* <DEDUP_REMOVED lines=47> */
[----:B------:R-:W0:Y:S01]  /*15b20*/  SHFL.BFLY PT, R8, R0, 0x2, 0x1f ;  /* 0x0c401f0000087f89 */ /* 0x000e2200000e0000 */
[----:B------:R-:W-:Y:S01]  /*15b30*/  IMAD.MOV.U32 R9, RZ, RZ, 0x40000040 ;  /* 0x40000040ff097424 */ /* 0x000fe200078e00ff */
[----:B0-----:R-:W-:Y:S01]  /*15b40*/  FMNMX.FTZ R0, R0, R8, !PT ;  /* 0x0000000800007209 */ /* 0x001fe20007810000 */
[----:B------:R-:W-:-:S04]  /*15b50*/  VIADD R8, R10, 0x200 ;  /* 0x000002000a087836 */ /* 0x000fc80000000000 */
[----:B------:R-:W0:Y:S02]  /*15b60*/  SHFL.BFLY PT, R11, R0, 0x1, 0x1f ;  /* 0x0c201f00000b7f89 */ /* 0x000e2400000e0000 */
        /* <DEDUP_REMOVED lines=36> */
[----:B------:R-:W-:Y:S01]  /*15db0*/  MUFU.EX2 R25, R25 ;  /* 0x0000001900197308 */ /* 0x000fe20000000800 */
[----:B------:R-:W-:Y:S01]  /*15dc0*/  HGMMA.64x128x16.F32 R88, R168, gdesc[UR4].tnspB, R88, gsb0 ;  /* 0x41e00004a8587df0 */ /* 0x000fe20008000858 */
[----:B------:R-:W-:Y:S01]  /*15dd0*/  R2UR UR6, R8 ;  /* 0x00000000080672ca */ /* 0x000fe200000e0000 */
[----:B------:R-:W-:Y:S01]  /*15de0*/  VIADD R8, R10, 0x280 ;  /* 0x000002800a087836 */ /* 0x000fe20000000000 */
[----:B------:R-:W-:Y:S01]  /*15df0*/  R2UR UR7, R9 ;  /* 0x00000000090772ca */ /* 0x000fe200000e0000 */
[----:B------:R-:W-:-:S03]  /*15e00*/  IMAD.MOV.U32 R9, RZ, RZ, 0x40000040 ;  /* 0x40000040ff097424 */ /* 0x000fc600078e00ff */
        /* <DEDUP_REMOVED lines=18> */
[----:B------:R-:W-:Y:S02]  /*15f30*/  FFMA.FTZ R52, R81, UR46, -R11 ;  /* 0x0000002e51347c23 */ /* 0x000fe4000801080b */
[----:B------:R-:W-:Y:S01]  /*15f40*/  HGMMA.64x128x16.F32 R88, R164, gdesc[UR4].tnspB, R88, gsb0 ;  /* 0x41e00004a4587df0 */ /* 0x000fe20008000858 */
[----:B------:R-:W-:Y:S01]  /*15f50*/  R2UR UR6, R8 ;  /* 0x00000000080672ca */ /* 0x000fe200000e0000 */
[----:B------:R-:W-:Y:S01]  /*15f60*/  MUFU.EX2 R168, R168 ;  /* 0x000000a800a87308 */ /* 0x000fe20000000800 */
[----:B------:R-:W-:Y:S02]  /*15f70*/  FMNMX.FTZ R8, R26, R12, !PT ;  /* 0x0000000c1a087209 */ /* 0x000fe40007810000 */
[----:B------:R-:W-:-:S02]  /*15f80*/  R2UR UR7, R9 ;  /* 0x00000000090772ca */ /* 0x000fc400000e0000 */
        /* <DEDUP_REMOVED lines=33> */
[----:B------:R-:W-:Y:S01]  /*161a0*/  IMAD.MOV.U32 R9, RZ, RZ, 0x40000040 ;  /* 0x40000040ff097424 */ /* 0x000fe200078e00ff */
[----:B------:R-:W-:Y:S02]  /*161b0*/  WARPGROUP.DEPBAR.LE gsb0, 0x0 ;  /* 0x00008000000079c5 */ /* 0x000fe40000010000 */
[----:B------:R-:W-:Y:S01]  /*161c0*/  WARPGROUP.ARRIVE ;  /* 0x00000000000079c5 */ /* 0x000fe20000000000 */
[--C-:B------:R-:W-:Y:S01]  /*161d0*/  FFMA.FTZ R164, R29, UR46, -R11.reuse ;  /* 0x0000002e1da47c23 */ /* 0x100fe2000801080b */
[--C-:B------:R-:W-:Y:S01]  /*161e0*/  FFMA.FTZ R29, R53, UR46, -R11.reuse ;  /* 0x0000002e351d7c23 */ /* 0x100fe2000801080b */
[----:B------:R-:W-:Y:S01]  /*161f0*/  FMNMX.FTZ R53, R87, R8, !PT ;  /* 0x0000000857357209 */ /* 0x000fe20007810000 */
[--C-:B------:R-:W-:Y:S02]  /*16200*/  FFMA.FTZ R166, R60, UR46, -R11.reuse ;  /* 0x0000002e3ca67c23 */ /* 0x100fe4000801080b */
[----:B------:R-:W3:Y:S01]  /*16210*/  S2R R167, SR_TID.X ;  /* 0x0000000000a77919 */ /* 0x000ee20000002100 */
[----:B------:R-:W-:Y:S01]  /*16220*/  HGMMA.64x128x16.F32 R88, R160, gdesc[UR4].tnspB, R88, gsb0 ;  /* 0x41e00004a0587df0 */ /* 0x000fe20008000858 */
[----:B------:R-:W-:Y:S01]  /*16230*/  R2UR UR7, R9 ;  /* 0x00000000090772ca */ /* 0x000fe200000e0000 */
[----:B------:R-:W-:Y:S01]  /*16240*/  FFMA.FTZ R9, R84, UR46, -R11 ;  /* 0x0000002e54097c23 */ /* 0x000fe2000801080b */
[----:B------:R-:W4:Y:S01]  /*16250*/  SHFL.BFLY PT, R8, R53, 0x2, 0x1f ;  /* 0x0c401f0035087f89 */ /* 0x000f2200000e0000 */
[----:B------:R-:W5:Y:S08]  /*16260*/  MUFU.EX2 R164, R164 ;  /* 0x000000a400a47308 */ /* 0x000f700000000800 */
[----:B------:R-:W-:Y:S08]  /*16270*/  MUFU.EX2 R29, R29 ;  /* 0x0000001d001d7308 */ /* 0x000ff00000000800 */
[----:B------:R-:W-:Y:S01]  /*16280*/  MUFU.EX2 R166, R166 ;  /* 0x000000a600a67308 */ /* 0x000fe20000000800 */
[----:B----4-:R-:W-:Y:S01]  /*16290*/  FMNMX.FTZ R53, R53, R8, !PT ;  /* 0x0000000835357209 */ /* 0x010fe20007810000 */
[----:B------:R-:W-:-:S06]  /*162a0*/  VIADD R8, R10, 0x300 ;  /* 0x000003000a087836 */ /* 0x000fcc0000000000 */
[----:B------:R-:W-:Y:S01]  /*162b0*/  MUFU.EX2 R9, R9 ;  /* 0x0000000900097308 */ /* 0x000fe20000000800 */
[----:B------:R-:W-:Y:S01]  /*162c0*/  VIADD R10, R10, 0x380 ;  /* 0x000003800a0a7836 */ /* 0x000fe20000000000 */
[----:B---3--:R-:W-:Y:S01]  /*162d0*/  SHF.R.U32.HI R167, RZ, 0x7, R167 ;  /* 0x00000007ffa77819 */ /* 0x008fe200000116a7 */
[----:B------:R-:W3:Y:S01]  /*162e0*/  SHFL.BFLY PT, R56, R53, 0x1, 0x1f ;  /* 0x0c201f0035387f89 */ /* 0x000ee200000e0000 */
[----:B------:R-:W-:Y:S02]  /*162f0*/  R2UR UR6, R8 ;  /* 0x00000000080672ca */ /* 0x000fe400000e0000 */
[----:B---3--:R-:W-:-:S05]  /*16300*/  FMNMX.FTZ R8, R53, R56, !PT ;  /* 0x0000003835087209 */ /* 0x008fca0007810000 */
[----:B------:R-:W-:-:S04]  /*16310*/  FMUL.FTZ R56, R8, UR46 ;  /* 0x0000002e08387c20 */ /* 0x000fc80008410000 */
[--C-:B------:R-:W-:Y:S01]  /*16320*/  FFMA.FTZ R181, R26, UR46, -R56.reuse ;  /* 0x0000002e1ab57c23 */ /* 0x100fe20008010838 */
[--C-:B------:R-:W-:Y:S01]  /*16330*/  FFMA.FTZ R26, R27, UR46, -R56.reuse ;  /* 0x0000002e1b1a7c23 */ /* 0x100fe20008010838 */
[--C-:B------:R-:W-:Y:S01]  /*16340*/  FFMA.FTZ R183, R30, UR46, -R56.reuse ;  /* 0x0000002e1eb77c23 */ /* 0x100fe20008010838 */
[--C-:B------:R-:W-:Y:S01]  /*16350*/  FFMA.FTZ R27, R31, UR46, -R56.reuse ;  /* 0x0000002e1f1b7c23 */ /* 0x100fe20008010838 */
[--C-:B------:R-:W-:Y:S01]  /*16360*/  FFMA.FTZ R177, R34, UR46, -R56.reuse ;  /* 0x0000002e22b17c23 */ /* 0x100fe20008010838 */
[--C-:B------:R-:W-:Y:S01]  /*16370*/  FFMA.FTZ R31, R43, UR46, -R56.reuse ;  /* 0x0000002e2b1f7c23 */ /* 0x100fe20008010838 */
[----:B------:R-:W-:Y:S01]  /*16380*/  MUFU.EX2 R181, R181 ;  /* 0x000000b500b57308 */ /* 0x000fe20000000800 */
[--C-:B------:R-:W-:Y:S01]  /*16390*/  FFMA.FTZ R179, R38, UR46, -R56.reuse ;  /* 0x0000002e26b37c23 */ /* 0x100fe20008010838 */
[----:B------:R-:W-:Y:S01]  /*163a0*/  IADD3 R43, -R167, 0xb, RZ ;  /* 0x0000000ba72b7810 */ /* 0x000fe20007ffe1ff */
[--C-:B------:R-:W-:Y:S01]  /*163b0*/  FFMA.FTZ R38, R39, UR46, -R56.reuse ;  /* 0x0000002e27267c23 */ /* 0x100fe20008010838 */
[--C-:B------:R-:W-:Y:S01]  /*163c0*/  FFMA.FTZ R30, R35, UR46, -R56.reuse ;  /* 0x0000002e231e7c23 */ /* 0x100fe20008010838 */
[----:B------:R-:W-:Y:S01]  /*163d0*/  FFMA.FTZ R173, R42, UR46, -R56 ;  /* 0x0000002e2aad7c23 */ /* 0x000fe20008010838 */
[----:B0-----:R-:W-:Y:S01]  /*163e0*/  FFMA.FTZ R42, R6, R5, R180 ;  /* 0x00000005062a7223 */ /* 0x001fe200000100b4 */
[--C-:B------:R-:W-:Y:S01]  /*163f0*/  FFMA.FTZ R175, R46, UR46, -R56.reuse ;  /* 0x0000002e2eaf7c23 */ /* 0x100fe20008010838 */
[----:B------:R-:W-:Y:S01]  /*16400*/  MUFU.EX2 R26, R26 ;  /* 0x0000001a001a7308 */ /* 0x000fe20000000800 */
[----:B------:R-:W-:Y:S01]  /*16410*/  FFMA.FTZ R34, R47, UR46, -R56 ;  /* 0x0000002e2f227c23 */ /* 0x000fe20008010838 */
[----:B-1----:R-:W-:Y:S01]  /*16420*/  FADD.FTZ R5, R15, R42 ;  /* 0x0000002a0f057221 */ /* 0x002fe20000010000 */
[--C-:B------:R-:W-:Y:S01]  /*16430*/  FFMA.FTZ R169, R50, UR46, -R56.reuse ;  /* 0x0000002e32a97c23 */ /* 0x100fe20008010838 */
[--C-:B------:R-:W-:Y:S01]  /*16440*/  FFMA.FTZ R35, R51, UR46, -R56.reuse ;  /* 0x0000002e33237c23 */ /* 0x100fe20008010838 */
[--C-:B------:R-:W-:Y:S01]  /*16450*/  FFMA.FTZ R171, R54, UR46, -R56.reuse ;  /* 0x0000002e36ab7c23 */ /* 0x100fe20008010838 */
[----:B--2---:R-:W-:Y:S01]  /*16460*/  FADD.FTZ R5, R182, R5 ;  /* 0x00000005b6057221 */ /* 0x004fe20000010000 */
[--C-:B------:R-:W-:Y:S01]  /*16470*/  FFMA.FTZ R165, R58, UR46, -R56.reuse ;  /* 0x0000002e3aa57c23 */ /* 0x100fe20008010838 */
[----:B------:R-:W-:Y:S01]  /*16480*/  MUFU.EX2 R183, R183 ;  /* 0x000000b700b77308 */ /* 0x000fe20000000800 */
[--C-:B------:R-:W-:Y:S01]  /*16490*/  FFMA.FTZ R59, R59, UR46, -R56.reuse ;  /* 0x0000002e3b3b7c23 */ /* 0x100fe20008010838 */
[----:B-----5:R-:W-:Y:S01]  /*164a0*/  FADD.FTZ R5, R164, R5 ;  /* 0x00000005a4057221 */ /* 0x020fe20000010000 */
[--C-:B------:R-:W-:Y:S01]  /*164b0*/  FFMA.FTZ R167, R62, UR46, -R56.reuse ;  /* 0x0000002e3ea77c23 */ /* 0x100fe20008010838 */
[----:B------:R-:W-:Y:S01]  /*164c0*/  F2FP.F16.F32.PACK_AB R180, R15, R180 ;  /* 0x000000b40fb4723e */ /* 0x000fe200000000ff */
[--C-:B------:R-:W-:Y:S01]  /*164d0*/  FFMA.FTZ R75, R75, UR46, -R56.reuse ;  /* 0x0000002e4b4b7c23 */ /* 0x100fe20008010838 */
[--C-:B------:R-:W-:Y:S01]  /*164e0*/  FFMA.FTZ R78, R78, UR46, -R56.reuse ;  /* 0x0000002e4e4e7c23 */ /* 0x100fe20008010838 */
[--C-:B------:R-:W-:Y:S01]  /*164f0*/  FFMA.FTZ R79, R79, UR46, -R56.reuse ;  /* 0x0000002e4f4f7c23 */ /* 0x100fe20008010838 */
[----:B------:R-:W-:Y:S01]  /*16500*/  MUFU.EX2 R27, R27 ;  /* 0x0000001b001b7308 */ /* 0x000fe20000000800 */
[--C-:B------:R-:W-:Y:S01]  /*16510*/  FFMA.FTZ R82, R82, UR46, -R56.reuse ;  /* 0x0000002e52527c23 */ /* 0x100fe20008010838 */
[--C-:B------:R-:W-:Y:S01]  /*16520*/  FFMA.FTZ R83, R83, UR46, -R56.reuse ;  /* 0x0000002e53537c23 */ /* 0x100fe20008010838 */
[----:B------:R-:W-:Y:S01]  /*16530*/  FFMA.FTZ R86, R86, UR46, -R56 ;  /* 0x0000002e56567c23 */ /* 0x000fe20008010838 */
[----:B------:R-:W-:-:S02]  /*16540*/  F2FP.F16.F32.PACK_AB R182, R164, R182 ;  /* 0x000000b6a4b6723e */ /* 0x000fc400000000ff */
[----:B------:R-:W-:Y:S02]  /*16550*/  F2FP.F16.F32.PACK_AB R164, R36, R32 ;  /* 0x0000002024a4723e */ /* 0x000fe400000000ff */
        /* <DEDUP_REMOVED lines=9> */
[----:B------:R-:W-:Y:S02]  /*165f0*/  FADD.FTZ R11, -R8, R12 ;  /* 0x0000000c080b7221 */ /* 0x000fe40000010100 */
[----:B------:R-:W-:Y:S01]  /*16600*/  MUFU.EX2 R31, R31 ;  /* 0x0000001f001f7308 */ /* 0x000fe20000000800 */
[--C-:B------:R-:W-:Y:S01]  /*16610*/  FFMA.FTZ R161, R66, UR46, -R56.reuse ;  /* 0x0000002e42a17c23 */ /* 0x100fe20008010838 */
[----:B------:R-:W-:Y:S01]  /*16620*/  HGMMA.64x128x16.F32 R88, R156, gdesc[UR4].tnspB, R88, gsb0 ;  /* 0x41e000049c587df0 */ /* 0x000fe20008000858 */
[----:B------:R-:W-:Y:S01]  /*16630*/  FMUL.FTZ R11, R11, UR46 ;  /* 0x0000002e0b0b7c20 */ /* 0x000fe20008410000 */
[----:B------:R-:W-:Y:S01]  /*16640*/  R2UR UR6, R10 ;  /* 0x000000000a0672ca */ /* 0x000fe200000e0000 */
[--C-:B------:R-:W-:Y:S01]  /*16650*/  FFMA.FTZ R10, R55, UR46, -R56.reuse ;  /* 0x0000002e370a7c23 */ /* 0x100fe20008010838 */
[----:B------:R-:W-:-:S02]  /*16660*/  FFMA.FTZ R163, R70, UR46, -R56 ;  /* 0x0000002e46a37c23 */ /* 0x000fc40008010838 */
[----:B------:R0:W1:Y:S08]  /*16670*/  MUFU.EX2 R53, R11 ;  /* 0x0000000b00357308 */ /* 0x0000700000000800 */
[----:B------:R-:W-:Y:S01]  /*16680*/  MUFU.EX2 R175, R175 ;  /* 0x000000af00af7308 */ /* 0x000fe20000000800 */
[----:B0-----:R-:W-:-:S05]  /*16690*/  IMAD.MOV.U32 R11, RZ, RZ, 0x40000040 ;  /* 0x40000040ff0b7424 */ /* 0x001fca00078e00ff */
[----:B------:R-:W-:Y:S01]  /*166a0*/  R2UR UR7, R11 ;  /* 0x000000000b0772ca */ /* 0x000fe200000e0000 */
[----:B------:R-:W-:Y:S01]  /*166b0*/  @!P1 IMAD R11, R22, 0x8, R2 ;  /* 0x00000008160b9824 */ /* 0x000fe200078e0202 */
[----:B------:R-:W-:Y:S01]  /*166c0*/  MUFU.EX2 R34, R34 ;  /* 0x0000002200227308 */ /* 0x000fe20000000800 */
[----:B-1----:R-:W-:Y:S01]  /*166d0*/  FFMA.FTZ R3, R53, R3, R181 ;  /* 0x0000000335037223 */ /* 0x002fe200000100b5 */
[----:B------:R-:W-:Y:S01]  /*166e0*/  F2FP.F16.F32.PACK_AB R181, R26, R181 ;  /* 0x000000b51ab5723e */ /* 0x000fe200000000ff */
[----:B------:R-:W-:-:S05]  /*166f0*/  @!P1 VIADD R11, R11, 0x28840 ;  /* 0x000288400b0b9836 */ /* 0x000fca0000000000 */
[----:B------:R-:W-:Y:S01]  /*16700*/  @!P1 PRMT R39, RZ, 0x654, R11 ;  /* 0x00000654ff279816 */ /* 0x000fe2000000000b */
        /* <DEDUP_REMOVED lines=13> */
[----:B------:R-:W-:Y:S01]  /*167e0*/  MUFU.EX2 R82, R82 ;  /* 0x0000005200527308 */ /* 0x000fe20000000800 */
[----:B------:R-:W-:-:S02]  /*167f0*/  WARPGROUP.DEPBAR.LE gsb0, 0x0 ;  /* 0x00008000000079c5 */ /* 0x000fc40000010000 */
[----:B------:R-:W-:Y:S01]  /*16800*/  WARPGROUP.ARRIVE ;  /* 0x00000000000079c5 */ /* 0x000fe20000000000 */
[----:B------:R-:W-:-:S04]  /*16810*/  FFMA.FTZ R157, R74, UR46, -R56 ;  /* 0x0000002e4a9d7c23 */ /* 0x000fc80008010838 */
[----:B------:R-:W-:Y:S01]  /*16820*/  MUFU.EX2 R83, R83 ;  /* 0x0000005300537308 */ /* 0x000fe20000000800 */
[----:B------:R-:W-:Y:S02]  /*16830*/  F2FP.F16.F32.PACK_AB R156, R41, R33 ;  /* 0x00000021299c723e */ /* 0x000fe400000000ff */
[----:B------:R-:W-:Y:S01]  /*16840*/  F2FP.F16.F32.PACK_AB R158, R48, R45 ;  /* 0x0000002d309e723e */ /* 0x000fe200000000ff */
[----:B------:R-:W-:Y:S01]  /*16850*/  HGMMA.64x128x16.F32 R88, R152, gdesc[UR4].tnspB, R88, gsb0 ;  /* 0x41e0000498587df0 */ /* 0x000fe20008000858 */
[----:B0-----:R-:W-:-:S03]  /*16860*/  F2FP.F16.F32.PACK_AB R159, R79, R78 ;  /* 0x0000004e4f9f723e */ /* 0x001fc600000000ff */
[----:B------:R-:W-:Y:S08]  /*16870*/  MUFU.EX2 R157, R157 ;  /* 0x0000009d009d7308 */ /* 0x000ff00000000800 */
[----:B------:R-:W-:Y:S08]  /*16880*/  MUFU.EX2 R86, R86 ;  /* 0x0000005600567308 */ /* 0x000ff00000000800 */
[----:B------:R-:W0:Y:S01]  /*16890*/  MUFU.EX2 R12, R85 ;  /* 0x00000055000c7308 */ /* 0x000e220000000800 */
[----:B------:R-:W-:-:S02]  /*168a0*/  WARPGROUP.DEPBAR.LE gsb0, 0x0 ;  /* 0x00008000000079c5 */ /* 0x000fc40000010000 */
[----:B------:R1:W-:Y:S06]  /*168b0*/  BAR.ARV R43, 0x100 ;  /* 0x0004002b0000751d */ /* 0x0003ec0000002000 */
[----:B------:R2:W-:Y:S01]  /*168c0*/  @!P1 SYNCS.ARRIVE.TRANS64.RED.A1T0 RZ, [R39+URZ], RZ ;  /* 0x000000ff27ff99a7 */ /* 0x0005e2000810043f */
[----:B0-----:R-:W-:Y:S01]  /*168d0*/  F2FP.F16.F32.PACK_AB R154, R12, R9 ;  /* 0x000000090c9a723e */ /* 0x001fe200000000ff */
[-C--:B------:R-:W-:Y:S01]  /*168e0*/  FMUL.FTZ R88, R88, R6.reuse ;  /* 0x0000000658587220 */ /* 0x080fe20000410000 */
[-C--:B------:R-:W-:Y:S01]  /*168f0*/  FMUL.FTZ R89, R89, R6.reuse ;  /* 0x0000000659597220 */ /* 0x080fe20000410000 */
[-C--:B------:R-:W-:Y:S01]  /*16900*/  FMUL.FTZ R92, R92, R6.reuse ;  /* 0x000000065c5c7220 */ /* 0x080fe20000410000 */
[-C--:B------:R-:W-:Y:S01]  /*16910*/  FMUL.FTZ R93, R93, R6.reuse ;  /* 0x000000065d5d7220 */ /* 0x080fe20000410000 */
[-C--:B------:R-:W-:Y:S01]  /*16920*/  FMUL.FTZ R96, R96, R6.reuse ;  /* 0x0000000660607220 */ /* 0x080fe20000410000 */
[----:B------:R-:W-:Y:S01]  /*16930*/  FMUL.FTZ R97, R97, R6 ;  /* 0x0000000661617220 */ /* 0x000fe20000410000 */
[----:B--2---:R-:W-:-:S02]  /*16940*/  @!P1 IMAD R39, R14, 0x8, R2 ;  /* 0x000000080e279824 */ /* 0x004fc400078e0202 */
[----:B------:R-:W-:Y:S01]  /*16950*/  FADD.FTZ R14, R26, R3 ;  /* 0x000000031a0e7221 */ /* 0x000fe20000010000 */
[----:B------:R-:W-:Y:S01]  /*16960*/  FFMA.FTZ R3, R63, UR46, -R56 ;  /* 0x0000002e3f037c23 */ /* 0x000fe20008010838 */
[-C--:B------:R-:W-:Y:S01]  /*16970*/  FMUL.FTZ R100, R100, R6.reuse ;  /* 0x0000000664647220 */ /* 0x080fe20000410000 */
[----:B------:R-:W-:Y:S02]  /*16980*/  @!P1 VIADD R39, R39, 0x28860 ;  /* 0x0002886027279836 */ /* 0x000fe40000000000 */
[----:B------:R-:W-:Y:S01]  /*16990*/  FADD.FTZ R14, R183, R14 ;  /* 0x0000000eb70e7221 */ /* 0x000fe20000010000 */
[----:B------:R-:W-:Y:S01]  /*169a0*/  F2FP.F16.F32.PACK_AB R183, R27, R183 ;  /* 0x000000b71bb7723e */ /* 0x000fe200000000ff */
[-C--:B------:R-:W-:Y:S01]  /*169b0*/  FMUL.FTZ R101, R101, R6.reuse ;  /* 0x0000000665657220 */ /* 0x080fe20000410000 */
[----:B------:R-:W0:Y:S01]  /*169c0*/  MUFU.EX2 R3, R3 ;  /* 0x0000000300037308 */ /* 0x000e220000000800 */
[----:B------:R-:W-:Y:S01]  /*169d0*/  @!P1 PRMT R39, RZ, 0x654, R39 ;  /* 0x00000654ff279816 */ /* 0x000fe20000000027 */
[----:B------:R-:W-:Y:S01]  /*169e0*/  FADD.FTZ R14, R27, R14 ;  /* 0x0000000e1b0e7221 */ /* 0x000fe20000010000 */
[-C--:B------:R-:W-:Y:S01]  /*169f0*/  FMUL.FTZ R104, R104, R6.reuse ;  /* 0x0000000668687220 */ /* 0x080fe20000410000 */
[-C--:B------:R-:W-:Y:S01]  /*16a00*/  FMUL.FTZ R105, R105, R6.reuse ;  /* 0x0000000669697220 */ /* 0x080fe20000410000 */
[----:B------:R2:W-:Y:S01]  /*16a10*/  @!P1 SYNCS.ARRIVE.TRANS64.RED.A1T0 RZ, [R39+URZ], RZ ;  /* 0x000000ff27ff99a7 */ /* 0x0005e2000810043f */
[----:B-1----:R-:W-:Y:S01]  /*16a20*/  FADD.FTZ R43, R177, R14 ;  /* 0x0000000eb12b7221 */ /* 0x002fe20000010000 */
[----:B------:R-:W-:Y:S01]  /*16a30*/  FFMA.FTZ R14, R71, UR46, -R56 ;  /* 0x0000002e470e7c23 */ /* 0x000fe20008010838 */
[-C--:B------:R-:W-:Y:S01]  /*16a40*/  FMUL.FTZ R108, R108, R6.reuse ;  /* 0x000000066c6c7220 */ /* 0x080fe20000410000 */
[-C--:B------:R-:W-:Y:S01]  /*16a50*/  FMUL.FTZ R109, R109, R6.reuse ;  /* 0x000000066d6d7220 */ /* 0x080fe20000410000 */
[----:B------:R-:W-:Y:S01]  /*16a60*/  FADD.FTZ R42, R30, R43 ;  /* 0x0000002b1e2a7221 */ /* 0x000fe20000010000 */
[-C--:B------:R-:W-:Y:S01]  /*16a70*/  FMUL.FTZ R112, R112, R6.reuse ;  /* 0x0000000670707220 */ /* 0x080fe20000410000 */
[----:B------:R-:W-:Y:S01]  /*16a80*/  FMUL.FTZ R113, R113, R6 ;  /* 0x0000000671717220 */ /* 0x000fe20000410000 */
[----:B--2---:R-:W-:Y:S01]  /*16a90*/  FADD.FTZ R39, R176, R5 ;  /* 0x00000005b0277221 */ /* 0x004fe20000010000 */
[----:B------:R-:W-:Y:S01]  /*16aa0*/  FADD.FTZ R43, R179, R42 ;  /* 0x0000002ab32b7221 */ /* 0x000fe20000010000 */
[--C-:B------:R-:W-:Y:S01]  /*16ab0*/  FFMA.FTZ R5, R67, UR46, -R56.reuse ;  /* 0x0000002e43057c23 */ /* 0x100fe20008010838 */
[----:B------:R-:W-:Y:S01]  /*16ac0*/  MUFU.EX2 R14, R14 ;  /* 0x0000000e000e7308 */ /* 0x000fe20000000800 */
[----:B------:R-:W-:Y:S01]  /*16ad0*/  FADD.FTZ R39, R20, R39 ;  /* 0x0000002714277221 */ /* 0x000fe20000010000 */
[----:B------:R-:W-:Y:S01]  /*16ae0*/  FADD.FTZ R42, R38, R43 ;  /* 0x0000002b262a7221 */ /* 0x000fe20000010000 */
[----:B------:R-:W-:Y:S01]  /*16af0*/  F2FP.F16.F32.PACK_AB R176, R20, R176 ;  /* 0x000000b014b0723e */ /* 0x000fe200000000ff */
[----:B------:R-:W-:Y:S01]  /*16b00*/  FFMA.FTZ R56, R87, UR46, -R56 ;  /* 0x0000002e57387c23 */ /* 0x000fe20008010838 */
[----:B------:R-:W-:Y:S01]  /*16b10*/  FADD.FTZ R39, R178, R39 ;  /* 0x00000027b2277221 */ /* 0x000fe20000010000 */
[----:B------:R-:W-:Y:S01]  /*16b20*/  FADD.FTZ R42, R173, R42 ;  /* 0x0000002aad2a7221 */ /* 0x000fe20000010000 */
[C---:B------:R-:W-:Y:S01]  /*16b30*/  F2FP.F16.F32.PACK_AB R178, R24.reuse, R178 ;  /* 0x000000b218b2723e */ /* 0x040fe200000000ff */
[----:B------:R-:W1:Y:S01]  /*16b40*/  MUFU.EX2 R5, R5 ;  /* 0x0000000500057308 */ /* 0x000e620000000800 */
[----:B------:R-:W-:Y:S01]  /*16b50*/  FADD.FTZ R39, R24, R39 ;  /* 0x0000002718277221 */ /* 0x000fe20000010000 */
[----:B------:R-:W-:Y:S01]  /*16b60*/  FADD.FTZ R42, R31, R42 ;  /* 0x0000002a1f2a7221 */ /* 0x000fe20000010000 */
[-C--:B------:R-:W-:Y:S01]  /*16b70*/  FMUL.FTZ R116, R116, R6.reuse ;  /* 0x0000000674747220 */ /* 0x080fe20000410000 */
[-C--:B------:R-:W-:Y:S01]  /*16b80*/  FMUL.FTZ R117, R117, R6.reuse ;  /* 0x0000000675757220 */ /* 0x080fe20000410000 */
[----:B------:R-:W-:Y:S01]  /*16b90*/  FADD.FTZ R46, R172, R39 ;  /* 0x00000027ac2e7221 */ /* 0x000fe20000010000 */
[-C--:B------:R-:W-:Y:S01]  /*16ba0*/  FMUL.FTZ R120, R120, R6.reuse ;  /* 0x0000000678787220 */ /* 0x080fe20000410000 */
[-C--:B------:R-:W-:Y:S01]  /*16bb0*/  FMUL.FTZ R121, R121, R6.reuse ;  /* 0x0000000679797220 */ /* 0x080fe20000410000 */
[----:B------:R-:W2:Y:S01]  /*16bc0*/  MUFU.EX2 R20, R75 ;  /* 0x0000004b00147308 */ /* 0x000ea20000000800 */
[----:B------:R-:W-:Y:S01]  /*16bd0*/  FADD.FTZ R39, R25, R46 ;  /* 0x0000002e19277221 */ /* 0x000fe20000010000 */
[-C--:B------:R-:W-:Y:S01]  /*16be0*/  FMUL.FTZ R124, R124, R6.reuse ;  /* 0x000000067c7c7220 */ /* 0x080fe20000410000 */
[-C--:B------:R-:W-:Y:S01]  /*16bf0*/  FMUL.FTZ R125, R125, R6.reuse ;  /* 0x000000067d7d7220 */ /* 0x080fe20000410000 */
[----:B------:R-:W-:Y:S01]  /*16c00*/  FMUL.FTZ R128, R128, R6 ;  /* 0x0000000680807220 */ /* 0x000fe20000410000 */
[----:B------:R-:W-:Y:S01]  /*16c10*/  FADD.FTZ R46, R174, R39 ;  /* 0x00000027ae2e7221 */ /* 0x000fe20000010000 */
[----:B------:R-:W-:Y:S01]  /*16c20*/  FADD.FTZ R39, R175, R42 ;  /* 0x0000002aaf277221 */ /* 0x000fe20000010000 */
[C---:B------:R-:W-:Y:S01]  /*16c30*/  F2FP.F16.F32.PACK_AB R174, R21.reuse, R174 ;  /* 0x000000ae15ae723e */ /* 0x040fe200000000ff */
[----:B------:R-:W3:Y:S01]  /*16c40*/  MUFU.EX2 R56, R56 ;  /* 0x0000003800387308 */ /* 0x000ee20000000800 */
        /* <DEDUP_REMOVED lines=26> */
[----:B------:R-:W-:Y:S01]  /*16df0*/  FMUL.FTZ R149, R149, R6 ;  /* 0x0000000695957220 */ /* 0x000fe20000410000 */
[----:B------:R-:W-:Y:S01]  /*16e00*/  F2FP.F16.F32.PACK_AB R177, R30, R177 ;  /* 0x000000b11eb1723e */ /* 0x000fe200000000ff */
[----:B------:R-:W-:Y:S01]  /*16e10*/  FADD.FTZ R24, R166, R27 ;  /* 0x0000001ba6187221 */ /* 0x000fe20000010000 */
[----:B------:R-:W-:Y:S01]  /*16e20*/  FADD.FTZ R26, R167, R26 ;  /* 0x0000001aa71a7221 */ /* 0x000fe20000010000 */
[----:B0-----:R-:W-:Y:S01]  /*16e30*/  F2FP.F16.F32.PACK_AB R167, R3, R167 ;  /* 0x000000a703a7723e */ /* 0x001fe200000000ff */
[----:B------:R-:W-:Y:S01]  /*16e40*/  FMUL.FTZ R90, R90, R53 ;  /* 0x000000355a5a7220 */ /* 0x000fe20000410000 */
[----:B------:R-:W-:Y:S01]  /*16e50*/  FADD.FTZ R15, R37, R24 ;  /* 0x00000018250f7221 */ /* 0x000fe20000010000 */
[----:B------:R-:W-:Y:S01]  /*16e60*/  FADD.FTZ R26, R3, R26 ;  /* 0x0000001a031a7221 */ /* 0x000fe20000010000 */
[----:B------:R-:W-:Y:S01]  /*16e70*/  F2FP.F16.F32.PACK_AB R179, R38, R179 ;  /* 0x000000b326b3723e */ /* 0x000fe200000000ff */
[----:B------:R-:W-:Y:S01]  /*16e80*/  FMUL.FTZ R91, R91, R53 ;  /* 0x000000355b5b7220 */ /* 0x000fe20000410000 */
[----:B------:R-:W-:Y:S01]  /*16e90*/  FADD.FTZ R15, R160, R15 ;  /* 0x0000000fa00f7221 */ /* 0x000fe20000010000 */
[----:B------:R-:W-:Y:S01]  /*16ea0*/  FADD.FTZ R26, R161, R26 ;  /* 0x0000001aa11a7221 */ /* 0x000fe20000010000 */
[C---:B-1----:R-:W-:Y:S01]  /*16eb0*/  F2FP.F16.F32.PACK_AB R161, R5.reuse, R161 ;  /* 0x000000a105a1723e */ /* 0x042fe200000000ff */
        /* <DEDUP_REMOVED lines=18> */
[----:B--2---:R-:W-:Y:S01]  /*16fe0*/  FADD.FTZ R11, R20, R11 ;  /* 0x0000000b140b7221 */ /* 0x004fe20000010000 */
        /* <DEDUP_REMOVED lines=23> */
[----:B------:R-:W-:Y:S01]  /*17160*/  F2FP.F16.F32.PACK_AB R157, R20, R157 ;  /* 0x0000009d149d723e */ /* 0x000fe200000000ff */
[----:B---3--:R-:W-:Y:S01]  /*17170*/  FADD.FTZ R3, R56, R3 ;  /* 0x0000000338037221 */ /* 0x008fe20000010000 */
[----:B------:R-:W-:Y:S01]  /*17180*/  F2FP.F16.F32.PACK_AB R152, R52, R49 ;  /* 0x000000313498723e */ /* 0x000fe200000000ff */
[-C--:B------:R-:W-:Y:S01]  /*17190*/  FMUL.FTZ R115, R115, R53.reuse ;  /* 0x0000003573737220 */ /* 0x080fe20000410000 */
[----:B------:R-:W-:Y:S01]  /*171a0*/  F2FP.F16.F32.PACK_AB R153, R83, R82 ;  /* 0x000000525399723e */ /* 0x000fe200000000ff */
[-C--:B------:R-:W-:Y:S01]  /*171b0*/  FMUL.FTZ R118, R118, R53.reuse ;  /* 0x0000003576767220 */ /* 0x080fe20000410000 */
[----:B------:R-:W-:Y:S01]  /*171c0*/  F2FP.F16.F32.PACK_AB R155, R56, R86 ;  /* 0x00000056389b723e */ /* 0x000fe200000000ff */
        /* <DEDUP_REMOVED lines=18> */
[----:B------:R-:W-:Y:S02]  /*172f0*/  IMAD.MOV.U32 R14, RZ, RZ, R22 ;  /* 0x000000ffff0e7224 */ /* 0x000fe400078e0016 */
[----:B------:R-:W-:Y:S02]  /*17300*/  IMAD.MOV.U32 R12, RZ, RZ, R8 ;  /* 0x000000ffff0c7224 */ /* 0x000fe400078e0008 */
[----:B------:R-:W-:Y:S01]  /*17310*/  IMAD.MOV.U32 R6, RZ, RZ, R0 ;  /* 0x000000ffff067224 */ /* 0x000fe200078e0000 */
[----:B------:R-:W-:Y:S06]  /*17320*/  @P2 BRA `(.L_x_1705) ;  /* 0xffffffdc009c2947 */ /* 0x000fec000383ffff */
.L_x_1695:
[----:B------:R-:W-:-:S13]  /*17330*/  ISETP.GE.AND P2, PT, R4, R194, PT ;  /* 0x000000c20400720c */ /* 0x000fda0003f46270 */
[----:B------:R-:W-:Y:S05]  /*17340*/  @!P2 BRA `(.L_x_1706) ;  /* 0x00000030008ca947 */ /* 0x000fea0003800000 */
[----:B------:R-:W-:Y:S01]  /*17350*/  IMAD.MOV.U32 R6, RZ, RZ, R8 ;  /* 0x000000ffff067224 */ /* 0x000fe200078e0008 */
[----:B------:R-:W-:Y:S01]  /*17360*/  MOV R13, R22 ;  /* 0x00000016000d7202 */ /* 0x000fe20000000f00 */
[----:B------:R-:W-:Y:S02]  /*17370*/  IMAD.MOV.U32 R12, RZ, RZ, R0 ;  /* 0x000000ffff0c7224 */ /* 0x000fe400078e0000 */
[----:B------:R-:W-:-:S07]  /*17380*/  IMAD.MOV.U32 R9, RZ, RZ, R186 ;  /* 0x000000ffff097224 */ /* 0x000fce00078e00ba */
.L_x_1724:
        /* <DEDUP_REMOVED lines=10> */
.L_x_1708:
[----:B------:R-:W-:Y:S01]  /*17430*/  IMAD R0, R22, 0x8, R2 ;  /* 0x0000000816007824 */ /* 0x000fe200078e0202 */
[----:B------:R-:W-:-:S04]  /*17440*/  SHF.L.U32 R11, R186, 0x1f, RZ ;  /* 0x0000001fba0b7819 */ /* 0x000fc800000006ff */
[----:B------:R0:W1:Y:S01]  /*17450*/  SYNCS.PHASECHK.TRANS64.TRYWAIT P3, [R0+URZ+0x28830], R11 ;  /* 0x0288300b000075a7 */ /* 0x000062000806017f */
[----:B------:R-:W-:Y:S05]  /*17460*/  @!P0 BRA `(.L_x_1709) ;  /* 0x0000000000048947 */ /* 0x000fea0003800000 */
[----:B------:R-:W-:Y:S01]  /*17470*/  BPT.TRAP 0x1 ;  /* 0x000000040000795c */ /* 0x000fe20000300000 */
.L_x_1709:
[----:B------:R-:W-:Y:S04]  /*17480*/  BSSY B0, `(.L_x_1707) ;  /* 0x0000004000007945 */ /* 0x000fe80003800000 */
[----:B-1----:R-:W-:Y:S05]  /*17490*/  @P3 BRA `(.L_x_1710) ;  /* 0x0000000000083947 */ /* 0x002fea0003800000 */
[----:B------:R-:W1:Y:S02]  /*174a0*/  SYNCS.PHASECHK.TRANS64.TRYWAIT P3, [R0+URZ+0x28830], R11 ;  /* 0x0288300b000075a7 */ /* 0x000e64000806017f */
[----:B-1----:R-:W-:Y:S05]  /*174b0*/  @!P3 BRA `(.L_x_1711) ;  /* 0x0000010c0000b947 */ /* 0x002fea0003800000 */
.L_x_1710:
[----:B------:R-:W-:Y:S05]  /*174c0*/  BSYNC B0 ;  /* 0x0000000000007941 */ /* 0x000fea0003800000 */
.L_x_1707:
[----:B01----:R-:W0:Y:S01]  /*174d0*/  S2R R0, SR_TID.X ;  /* 0x0000000000007919 */ /* 0x003e220000002100 */
[----:B------:R-:W-:Y:S05]  /*174e0*/  WARPSYNC.ALL ;  /* 0x0000000000007948 */ /* 0x000fea0003800000 */
[----:B------:R-:W-:Y:S02]  /*174f0*/  IMAD R10, R22, 0x800, R7 ;  /* 0x00000800160a7824 */ /* 0x000fe400078e0207 */
[----:B------:R-:W-:Y:S02]  /*17500*/  IMAD.MOV.U32 R11, RZ, RZ, 0x40000040 ;  /* 0x40000040ff0b7424 */ /* 0x000fe400078e00ff */
[C---:B------:R-:W-:Y:S01]  /*17510*/  VIADD R24, R10.reuse, 0x4 ;  /* 0x000000040a187836 */ /* 0x040fe20000000000 */
[C---:B------:R-:W-:Y:S01]  /*17520*/  R2UR UR14, R10.reuse ;  /* 0x000000000a0e72ca */ /* 0x040fe200000e0000 */
[----:B------:R-:W-:Y:S01]  /*17530*/  IMAD.MOV.U32 R25, RZ, RZ, 0x40000040 ;  /* 0x40000040ff197424 */ /* 0x000fe200078e00ff */
[----:B------:R-:W-:Y:S01]  /*17540*/  R2UR UR15, R11 ;  /* 0x000000000b0f72ca */ /* 0x000fe200000e0000 */
[----:B------:R-:W-:Y:S01]  /*17550*/  VIADD R20, R10, 0x2 ;  /* 0x000000020a147836 */ /* 0x000fe20000000000 */
[----:B------:R-:W-:Y:S01]  /*17560*/  R2UR UR6, R24 ;  /* 0x00000000180672ca */ /* 0x000fe200000e0000 */
[C---:B------:R-:W-:Y:S01]  /*17570*/  VIADD R24, R10.reuse, 0x404 ;  /* 0x000004040a187836 */ /* 0x040fe20000000000 */
[C---:B------:R-:W-:Y:S01]  /*17580*/  R2UR UR7, R25.reuse ;  /* 0x00000000190772ca */ /* 0x040fe200000e0000 */
[----:B------:R-:W-:Y:S01]  /*17590*/  IMAD.MOV.U32 R21, RZ, RZ, 0x40000040 ;  /* 0x40000040ff157424 */ /* 0x000fe200078e00ff */
[----:B------:R-:W-:Y:S01]  /*175a0*/  R2UR UR31, R25 ;  /* 0x00000000191f72ca */ /* 0x000fe200000e0000 */
[----:B------:R-:W-:Y:S01]  /*175b0*/  VIADD R14, R10, 0x6 ;  /* 0x000000060a0e7836 */ /* 0x000fe20000000000 */
[----:B------:R-:W-:Y:S01]  /*175c0*/  R2UR UR30, R24 ;  /* 0x00000000181e72ca */ /* 0x000fe200000e0000 */
[----:B------:R-:W-:Y:S01]  /*175d0*/  IMAD.MOV.U32 R15, RZ, RZ, 0x40000040 ;  /* 0x40000040ff0f7424 */ /* 0x000fe200078e00ff */
[----:B------:R-:W-:Y:S01]  /*175e0*/  R2UR UR10, R20 ;  /* 0x00000000140a72ca */ /* 0x000fe200000e0000 */
[----:B------:R-:W-:Y:S01]  /*175f0*/  VIADD R20, R10, 0x400 ;  /* 0x000004000a147836 */ /* 0x000fe20000000000 */
[----:B------:R-:W-:-:S02]  /*17600*/  R2UR UR11, R21 ;  /* 0x00000000150b72ca */ /* 0x000fc400000e0000 */
[----:B------:R-:W-:Y:S01]  /*17610*/  R2UR UR18, R14 ;  /* 0x000000000e1272ca */ /* 0x000fe200000e0000 */
[C---:B------:R-:W-:Y:S01]  /*17620*/  VIADD R14, R10.reuse, 0x402 ;  /* 0x000004020a0e7836 */ /* 0x040fe20000000000 */
[----:B------:R-:W-:Y:S01]  /*17630*/  R2UR UR19, R15 ;  /* 0x000000000f1372ca */ /* 0x000fe200000e0000 */
[----:B------:R-:W-:Y:S01]  /*17640*/  VIADD R10, R10, 0x406 ;  /* 0x000004060a0a7836 */ /* 0x000fe20000000000 */
[----:B------:R-:W-:Y:S02]  /*17650*/  R2UR UR22, R20 ;  /* 0x00000000141672ca */ /* 0x000fe400000e0000 */
[----:B0-----:R-:W-:Y:S02]  /*17660*/  SHF.R.U32.HI R0, RZ, 0x7, R0 ;  /* 0x00000007ff007819 */ /* 0x001fe40000011600 */
[----:B------:R-:W-:Y:S02]  /*17670*/  R2UR UR23, R21 ;  /* 0x00000000151772ca */ /* 0x000fe400000e0000 */
[----:B------:R-:W-:Y:S01]  /*17680*/  R2UR UR26, R14 ;  /* 0x000000000e1a72ca */ /* 0x000fe200000e0000 */
[----:B------:R-:W-:Y:S01]  /*17690*/  VIADD R0, R0, 0x8 ;  /* 0x0000000800007836 */ /* 0x000fe20000000000 */
[----:B------:R-:W-:-:S02]  /*176a0*/  R2UR UR27, R15 ;  /* 0x000000000f1b72ca */ /* 0x000fc400000e0000 */
        /* <DEDUP_REMOVED lines=30> */
.L_x_1713:
[----:B------:R-:W-:Y:S01]  /*17890*/  SHF.L.U32 R0, R9, 0x1f, RZ ;  /* 0x0000001f09007819 */ /* 0x000fe200000006ff */
[----:B------:R-:W-:-:S04]  /*178a0*/  IMAD R8, R13, 0x8, R2 ;  /* 0x000000080d087824 */ /* 0x000fc800078e0202 */
[----:B------:R0:W1:Y:S01]  /*178b0*/  SYNCS.PHASECHK.TRANS64.TRYWAIT P2, [R8+URZ+0x28850], R0 ;  /* 0x02885000080075a7 */ /* 0x000062000804017f */
[----:B------:R-:W-:Y:S05]  /*178c0*/  @!P0 BRA `(.L_x_1714) ;  /* 0x0000000000048947 */ /* 0x000fea0003800000 */
[----:B------:R-:W-:Y:S01]  /*178d0*/  BPT.TRAP 0x1 ;  /* 0x000000040000795c */ /* 0x000fe20000300000 */
.L_x_1714:
[----:B-1----:R-:W-:Y:S05]  /*178e0*/  @P2 BRA `(.L_x_1712) ;  /* 0x0000000000082947 */ /* 0x002fea0003800000 */
[----:B------:R-:W1:Y:S02]  /*178f0*/  SYNCS.PHASECHK.TRANS64.TRYWAIT P2, [R8+URZ+0x28850], R0 ;  /* 0x02885000080075a7 */ /* 0x000e64000804017f */
[----:B-1----:R-:W-:Y:S05]  /*17900*/  @!P2 BRA `(.L_x_1715) ;  /* 0x000001080000a947 */ /* 0x002fea0003800000 */
.L_x_1712:
        /* <DEDUP_REMOVED lines=10> */
[----:B------:R-:W-:Y:S01]  /*179b0*/  LOP3.LUT R0, R0, 0x4000000, RZ, 0xfc, !PT ;  /* 0x0400000000007812 */ /* 0x000fe200078efcff */
[----:B------:R-:W-:-:S04]  /*179c0*/  IMAD.IADD R20, R195, 0x1, R192 ;  /* 0x00000001c3147824 */ /* 0x000fc800078e02c0 */
[----:B------:R-:W-:Y:S02]  /*179d0*/  IMAD R8, R13, 0x800, R0 ;  /* 0x000008000d087824 */ /* 0x000fe400078e0200 */
[----:B------:R-:W1:Y:S02]  /*179e0*/  @P4 LDC R0, c[0x0][0x450] ;  /* 0x00011400ff004b82 */ /* 0x000e640000000800 */
[C---:B------:R-:W-:Y:S01]  /*179f0*/  VIADD R10, R8.reuse, 0x80 ;  /* 0x00000080080a7836 */ /* 0x040fe20000000000 */
[----:B------:R-:W-:-:S13]  /*17a00*/  R2UR UR6, R8 ;  /* 0x00000000080672ca */ /* 0x000fda00000e0000 */
        /* <DEDUP_REMOVED lines=44> */
[----:B------:R-:W-:Y:S01]  /*17cd0*/  @!P1 IMAD R8, R22, 0x8, R2 ;  /* 0x0000000816089824 */ /* 0x000fe200078e0202 */
[----:B------:R-:W-:Y:S02]  /*17ce0*/  R2UR UR7, R9 ;  /* 0x00000000090772ca */ /* 0x000fe400000e0000 */
[----:B------:R-:W0:Y:S01]  /*17cf0*/  @P4 LDC R9, c[0x0][0x44c] ;  /* 0x00011300ff094b82 */ /* 0x000e220000000800 */
[----:B------:R-:W-:-:S05]  /*17d00*/  @!P1 VIADD R10, R8, 0x28840 ;  /* 0x00028840080a9836 */ /* 0x000fca0000000000 */
[----:B------:R-:W-:Y:S01]  /*17d10*/  @!P1 PRMT R10, RZ, 0x654, R10 ;  /* 0x00000654ff0a9816 */ /* 0x000fe2000000000a */
[----:B0-----:R-:W-:-:S05]  /*17d20*/  @P4 IMAD.HI.U32 R9, R20, R9, RZ ;  /* 0x0000000914094227 */ /* 0x001fca00078e00ff */
[----:B-1----:R-:W-:Y:S02]  /*17d30*/  @P4 SHF.R.U32.HI R20, RZ, R0, R9 ;  /* 0x00000000ff144219 */ /* 0x002fe40000011609 */
[----:B------:R-:W-:Y:S02]  /*17d40*/  SHF.L.U32 R0, R4, 0x7, RZ ;  /* 0x0000000704007819 */ /* 0x000fe400000006ff */
[----:B------:R-:W-:Y:S02]  /*17d50*/  IADD3 R9, -R14, 0xb, RZ ;  /* 0x0000000b0e097810 */ /* 0x000fe40007ffe1ff */
[----:B------:R-:W-:-:S04]  /*17d60*/  IADD3 R8, -R188, 0x1, -R0 ;  /* 0x00000001bc087810 */ /* 0x000fc80007ffe900 */
[----:B------:R-:W-:-:S05]  /*17d70*/  IADD3 R8, -R187, R8, R189 ;  /* 0x00000008bb087210 */ /* 0x000fca0007ffe1bd */
[----:B------:R-:W-:Y:S01]  /*17d80*/  VIADD R15, R8, UR53 ;  /* 0x00000035080f7c36 */ /* 0x000fe20008000000 */
[----:B------:R-:W-:Y:S02]  /*17d90*/  WARPGROUP.DEPBAR.LE gsb0, 0x0 ;  /* 0x00008000000079c5 */ /* 0x000fe40000010000 */
[----:B------:R-:W-:-:S06]  /*17da0*/  WARPGROUP.ARRIVE ;  /* 0x00000000000079c5 */ /* 0x000fcc0000000000 */
[----:B------:R-:W-:Y:S01]  /*17db0*/  HGMMA.64x128x16.F32 R88, R152, gdesc[UR4].tnspB, R88, gsb0 ;  /* 0x41e0000498587df0 */ /* 0x000fe20008000858 */
[----:B------:R-:W-:-:S06]  /*17dc0*/  ULOP3.LUT UR6, URZ, UR54, URZ, 0x33, !UPT ;  /* 0x000000363f067292 */ /* 0x000fcc000f8e333f */
[----:B------:R-:W-:Y:S01]  /*17dd0*/  VIADD R14, R8, UR6 ;  /* 0x00000006080e7c36 */ /* 0x000fe20008000000 */
[----:B------:R-:W-:Y:S02]  /*17de0*/  WARPGROUP.DEPBAR.LE gsb0, 0x0 ;  /* 0x00008000000079c5 */ /* 0x000fe40000010000 */
[----:B------:R-:W0:Y:S01]  /*17df0*/  SHFL.IDX PT, R152, R20, RZ, 0x1c1f ;  /* 0x001c1fff14987589 */ /* 0x000e2200000e0000 */
[----:B------:R1:W-:Y:S06]  /*17e00*/  BAR.ARV R9, 0x100 ;  /* 0x000400090000751d */ /* 0x0003ec0000002000 */
[----:B------:R2:W-:Y:S01]  /*17e10*/  @!P1 SYNCS.ARRIVE.TRANS64.RED.A1T0 RZ, [R10+URZ], RZ ;  /* 0x000000ff0aff99a7 */ /* 0x0005e2000810043f */
[----:B0-----:R-:W-:-:S02]  /*17e20*/  IMAD.IADD R11, R15, 0x1, R152 ;  /* 0x000000010f0b7824 */ /* 0x001fc400078e0298 */
[----:B--2---:R-:W-:Y:S01]  /*17e30*/  IMAD.IADD R10, R14, 0x1, R152 ;  /* 0x000000010e0a7824 */ /* 0x004fe200078e0298 */
[----:B-1----:R-:W-:Y:S06]  /*17e40*/  @!P5 BRA `(.L_x_1716) ;  /* 0x000000000058d947 */ /* 0x002fec0003800000 */
        /* <DEDUP_REMOVED lines=12> */
.L_x_1718:
[----:B------:R-:W-:-:S05]  /*17f10*/  IMAD.U32 R21, RZ, RZ, UR48 ;  /* 0x00000030ff157e24 */ /* 0x000fca000f8e00ff */
[----:B------:R-:W-:-:S13]  /*17f20*/  ISETP.NE.AND P2, PT, R21, 0x1, PT ;  /* 0x000000011500780c */ /* 0x000fda0003f45270 */
[----:B------:R-:W0:Y:S02]  /*17f30*/  @P2 LDC.64 R8, c[0x0][0x9e8] ;  /* 0x00027a00ff082b82 */ /* 0x000e240000000a00 */
[----:B0-----:R-:W-:-:S05]  /*17f40*/  @P2 IMAD.HI.U32 R8, R153, R8, RZ ;  /* 0x0000000899082227 */ /* 0x001fca00078e00ff */
[----:B------:R-:W-:-:S07]  /*17f50*/  @P2 SHF.R.U32.HI R153, RZ, R9, R8 ;  /* 0x00000009ff992219 */ /* 0x000fce0000011608 */
.L_x_1719:
[----:B------:R-:W-:Y:S05]  /*17f60*/  BSYNC B0 ;  /* 0x0000000000007941 */ /* 0x000fea0003800000 */
.L_x_1717:
[----:B------:R-:W-:-:S04]  /*17f70*/  IMAD R153, R153, R21, -R0 ;  /* 0x0000001599997224 */ /* 0x000fc800078e0a00 */
[----:B------:R-:W-:-:S05]  /*17f80*/  IMAD.IADD R8, R153, 0x1, -R188 ;  /* 0x0000000199087824 */ /* 0x000fca00078e0abc */
[----:B------:R-:W-:Y:S02]  /*17f90*/  VIADDMNMX R11, R8, R21, R11, PT ;  /* 0x00000015080b7246 */ /* 0x000fe4000380010b */
[----:B------:R-:W-:-:S07]  /*17fa0*/  VIMNMX R10, R10, R8, !PT ;  /* 0x000000080a0a7248 */ /* 0x000fce0007fe0100 */
.L_x_1716:
        /* <DEDUP_REMOVED lines=113> */
.L_x_1722:
[----:B------:R-:W-:-:S05]  /*186c0*/  IMAD.U32 R10, RZ, RZ, UR48 ;  /* 0x00000030ff0a7e24 */ /* 0x000fca000f8e00ff */
[----:B------:R-:W-:-:S13]  /*186d0*/  ISETP.NE.AND P3, PT, R10, 0x1, PT ;  /* 0x000000010a00780c */ /* 0x000fda0003f65270 */
[----:B------:R-:W0:Y:S02]  /*186e0*/  @P3 LDC.64 R8, c[0x0][0x9e8] ;  /* 0x00027a00ff083b82 */ /* 0x000e240000000a00 */
[----:B0-----:R-:W-:-:S05]  /*186f0*/  @P3 IMAD.HI.U32 R8, R11, R8, RZ ;  /* 0x000000080b083227 */ /* 0x001fca00078e00ff */
[----:B------:R-:W-:-:S07]  /*18700*/  @P3 SHF.R.U32.HI R11, RZ, R9, R8 ;  /* 0x00000009ff0b3219 */ /* 0x000fce0000011608 */
.L_x_1723:
[----:B------:R-:W-:Y:S05]  /*18710*/  BSYNC B0 ;  /* 0x0000000000007941 */ /* 0x000fea0003800000 */
.L_x_1721:
[----:B------:R-:W-:-:S04]  /*18720*/  IMAD R11, R11, R10, -R0 ;  /* 0x0000000a0b0b7224 */ /* 0x000fc800078e0a00 */
[----:B------:R-:W-:-:S05]  /*18730*/  IMAD.IADD R11, R11, 0x1, -R188 ;  /* 0x000000010b0b7824 */ /* 0x000fca00078e0abc */
[----:B------:R-:W-:Y:S02]  /*18740*/  VIADDMNMX R15, R11, R10, R15, PT ;  /* 0x0000000a0b0f7246 */ /* 0x000fe4000380010f */
[----:B------:R-:W-:-:S07]  /*18750*/  VIMNMX R14, R14, R11, !PT ;  /* 0x0000000b0e0e7248 */ /* 0x000fce0007fe0100 */
.L_x_1720:
[----:B------:R-:W-:Y:S01]  /*18760*/  ISETP.GT.AND P3, PT, R14, 0x1, P2 ;  /* 0x000000010e00780c */ /* 0x000fe20001764270 */
[----:B------:R-:W-:Y:S01]  /*18770*/  UMOV UR46, UR47 ;  /* 0x0000002f002e7c82 */ /* 0x000fe20008000000 */
[----:B------:R-:W-:Y:S01]  /*18780*/  FMNMX.FTZ R0, R24, R12, !PT ;  /* 0x0000000c18007209 */ /* 0x000fe20007810000 */
[----:B------:R-:W-:Y:S01]  /*18790*/  @!P1 IMAD R13, R13, 0x8, R2 ;  /* 0x000000080d0d9824 */ /* 0x000fe200078e0202 */
[----:B------:R-:W-:Y:S02]  /*187a0*/  ISETP.LT.OR P3, PT, R15, 0x2, P3 ;  /* 0x000000020f00780c */ /* 0x000fe40001f61670 */
[----:B------:R-:W-:Y:S01]  /*187b0*/  FMNMX.FTZ R9, R25, R0, !PT ;  /* 0x0000000019097209 */ /* 0x000fe20007810000 */
[----:B------:R-:W-:Y:S01]  /*187c0*/  @!P1 VIADD R13, R13, 0x28860 ;  /* 0x000288600d0d9836 */ /* 0x000fe20000000000 */
        /* <DEDUP_REMOVED lines=171> */
[----:B------:R-:W-:-:S03]  /*19280*/  FFMA.FTZ R85, R85, UR46, -R8 ;  /* 0x0000002e55557c23 */ /* 0x000fc60008010808 */
[----:B------:R-:W-:Y:S02]  /*19290*/  FMNMX.FTZ R20, R50, R21, !PT ;  /* 0x0000001532147209 */ /* 0x000fe40007810000 */
[----:B------:R-:W-:Y:S02]  /*192a0*/  MUFU.EX2 R180, R180 ;  /* 0x000000b400b47308 */ /* 0x000fe40000000800 */
[----:B------:R-:W-:Y:S01]  /*192b0*/  FMNMX.FTZ R21, R51, R20, !PT ;  /* 0x0000001433157209 */ /* 0x000fe20007810000 */
[----:B------:R-:W-:-:S03]  /*192c0*/  FFMA.FTZ R20, R45, UR46, -R8 ;  /* 0x0000002e2d147c23 */ /* 0x000fc60008010808 */
        /* <DEDUP_REMOVED lines=26> */
[----:B------:R-:W-:Y:S01]  /*19470*/  FMNMX.FTZ R32, R86, R29, !PT ;  /* 0x0000001d56207209 */ /* 0x000fe20007810000 */
[--C-:B------:R-:W-:Y:S01]  /*19480*/  FFMA.FTZ R29, R65, UR46, -R8.reuse ;  /* 0x0000002e411d7c23 */ /* 0x100fe20008010808 */
[----:B------:R-:W-:Y:S02]  /*19490*/  MUFU.EX2 R20, R20 ;  /* 0x0000001400147308 */ /* 0x000fe40000000800 */
[----:B0-----:R-:W-:Y:S01]  /*194a0*/  FMNMX.FTZ R33, R87, R32, !PT ;  /* 0x0000002057217209 */ /* 0x001fe20007810000 */
[----:B------:R-:W-:-:S04]  /*194b0*/  FFMA.FTZ R32, R69, UR46, -R8 ;  /* 0x0000002e45207c23 */ /* 0x000fc80008010808 */
[----:B------:R-:W0:Y:S01]  /*194c0*/  SHFL.BFLY PT, R40, R33, 0x2, 0x1f ;  /* 0x0c401f0021287f89 */ /* 0x000e2200000e0000 */
[----:B------:R-:W-:Y:S08]  /*194d0*/  MUFU.EX2 R168, R168 ;  /* 0x000000a800a87308 */ /* 0x000ff00000000800 */
[----:B------:R-:W-:Y:S08]  /*194e0*/  MUFU.EX2 R21, R49 ;  /* 0x0000003100157308 */ /* 0x000ff00000000800 */
[----:B------:R-:W-:Y:S01]  /*194f0*/  MUFU.EX2 R170, R170 ;  /* 0x000000aa00aa7308 */ /* 0x000fe20000000800 */
[----:B0-----:R-:W-:-:S07]  /*19500*/  FMNMX.FTZ R40, R33, R40, !PT ;  /* 0x0000002821287209 */ /* 0x001fce0007810000 */
[----:B------:R-:W-:Y:S01]  /*19510*/  MUFU.EX2 R24, R24 ;  /* 0x0000001800187308 */ /* 0x000fe20000000800 */
[----:B-1----:R-:W0:Y:S07]  /*19520*/  SHFL.BFLY PT, R41, R40, 0x1, 0x1f ;  /* 0x0c201f0028297f89 */ /* 0x002e2e00000e0000 */
[----:B------:R-:W-:Y:S08]  /*19530*/  MUFU.EX2 R164, R164 ;  /* 0x000000a400a47308 */ /* 0x000ff00000000800 */
[----:B------:R-:W-:Y:S08]  /*19540*/  MUFU.EX2 R25, R57 ;  /* 0x0000003900197308 */ /* 0x000ff00000000800 */
[----:B------:R-:W-:Y:S01]  /*19550*/  MUFU.EX2 R166, R166 ;  /* 0x000000a600a67308 */ /* 0x000fe20000000800 */
[----:B0-----:R-:W-:-:S02]  /*19560*/  FMNMX.FTZ R8, R40, R41, !PT ;  /* 0x0000002928087209 */ /* 0x001fc40007810000 */
[----:B------:R-:W-:Y:S02]  /*19570*/  FSEL R41, R0, RZ, P3 ;  /* 0x000000ff00297208 */ /* 0x000fe40001800000 */
[C---:B------:R-:W-:Y:S01]  /*19580*/  FSETP.NEU.FTZ.AND P2, PT, R8.reuse, -INF , PT ;  /* 0xff8000000800780b */ /* 0x040fe20003f5d000 */
[----:B------:R-:W-:Y:S02]  /*19590*/  FMUL.FTZ R44, R8, UR46 ;  /* 0x0000002e082c7c20 */ /* 0x000fe40008410000 */
[----:B------:R-:W-:Y:S01]  /*195a0*/  MUFU.EX2 R28, R28 ;  /* 0x0000001c001c7308 */ /* 0x000fe20000000800 */
[----:B------:R-:W-:-:S04]  /*195b0*/  FADD.FTZ R41, -R41, R12 ;  /* 0x0000000c29297221 */ /* 0x000fc80000010100 */
[----:B------:R-:W-:Y:S01]  /*195c0*/  FMUL.FTZ R12, R41, UR46 ;  /* 0x0000002e290c7c20 */ /* 0x000fe20008410000 */
[----:B------:R-:W-:Y:S02]  /*195d0*/  FSEL R41, R44, RZ, P2 ;  /* 0x000000ff2c297208 */ /* 0x000fe40001000000 */
[----:B------:R-:W-:Y:S03]  /*195e0*/  MUFU.EX2 R160, R160 ;  /* 0x000000a000a07308 */ /* 0x000fe60000000800 */
        /* <DEDUP_REMOVED lines=8> */
[--C-:B------:R-:W-:Y:S01]  /*19670*/  FFMA.FTZ R177, R34, UR46, -R41.reuse ;  /* 0x0000002e22b17c23 */ /* 0x100fe20008010829 */
[----:B------:R-:W-:Y:S01]  /*19680*/  FFMA.FTZ R30, R35, UR46, -R41 ;  /* 0x0000002e231e7c23 */ /* 0x000fe20008010829 */
[----:B------:R-:W-:Y:S01]  /*19690*/  @!P1 PRMT R34, RZ, 0x654, R13 ;  /* 0x00000654ff229816 */ /* 0x000fe2000000000d */
[--C-:B------:R-:W-:Y:S01]  /*196a0*/  FFMA.FTZ R13, R43, UR46, -R41.reuse ;  /* 0x0000002e2b0d7c23 */ /* 0x100fe20008010829 */
[--C-:B------:R-:W-:Y:S01]  /*196b0*/  FFMA.FTZ R175, R46, UR46, -R41.reuse ;  /* 0x0000002e2eaf7c23 */ /* 0x100fe20008010829 */
[----:B------:R-:W-:Y:S01]  /*196c0*/  MUFU.EX2 R181, R181 ;  /* 0x000000b500b57308 */ /* 0x000fe20000000800 */
[----:B------:R1:W-:Y:S01]  /*196d0*/  @!P1 SYNCS.ARRIVE.TRANS64.RED.A1T0 RZ, [R34+URZ], RZ ;  /* 0x000000ff22ff99a7 */ /* 0x0003e2000810043f */
[--C-:B------:R-:W-:Y:S01]  /*196e0*/  FFMA.FTZ R169, R50, UR46, -R41.reuse ;  /* 0x0000002e32a97c23 */ /* 0x100fe20008010829 */
[--C-:B------:R-:W-:Y:S01]  /*196f0*/  FFMA.FTZ R35, R51, UR46, -R41.reuse ;  /* 0x0000002e33237c23 */ /* 0x100fe20008010829 */
[--C-:B------:R-:W-:Y:S01]  /*19700*/  FFMA.FTZ R171, R54, UR46, -R41.reuse ;  /* 0x0000002e36ab7c23 */ /* 0x100fe20008010829 */
[--C-:B------:R-:W-:Y:S01]  /*19710*/  FFMA.FTZ R165, R58, UR46, -R41.reuse ;  /* 0x0000002e3aa57c23 */ /* 0x100fe20008010829 */
[--C-:B------:R-:W-:Y:S01]  /*19720*/  FFMA.FTZ R59, R59, UR46, -R41.reuse ;  /* 0x0000002e3b3b7c23 */ /* 0x100fe20008010829 */
[--C-:B------:R-:W-:Y:S01]  /*19730*/  FFMA.FTZ R167, R62, UR46, -R41.reuse ;  /* 0x0000002e3ea77c23 */ /* 0x100fe20008010829 */
[----:B------:R-:W-:Y:S01]  /*19740*/  MUFU.EX2 R26, R26 ;  /* 0x0000001a001a7308 */ /* 0x000fe20000000800 */
[----:B0-----:R-:W-:Y:S01]  /*19750*/  FFMA.FTZ R38, R12, R5, R180 ;  /* 0x000000050c267223 */ /* 0x001fe200000100b4 */
[--C-:B-1----:R-:W-:Y:S01]  /*19760*/  FFMA.FTZ R34, R47, UR46, -R41.reuse ;  /* 0x0000002e2f227c23 */ /* 0x102fe20008010829 */
[----:B------:R-:W-:Y:S01]  /*19770*/  F2FP.F16.F32.PACK_AB R180, R9, R180 ;  /* 0x000000b409b4723e */ /* 0x000fe200000000ff */
[--C-:B------:R-:W-:Y:S01]  /*19780*/  FFMA.FTZ R63, R63, UR46, -R41.reuse ;  /* 0x0000002e3f3f7c23 */ /* 0x100fe20008010829 */
[----:B------:R-:W-:Y:S01]  /*19790*/  FADD.FTZ R5, R9, R38 ;  /* 0x0000002609057221 */ /* 0x000fe20000010000 */
[--C-:B------:R-:W-:Y:S01]  /*197a0*/  FFMA.FTZ R38, R55, UR46, -R41.reuse ;  /* 0x0000002e37267c23 */ /* 0x100fe20008010829 */
[----:B------:R-:W-:Y:S01]  /*197b0*/  FFMA.FTZ R66, R66, UR46, -R41 ;  /* 0x0000002e42427c23 */ /* 0x000fe20008010829 */
[----:B------:R-:W-:Y:S01]  /*197c0*/  MUFU.EX2 R183, R183 ;  /* 0x000000b700b77308 */ /* 0x000fe20000000800 */
[----:B------:R-:W-:Y:S01]  /*197d0*/  FADD.FTZ R5, R182, R5 ;  /* 0x00000005b6057221 */ /* 0x000fe20000010000 */
[----:B------:R-:W-:Y:S01]  /*197e0*/  F2FP.F16.F32.PACK_AB R182, R10, R182 ;  /* 0x000000b60ab6723e */ /* 0x000fe200000000ff */
[--C-:B------:R-:W-:Y:S01]  /*197f0*/  FFMA.FTZ R67, R67, UR46, -R41.reuse ;  /* 0x0000002e43437c23 */ /* 0x100fe20008010829 */
[----:B------:R-:W-:Y:S01]  /*19800*/  FFMA.FTZ R70, R70, UR46, -R41 ;  /* 0x0000002e46467c23 */ /* 0x000fe20008010829 */
[----:B------:R-:W-:Y:S01]  /*19810*/  FADD.FTZ R5, R10, R5 ;  /* 0x000000050a057221 */ /* 0x000fe20000010000 */
[--C-:B------:R-:W-:Y:S01]  /*19820*/  FFMA.FTZ R71, R71, UR46, -R41.reuse ;  /* 0x0000002e47477c23 */ /* 0x100fe20008010829 */
[----:B------:R-:W-:Y:S01]  /*19830*/  FFMA.FTZ R74, R74, UR46, -R41 ;  /* 0x0000002e4a4a7c23 */ /* 0x000fe20008010829 */
[----:B------:R-:W-:Y:S01]  /*19840*/  MUFU.EX2 R29, R29 ;  /* 0x0000001d001d7308 */ /* 0x000fe20000000800 */
[----:B------:R-:W-:Y:S01]  /*19850*/  FADD.FTZ R42, R176, R5 ;  /* 0x00000005b02a7221 */ /* 0x000fe20000010000 */
[----:B------:R-:W-:Y:S01]  /*19860*/  F2FP.F16.F32.PACK_AB R176, R11, R176 ;  /* 0x000000b00bb0723e */ /* 0x000fe200000000ff */
[--C-:B------:R-:W-:Y:S01]  /*19870*/  FFMA.FTZ R75, R75, UR46, -R41.reuse ;  /* 0x0000002e4b4b7c23 */ /* 0x100fe20008010829 */
        /* <DEDUP_REMOVED lines=10> */
[----:B------:R-:W-:Y:S01]  /*19920*/  FFMA.FTZ R41, R87, UR46, -R41 ;  /* 0x0000002e57297c23 */ /* 0x000fe20008010829 */
[-C--:B------:R-:W-:Y:S01]  /*19930*/  FMUL.FTZ R88, R88, R12.reuse ;  /* 0x0000000c58587220 */ /* 0x080fe20000410000 */
[----:B------:R-:W-:Y:S01]  /*19940*/  MUFU.EX2 R162, R162 ;  /* 0x000000a200a27308 */ /* 0x000fe20000000800 */
        /* <DEDUP_REMOVED lines=9> */
[----:B------:R-:W-:Y:S01]  /*199e0*/  FSEL R5, R8, RZ, P2 ;  /* 0x000000ff08057208 */ /* 0x000fe20001000000 */
[----:B------:R-:W-:Y:S01]  /*199f0*/  FMUL.FTZ R100, R100, R12 ;  /* 0x0000000c64647220 */ /* 0x000fe20000410000 */
[----:B------:R-:W-:Y:S01]  /*19a00*/  ISETP.GT.AND P2, PT, R4, R194, PT ;  /* 0x000000c20400720c */ /* 0x000fe20003f44270 */
        /* <DEDUP_REMOVED lines=48> */
[----:B------:R-:W-:Y:S01]  /*19d10*/  FADD.FTZ R39, R32, R39 ;  /* 0x0000002720277221 */ /* 0x000fe20000010000 */
[----:B-1----:R-:W-:Y:S01]  /*19d20*/  FADD.FTZ R10, R30, R5 ;  /* 0x000000051e0a7221 */ /* 0x002fe20000010000 */
[-C--:B------:R-:W-:Y:S01]  /*19d30*/  FMUL.FTZ R148, R148, R12.reuse ;  /* 0x0000000c94947220 */ /* 0x080fe20000410000 */
[----:B------:R-:W1:Y:S01]  /*19d40*/  MUFU.EX2 R31, R31 ;  /* 0x0000001f001f7308 */ /* 0x000e620000000800 */
[----:B--2---:R-:W-:Y:S01]  /*19d50*/  FADD.FTZ R14, R156, R39 ;  /* 0x000000279c0e7221 */ /* 0x004fe20000010000 */
[----:B0-----:R-:W-:Y:S01]  /*19d60*/  FADD.FTZ R10, R179, R10 ;  /* 0x0000000ab30a7221 */ /* 0x001fe20000010000 */
[----:B------:R-:W-:Y:S01]  /*19d70*/  FMUL.FTZ R149, R149, R12 ;  /* 0x0000000c95957220 */ /* 0x000fe20000410000 */
[-C--:B------:R-:W-:Y:S01]  /*19d80*/  FMUL.FTZ R90, R90, R6.reuse ;  /* 0x000000065a5a7220 */ /* 0x080fe20000410000 */
[-C--:B------:R-:W-:Y:S01]  /*19d90*/  FMUL.FTZ R91, R91, R6.reuse ;  /* 0x000000065b5b7220 */ /* 0x080fe20000410000 */
[-C--:B------:R-:W-:Y:S01]  /*19da0*/  FMUL.FTZ R94, R94, R6.reuse ;  /* 0x000000065e5e7220 */ /* 0x080fe20000410000 */
[-C--:B------:R-:W-:Y:S01]  /*19db0*/  FMUL.FTZ R95, R95, R6.reuse ;  /* 0x000000065f5f7220 */ /* 0x080fe20000410000 */
        /* <DEDUP_REMOVED lines=37> */
[----:B------:R-:W-:Y:S01]  /*1a010*/  FMUL.FTZ R151, R151, R6 ;  /* 0x0000000697977220 */ /* 0x000fe20000410000 */
[----:B------:R-:W-:Y:S01]  /*1a020*/  F2FP.F16.F32.PACK_AB R172, R15, R172 ;  /* 0x000000ac0fac723e */ /* 0x000fe200000000ff */
[----:B------:R-:W-:Y:S01]  /*1a030*/  VIADD R4, R4, 0xffffffff ;  /* 0xffffffff04047836 */ /* 0x000fe20000000000 */
[----:B------:R-:W1:Y:S01]  /*1a040*/  MUFU.EX2 R175, R175 ;  /* 0x000000af00af7308 */ /* 0x000e620000000800 */
[C---:B0-----:R-:W-:Y:S01]  /*1a050*/  FADD.FTZ R10, R13.reuse, R10 ;  /* 0x0000000a0d0a7221 */ /* 0x041fe20000010000 */
[----:B------:R-:W-:Y:S01]  /*1a060*/  F2FP.F16.F32.PACK_AB R173, R13, R173 ;  /* 0x000000ad0dad723e */ /* 0x000fe200000000ff */
[----:B------:R-:W-:Y:S01]  /*1a070*/  IMAD.MOV.U32 R13, RZ, RZ, R22 ;  /* 0x000000ffff0d7224 */ /* 0x000fe200078e0016 */
[----:B------:R-:W-:Y:S01]  /*1a080*/  F2FP.F16.F32.PACK_AB R174, R20, R174 ;  /* 0x000000ae14ae723e */ /* 0x000fe200000000ff */
[----:B------:R-:W-:Y:S01]  /*1a090*/  IMAD.MOV.U32 R12, RZ, RZ, R0 ;  /* 0x000000ffff0c7224 */ /* 0x000fe200078e0000 */
[----:B------:R-:W-:Y:S01]  /*1a0a0*/  F2FP.F16.F32.PACK_AB R168, R21, R168 ;  /* 0x000000a815a8723e */ /* 0x000fe200000000ff */
[----:B------:R-:W-:Y:S01]  /*1a0b0*/  IMAD.MOV.U32 R6, RZ, RZ, R8 ;  /* 0x000000ffff067224 */ /* 0x000fe200078e0008 */
[----:B------:R-:W0:Y:S01]  /*1a0c0*/  MUFU.EX2 R34, R34 ;  /* 0x0000002200227308 */ /* 0x000e220000000800 */
[----:B--2---:R-:W-:Y:S01]  /*1a0d0*/  FADD.FTZ R14, R152, R5 ;  /* 0x00000005980e7221 */ /* 0x004fe20000010000 */
[----:B------:R-:W-:-:S02]  /*1a0e0*/  F2FP.F16.F32.PACK_AB R170, R24, R170 ;  /* 0x000000aa18aa723e */ /* 0x000fc400000000ff */
[----:B------:R-:W-:Y:S02]  /*1a0f0*/  F2FP.F16.F32.PACK_AB R164, R25, R164 ;  /* 0x000000a419a4723e */ /* 0x000fe400000000ff */
[----:B------:R-:W-:Y:S02]  /*1a100*/  F2FP.F16.F32.PACK_AB R166, R28, R166 ;  /* 0x000000a61ca6723e */ /* 0x000fe400000000ff */
[----:B------:R-:W2:Y:S01]  /*1a110*/  MUFU.EX2 R37, R37 ;  /* 0x0000002500257308 */ /* 0x000ea20000000800 */
[----:B-1----:R-:W-:Y:S01]  /*1a120*/  FADD.FTZ R5, R175, R10 ;  /* 0x0000000aaf057221 */ /* 0x002fe20000010000 */
[----:B------:R-:W-:Y:S02]  /*1a130*/  F2FP.F16.F32.PACK_AB R160, R29, R160 ;  /* 0x000000a01da0723e */ /* 0x000fe400000000ff */
[----:B------:R-:W-:Y:S02]  /*1a140*/  F2FP.F16.F32.PACK_AB R162, R32, R162 ;  /* 0x000000a220a2723e */ /* 0x000fe400000000ff */
[----:B------:R-:W-:-:S02]  /*1a150*/  F2FP.F16.F32.PACK_AB R156, R33, R156 ;  /* 0x0000009c219c723e */ /* 0x000fc400000000ff */
[----:B------:R-:W1:Y:S01]  /*1a160*/  MUFU.EX2 R169, R169 ;  /* 0x000000a900a97308 */ /* 0x000e620000000800 */
[----:B0-----:R-:W-:Y:S01]  /*1a170*/  FADD.FTZ R10, R34, R5 ;  /* 0x00000005220a7221 */ /* 0x001fe20000010000 */
[----:B------:R-:W-:Y:S02]  /*1a180*/  F2FP.F16.F32.PACK_AB R158, R36, R158 ;  /* 0x0000009e249e723e */ /* 0x000fe400000000ff */
[----:B------:R-:W-:Y:S02]  /*1a190*/  F2FP.F16.F32.PACK_AB R181, R26, R181 ;  /* 0x000000b51ab5723e */ /* 0x000fe400000000ff */
[----:B------:R-:W-:Y:S02]  /*1a1a0*/  F2FP.F16.F32.PACK_AB R183, R27, R183 ;  /* 0x000000b71bb7723e */ /* 0x000fe400000000ff */
[----:B------:R-:W0:Y:S01]  /*1a1b0*/  MUFU.EX2 R154, R154 ;  /* 0x0000009a009a7308 */ /* 0x000e220000000800 */
[C---:B--2---:R-:W-:Y:S01]  /*1a1c0*/  FADD.FTZ R11, R37.reuse, R14 ;  /* 0x0000000e250b7221 */ /* 0x044fe20000010000 */
[----:B------:R-:W-:-:S02]  /*1a1d0*/  F2FP.F16.F32.PACK_AB R152, R37, R152 ;  /* 0x000000982598723e */ /* 0x000fc400000000ff */
[----:B------:R-:W-:Y:S02]  /*1a1e0*/  F2FP.F16.F32.PACK_AB R177, R30, R177 ;  /* 0x000000b11eb1723e */ /* 0x000fe400000000ff */
[----:B------:R-:W-:Y:S02]  /*1a1f0*/  F2FP.F16.F32.PACK_AB R179, R31, R179 ;  /* 0x000000b31fb3723e */ /* 0x000fe400000000ff */
[----:B------:R-:W2:Y:S01]  /*1a200*/  MUFU.EX2 R35, R35 ;  /* 0x0000002300237308 */ /* 0x000ea20000000800 */
[----:B-1----:R-:W-:Y:S01]  /*1a210*/  FADD.FTZ R10, R169, R10 ;  /* 0x0000000aa90a7221 */ /* 0x002fe20000010000 */
        /* <DEDUP_REMOVED lines=18> */
[----:B------:R-:W-:Y:S01]  /*1a340*/  F2FP.F16.F32.PACK_AB R165, R9, R165 ;  /* 0x000000a509a5723e */ /* 0x000fe200000000ff */
[----:B------:R-:W-:-:S05]  /*1a350*/  IMAD.MOV.U32 R9, RZ, RZ, R186 ;  /* 0x000000ffff097224 */ /* 0x000fca00078e00ba */
        /* <DEDUP_REMOVED lines=29> */
[----:B------:R-:W-:-:S03]  /*1a530*/  F2FP.F16.F32.PACK_AB R153, R83, R82 ;  /* 0x000000525399723e */ /* 0x000fc600000000ff */
[----:B--2---:R-:W-:-:S04]  /*1a540*/  FADD.FTZ R11, R86, R11 ;  /* 0x0000000b560b7221 */ /* 0x004fc80000010000 */
[C---:B-1----:R-:W-:Y:S01]  /*1a550*/  FADD.FTZ R3, R41.reuse, R11 ;  /* 0x0000000b29037221 */ /* 0x042fe20000010000 */
[----:B------:R-:W-:Y:S01]  /*1a560*/  F2FP.F16.F32.PACK_AB R155, R41, R86 ;  /* 0x00000056299b723e */ /* 0x000fe200000000ff */
[----:B------:R-:W-:Y:S06]  /*1a570*/  @P2 BRA `(.L_x_1724) ;  /* 0xffffffcc00842947 */ /* 0x000fec000383ffff */
.L_x_1706:
[----:B------:R-:W-:Y:S05]  /*1a580*/  WARPSYNC.ALL ;  /* 0x0000000000007948 */ /* 0x000fea0003800000 */
[----:B------:R-:W-:Y:S06]  /*1a590*/  BAR.ARV 0x8, 0x180 ;  /* 0x0206000000007b1d */ /* 0x000fec0000002000 */
[----:B------:R-:W-:Y:S05]  /*1a5a0*/  @!P0 BRA `(.L_x_1725) ;  /* 0x0000000000048947 */ /* 0x000fea0003800000 */
[----:B------:R-:W-:Y:S01]  /*1a5b0*/  BPT.TRAP 0x1 ;  /* 0x000000040000795c */ /* 0x000fe20000300000 */
.L_x_1725:
[----:B------:R-:W-:Y:S01]  /*1a5c0*/  IMAD R13, R22, 0x8, R2 ;  /* 0x00000008160d7824 */ /* 0x000fe200078e0202 */
[----:B------:R-:W-:-:S04]  /*1a5d0*/  SHF.L.U32 R4, R186, 0x1f, RZ ;  /* 0x0000001fba047819 */ /* 0x000fc800000006ff */
[----:B------:R0:W1:Y:S01]  /*1a5e0*/  SYNCS.PHASECHK.TRANS64.TRYWAIT P2, [R13+URZ+0x28850], R4 ;  /* 0x028850040d0075a7 */ /* 0x000062000804017f */
[----:B------:R-:W-:Y:S05]  /*1a5f0*/  @!P0 BRA `(.L_x_1726) ;  /* 0x0000000000048947 */ /* 0x000fea0003800000 */
[----:B------:R-:W-:Y:S01]  /*1a600*/  BPT.TRAP 0x1 ;  /* 0x000000040000795c */ /* 0x000fe20000300000 */
.L_x_1726:
[----:B------:R-:W-:-:S05]  /*1a610*/  VIADD R2, R2, 0x400 ;  /* 0x0000040002027836 */ /* 0x000fca0000000000 */
[----:B------:R-:W-:-:S04]  /*1a620*/  SHF.R.U32.HI R2, RZ, 0x4, R2 ;  /* 0x00000004ff027819 */ /* 0x000fc80000011602 */
[----:B------:R-:W-:-:S04]  /*1a630*/  LOP3.LUT R2, R2, 0x3fff, RZ, 0xc0, !PT ;  /* 0x00003fff02027812 */ /* 0x000fc800078ec0ff */
[----:B------:R-:W-:Y:S01]  /*1a640*/  LOP3.LUT R7, R2, 0x4000000, RZ, 0xfc, !PT ;  /* 0x0400000002077812 */ /* 0x000fe200078efcff */
[----:B-1----:R-:W-:Y:S06]  /*1a650*/  @P2 BRA `(.L_x_1727) ;  /* 0x0000000000082947 */ /* 0x002fec0003800000 */
[----:B------:R-:W1:Y:S02]  /*1a660*/  SYNCS.PHASECHK.TRANS64.TRYWAIT P0, [R13+URZ+0x28850], R4 ;  /* 0x028850040d0075a7 */ /* 0x000e64000800017f */
[----:B-1----:R-:W-:Y:S05]  /*1a670*/  @!P0 BRA `(.L_x_1728) ;  /* 0x000000d800b88947 */ /* 0x002fea0003800000 */
.L_x_1727:
[----:B------:R-:W-:Y:S01]  /*1a680*/  IMAD R6, R22, 0x800, R7 ;  /* 0x0000080016067824 */ /* 0x000fe200078e0207 */
[----:B------:R-:W-:Y:S05]  /*1a690*/  WARPSYNC.ALL ;  /* 0x0000000000007948 */ /* 0x000fea0003800000 */
[----:B------:R-:W-:Y:S01]  /*1a6a0*/  IMAD.MOV.U32 R7, RZ, RZ, 0x40000040 ;  /* 0x40000040ff077424 */ /* 0x000fe200078e00ff */
[C---:B------:R-:W-:Y:S01]  /*1a6b0*/  R2UR UR6, R6.reuse ;  /* 0x00000000060672ca */ /* 0x040fe200000e0000 */
[----:B------:R-:W-:Y:S01]  /*1a6c0*/  WARPGROUP.ARRIVE ;  /* 0x00000000000079c5 */ /* 0x000fe20000000000 */
[----:B------:R-:W-:Y:S01]  /*1a6d0*/  VIADD R10, R6, 0x80 ;  /* 0x00000080060a7836 */ /* 0x000fe20000000000 */
[----:B------:R-:W2:Y:S01]  /*1a6e0*/  SHFL.BFLY PT, R2, R5, 0x2, 0x1f ;  /* 0x0c401f0005027f89 */ /* 0x000ea200000e0000 */
[----:B------:R-:W-:Y:S01]  /*1a6f0*/  R2UR UR7, R7 ;  /* 0x00000000070772ca */ /* 0x000fe200000e0000 */
[----:B------:R-:W-:-:S02]  /*1a700*/  IMAD.MOV.U32 R11, RZ, RZ, 0x40000040 ;  /* 0x40000040ff0b7424 */ /* 0x000fc400078e00ff */
[----:B------:R-:W-:Y:S01]  /*1a710*/  IMAD.MOV.U32 R7, RZ, RZ, 0x40000040 ;  /* 0x40000040ff077424 */ /* 0x000fe200078e00ff */
[----:B01----:R-:W0:Y:S01]  /*1a720*/  SHFL.BFLY PT, R4, R3, 0x2, 0x1f ;  /* 0x0c401f0003047f89 */ /* 0x003e2200000e0000 */
[----:B------:R-:W-:Y:S02]  /*1a730*/  VIADD R22, R22, 0x1 ;  /* 0x0000000116167836 */ /* 0x000fe40000000000 */
[----:B------:R-:W-:Y:S02]  /*1a740*/  IMAD.U32 R12, RZ, RZ, UR46 ;  /* 0x0000002eff0c7e24 */ /* 0x000fe4000f8e00ff */
[----:B------:R-:W-:Y:S01]  /*1a750*/  IMAD.MOV.U32 R40, RZ, RZ, -0x800000 ;  /* 0xff800000ff287424 */ /* 0x000fe200078e00ff */
[----:B------:R-:W-:Y:S01]  /*1a760*/  ISETP.NE.AND P2, PT, R22, 0x2, PT ;  /* 0x000000021600780c */ /* 0x000fe20003f45270 */
[----:B------:R-:W-:Y:S02]  /*1a770*/  VIADD R213, R213, 0x1 ;  /* 0x00000001d5d57836 */ /* 0x000fe40000000000 */
[----:B------:R-:W-:Y:S01]  /*1a780*/  HGMMA.64x128x16.F32 R88, R180, gdesc[UR4].tnspB, R88, gsb0 ;  /* 0x41e00004b4587df0 */ /* 0x000fe20008000858 */
[----:B------:R-:W-:Y:S01]  /*1a790*/  R2UR UR6, R10 ;  /* 0x000000000a0672ca */ /* 0x000fe200000e0000 */
[----:B------:R-:W-:Y:S01]  /*1a7a0*/  VIADD R10, R6, 0x100 ;  /* 0x00000100060a7836 */ /* 0x000fe20000000000 */
[----:B------:R-:W-:Y:S01]  /*1a7b0*/  R2UR UR7, R11 ;  /* 0x000000000b0772ca */ /* 0x000fe200000e0000 */
[----:B------:R-:W-:Y:S01]  /*1a7c0*/  IMAD.MOV.U32 R11, RZ, RZ, 0x40000040 ;  /* 0x40000040ff0b7424 */ /* 0x000fe200078e00ff */
[----:B------:R-:W-:Y:S01]  /*1a7d0*/  SEL R22, R22, RZ, P2 ;  /* 0x000000ff16167207 */ /* 0x000fe20001000000 */
[----:B--2---:R-:W-:Y:S01]  /*1a7e0*/  FADD.FTZ R2, R2, R5 ;  /* 0x0000000502027221 */ /* 0x004fe20000010000 */
[----:B------:R-:W-:-:S02]  /*1a7f0*/  IMAD.MOV.U32 R5, RZ, RZ, RZ ;  /* 0x000000ffff057224 */ /* 0x000fc400078e00ff */
[----:B0-----:R-:W-:Y:S01]  /*1a800*/  FADD.FTZ R4, R4, R3 ;  /* 0x0000000304047221 */ /* 0x001fe20000010000 */
[----:B------:R-:W-:-:S04]  /*1a810*/  SEL R3, RZ, 0x1, P2 ;  /* 0x00000001ff037807 */ /* 0x000fc80001000000 */
[----:B------:R-:W0:Y:S01]  /*1a820*/  SHFL.BFLY PT, R9, R4, 0x1, 0x1f ;  /* 0x0c201f0004097f89 */ /* 0x000e2200000e0000 */
[----:B------:R-:W-:Y:S01]  /*1a830*/  LOP3.LUT R186, R186, R3, RZ, 0x3c, !PT ;  /* 0x00000003baba7212 */ /* 0x000fe200078e3cff */
[----:B------:R-:W-:Y:S01]  /*1a840*/  IMAD.MOV.U32 R3, RZ, RZ, -0x800000 ;  /* 0xff800000ff037424 */ /* 0x000fe200078e00ff */
        /* <DEDUP_REMOVED lines=27> */
[----:B------:R-:W-:Y:S01]  /*1aa00*/  VIADD R6, R6, 0x380 ;  /* 0x0000038006067836 */ /* 0x000fe20000000000 */
[----:B------:R-:W-:Y:S01]  /*1aa10*/  MOV R11, 0x40000040 ;  /* 0x40000040000b7802 */ /* 0x000fe20000000f00 */
[----:B------:R-:W-:Y:S02]  /*1aa20*/  WARPGROUP.DEPBAR.LE gsb0, 0x0 ;  /* 0x00008000000079c5 */ /* 0x000fe40000010000 */
[----:B------:R-:W-:-:S08]  /*1aa30*/  WARPGROUP.ARRIVE ;  /* 0x00000000000079c5 */ /* 0x000fd00000000000 */
[----:B------:R-:W-:Y:S01]  /*1aa40*/  HGMMA.64x128x16.F32 R88, R160, gdesc[UR4].tnspB, R88, gsb0 ;  /* 0x41e00004a0587df0 */ /* 0x000fe20008000858 */
[----:B------:R-:W-:Y:S02]  /*1aa50*/  R2UR UR6, R10 ;  /* 0x000000000a0672ca */ /* 0x000fe400000e0000 */
[----:B------:R-:W-:Y:S01]  /*1aa60*/  R2UR UR7, R11 ;  /* 0x000000000b0772ca */ /* 0x000fe200000e0000 */
[----:B0-----:R-:W-:Y:S01]  /*1aa70*/  FADD.FTZ R11, R4, R9 ;  /* 0x00000009040b7221 */ /* 0x001fe20000010000 */
[----:B------:R-:W-:-:S04]  /*1aa80*/  @!P1 VIADD R4, R13, 0x28860 ;  /* 0x000288600d049836 */ /* 0x000fc80000000000 */
[----:B------:R-:W-:Y:S02]  /*1aa90*/  FSETP.NE.FTZ.AND P3, PT, R11, RZ, PT ;  /* 0x000000ff0b00720b */ /* 0x000fe40003f75000 */
[----:B------:R-:W-:-:S11]  /*1aaa0*/  @!P1 PRMT R4, RZ, 0x654, R4 ;  /* 0x00000654ff049816 */ /* 0x000fd60000000004 */
[----:B------:R-:W0:Y:S01]  /*1aab0*/  @P3 MUFU.LG2 R9, R11 ;  /* 0x0000000b00093308 */ /* 0x000e220000000c00 */
[----:B------:R-:W-:Y:S01]  /*1aac0*/  @P3 FMUL.FTZ R12, R12, 0.69314718246459960938 ;  /* 0x3f3172180c0c3820 */ /* 0x000fe20000410000 */
[----:B0-----:R-:W-:-:S04]  /*1aad0*/  @P3 FMUL.FTZ R9, R9, 0.69314718246459960938 ;  /* 0x3f31721809093820 */ /* 0x001fc80000410000 */
[----:B------:R-:W-:Y:S01]  /*1aae0*/  @P3 FFMA.FTZ R3, R12, R8, R9 ;  /* 0x000000080c033223 */ /* 0x000fe20000010009 */
[----:B------:R-:W-:Y:S02]  /*1aaf0*/  WARPGROUP.DEPBAR.LE gsb0, 0x0 ;  /* 0x00008000000079c5 */ /* 0x000fe40000010000 */
[----:B------:R-:W-:-:S06]  /*1ab00*/  WARPGROUP.ARRIVE ;  /* 0x00000000000079c5 */ /* 0x000fcc0000000000 */
[----:B------:R-:W-:Y:S01]  /*1ab10*/  HGMMA.64x128x16.F32 R88, R156, gdesc[UR4].tnspB, R88, gsb0 ;  /* 0x41e000049c587df0 */ /* 0x000fe20008000858 */
[----:B------:R-:W-:Y:S02]  /*1ab20*/  R2UR UR6, R6 ;  /* 0x00000000060672ca */ /* 0x000fe400000e0000 */
[----:B------:R-:W-:Y:S02]  /*1ab30*/  R2UR UR7, R7 ;  /* 0x00000000070772ca */ /* 0x000fe400000e0000 */
[----:B------:R-:W0:Y:S02]  /*1ab40*/  SHFL.BFLY PT, R7, R2, 0x1, 0x1f ;  /* 0x0c201f0002077f89 */ /* 0x000e2400000e0000 */
[----:B0-----:R-:W-:Y:S01]  /*1ab50*/  FADD.FTZ R10, R2, R7 ;  /* 0x00000007020a7221 */ /* 0x001fe20000010000 */
[----:B------:R-:W-:Y:S02]  /*1ab60*/  IMAD.MOV.U32 R2, RZ, RZ, RZ ;  /* 0x000000ffff027224 */ /* 0x000fe400078e00ff */
[----:B------:R-:W-:-:S02]  /*1ab70*/  IMAD.U32 R7, RZ, RZ, UR46 ;  /* 0x0000002eff077e24 */ /* 0x000fc4000f8e00ff */
[----:B------:R-:W-:Y:S02]  /*1ab80*/  FSETP.NE.FTZ.AND P0, PT, R10, RZ, PT ;  /* 0x000000ff0a00720b */ /* 0x000fe40003f15000 */
[----:B------:R-:W-:Y:S11]  /*1ab90*/  @P3 MUFU.RCP R2, R11 ;  /* 0x0000000b00023308 */ /* 0x000ff60000001000 */
[----:B------:R-:W0:Y:S01]  /*1aba0*/  @P0 MUFU.LG2 R6, R10 ;  /* 0x0000000a00060308 */ /* 0x000e220000000c00 */
[----:B------:R-:W-:-:S07]  /*1abb0*/  @P0 FMUL.FTZ R7, R7, 0.69314718246459960938 ;  /* 0x3f31721807070820 */ /* 0x000fce0000410000 */
        /* <DEDUP_REMOVED lines=73> */
.L_x_1602:
        /* <DEDUP_REMOVED lines=11> */
[----:B------:R-:W-:Y:S01]  /*1b100*/  ULDC UR4, c[0x0][0xad4] ;  /* 0x0002b50000047ab9 */ /* 0x000fe20000000800 */
[----:B------:R-:W-:Y:S01]  /*1b110*/  F2FP.F16.F32.PACK_AB R34, R133, R132 ;  /* 0x000000848522723e */ /* 0x000fe200000000ff */
[----:B------:R-:W3:Y:S01]  /*1b120*/  S2R R5, SR_SWINHI ;  /* 0x0000000000057919 */ /* 0x000ee20000002f00 */
[----:B------:R-:W-:Y:S02]  /*1b130*/  MOV R42, R2 ;  /* 0x00000002002a7202 */ /* 0x000fe40000000f00 */
[----:B---3--:R-:W-:-:S03]  /*1b140*/  MOV R43, R5 ;  /* 0x00000005002b7202 */ /* 0x008fc60000000f00 */
[----:B--2---:R-:W-:-:S03]  /*1b150*/  IMAD.WIDE R4, R0, 0x2, R42 ;  /* 0x0000000200047825 */ /* 0x004fc600078e022a */
[C---:B------:R-:W-:Y:S02]  /*1b160*/  IADD3 R41, P0, R4.reuse, 0x40, RZ ;  /* 0x0000004004297810 */ /* 0x040fe40007f1e0ff */
[C---:B------:R-:W-:Y:S02]  /*1b170*/  LOP3.LUT R7, R4.reuse, 0x380, RZ, 0xc0, !PT ;  /* 0x0000038004077812 */ /* 0x040fe400078ec0ff */
[----:B------:R-:W-:Y:S01]  /*1b180*/  IADD3 R35, P5, R4, 0x20, RZ ;  /* 0x0000002004237810 */ /* 0x000fe20007fbe0ff */
[--C-:B------:R-:W-:Y:S01]  /*1b190*/  IMAD.X R11, RZ, RZ, R5.reuse, P0 ;  /* 0x000000ffff0b7224 */ /* 0x100fe200000e0605 */
[----:B------:R-:W-:Y:S02]  /*1b1a0*/  ISETP.NE.AND P0, PT, R208, RZ, PT ;  /* 0x000000ffd000720c */ /* 0x000fe40003f05270 */
[----:B------:R-:W-:Y:S01]  /*1b1b0*/  IADD3 R12, P1, R4, 0x60, RZ ;  /* 0x00000060040c7810 */ /* 0x000fe20007f3e0ff */
[--C-:B------:R-:W-:Y:S01]  /*1b1c0*/  IMAD.X R9, RZ, RZ, R5.reuse, P5 ;  /* 0x000000ffff097224 */ /* 0x100fe200028e0605 */
[----:B------:R-:W-:Y:S01]  /*1b1d0*/  SEL R208, R208, UR4, P0 ;  /* 0x00000004d0d07c07 */ /* 0x000fe20008000000 */
[----:B------:R-:W-:Y:S05]  /*1b1e0*/  WARPSYNC.ALL ;  /* 0x0000000000007948 */ /* 0x000fea0003800000 */
[----:B------:R-:W-:Y:S01]  /*1b1f0*/  SHF.R.U64 R7, R7, 0x3, RZ ;  /* 0x0000000307077819 */ /* 0x000fe200000012ff */
[----:B------:R-:W-:Y:S01]  /*1b200*/  IMAD.X R13, RZ, RZ, R5, P1 ;  /* 0x000000ffff0d7224 */ /* 0x000fe200008e0605 */
[----:B------:R-:W-:Y:S01]  /*1b210*/  LOP3.LUT R0, R35, 0x380, RZ, 0xc0, !PT ;  /* 0x0000038023007812 */ /* 0x000fe200078ec0ff */
[----:B------:R-:W-:Y:S01]  /*1b220*/  ULDC.64 UR4, c[0x0][0xc00] ;  /* 0x0003000000047ab9 */ /* 0x000fe20000000a00 */
[----:B------:R-:W-:Y:S01]  /*1b230*/  LOP3.LUT R6, R41, 0x380, RZ, 0xc0, !PT ;  /* 0x0000038029067812 */ /* 0x000fe200078ec0ff */
[----:B------:R-:W-:Y:S01]  /*1b240*/  ULDC.64 UR6, c[0x0][0xc08] ;  /* 0x0003020000067ab9 */ /* 0x000fe20000000a00 */
[----:B------:R-:W-:-:S02]  /*1b250*/  LOP3.LUT R8, R12, 0x380, RZ, 0xc0, !PT ;  /* 0x000003800c087812 */ /* 0x000fc400078ec0ff */
[C---:B------:R-:W-:Y:S02]  /*1b260*/  IADD3 R45, P2, R4.reuse, 0x4000, RZ ;  /* 0x00004000042d7810 */ /* 0x040fe40007f5e0ff */
[C---:B------:R-:W-:Y:S02]  /*1b270*/  IADD3 R47, P3, R4.reuse, 0x4020, RZ ;  /* 0x00004020042f7810 */ /* 0x040fe40007f7e0ff */
[C---:B-1----:R-:W-:Y:S01]  /*1b280*/  IADD3 R24, P4, R4.reuse, 0x4040, RZ ;  /* 0x0000404004187810 */ /* 0x042fe20007f9e0ff */
[--C-:B------:R-:W-:Y:S01]  /*1b290*/  IMAD.X R15, RZ, RZ, R5.reuse, P2 ;  /* 0x000000ffff0f7224 */ /* 0x100fe200010e0605 */
[----:B------:R-:W-:Y:S01]  /*1b2a0*/  BAR.SYNC.DEFER_BLOCKING 0x1, 0x100 ;  /* 0x0044000000007b1d */ /* 0x000fe20000010000 */
[----:B------:R-:W-:Y:S01]  /*1b2b0*/  IADD3 R49, P5, R4, 0x4060, RZ ;  /* 0x0000406004317810 */ /* 0x000fe20007fbe0ff */
[--C-:B------:R-:W-:Y:S01]  /*1b2c0*/  IMAD.X R29, RZ, RZ, R5.reuse, P3 ;  /* 0x000000ffff1d7224 */ /* 0x100fe200018e0605 */
[----:B------:R-:W-:Y:S01]  /*1b2d0*/  LOP3.LUT R4, R7, R4, RZ, 0x3c, !PT ;  /* 0x0000000407047212 */ /* 0x000fe200078e3cff */
[--C-:B------:R-:W-:Y:S01]  /*1b2e0*/  IMAD.X R31, RZ, RZ, R5.reuse, P4 ;  /* 0x000000ffff1f7224 */ /* 0x100fe200020e0605 */
[----:B------:R-:W-:Y:S01]  /*1b2f0*/  SHF.R.U64 R0, R0, 0x3, RZ ;  /* 0x0000000300007819 */ /* 0x000fe200000012ff */
[----:B------:R-:W-:Y:S01]  /*1b300*/  IMAD.X R33, RZ, RZ, R5, P5 ;  /* 0x000000ffff217224 */ /* 0x000fe200028e0605 */
[----:B------:R-:W-:-:S02]  /*1b310*/  SHF.R.U64 R6, R6, 0x3, RZ ;  /* 0x0000000306067819 */ /* 0x000fc400000012ff */
[----:B------:R-:W-:Y:S02]  /*1b320*/  SHF.R.U64 R7, R8, 0x3, RZ ;  /* 0x0000000308077819 */ /* 0x000fe400000012ff */
[----:B------:R-:W-:Y:S02]  /*1b330*/  LOP3.LUT R8, R0, R35, RZ, 0x3c, !PT ;  /* 0x0000002300087212 */ /* 0x000fe400078e3cff */
[----:B------:R-:W-:Y:S02]  /*1b340*/  LOP3.LUT R10, R6, R41, RZ, 0x3c, !PT ;  /* 0x00000029060a7212 */ /* 0x000fe400078e3cff */
[----:B------:R-:W-:Y:S02]  /*1b350*/  LOP3.LUT R12, R7, R12, RZ, 0x3c, !PT ;  /* 0x0000000c070c7212 */ /* 0x000fe400078e3cff */
[----:B------:R-:W-:Y:S02]  /*1b360*/  LOP3.LUT R0, R45, 0x380, RZ, 0xc0, !PT ;  /* 0x000003802d007812 */ /* 0x000fe400078ec0ff */
[----:B------:R-:W-:-:S02]  /*1b370*/  LOP3.LUT R6, R47, 0x380, RZ, 0xc0, !PT ;  /* 0x000003802f067812 */ /* 0x000fc400078ec0ff */
[----:B------:R-:W-:Y:S02]  /*1b380*/  LOP3.LUT R7, R24, 0x380, RZ, 0xc0, !PT ;  /* 0x0000038018077812 */ /* 0x000fe400078ec0ff */
[----:B------:R-:W-:Y:S02]  /*1b390*/  SHF.R.U64 R0, R0, 0x3, RZ ;  /* 0x0000000300007819 */ /* 0x000fe400000012ff */
[----:B------:R-:W-:Y:S02]  /*1b3a0*/  SHF.R.U64 R6, R6, 0x3, RZ ;  /* 0x0000000306067819 */ /* 0x000fe400000012ff */
[----:B------:R-:W-:Y:S02]  /*1b3b0*/  SHF.R.U64 R7, R7, 0x3, RZ ;  /* 0x0000000307077819 */ /* 0x000fe400000012ff */
[----:B------:R-:W-:Y:S02]  /*1b3c0*/  LOP3.LUT R32, R49, 0x380, RZ, 0xc0, !PT ;  /* 0x0000038031207812 */ /* 0x000fe400078ec0ff */
[----:B------:R-:W-:-:S02]  /*1b3d0*/  LOP3.LUT R14, R0, R45, RZ, 0x3c, !PT ;  /* 0x0000002d000e7212 */ /* 0x000fc400078e3cff */
[----:B------:R-:W-:Y:S01]  /*1b3e0*/  LOP3.LUT R28, R6, R47, RZ, 0x3c, !PT ;  /* 0x0000002f061c7212 */ /* 0x000fe200078e3cff */
[----:B------:R-:W1:Y:S01]  /*1b3f0*/  LDC.64 R44, c[0x0][0xc00] ;  /* 0x00030000ff2c7b82 */ /* 0x000e620000000a00 */
[----:B------:R-:W-:Y:S02]  /*1b400*/  LOP3.LUT R30, R7, R24, RZ, 0x3c, !PT ;  /* 0x00000018071e7212 */ /* 0x000fe400078e3cff */
[----:B------:R-:W-:Y:S02]  /*1b410*/  MOV R0, R4 ;  /* 0x0000000400007202 */ /* 0x000fe40000000f00 */
[----:B------:R-:W-:Y:S02]  /*1b420*/  F2FP.F16.F32.PACK_AB R4, R21, R20 ;  /* 0x000000141504723e */ /* 0x000fe400000000ff */
[----:B------:R-:W-:Y:S02]  /*1b430*/  F2FP.F16.F32.PACK_AB R5, R91, R90 ;  /* 0x0000005a5b05723e */ /* 0x000fe400000000ff */
[----:B------:R-:W-:-:S02]  /*1b440*/  F2FP.F16.F32.PACK_AB R6, R93, R92 ;  /* 0x0000005c5d06723e */ /* 0x000fc400000000ff */
[----:B------:R-:W-:Y:S02]  /*1b450*/  F2FP.F16.F32.PACK_AB R7, R95, R94 ;  /* 0x0000005e5f07723e */ /* 0x000fe400000000ff */
[----:B------:R-:W-:Y:S02]  /*1b460*/  SHF.R.U64 R32, R32, 0x3, RZ ;  /* 0x0000000320207819 */ /* 0x000fe400000012ff */
[----:B------:R-:W-:Y:S01]  /*1b470*/  MOV R48, R10 ;  /* 0x0000000a00307202 */ /* 0x000fe20000000f00 */
[----:B------:R2:W-:Y:S01]  /*1b480*/  STSM.16.M88.4 [R0], R4 ;  /* 0x0000000400007844 */ /* 0x0005e20000000200 */
[----:B------:R-:W-:Y:S02]  /*1b490*/  LOP3.LUT R32, R32, R49, RZ, 0x3c, !PT ;  /* 0x0000003120207212 */ /* 0x000fe400078e3cff */
[----:B------:R-:W-:Y:S02]  /*1b4a0*/  MOV R49, R8 ;  /* 0x0000000800317202 */ /* 0x000fe40000000f00 */
[----:B------:R-:W-:-:S02]  /*1b4b0*/  F2FP.F16.F32.PACK_AB R8, R105, R104 ;  /* 0x000000686908723e */ /* 0x000fc400000000ff */
[----:B------:R-:W-:Y:S02]  /*1b4c0*/  F2FP.F16.F32.PACK_AB R9, R107, R106 ;  /* 0x0000006a6b09723e */ /* 0x000fe400000000ff */
[----:B------:R-:W-:Y:S02]  /*1b4d0*/  F2FP.F16.F32.PACK_AB R10, R109, R108 ;  /* 0x0000006c6d0a723e */ /* 0x000fe400000000ff */
[----:B------:R-:W-:Y:S02]  /*1b4e0*/  F2FP.F16.F32.PACK_AB R11, R111, R110 ;  /* 0x0000006e6f0b723e */ /* 0x000fe400000000ff */
[----:B------:R-:W-:Y:S02]  /*1b4f0*/  MOV R47, R12 ;  /* 0x0000000c002f7202 */ /* 0x000fe40000000f00 */
[----:B------:R-:W-:Y:S02]  /*1b500*/  MOV R46, R14 ;  /* 0x0000000e002e7202 */ /* 0x000fe40000000f00 */
[----:B--2---:R-:W-:-:S02]  /*1b510*/  F2FP.F16.F32.PACK_AB R4, R97, R96 ;  /* 0x000000606104723e */ /* 0x004fc400000000ff */
[----:B------:R-:W-:Y:S02]  /*1b520*/  F2FP.F16.F32.PACK_AB R5, R99, R98 ;  /* 0x000000626305723e */ /* 0x000fe400000000ff */
[----:B------:R-:W-:Y:S02]  /*1b530*/  F2FP.F16.F32.PACK_AB R6, R101, R100 ;  /* 0x000000646506723e */ /* 0x000fe400000000ff */
[----:B------:R-:W-:Y:S02]  /*1b540*/  F2FP.F16.F32.PACK_AB R7, R103, R102 ;  /* 0x000000666707723e */ /* 0x000fe400000000ff */
[----:B------:R-:W-:Y:S02]  /*1b550*/  MOV R41, R28 ;  /* 0x0000001c00297202 */ /* 0x000fe40000000f00 */
[----:B------:R-:W-:Y:S01]  /*1b560*/  MOV R24, R30 ;  /* 0x0000001e00187202 */ /* 0x000fe20000000f00 */
[----:B------:R2:W-:Y:S01]  /*1b570*/  STSM.16.M88.4 [R49], R4 ;  /* 0x0000000431007844 */ /* 0x0005e20000000200 */
[----:B------:R-:W-:-:S02]  /*1b580*/  F2FP.F16.F32.PACK_AB R12, R37, R36 ;  /* 0x00000024250c723e */ /* 0x000fc400000000ff */
[----:B------:R-:W-:Y:S01]  /*1b590*/  F2FP.F16.F32.PACK_AB R13, R115, R114 ;  /* 0x00000072730d723e */ /* 0x000fe200000000ff */
[----:B------:R-:W-:Y:S01]  /*1b5a0*/  STSM.16.M88.4 [R48], R8 ;  /* 0x0000000830007844 */ /* 0x000fe20000000200 */
[----:B------:R-:W-:Y:S02]  /*1b5b0*/  F2FP.F16.F32.PACK_AB R14, R117, R116 ;  /* 0x00000074750e723e */ /* 0x000fe400000000ff */
[----:B------:R-:W-:Y:S02]  /*1b5c0*/  F2FP.F16.F32.PACK_AB R15, R119, R118 ;  /* 0x00000076770f723e */ /* 0x000fe400000000ff */
[----:B------:R-:W-:Y:S02]  /*1b5d0*/  F2FP.F16.F32.PACK_AB R28, R121, R120 ;  /* 0x00000078791c723e */ /* 0x000fe400000000ff */
[----:B------:R-:W-:Y:S01]  /*1b5e0*/  F2FP.F16.F32.PACK_AB R29, R123, R122 ;  /* 0x0000007a7b1d723e */ /* 0x000fe200000000ff */
[----:B------:R3:W-:Y:S01]  /*1b5f0*/  STSM.16.M88.4 [R47], R12 ;  /* 0x0000000c2f007844 */ /* 0x0007e20000000200 */
[----:B------:R-:W-:-:S02]  /*1b600*/  F2FP.F16.F32.PACK_AB R30, R39, R38 ;  /* 0x00000026271e723e */ /* 0x000fc400000000ff */
[----:B------:R-:W-:Y:S02]  /*1b610*/  F2FP.F16.F32.PACK_AB R31, R127, R126 ;  /* 0x0000007e7f1f723e */ /* 0x000fe400000000ff */
[----:B------:R-:W-:Y:S02]  /*1b620*/  MOV R0, R32 ;  /* 0x0000002000007202 */ /* 0x000fe40000000f00 */
[----:B------:R-:W-:Y:S01]  /*1b630*/  F2FP.F16.F32.PACK_AB R32, R129, R128 ;  /* 0x000000808120723e */ /* 0x000fe200000000ff */
[----:B------:R-:W-:Y:S01]  /*1b640*/  STSM.16.M88.4 [R46], R28 ;  /* 0x0000001c2e007844 */ /* 0x000fe20000000200 */
[----:B------:R-:W-:Y:S02]  /*1b650*/  F2FP.F16.F32.PACK_AB R33, R131, R130 ;  /* 0x000000828321723e */ /* 0x000fe400000000ff */
[----:B------:R-:W-:Y:S02]  /*1b660*/  F2FP.F16.F32.PACK_AB R35, R135, R134 ;  /* 0x000000868723723e */ /* 0x000fe400000000ff */
[----:B--2---:R-:W-:-:S02]  /*1b670*/  F2FP.F16.F32.PACK_AB R4, R137, R136 ;  /* 0x000000888904723e */ /* 0x004fc400000000ff */
[----:B------:R-:W-:Y:S01]  /*1b680*/  F2FP.F16.F32.PACK_AB R5, R139, R138 ;  /* 0x0000008a8b05723e */ /* 0x000fe200000000ff */
[----:B------:R-:W-:Y:S01]  /*1b690*/  STSM.16.M88.4 [R41], R32 ;  /* 0x0000002029007844 */ /* 0x000fe20000000200 */
[----:B------:R-:W-:Y:S01]  /*1b6a0*/  F2FP.F16.F32.PACK_AB R6, R141, R140 ;  /* 0x0000008c8d06723e */ /* 0x000fe200000000ff */
[----:B---3--:R-:W-:Y:S01]  /*1b6b0*/  IMAD.MOV.U32 R15, RZ, RZ, RZ ;  /* 0x000000ffff0f7224 */ /* 0x008fe200078e00ff */
[----:B------:R-:W-:Y:S01]  /*1b6c0*/  F2FP.F16.F32.PACK_AB R7, R143, R142 ;  /* 0x0000008e8f07723e */ /* 0x000fe200000000ff */
[----:B-1----:R-:W-:Y:S01]  /*1b6d0*/  IMAD.WIDE R12, R209, 0x4, R44 ;  /* 0x00000004d10c7825 */ /* 0x002fe200078e022c */
[----:B------:R-:W-:Y:S02]  /*1b6e0*/  F2FP.F16.F32.PACK_AB R8, R145, R144 ;  /* 0x000000909108723e */ /* 0x000fe400000000ff */
[----:B------:R-:W-:Y:S01]  /*1b6f0*/  F2FP.F16.F32.PACK_AB R9, R147, R146 ;  /* 0x000000929309723e */ /* 0x000fe200000000ff */
[----:B------:R-:W-:Y:S01]  /*1b700*/  STSM.16.M88.4 [R24], R4 ;  /* 0x0000000418007844 */ /* 0x000fe20000000200 */
[----:B------:R-:W-:-:S02]  /*1b710*/  F2FP.F16.F32.PACK_AB R10, R149, R148 ;  /* 0x00000094950a723e */ /* 0x000fc400000000ff */
[----:B------:R-:W-:Y:S02]  /*1b720*/  F2FP.F16.F32.PACK_AB R11, R151, R150 ;  /* 0x00000096970b723e */ /* 0x000fe400000000ff */
[----:B------:R-:W-:-:S03]  /*1b730*/  ISETP.NE.U32.AND P3, PT, RZ, UR4, PT ;  /* 0x00000004ff007c0c */ /* 0x000fc6000bf65070 */
[----:B------:R1:W-:Y:S01]  /*1b740*/  STSM.16.M88.4 [R0], R8 ;  /* 0x0000000800007844 */ /* 0x0003e20000000200 */
[----:B------:R-:W-:Y:S01]  /*1b750*/  BAR.SYNC.DEFER_BLOCKING 0x1, 0x100 ;  /* 0x0044000000007b1d */ /* 0x000fe20000010000 */
[----:B------:R-:W-:Y:S02]  /*1b760*/  ISETP.NE.AND.EX P3, PT, RZ, UR5, PT, P3 ;  /* 0x00000005ff007c0c */ /* 0x000fe4000bf65330 */
[----:B------:R-:W-:Y:S02]  /*1b770*/  ISETP.NE.U32.AND P0, PT, RZ, UR6, PT ;  /* 0x00000006ff007c0c */ /* 0x000fe4000bf05070 */
[----:B------:R-:W-:Y:S01]  /*1b780*/  ISETP.GT.AND P1, PT, R208, 0x1, PT ;  /* 0x00000001d000780c */ /* 0x000fe20003f24270 */
[----:B-1----:R-:W-:Y:S02]  /*1b790*/  IMAD.MOV.U32 R10, RZ, RZ, 0x9b8 ;  /* 0x000009b8ff0a7424 */ /* 0x002fe400078e00ff */
[----:B------:R-:W1:Y:S06]  /*1b7a0*/  LDC R0, c[0x0][0xbe8] ;  /* 0x0002fa00ff007b82 */ /* 0x000e6c0000000800 */
[----:B------:R-:W5:Y:S01]  /*1b7b0*/  @P3 LDG.E R15, desc[UR42][R12.64] ;  /* 0x0000002a0c0f3981 */ /* 0x000f62000c1e1900 */
[----:B------:R-:W-:Y:S01]  /*1b7c0*/  ISETP.NE.AND.EX P0, PT, RZ, UR7, PT, P0 ;  /* 0x00000007ff007c0c */ /* 0x000fe2000bf05300 */
[----:B------:R-:W-:-:S02]  /*1b7d0*/  ULDC UR6, c[0x0][0xa88] ;  /* 0x0002a20000067ab9 */ /* 0x000fc40000000800 */
[----:B------:R-:W-:-:S10]  /*1b7e0*/  IMAD.U32 R29, RZ, RZ, UR6 ;  /* 0x00000006ff1d7e24 */ /* 0x000fd4000f8e00ff */
[----:B------:R-:W2:Y:S01]  /*1b7f0*/  @P0 LDC.64 R4, c[0x0][0xc08] ;  /* 0x00030200ff040b82 */ /* 0x000ea20000000a00 */
[----:B------:R-:W-:-:S07]  /*1b800*/  SEL R10, R10, 0x978, P1 ;  /* 0x000009780a0a7807 */ /* 0x000fce0000800000 */
[----:B------:R3:W4:Y:S08]  /*1b810*/  LDC.64 R6, c[0x0][R10+0x218] ;  /* 0x000086000a067b82 */ /* 0x0007300000000a00 */
[----:B------:R3:W0:Y:S01]  /*1b820*/  LDC.64 R8, c[0x0][R10+0x228] ;  /* 0x00008a000a087b82 */ /* 0x0006220000000a00 */
[----:B--2---:R-:W-:-:S05]  /*1b830*/  @P0 IMAD.WIDE R4, R209, 0x4, R4 ;  /* 0x00000004d1040825 */ /* 0x004fca00078e0204 */
[----:B------:R2:W5:Y:S01]  /*1b840*/  @P0 LDG.E R29, desc[UR42][R4.64] ;  /* 0x0000002a041d0981 */ /* 0x000562000c1e1900 */
[----:B-1----:R-:W-:Y:S01]  /*1b850*/  ISETP.NE.AND P2, PT, R0, 0x1, PT ;  /* 0x000000010000780c */ /* 0x002fe20003f45270 */
[----:B--2---:R3:W1:Y:S01]  /*1b860*/  LDC.64 R4, c[0x0][R10+0x220] ;  /* 0x000088000a047b82 */ /* 0x0046620000000a00 */
[----:B0---4-:R-:W-:Y:S11]  /*1b870*/  @P0 BRA `(.L_x_1731) ;  /* 0x0000000000100947 */ /* 0x011ff60003800000 */
[----:B------:R-:W-:Y:S05]  /*1b880*/  @!P3 BRA `(.L_x_1731) ;  /* 0x00000000000cb947 */ /* 0x000fea0003800000 */
[----:B------:R-:W2:Y:S04]  /*1b890*/  LDG.E R14, desc[UR42][R12.64] ;  /* 0x0000002a0c0e7981 */ /* 0x000ea8000c1e1900 */
[----:B-----5:R-:W2:Y:S02]  /*1b8a0*/  LDG.E R29, desc[UR42][R12.64+0x4] ;  /* 0x0000042a0c1d7981 */ /* 0x020ea4000c1e1900 */
[----:B--2---:R-:W-:-:S07]  /*1b8b0*/  IMAD.IADD R29, R29, 0x1, -R14 ;  /* 0x000000011d1d7824 */ /* 0x004fce00078e0a0e */
.L_x_1731:
[----:B------:R-:W2:Y:S01]  /*1b8c0*/  LDL R28, [R1+0x48] ;  /* 0x00004800011c7983 */ /* 0x000ea20000100800 */
[----:B---3--:R-:W0:Y:S01]  /*1b8d0*/  LDC.64 R10, c[0x0][R10+0x210] ;  /* 0x000084000a0a7b82 */ /* 0x008e220000000a00 */
[----:B------:R-:W-:Y:S01]  /*1b8e0*/  ISETP.NE.U32.AND P0, PT, RZ, UR4, PT ;  /* 0x00000004ff007c0c */ /* 0x000fe2000bf05070 */
[-C--:B------:R-:W-:Y:S01]  /*1b8f0*/  IMAD R33, R7, R206.reuse, RZ ;  /* 0x000000ce07217224 */ /* 0x080fe200078e02ff */
[----:B------:R-:W-:Y:S01]  /*1b900*/  SHF.R.S32.HI R14, RZ, 0x1f, R209 ;  /* 0x0000001fff0e7819 */ /* 0x000fe200000114d1 */
[----:B------:R-:W-:Y:S01]  /*1b910*/  IMAD.WIDE.U32 R6, R6, R206, RZ ;  /* 0x000000ce06067225 */ /* 0x000fe200078e00ff */
[----:B------:R-:W-:-:S03]  /*1b920*/  ISETP.NE.AND.EX P0, PT, RZ, UR5, PT, P0 ;  /* 0x00000005ff007c0c */ /* 0x000fc6000bf05300 */
[----:B------:R-:W3:Y:S01]  /*1b930*/  @P2 LDC R24, c[0x0][0xbec] ;  /* 0x0002fb00ff182b82 */ /* 0x000ee20000000800 */
[----:B------:R-:W-:Y:S01]  /*1b940*/  SEL R57, R209, RZ, !P0 ;  /* 0x000000ffd1397207 */ /* 0x000fe20004000000 */
[----:B------:R-:W-:Y:S01]  /*1b950*/  IMAD.IADD R45, R195, 0x1, R192 ;  /* 0x00000001c32d7824 */ /* 0x000fe200078e02c0 */
[----:B------:R-:W-:Y:S01]  /*1b960*/  SEL R31, R14, RZ, !P0 ;  /* 0x000000ff0e1f7207 */ /* 0x000fe20004000000 */
[----:B------:R-:W-:Y:S01]  /*1b970*/  IMAD.IADD R7, R7, 0x1, R33 ;  /* 0x0000000107077824 */ /* 0x000fe200078e0221 */
[----:B-----5:R-:W-:Y:S01]  /*1b980*/  SHF.R.S32.HI R14, RZ, 0x1f, R15 ;  /* 0x0000001fff0e7819 */ /* 0x020fe2000001140f */
[----:B-1----:R-:W-:Y:S02]  /*1b990*/  IMAD R5, R5, R57, RZ ;  /* 0x0000003905057224 */ /* 0x002fe400078e02ff */
[----:B------:R-:W1:Y:S02]  /*1b9a0*/  @P2 LDC R41, c[0x0][0xbf0] ;  /* 0x0002fc00ff292b82 */ /* 0x000e640000000800 */
[C---:B------:R-:W-:Y:S01]  /*1b9b0*/  IMAD R35, R4.reuse, R31, R5 ;  /* 0x0000001f04237224 */ /* 0x040fe200078e0205 */
[----:B------:R-:W-:Y:S01]  /*1b9c0*/  SEL R31, R215, RZ, P1 ;  /* 0x000000ffd71f7207 */ /* 0x000fe20000800000 */
[----:B------:R-:W-:-:S04]  /*1b9d0*/  IMAD.WIDE.U32 R4, R4, R57, RZ ;  /* 0x0000003904047225 */ /* 0x000fc800078e00ff */
[----:B------:R-:W4:Y:S01]  /*1b9e0*/  LDC.64 R12, c[0x0][0xba8] ;  /* 0x0002ea00ff0c7b82 */ /* 0x000f220000000a00 */
[----:B------:R-:W-:Y:S01]  /*1b9f0*/  IADD3 R6, P0, P3, R4, R6, R15 ;  /* 0x0000000604067210 */ /* 0x000fe20007b1e00f */
[----:B------:R-:W-:Y:S02]  /*1ba00*/  IMAD.IADD R35, R5, 0x1, R35 ;  /* 0x0000000105237824 */ /* 0x000fe400078e0223 */
[----:B------:R-:W-:Y:S02]  /*1ba10*/  IMAD.MOV.U32 R5, RZ, RZ, R45 ;  /* 0x000000ffff057224 */ /* 0x000fe400078e002d */
[----:B------:R-:W-:Y:S01]  /*1ba20*/  IMAD R33, R9, R31, RZ ;  /* 0x0000001f09217224 */ /* 0x000fe200078e02ff */
[----:B------:R-:W-:Y:S01]  /*1ba30*/  IADD3.X R7, R35, R7, R14, P0, P3 ;  /* 0x0000000723077210 */ /* 0x000fe200007e640e */
[----:B---3--:R-:W-:-:S04]  /*1ba40*/  @P2 IMAD.HI.U32 R4, R45, R24, RZ ;  /* 0x000000182d042227 */ /* 0x008fc800078e00ff */
[----:B------:R-:W-:Y:S01]  /*1ba50*/  IMAD.WIDE.U32 R8, R8, R31, RZ ;  /* 0x0000001f08087225 */ /* 0x000fe200078e00ff */
[----:B-1----:R-:W-:-:S03]  /*1ba60*/  @P2 SHF.R.U32.HI R5, RZ, R41, R4 ;  /* 0x00000029ff052219 */ /* 0x002fc60000011604 */
[----:B------:R-:W-:Y:S01]  /*1ba70*/  IMAD.IADD R33, R9, 0x1, R33 ;  /* 0x0000000109217824 */ /* 0x000fe200078e0221 */
[----:B------:R-:W-:Y:S01]  /*1ba80*/  IADD3 R8, P0, P3, R5, R6, R8 ;  /* 0x0000000605087210 */ /* 0x000fe20007b1e008 */
[--C-:B------:R-:W-:Y:S01]  /*1ba90*/  IMAD.MOV R31, RZ, RZ, -R5.reuse ;  /* 0x000000ffff1f7224 */ /* 0x100fe200078e0a05 */
[----:B------:R-:W-:Y:S01]  /*1baa0*/  SHF.R.S32.HI R4, RZ, 0x1f, R5 ;  /* 0x0000001fff047819 */ /* 0x000fe20000011405 */
[----:B----4-:R-:W1:Y:S02]  /*1bab0*/  @!P1 LDC R12, c[0x0][0xb50] ;  /* 0x0002d400ff0c9b82 */ /* 0x010e640000000800 */
[----:B------:R-:W-:Y:S01]  /*1bac0*/  IMAD R5, R0, R31, R45 ;  /* 0x0000001f00057224 */ /* 0x000fe200078e022d */
[----:B------:R-:W-:-:S03]  /*1bad0*/  IADD3.X R9, R4, R7, R33, P0, P3 ;  /* 0x0000000704097210 */ /* 0x000fc600007e6421 */
[-C--:B0-----:R-:W-:Y:S01]  /*1bae0*/  IMAD R4, R11, R5.reuse, RZ ;  /* 0x000000050b047224 */ /* 0x081fe200078e02ff */
[----:B------:R-:W-:Y:S01]  /*1baf0*/  SHF.R.S32.HI R7, RZ, 0x1f, R5 ;  /* 0x0000001fff077819 */ /* 0x000fe20000011405 */
[C---:B------:R-:W-:Y:S01]  /*1bb00*/  IMAD.WIDE.U32 R8, R10.reuse, R5, R8 ;  /* 0x000000050a087225 */ /* 0x040fe200078e0008 */
[----:B------:R-:W0:Y:S03]  /*1bb10*/  @!P1 LDC R13, c[0x0][0xb54] ;  /* 0x0002d500ff0d9b82 */ /* 0x000e260000000800 */
[----:B------:R-:W-:-:S04]  /*1bb20*/  IMAD R7, R10, R7, R4 ;  /* 0x000000070a077224 */ /* 0x000fc800078e0204 */
[----:B------:R-:W-:Y:S02]  /*1bb30*/  IMAD.IADD R4, R9, 0x1, R7 ;  /* 0x0000000109047824 */ /* 0x000fe400078e0207 */
[----:B------:R-:W-:Y:S01]  /*1bb40*/  IMAD R9, R29, R0, RZ ;  /* 0x000000001d097224 */ /* 0x000fe200078e02ff */
[----:B-1----:R-:W-:-:S05]  /*1bb50*/  LEA R12, P0, R8, R12, 0x2 ;  /* 0x0000000c080c7211 */ /* 0x002fca00078010ff */
[----:B------:R-:W-:Y:S01]  /*1bb60*/  SHFL.IDX PT, R6, R12, 0x1, 0x1c1f ;  /* 0x003c1f000c067f89 */ /* 0x000fe200000e0000 */
[----:B0-----:R-:W-:-:S03]  /*1bb70*/  LEA.HI.X R13, R8, R13, R4, 0x2, P0 ;  /* 0x0000000d080d7211 */ /* 0x001fc600000f1404 */
[----:B------:R-:W-:Y:S01]  /*1bb80*/  SHFL.IDX PT, R4, R12, RZ, 0x1c1f ;  /* 0x001c1fff0c047589 */ /* 0x000fe200000e0000 */
[----:B------:R-:W-:-:S03]  /*1bb90*/  LOP3.LUT P0, RZ, R233, 0x3, RZ, 0xc0, !PT ;  /* 0x00000003e9ff7812 */ /* 0x000fc6000780c0ff */
[----:B------:R-:W0:Y:S04]  /*1bba0*/  SHFL.IDX PT, R5, R13, RZ, 0x1c1f ;  /* 0x001c1fff0d057589 */ /* 0x000e2800000e0000 */
[----:B------:R-:W1:Y:S01]  /*1bbb0*/  SHFL.IDX PT, R7, R13, 0x1, 0x1c1f ;  /* 0x003c1f000d077f89 */ /* 0x000e6200000e0000 */
[----:B--2---:R-:W-:-:S04]  /*1bbc0*/  IMAD.IADD R10, R28, 0x1, R192 ;  /* 0x000000011c0a7824 */ /* 0x004fc800078e02c0 */
[C---:B------:R-:W-:Y:S01]  /*1bbd0*/  VIADD R8, R10.reuse, 0x8 ;  /* 0x000000080a087836 */ /* 0x040fe20000000000 */
[----:B------:R-:W-:-:S04]  /*1bbe0*/  ISETP.GE.OR P3, PT, R10, R9, P0 ;  /* 0x000000090a00720c */ /* 0x000fc80000766670 */
[----:B------:R-:W-:-:S09]  /*1bbf0*/  ISETP.GE.OR P0, PT, R8, R9, P0 ;  /* 0x000000090800720c */ /* 0x000fd20000706670 */
[----:B0-----:R0:W-:Y:S04]  /*1bc00*/  @!P3 ST.E desc[UR42][R4.64], R40 ;  /* 0x000000280400b985 */ /* 0x0011e8000c10192a */
[----:B-1----:R0:W-:Y:S01]  /*1bc10*/  @!P0 ST.E desc[UR42][R6.64], R3 ;  /* 0x0000000306008985 */ /* 0x0021e2000c10192a */
[----:B------:R-:W-:Y:S05]  /*1bc20*/  @P1 BRA `(.L_x_1732) ;  /* 0x0000000800a41947 */ /* 0x000fea0003800000 */
[----:B------:R-:W-:Y:S01]  /*1bc30*/  IMAD.SHL.U32 R28, R23, 0x40, RZ ;  /* 0x00000040171c7824 */ /* 0x000fe200078e00ff */
[----:B------:R-:W-:Y:S01]  /*1bc40*/  ULDC.64 UR4, c[0x0][0xaa0] ;  /* 0x0002a80000047ab9 */ /* 0x000fe20000000a00 */
[----:B------:R-:W1:Y:S02]  /*1bc50*/  @P2 LDC R13, c[0x0][0xbec] ;  /* 0x0002fb00ff0d2b82 */ /* 0x000e640000000800 */
[----:B0-----:R-:W-:-:S04]  /*1bc60*/  IMAD.IADD R3, R16, 0x1, R28 ;  /* 0x0000000110037824 */ /* 0x001fc800078e021c */
[----:B------:R-:W-:-:S03]  /*1bc70*/  IMAD.WIDE R42, R3, 0x2, R42 ;  /* 0x00000002032a7825 */ /* 0x000fc600078e022a */
[C---:B------:R-:W-:Y:S02]  /*1bc80*/  IADD3 R33, P0, R42.reuse, 0x2000, RZ ;  /* 0x000020002a217810 */ /* 0x040fe40007f1e0ff */
[----:B------:R-:W-:Y:S02]  /*1bc90*/  IADD3 R29, P5, R42, 0x1000, RZ ;  /* 0x000010002a1d7810 */ /* 0x000fe40007fbe0ff */
[----:B------:R-:W-:Y:S02]  /*1bca0*/  LOP3.LUT R32, R33, 0x380, RZ, 0xc0, !PT ;  /* 0x0000038021207812 */ /* 0x000fe400078ec0ff */
[----:B------:R-:W-:Y:S02]  /*1bcb0*/  LOP3.LUT R28, R29, 0x380, RZ, 0xc0, !PT ;  /* 0x000003801d1c7812 */ /* 0x000fe400078ec0ff */
[----:B------:R-:W-:Y:S01]  /*1bcc0*/  SHF.R.U64 R32, R32, 0x3, RZ ;  /* 0x0000000320207819 */ /* 0x000fe200000012ff */
[----:B------:R-:W-:Y:S01]  /*1bcd0*/  IMAD R14, R14, UR4, RZ ;  /* 0x000000040e0e7c24 */ /* 0x000fe2000f8e02ff */
[----:B------:R-:W-:-:S02]  /*1bce0*/  SHF.R.U64 R28, R28, 0x3, RZ ;  /* 0x000000031c1c7819 */ /* 0x000fc400000012ff */
[----:B------:R-:W-:Y:S02]  /*1bcf0*/  LOP3.LUT R32, R32, R33, RZ, 0x3c, !PT ;  /* 0x0000002120207212 */ /* 0x000fe400078e3cff */
[----:B------:R-:W-:Y:S02]  /*1bd00*/  IADD3.X R33, RZ, R43, RZ, P0, !PT ;  /* 0x0000002bff217210 */ /* 0x000fe400007fe4ff */
[----:B------:R-:W-:Y:S02]  /*1bd10*/  IADD3 R6, P0, R42, 0x7000, RZ ;  /* 0x000070002a067810 */ /* 0x000fe40007f1e0ff */
[----:B------:R-:W-:Y:S01]  /*1bd20*/  LOP3.LUT R28, R28, R29, RZ, 0x3c, !PT ;  /* 0x0000001d1c1c7212 */ /* 0x000fe200078e3cff */
[--C-:B------:R-:W-:Y:S01]  /*1bd30*/  IMAD.X R29, RZ, RZ, R43.reuse, P5 ;  /* 0x000000ffff1d7224 */ /* 0x100fe200028e062b */
[----:B------:R-:W-:Y:S01]  /*1bd40*/  LOP3.LUT R3, R6, 0x380, RZ, 0xc0, !PT ;  /* 0x0000038006037812 */ /* 0x000fe200078ec0ff */
[----:B------:R-:W-:Y:S01]  /*1bd50*/  IMAD.WIDE.U32 R10, R15, UR4, RZ ;  /* 0x000000040f0a7c25 */ /* 0x000fe2000f8e00ff */
[C---:B------:R-:W-:Y:S01]  /*1bd60*/  IADD3 R37, P1, R42.reuse, 0x3000, RZ ;  /* 0x000030002a257810 */ /* 0x040fe20007f3e0ff */
[----:B------:R-:W5:Y:S01]  /*1bd70*/  LD.E.128 R32, desc[UR42][R32.64] ;  /* 0x0000002a20207980 */ /* 0x000f62000c101d00 */
[----:B------:R-:W-:Y:S01]  /*1bd80*/  SHF.R.U64 R3, R3, 0x3, RZ ;  /* 0x0000000303037819 */ /* 0x000fe200000012ff */
[----:B------:R-:W-:Y:S01]  /*1bd90*/  IMAD.X R53, RZ, RZ, R43, P0 ;  /* 0x000000ffff357224 */ /* 0x000fe200000e062b */
[C---:B------:R-:W-:Y:S01]  /*1bda0*/  IADD3 R41, P3, R42.reuse, 0x4000, RZ ;  /* 0x000040002a297810 */ /* 0x040fe20007f7e0ff */
[----:B------:R-:W5:Y:S01]  /*1bdb0*/  LD.E.128 R28, desc[UR42][R28.64] ;  /* 0x0000002a1c1c7980 */ /* 0x000f62000c101d00 */
[----:B------:R-:W-:Y:S01]  /*1bdc0*/  LOP3.LUT R52, R3, R6, RZ, 0x3c, !PT ;  /* 0x0000000603347212 */ /* 0x000fe200078e3cff */
[----:B------:R-:W-:Y:S01]  /*1bdd0*/  IMAD R3, R15, UR5, R14 ;  /* 0x000000050f037c24 */ /* 0x000fe2000f8e020e */
[C---:B------:R-:W-:Y:S01]  /*1bde0*/  IADD3 R45, P4, R42.reuse, 0x5000, RZ ;  /* 0x000050002a2d7810 */ /* 0x040fe20007f9e0ff */
[----:B------:R-:W0:Y:S01]  /*1bdf0*/  @P2 LDC R14, c[0x0][0xbf0] ;  /* 0x0002fc00ff0e2b82 */ /* 0x000e220000000800 */
[----:B------:R-:W-:Y:S01]  /*1be00*/  IADD3 R49, P5, R42, 0x6000, RZ ;  /* 0x000060002a317810 */ /* 0x000fe20007fbe0ff */
[----:B------:R-:W-:Y:S01]  /*1be10*/  ULDC.64 UR4, c[0x0][0xae8] ;  /* 0x0002ba0000047ab9 */ /* 0x000fe20000000a00 */
[----:B------:R-:W-:Y:S01]  /*1be20*/  LOP3.LUT R36, R37, 0x380, RZ, 0xc0, !PT ;  /* 0x0000038025247812 */ /* 0x000fe200078ec0ff */
[----:B------:R-:W5:Y:S01]  /*1be30*/  LD.E.128 R52, desc[UR42][R52.64] ;  /* 0x0000002a34347980 */ /* 0x000f62000c101d00 */
[----:B------:R-:W-:-:S02]  /*1be40*/  LOP3.LUT R40, R41, 0x380, RZ, 0xc0, !PT ;  /* 0x0000038029287812 */ /* 0x000fc400078ec0ff */
[----:B------:R-:W-:Y:S02]  /*1be50*/  LOP3.LUT R44, R45, 0x380, RZ, 0xc0, !PT ;  /* 0x000003802d2c7812 */ /* 0x000fe400078ec0ff */
[----:B------:R-:W-:Y:S02]  /*1be60*/  LOP3.LUT R48, R49, 0x380, RZ, 0xc0, !PT ;  /* 0x0000038031307812 */ /* 0x000fe400078ec0ff */
[----:B------:R-:W-:Y:S01]  /*1be70*/  LOP3.LUT R5, R42, 0x380, RZ, 0xc0, !PT ;  /* 0x000003802a057812 */ /* 0x000fe200078ec0ff */
[----:B------:R-:W-:Y:S01]  /*1be80*/  IMAD.IADD R11, R11, 0x1, R3 ;  /* 0x000000010b0b7824 */ /* 0x000fe200078e0203 */
[----:B------:R-:W-:Y:S01]  /*1be90*/  SHF.R.U64 R36, R36, 0x3, RZ ;  /* 0x0000000324247819 */ /* 0x000fe200000012ff */
[----:B------:R-:W-:Y:S01]  /*1bea0*/  IMAD R3, R207, 0x20, R23 ;  /* 0x00000020cf037824 */ /* 0x000fe200078e0217 */
[----:B------:R-:W-:Y:S02]  /*1beb0*/  SHF.R.U64 R40, R40, 0x3, RZ ;  /* 0x0000000328287819 */ /* 0x000fe400000012ff */
[----:B------:R-:W-:-:S02]  /*1bec0*/  SHF.R.U64 R44, R44, 0x3, RZ ;  /* 0x000000032c2c7819 */ /* 0x000fc400000012ff */
[----:B------:R-:W-:Y:S02]  /*1bed0*/  SHF.R.U64 R48, R48, 0x3, RZ ;  /* 0x0000000330307819 */ /* 0x000fe400000012ff */
[----:B------:R-:W-:Y:S01]  /*1bee0*/  SHF.R.U64 R5, R5, 0x3, RZ ;  /* 0x0000000305057819 */ /* 0x000fe200000012ff */
[----:B------:R-:W-:Y:S01]  /*1bef0*/  IMAD.WIDE.U32 R10, R206, UR4, R10 ;  /* 0x00000004ce0a7c25 */ /* 0x000fe2000f8e000a */
        /* <DEDUP_REMOVED lines=9> */
[----:B------:R-:W-:Y:S01]  /*1bf90*/  SHF.R.S32.HI R8, RZ, 0x1f, R57 ;  /* 0x0000001fff087819 */ /* 0x000fe20000011439 */
[----:B------:R-:W-:Y:S01]  /*1bfa0*/  IMAD.MOV.U32 R5, RZ, RZ, R43 ;  /* 0x000000ffff057224 */ /* 0x000fe200078e002b */
[----:B------:R-:W5:Y:S01]  /*1bfb0*/  LD.E.128 R36, desc[UR42][R36.64] ;  /* 0x0000002a24247980 */ /* 0x000f62000c101d00 */
[----:B------:R-:W-:-:S02]  /*1bfc0*/  IMAD.IADD R12, R192, 0x1, R3 ;  /* 0x00000001c00c7824 */ /* 0x000fc400078e0203 */
[----:B------:R-:W-:Y:S01]  /*1bfd0*/  IMAD R11, R206, UR5, R11 ;  /* 0x00000005ce0b7c24 */ /* 0x000fe2000f8e020b */
[----:B------:R-:W-:Y:S01]  /*1bfe0*/  ULDC.64 UR4, c[0x0][0xaf0] ;  /* 0x0002bc0000047ab9 */ /* 0x000fe20000000a00 */
[----:B-1----:R-:W-:Y:S01]  /*1bff0*/  @P2 IMAD.HI.U32 R3, R12, R13, RZ ;  /* 0x0000000d0c032227 */ /* 0x002fe200078e00ff */
[----:B------:R-:W5:Y:S03]  /*1c000*/  LD.E.128 R4, desc[UR42][R4.64] ;  /* 0x0000002a04047980 */ /* 0x000f66000c101d00 */
[----:B------:R-:W-:Y:S01]  /*1c010*/  IMAD R8, R8, UR4, RZ ;  /* 0x0000000408087c24 */ /* 0x000fe2000f8e02ff */
[----:B------:R-:W5:Y:S01]  /*1c020*/  LD.E.128 R40, desc[UR42][R40.64] ;  /* 0x0000002a28287980 */ /* 0x000f62000c101d00 */
[----:B------:R-:W-:-:S03]  /*1c030*/  IMAD.MOV.U32 R13, RZ, RZ, R12 ;  /* 0x000000ffff0d7224 */ /* 0x000fc600078e000c */
[----:B------:R-:W5:Y:S01]  /*1c040*/  LD.E.128 R44, desc[UR42][R44.64] ;  /* 0x0000002a2c2c7980 */ /* 0x000f62000c101d00 */
[----:B------:R-:W-:-:S03]  /*1c050*/  IMAD R15, R57, UR5, R8 ;  /* 0x00000005390f7c24 */ /* 0x000fc6000f8e0208 */
[----:B------:R-:W5:Y:S01]  /*1c060*/  LD.E.128 R48, desc[UR42][R48.64] ;  /* 0x0000002a30307980 */ /* 0x000f62000c101d00 */
[----:B------:R-:W-:Y:S01]  /*1c070*/  IMAD.WIDE.U32 R10, R57, UR4, R10 ;  /* 0x00000004390a7c25 */ /* 0x000fe2000f8e000a */
[----:B0-----:R-:W-:Y:S01]  /*1c080*/  @P2 SHF.R.U32.HI R13, RZ, R14, R3 ;  /* 0x0000000eff0d2219 */ /* 0x001fe20000011603 */
[----:B------:R-:W-:Y:S01]  /*1c090*/  ULDC.64 UR4, c[0x0][0xae0] ;  /* 0x0002b80000047ab9 */ /* 0x000fe20000000a00 */
[----:B------:R-:W-:Y:S01]  /*1c0a0*/  @!PT LDS RZ, [RZ] ;  /* 0x00000000fffff984 */ /* 0x000fe20000000800 */
[----:B------:R-:W-:Y:S01]  /*1c0b0*/  @!PT LDS RZ, [RZ] ;  /* 0x00000000fffff984 */ /* 0x000fe20000000800 */
[----:B------:R-:W-:Y:S01]  /*1c0c0*/  @!PT LDS RZ, [RZ] ;  /* 0x00000000fffff984 */ /* 0x000fe20000000800 */
[----:B------:R-:W-:Y:S01]  /*1c0d0*/  @!PT LDS RZ, [RZ] ;  /* 0x00000000fffff984 */ /* 0x000fe20000000800 */
[----:B------:R0:W-:Y:S06]  /*1c0e0*/  MEMBAR.ALL.CTA ;  /* 0x0000000000007992 */ /* 0x0001ec0000008000 */
[----:B0-----:R-:W0:Y:S01]  /*1c0f0*/  FENCE.VIEW.ASYNC.S ;  /* 0x00000000000073c6 */ /* 0x001e220000000000 */
[----:B------:R-:W-:Y:S01]  /*1c100*/  IMAD.IADD R11, R11, 0x1, R15 ;  /* 0x000000010b0b7824 */ /* 0x000fe200078e020f */
[--C-:B------:R-:W-:Y:S01]  /*1c110*/  SHF.R.S32.HI R8, RZ, 0x1f, R13.reuse ;  /* 0x0000001fff087819 */ /* 0x100fe2000001140d */
[----:B------:R-:W-:-:S04]  /*1c120*/  IMAD.MOV R15, RZ, RZ, -R13 ;  /* 0x000000ffff0f7224 */ /* 0x000fc800078e0a0d */
[----:B------:R-:W-:Y:S02]  /*1c130*/  IMAD R15, R0, R15, R12 ;  /* 0x0000000f000f7224 */ /* 0x000fe400078e020c */
[----:B------:R-:W-:Y:S02]  /*1c140*/  IMAD R8, R8, UR4, RZ ;  /* 0x0000000408087c24 */ /* 0x000fe4000f8e02ff */
[----:B------:R-:W-:Y:S01]  /*1c150*/  VIADD R3, R2, 0x28820 ;  /* 0x0002882002037836 */ /* 0x000fe20000000000 */
[----:B------:R-:W-:Y:S01]  /*1c160*/  SHF.R.S32.HI R0, RZ, 0x1f, R15 ;  /* 0x0000001fff007819 */ /* 0x000fe2000001140f */
[C---:B------:R-:W-:Y:S02]  /*1c170*/  IMAD R21, R13.reuse, UR5, R8 ;  /* 0x000000050d157c24 */ /* 0x040fe4000f8e0208 */
[----:B------:R-:W-:Y:S01]  /*1c180*/  IMAD.WIDE.U32 R10, R13, UR4, R10 ;  /* 0x000000040d0a7c25 */ /* 0x000fe2000f8e000a */
[----:B------:R-:W-:Y:S01]  /*1c190*/  ULDC.64 UR4, c[0x0][0xad8] ;  /* 0x0002b60000047ab9 */ /* 0x000fe20000000a00 */
[----:B------:R-:W-:-:S02]  /*1c1a0*/  PRMT R3, RZ, 0x654, R3 ;  /* 0x00000654ff037816 */ /* 0x000fc40000000003 */
[----:B------:R-:W-:Y:S02]  /*1c1b0*/  IMAD.IADD R11, R11, 0x1, R21 ;  /* 0x000000010b0b7824 */ /* 0x000fe400078e0215 */
[----:B------:R-:W-:Y:S02]  /*1c1c0*/  IMAD R0, R0, UR4, RZ ;  /* 0x0000000400007c24 */ /* 0x000fe4000f8e02ff */
[C---:B------:R-:W-:Y:S01]  /*1c1d0*/  IMAD.WIDE.U32 R10, R15.reuse, UR4, R10 ;  /* 0x000000040f0a7c25 */ /* 0x040fe2000f8e000a */
[----:B0-----:R0:W-:Y:S03]  /*1c1e0*/  SYNCS.ARRIVE.TRANS64.RED.A1T0 RZ, [R3+URZ], RZ ;  /* 0x000000ff03ff79a7 */ /* 0x0011e6000810043f */
[----:B0-----:R-:W-:Y:S01]  /*1c1f0*/  IMAD R3, R15, UR5, R0 ;  /* 0x000000050f037c24 */ /* 0x001fe2000f8e0200 */
[----:B------:R-:W-:Y:S02]  /*1c200*/  ULDC.64 UR4, c[0x0][0xa80] ;  /* 0x0002a00000047ab9 */ /* 0x000fe40000000a00 */
[----:B------:R-:W-:Y:S01]  /*1c210*/  LEA R0, P0, R10, UR4, 0x1 ;  /* 0x000000040a007c11 */ /* 0x000fe2000f8008ff */
[----:B------:R-:W-:Y:S01]  /*1c220*/  IMAD.IADD R3, R11, 0x1, R3 ;  /* 0x000000010b037824 */ /* 0x000fe200078e0203 */
[----:B------:R-:W-:Y:S01]  /*1c230*/  UMOV UR4, 0xffffffff ;  /* 0xffffffff00047882 */ /* 0x000fe20000000000 */
[----:B------:R-:W-:-:S03]  /*1c240*/  IMAD.IADD R192, R23, 0x1, R192 ;  /* 0x0000000117c07824 */ /* 0x000fc600078e02c0 */
[----:B------:R-:W-:Y:S01]  /*1c250*/  LEA.HI.X R8, R10, UR5, R3, 0x1, P0 ;  /* 0x000000050a087c11 */ /* 0x000fe200080f0c03 */
[----:B------:R-:W-:Y:S06]  /*1c260*/  BRA.DIV UR4, `(.L_x_1733) ;  /* 0x000000be04d07947 */ /* 0x000fec000b800000 */
[----:B------:R0:W1:Y:S04]  /*1c270*/  SHFL.IDX PT, R3, R8, RZ, 0x181f ;  /* 0x00181fff08037589 */ /* 0x00006800000e0000 */
[----:B------:R0:W2:Y:S02]  /*1c280*/  SHFL.IDX PT, R14, R0, RZ, 0x181f ;  /* 0x00181fff000e7589 */ /* 0x0000a400000e0000 */
.L_x_1992:
[----:B------:R-:W-:Y:S01]  /*1c290*/  ISETP.GE.AND P0, PT, R192, R9, PT ;  /* 0x00000009c000720c */ /* 0x000fe20003f06270 */
[----:B------:R-:W-:-:S12]  /*1c2a0*/  BSSY B1, `(.L_x_1734) ;  /* 0x000000b000017945 */ /* 0x000fd80003800000 */
[----:B------:R-:W-:Y:S05]  /*1c2b0*/  @P0 BRA `(.L_x_1735) ;  /* 0x0000000000240947 */ /* 0x000fea0003800000 */
[----:B------:R-:W-:Y:S02]  /*1c2c0*/  ULDC UR4, c[0x0][0xac8] ;  /* 0x0002b20000047ab9 */ /* 0x000fe40000000800 */
[----:B------:R-:W-:Y:S02]  /*1c2d0*/  ISETP.GE.AND P0, PT, R16, UR4, PT ;  /* 0x0000000410007c0c */ /* 0x000fe4000bf06270 */
[----:B------:R-:W-:-:S11]  /*1c2e0*/  ISETP.GE.AND P1, PT, R190, UR4, PT ;  /* 0x00000004be007c0c */ /* 0x000fd6000bf26270 */
[-C--:B--2---:R-:W-:Y:S02]  /*1c2f0*/  @!P0 LEA R10, P2, R16, R14.reuse, 0x1 ;  /* 0x0000000e100a8211 */ /* 0x084fe400078408ff */
[----:B------:R-:W-:Y:S02]  /*1c300*/  @!P1 LEA R14, P3, R190, R14, 0x1 ;  /* 0x0000000ebe0e9211 */ /* 0x000fe400078608ff */
[-C--:B-1----:R-:W-:Y:S02]  /*1c310*/  @!P0 LEA.HI.X R11, R16, R3.reuse, R17, 0x1, P2 ;  /* 0x00000003100b8211 */ /* 0x082fe400010f0c11 */
[----:B------:R-:W-:-:S03]  /*1c320*/  @!P1 LEA.HI.X R15, R190, R3, R214, 0x1, P3 ;  /* 0x00000003be0f9211 */ /* 0x000fc600018f0cd6 */
[----:B-----5:R3:W-:Y:S04]  /*1c330*/  @!P0 ST.E.128 desc[UR42][R10.64], R4 ;  /* 0x000000040a008985 */ /* 0x0207e8000c101d2a */
[----:B------:R3:W-:Y:S02]  /*1c340*/  @!P1 ST.E.128 desc[UR42][R14.64], R40 ;  /* 0x000000280e009985 */ /* 0x0007e4000c101d2a */
.L_x_1735:
[----:B------:R-:W-:Y:S05]  /*1c350*/  BSYNC B1 ;  /* 0x0000000000017941 */ /* 0x000fea0003800000 */
.L_x_1734:
[----:B------:R-:W-:-:S03]  /*1c360*/  UMOV UR4, 0xffffffff ;  /* 0xffffffff00047882 */ /* 0x000fc60000000000 */
[----:B------:R-:W-:Y:S05]  /*1c370*/  BRA.DIV UR4, `(.L_x_1736) ;  /* 0x000000be04c07947 */ /* 0x000fea000b800000 */
[----:B-1----:R1:W4:Y:S04]  /*1c380*/  SHFL.IDX PT, R3, R8, 0x1, 0x181f ;  /* 0x00381f0008037f89 */ /* 0x00232800000e0000 */
[----:B--23--:R1:W2:Y:S02]  /*1c390*/  SHFL.IDX PT, R14, R0, 0x1, 0x181f ;  /* 0x00381f00000e7f89 */ /* 0x00c2a400000e0000 */
.L_x_1996:
[----:B-----5:R-:W-:Y:S01]  /*1c3a0*/  VIADD R4, R192, 0x20 ;  /* 0x00000020c0047836 */ /* 0x020fe20000000000 */
[----:B------:R-:W-:Y:S04]  /*1c3b0*/  BSSY B1, `(.L_x_1737) ;  /* 0x000000c000017945 */ /* 0x000fe80003800000 */
[----:B------:R-:W-:-:S13]  /*1c3c0*/  ISETP.GE.AND P0, PT, R4, R9, PT ;  /* 0x000000090400720c */ /* 0x000fda0003f06270 */
[----:B------:R-:W-:Y:S05]  /*1c3d0*/  @P0 BRA `(.L_x_1738) ;  /* 0x0000000000240947 */ /* 0x000fea0003800000 */
[----:B------:R-:W-:Y:S02]  /*1c3e0*/  ULDC UR4, c[0x0][0xac8] ;  /* 0x0002b20000047ab9 */ /* 0x000fe40000000800 */
[----:B------:R-:W-:Y:S02]  /*1c3f0*/  ISETP.GE.AND P2, PT, R16, UR4, PT ;  /* 0x0000000410007c0c */ /* 0x000fe4000bf46270 */
[----:B------:R-:W-:-:S11]  /*1c400*/  ISETP.GE.AND P3, PT, R190, UR4, PT ;  /* 0x00000004be007c0c */ /* 0x000fd6000bf66270 */
[-C--:B--2---:R-:W-:Y:S02]  /*1c410*/  @!P2 LEA R4, P0, R16, R14.reuse, 0x1 ;  /* 0x0000000e1004a211 */ /* 0x084fe400078008ff */
[----:B------:R-:W-:Y:S02]  /*1c420*/  @!P3 LEA R14, P1, R190, R14, 0x1 ;  /* 0x0000000ebe0eb211 */ /* 0x000fe400078208ff */
[-C--:B----4-:R-:W-:Y:S02]  /*1c430*/  @!P2 LEA.HI.X R5, R16, R3.reuse, R17, 0x1, P0 ;  /* 0x000000031005a211 */ /* 0x090fe400000f0c11 */
[----:B------:R-:W-:-:S03]  /*1c440*/  @!P3 LEA.HI.X R15, R190, R3, R214, 0x1, P1 ;  /* 0x00000003be0fb211 */ /* 0x000fc600008f0cd6 */
[----:B------:R3:W-:Y:S04]  /*1c450*/  @!P2 ST.E.128 desc[UR42][R4.64], R28 ;  /* 0x0000001c0400a985 */ /* 0x0007e8000c101d2a */
[----:B------:R3:W-:Y:S02]  /*1c460*/  @!P3 ST.E.128 desc[UR42][R14.64], R44 ;  /* 0x0000002c0e00b985 */ /* 0x0007e4000c101d2a */
.L_x_1738:
[----:B------:R-:W-:Y:S05]  /*1c470*/  BSYNC B1 ;  /* 0x0000000000017941 */ /* 0x000fea0003800000 */
.L_x_1737:
[----:B------:R-:W-:-:S03]  /*1c480*/  UMOV UR4, 0xffffffff ;  /* 0xffffffff00047882 */ /* 0x000fc60000000000 */
[----:B------:R-:W-:Y:S05]  /*1c490*/  BRA.DIV UR4, `(.L_x_1739) ;  /* 0x000000be04c07947 */ /* 0x000fea000b800000 */
[----:B----4-:R4:W0:Y:S04]  /*1c4a0*/  SHFL.IDX PT, R3, R8, 0x2, 0x181f ;  /* 0x00581f0008037f89 */ /* 0x01082800000e0000 */
[----:B--23--:R4:W2:Y:S02]  /*1c4b0*/  SHFL.IDX PT, R14, R0, 0x2, 0x181f ;  /* 0x00581f00000e7f89 */ /* 0x00c8a400000e0000 */
.L_x_2000:
[----:B------:R-:W-:Y:S01]  /*1c4c0*/  VIADD R4, R192, 0x40 ;  /* 0x00000040c0047836 */ /* 0x000fe20000000000 */
        /* <DEDUP_REMOVED lines=8> */
[-C--:B0-----:R-:W-:Y:S02]  /*1c550*/  @!P2 LEA.HI.X R5, R16, R3.reuse, R17, 0x1, P0 ;  /* 0x000000031005a211 */ /* 0x081fe400000f0c11 */
[----:B------:R-:W-:-:S03]  /*1c560*/  @!P3 LEA.HI.X R15, R190, R3, R214, 0x1, P1 ;  /* 0x00000003be0fb211 */ /* 0x000fc600008f0cd6 */
[----:B------:R3:W-:Y:S04]  /*1c570*/  @!P2 ST.E.128 desc[UR42][R4.64], R32 ;  /* 0x000000200400a985 */ /* 0x0007e8000c101d2a */
[----:B------:R3:W-:Y:S02]  /*1c580*/  @!P3 ST.E.128 desc[UR42][R14.64], R48 ;  /* 0x000000300e00b985 */ /* 0x0007e4000c101d2a */
.L_x_1741:
[----:B------:R-:W-:Y:S05]  /*1c590*/  BSYNC B1 ;  /* 0x0000000000017941 */ /* 0x000fea0003800000 */
.L_x_1740:
[----:B------:R-:W-:-:S03]  /*1c5a0*/  UMOV UR4, 0xffffffff ;  /* 0xffffffff00047882 */ /* 0x000fc60000000000 */
[----:B------:R-:W-:Y:S05]  /*1c5b0*/  BRA.DIV UR4, `(.L_x_1742) ;  /* 0x000000be04c07947 */ /* 0x000fea000b800000 */
[----:B0-----:R0:W0:Y:S04]  /*1c5c0*/  SHFL.IDX PT, R3, R8, 0x3, 0x181f ;  /* 0x00781f0008037f89 */ /* 0x00102800000e0000 */
[----:B--23--:R2:W3:Y:S02]  /*1c5d0*/  SHFL.IDX PT, R14, R0, 0x3, 0x181f ;  /* 0x00781f00000e7f89 */ /* 0x00c4e400000e0000 */
.L_x_2004:
[----:B-12-4-:R-:W-:-:S05]  /*1c5e0*/  VIADD R0, R192, 0x60 ;  /* 0x00000060c0007836 */ /* 0x016fca0000000000 */
[----:B------:R-:W-:-:S13]  /*1c5f0*/  ISETP.GE.AND P0, PT, R0, R9, PT ;  /* 0x000000090000720c */ /* 0x000fda0003f06270 */
[----:B------:R-:W-:Y:S05]  /*1c600*/  @P0 BRA `(.L_x_1743) ;  /* 0x0000001800800947 */ /* 0x000fea0003800000 */
[----:B------:R-:W-:Y:S02]  /*1c610*/  ULDC UR4, c[0x0][0xac8] ;  /* 0x0002b20000047ab9 */ /* 0x000fe40000000800 */
[----:B------:R-:W-:-:S13]  /*1c620*/  ISETP.GE.AND P1, PT, R16, UR4, PT ;  /* 0x0000000410007c0c */ /* 0x000fda000bf26270 */
[----:B---3--:R-:W-:-:S04]  /*1c630*/  @!P1 LEA R4, P0, R16, R14, 0x1 ;  /* 0x0000000e10049211 */ /* 0x008fc800078008ff */
[----:B0-----:R-:W-:Y:S02]  /*1c640*/  @!P1 LEA.HI.X R5, R16, R3, R17, 0x1, P0 ;  /* 0x0000000310059211 */ /* 0x001fe400000f0c11 */
[----:B------:R-:W-:-:S03]  /*1c650*/  ISETP.GE.AND P0, PT, R190, UR4, PT ;  /* 0x00000004be007c0c */ /* 0x000fc6000bf06270 */
[----:B------:R0:W-:Y:S10]  /*1c660*/  @!P1 ST.E.128 desc[UR42][R4.64], R36 ;  /* 0x0000002404009985 */ /* 0x0001f4000c101d2a */
[----:B------:R-:W-:Y:S05]  /*1c670*/  @P0 BRA `(.L_x_1743) ;  /* 0x0000001800640947 */ /* 0x000fea0003800000 */
[----:B------:R-:W-:-:S04]  /*1c680*/  LEA R14, P0, R190, R14, 0x1 ;  /* 0x0000000ebe0e7211 */ /* 0x000fc800078008ff */
[----:B------:R-:W-:-:S05]  /*1c690*/  LEA.HI.X R15, R190, R3, R214, 0x1, P0 ;  /* 0x00000003be0f7211 */ /* 0x000fca00000f0cd6 */
[----:B------:R1:W-:Y:S01]  /*1c6a0*/  ST.E.128 desc[UR42][R14.64], R52 ;  /* 0x000000340e007985 */ /* 0x0003e2000c101d2a */
[----:B------:R-:W-:Y:S05]  /*1c6b0*/  BRA `(.L_x_1743) ;  /* 0x0000001800547947 */ /* 0x000fea0003800000 */
.L_x_1732:
[----:B------:R-:W-:Y:S01]  /*1c6c0*/  ULDC.64 UR4, c[0x0][0xb08] ;  /* 0x0002c20000047ab9 */ /* 0x000fe20000000a00 */
[----:B------:R-:W1:Y:S01]  /*1c6d0*/  @P2 LDC R12, c[0x0][0xbec] ;  /* 0x0002fb00ff0c2b82 */ /* 0x000e620000000800 */
[----:B------:R-:W-:Y:S01]  /*1c6e0*/  IMAD R14, R14, UR4, RZ ;  /* 0x000000040e0e7c24 */ /* 0x000fe2000f8e02ff */
[----:B0-----:R-:W-:Y:S01]  /*1c6f0*/  SHF.R.S32.HI R6, RZ, 0x1f, R57 ;  /* 0x0000001fff067819 */ /* 0x001fe20000011439 */
[----:B------:R-:W-:-:S04]  /*1c700*/  IMAD.WIDE.U32 R4, R15, UR4, RZ ;  /* 0x000000040f047c25 */ /* 0x000fc8000f8e00ff */
[----:B------:R-:W-:Y:S01]  /*1c710*/  IMAD R15, R15, UR5, R14 ;  /* 0x000000050f0f7c24 */ /* 0x000fe2000f8e020e */
[----:B------:R-:W0:Y:S01]  /*1c720*/  @P2 LDC R11, c[0x0][0xbf0] ;  /* 0x0002fc00ff0b2b82 */ /* 0x000e220000000800 */
[----:B------:R-:W-:Y:S01]  /*1c730*/  ULDC.64 UR4, c[0x0][0xb38] ;  /* 0x0002ce0000047ab9 */ /* 0x000fe20000000a00 */
[----:B------:R-:W-:Y:S02]  /*1c740*/  IMAD.MOV.U32 R3, RZ, RZ, R45 ;  /* 0x000000ffff037224 */ /* 0x000fe400078e002d */
[----:B------:R-:W-:Y:S02]  /*1c750*/  IMAD.IADD R5, R5, 0x1, R15 ;  /* 0x0000000105057824 */ /* 0x000fe400078e020f */
[----:B------:R-:W-:-:S04]  /*1c760*/  IMAD.WIDE.U32 R4, R206, UR4, R4 ;  /* 0x00000004ce047c25 */ /* 0x000fc8000f8e0004 */
[----:B------:R-:W-:Y:S01]  /*1c770*/  IMAD R5, R206, UR5, R5 ;  /* 0x00000005ce057c24 */ /* 0x000fe2000f8e0205 */
[----:B------:R-:W-:Y:S02]  /*1c780*/  ULDC.64 UR4, c[0x0][0xb40] ;  /* 0x0002d00000047ab9 */ /* 0x000fe40000000a00 */
[----:B------:R-:W-:Y:S02]  /*1c790*/  IMAD R6, R6, UR4, RZ ;  /* 0x0000000406067c24 */ /* 0x000fe4000f8e02ff */
[----:B-1----:R-:W-:-:S04]  /*1c7a0*/  @P2 IMAD.HI.U32 R12, R45, R12, RZ ;  /* 0x0000000c2d0c2227 */ /* 0x002fc800078e00ff */
[C---:B------:R-:W-:Y:S02]  /*1c7b0*/  IMAD R7, R57.reuse, UR5, R6 ;  /* 0x0000000539077c24 */ /* 0x040fe4000f8e0206 */
[----:B------:R-:W-:Y:S01]  /*1c7c0*/  IMAD.WIDE.U32 R4, R57, UR4, R4 ;  /* 0x0000000439047c25 */ /* 0x000fe2000f8e0004 */
[----:B0-----:R-:W-:Y:S01]  /*1c7d0*/  @P2 SHF.R.U32.HI R3, RZ, R11, R12 ;  /* 0x0000000bff032219 */ /* 0x001fe2000001160c */
[----:B------:R-:W-:Y:S02]  /*1c7e0*/  ULDC.64 UR4, c[0x0][0xb48] ;  /* 0x0002d20000047ab9 */ /* 0x000fe40000000a00 */
[----:B------:R-:W-:Y:S01]  /*1c7f0*/  IMAD.IADD R5, R5, 0x1, R7 ;  /* 0x0000000105057824 */ /* 0x000fe200078e0207 */
[--C-:B------:R-:W-:Y:S01]  /*1c800*/  SHF.R.S32.HI R6, RZ, 0x1f, R3.reuse ;  /* 0x0000001fff067819 */ /* 0x100fe20000011403 */
[----:B------:R-:W-:Y:S02]  /*1c810*/  IMAD.MOV R7, RZ, RZ, -R3 ;  /* 0x000000ffff077224 */ /* 0x000fe400078e0a03 */
[----:B------:R-:W-:-:S04]  /*1c820*/  IMAD.WIDE.U32 R4, R215, UR4, R4 ;  /* 0x00000004d7047c25 */ /* 0x000fc8000f8e0004 */
[----:B------:R-:W-:Y:S02]  /*1c830*/  VIADD R11, R2, 0x28820 ;  /* 0x00028820020b7836 */ /* 0x000fe40000000000 */
[----:B------:R-:W-:Y:S01]  /*1c840*/  IMAD R5, R215, UR5, R5 ;  /* 0x00000005d7057c24 */ /* 0x000fe2000f8e0205 */
[----:B------:R-:W-:Y:S01]  /*1c850*/  ULDC.64 UR4, c[0x0][0xb30] ;  /* 0x0002cc0000047ab9 */ /* 0x000fe20000000a00 */
[----:B------:R-:W-:Y:S01]  /*1c860*/  IMAD R7, R0, R7, R45 ;  /* 0x0000000700077224 */ /* 0x000fe200078e022d */
[----:B------:R-:W-:Y:S01]  /*1c870*/  PRMT R0, RZ, 0x654, R11 ;  /* 0x00000654ff007816 */ /* 0x000fe2000000000b */
[----:B------:R-:W-:Y:S02]  /*1c880*/  IMAD R6, R6, UR4, RZ ;  /* 0x0000000406067c24 */ /* 0x000fe4000f8e02ff */
[C---:B------:R-:W-:Y:S01]  /*1c890*/  IMAD.WIDE.U32 R4, R3.reuse, UR4, R4 ;  /* 0x0000000403047c25 */ /* 0x040fe2000f8e0004 */
[----:B------:R0:W-:Y:S03]  /*1c8a0*/  SYNCS.ARRIVE.TRANS64.RED.A1T0 RZ, [R0+URZ], RZ ;  /* 0x000000ff00ff79a7 */ /* 0x0001e6000810043f */
[----:B------:R-:W-:Y:S01]  /*1c8b0*/  IMAD R11, R3, UR5, R6 ;  /* 0x00000005030b7c24 */ /* 0x000fe2000f8e0206 */
[----:B------:R-:W-:-:S03]  /*1c8c0*/  ULDC.64 UR4, c[0x0][0xb28] ;  /* 0x0002ca0000047ab9 */ /* 0x000fc60000000a00 */
[----:B------:R-:W-:Y:S01]  /*1c8d0*/  IMAD.IADD R5, R5, 0x1, R11 ;  /* 0x0000000105057824 */ /* 0x000fe200078e020b */
[----:B0-----:R-:W-:Y:S01]  /*1c8e0*/  SHF.R.S32.HI R0, RZ, 0x1f, R7 ;  /* 0x0000001fff007819 */ /* 0x001fe20000011407 */
[----:B------:R-:W-:-:S04]  /*1c8f0*/  IMAD.WIDE.U32 R4, R7, UR4, R4 ;  /* 0x0000000407047c25 */ /* 0x000fc8000f8e0004 */
[----:B------:R-:W-:-:S04]  /*1c900*/  IMAD R0, R0, UR4, RZ ;  /* 0x0000000400007c24 */ /* 0x000fc8000f8e02ff */
[----:B------:R-:W-:Y:S01]  /*1c910*/  IMAD R7, R7, UR5, R0 ;  /* 0x0000000507077c24 */ /* 0x000fe2000f8e0200 */
[----:B------:R-:W-:Y:S02]  /*1c920*/  ULDC.64 UR4, c[0x0][0xb00] ;  /* 0x0002c00000047ab9 */ /* 0x000fe40000000a00 */
[----:B------:R-:W-:Y:S01]  /*1c930*/  LEA R3, P0, R4, UR4, 0x2 ;  /* 0x0000000404037c11 */ /* 0x000fe2000f8010ff */
[----:B------:R-:W-:Y:S01]  /*1c940*/  IMAD.IADD R5, R5, 0x1, R7 ;  /* 0x0000000105057824 */ /* 0x000fe200078e0207 */
[----:B------:R-:W-:-:S04]  /*1c950*/  UMOV UR4, 0xffffffff ;  /* 0xffffffff00047882 */ /* 0x000fc80000000000 */
[----:B------:R-:W-:Y:S01]  /*1c960*/  LEA.HI.X R4, R4, UR5, R5, 0x2, P0 ;  /* 0x0000000504047c11 */ /* 0x000fe200080f1405 */
[----:B------:R-:W-:Y:S06]  /*1c970*/  BRA.DIV UR4, `(.L_x_1744) ;  /* 0x000000be04187947 */ /* 0x000fec000b800000 */
[----:B------:R0:W1:Y:S04]  /*1c980*/  SHFL.IDX PT, R0, R4, RZ, 0x1c1f ;  /* 0x001c1fff04007589 */ /* 0x00006800000e0000 */
[----:B------:R0:W2:Y:S02]  /*1c990*/  SHFL.IDX PT, R14, R3, RZ, 0x1c1f ;  /* 0x001c1fff030e7589 */ /* 0x0000a400000e0000 */
.L_x_2007:
[----:B------:R-:W-:Y:S01]  /*1c9a0*/  ISETP.GE.AND P0, PT, R10, R9, PT ;  /* 0x000000090a00720c */ /* 0x000fe20003f06270 */
[----:B------:R-:W-:-:S12]  /*1c9b0*/  BSSY B1, `(.L_x_1745) ;  /* 0x000004f000017945 */ /* 0x000fd80003800000 */
[----:B------:R-:W-:Y:S05]  /*1c9c0*/  @P0 BRA `(.L_x_1746) ;  /* 0x0000000400340947 */ /* 0x000fea0003800000 */
[----:B------:R-:W-:Y:S01]  /*1c9d0*/  ULDC UR4, c[0x0][0xac8] ;  /* 0x0002b20000047ab9 */ /* 0x000fe20000000800 */
[----:B------:R-:W-:Y:S02]  /*1c9e0*/  SHF.R.S32.HI R12, RZ, 0x1f, R188 ;  /* 0x0000001fff0c7819 */ /* 0x000fe400000114bc */
[----:B------:R-:W-:Y:S02]  /*1c9f0*/  ISETP.GE.AND P0, PT, R188, UR4, PT ;  /* 0x00000004bc007c0c */ /* 0x000fe4000bf06270 */
[----:B------:R-:W-:Y:S02]  /*1ca00*/  ISETP.GE.AND P2, PT, R231, UR4, PT ;  /* 0x00000004e7007c0c */ /* 0x000fe4000bf46270 */
[----:B------:R-:W-:Y:S02]  /*1ca10*/  ISETP.GE.AND P3, PT, R230, UR4, PT ;  /* 0x00000004e6007c0c */ /* 0x000fe4000bf66270 */
[----:B------:R-:W-:Y:S02]  /*1ca20*/  ISETP.GE.AND P1, PT, R229, UR4, PT ;  /* 0x00000004e5007c0c */ /* 0x000fe4000bf26270 */
[----:B------:R-:W-:-:S02]  /*1ca30*/  SHF.R.S32.HI R5, RZ, 0x1f, R231 ;  /* 0x0000001fff057819 */ /* 0x000fc400000114e7 */
[----:B------:R-:W-:-:S03]  /*1ca40*/  SHF.R.S32.HI R15, RZ, 0x1f, R230 ;  /* 0x0000001fff0f7819 */ /* 0x000fc600000114e6 */
[CC--:B--2---:R-:W-:Y:S02]  /*1ca50*/  @!P0 LEA R10, P4, R188.reuse, R14.reuse, 0x2 ;  /* 0x0000000ebc0a8211 */ /* 0x0c4fe400078810ff */
[C---:B------:R-:W-:Y:S02]  /*1ca60*/  @!P2 LEA R6, P5, R231.reuse, R14, 0x2 ;  /* 0x0000000ee706a211 */ /* 0x040fe400078a10ff */
[-C--:B-1----:R-:W-:Y:S02]  /*1ca70*/  @!P0 LEA.HI.X R11, R188, R0.reuse, R12, 0x2, P4 ;  /* 0x00000000bc0b8211 */ /* 0x082fe400020f140c */
[----:B------:R-:W-:Y:S02]  /*1ca80*/  @!P2 LEA.HI.X R7, R231, R0, R5, 0x2, P5 ;  /* 0x00000000e707a211 */ /* 0x000fe400028f1405 */
[----:B------:R-:W-:Y:S01]  /*1ca90*/  @!P3 LEA R12, P4, R230, R14, 0x2 ;  /* 0x0000000ee60cb211 */ /* 0x000fe200078810ff */
[----:B------:R1:W-:Y:S01]  /*1caa0*/  @!P0 ST.E.64 desc[UR42][R10.64], R20 ;  /* 0x000000140a008985 */ /* 0x0003e2000c101b2a */
[----:B------:R-:W-:-:S02]  /*1cab0*/  ISETP.GE.AND P0, PT, R228, UR4, PT ;  /* 0x00000004e4007c0c */ /* 0x000fc4000bf06270 */
[----:B------:R-:W-:Y:S01]  /*1cac0*/  SHF.R.S32.HI R5, RZ, 0x1f, R229 ;  /* 0x0000001fff057819 */ /* 0x000fe200000114e5 */
[----:B------:R2:W-:Y:S01]  /*1cad0*/  @!P2 ST.E.64 desc[UR42][R6.64], R92 ;  /* 0x0000005c0600a985 */ /* 0x0005e2000c101b2a */
[----:B------:R-:W-:Y:S02]  /*1cae0*/  @!P1 LEA R28, P5, R229, R14, 0x2 ;  /* 0x0000000ee51c9211 */ /* 0x000fe400078a10ff */
[----:B------:R-:W-:Y:S02]  /*1caf0*/  ISETP.GE.AND P2, PT, R227, UR4, PT ;  /* 0x00000004e3007c0c */ /* 0x000fe4000bf46270 */
[-C--:B------:R-:W-:Y:S02]  /*1cb00*/  @!P3 LEA.HI.X R13, R230, R0.reuse, R15, 0x2, P4 ;  /* 0x00000000e60db211 */ /* 0x080fe400020f140f */
[----:B------:R-:W-:Y:S02]  /*1cb10*/  @!P1 LEA.HI.X R29, R229, R0, R5, 0x2, P5 ;  /* 0x00000000e51d9211 */ /* 0x000fe400028f1405 */
[----:B------:R-:W-:Y:S01]  /*1cb20*/  ISETP.GE.AND P4, PT, R226, UR4, PT ;  /* 0x00000004e2007c0c */ /* 0x000fe2000bf86270 */
[----:B------:R3:W-:Y:S01]  /*1cb30*/  @!P3 ST.E.64 desc[UR42][R12.64], R96 ;  /* 0x000000600c00b985 */ /* 0x0007e2000c101b2a */
[----:B------:R-:W-:-:S02]  /*1cb40*/  @!P0 LEA R30, P3, R228, R14, 0x2 ;  /* 0x0000000ee41e8211 */ /* 0x000fc400078610ff */
[----:B------:R-:W-:Y:S01]  /*1cb50*/  SHF.R.S32.HI R15, RZ, 0x1f, R228 ;  /* 0x0000001fff0f7819 */ /* 0x000fe200000114e4 */
[----:B------:R4:W-:Y:S01]  /*1cb60*/  @!P1 ST.E.64 desc[UR42][R28.64], R100 ;  /* 0x000000641c009985 */ /* 0x0009e2000c101b2a */
[----:B------:R-:W-:Y:S02]  /*1cb70*/  ISETP.GE.AND P1, PT, R225, UR4, PT ;  /* 0x00000004e1007c0c */ /* 0x000fe4000bf26270 */
[----:B------:R-:W-:Y:S02]  /*1cb80*/  SHF.R.S32.HI R5, RZ, 0x1f, R227 ;  /* 0x0000001fff057819 */ /* 0x000fe400000114e3 */
[C---:B-1----:R-:W-:Y:S02]  /*1cb90*/  @!P2 LEA R10, P5, R227.reuse, R14, 0x2 ;  /* 0x0000000ee30aa211 */ /* 0x042fe400078a10ff */
[-C--:B------:R-:W-:Y:S02]  /*1cba0*/  @!P0 LEA.HI.X R31, R228, R0.reuse, R15, 0x2, P3 ;  /* 0x00000000e41f8211 */ /* 0x080fe400018f140f */
[----:B------:R-:W-:-:S02]  /*1cbb0*/  @!P2 LEA.HI.X R11, R227, R0, R5, 0x2, P5 ;  /* 0x00000000e30ba211 */ /* 0x000fc400028f1405 */
[----:B------:R-:W-:Y:S01]  /*1cbc0*/  ISETP.GE.AND P3, PT, R224, UR4, PT ;  /* 0x00000004e0007c0c */ /* 0x000fe2000bf66270 */
[----:B------:R-:W-:Y:S01]  /*1cbd0*/  @!P0 ST.E.64 desc[UR42][R30.64], R104 ;  /* 0x000000681e008985 */ /* 0x000fe2000c101b2a */
[-C--:B--2---:R-:W-:Y:S02]  /*1cbe0*/  @!P4 LEA R6, P0, R226, R14.reuse, 0x2 ;  /* 0x0000000ee206c211 */ /* 0x084fe400078010ff */
[----:B------:R-:W-:Y:S01]  /*1cbf0*/  SHF.R.S32.HI R15, RZ, 0x1f, R226 ;  /* 0x0000001fff0f7819 */ /* 0x000fe200000114e2 */
[----:B------:R1:W-:Y:S01]  /*1cc00*/  @!P2 ST.E.64 desc[UR42][R10.64], R108 ;  /* 0x0000006c0a00a985 */ /* 0x0003e2000c101b2a */
[----:B------:R-:W-:Y:S02]  /*1cc10*/  SHF.R.S32.HI R5, RZ, 0x1f, R225 ;  /* 0x0000001fff057819 */ /* 0x000fe400000114e1 */
[----:B---3--:R-:W-:Y:S02]  /*1cc20*/  @!P1 LEA R12, P5, R225, R14, 0x2 ;  /* 0x0000000ee10c9211 */ /* 0x008fe400078a10ff */
[----:B------:R-:W-:-:S02]  /*1cc30*/  ISETP.GE.AND P2, PT, R223, UR4, PT ;  /* 0x00000004df007c0c */ /* 0x000fc4000bf46270 */
[-C--:B------:R-:W-:Y:S02]  /*1cc40*/  @!P4 LEA.HI.X R7, R226, R0.reuse, R15, 0x2, P0 ;  /* 0x00000000e207c211 */ /* 0x080fe400000f140f */
[----:B------:R-:W-:Y:S02]  /*1cc50*/  ISETP.GE.AND P0, PT, R222, UR4, PT ;  /* 0x00000004de007c0c */ /* 0x000fe4000bf06270 */
[----:B------:R-:W-:Y:S01]  /*1cc60*/  @!P1 LEA.HI.X R13, R225, R0, R5, 0x2, P5 ;  /* 0x00000000e10d9211 */ /* 0x000fe200028f1405 */
[----:B------:R2:W-:Y:S01]  /*1cc70*/  @!P4 ST.E.64 desc[UR42][R6.64], R36 ;  /* 0x000000240600c985 */ /* 0x0005e2000c101b2a */
[----:B------:R-:W-:Y:S02]  /*1cc80*/  @!P3 LEA R20, P5, R224, R14, 0x2 ;  /* 0x0000000ee014b211 */ /* 0x000fe400078a10ff */
[----:B------:R-:W-:Y:S01]  /*1cc90*/  SHF.R.S32.HI R5, RZ, 0x1f, R224 ;  /* 0x0000001fff057819 */ /* 0x000fe200000114e0 */
[----:B------:R3:W-:Y:S01]  /*1cca0*/  @!P1 ST.E.64 desc[UR42][R12.64], R116 ;  /* 0x000000740c009985 */ /* 0x0007e2000c101b2a */
[----:B------:R-:W-:-:S02]  /*1ccb0*/  ISETP.GE.AND P1, PT, R221, UR4, PT ;  /* 0x00000004dd007c0c */ /* 0x000fc4000bf26270 */
[----:B------:R-:W-:Y:S02]  /*1ccc0*/  @!P3 LEA.HI.X R21, R224, R0, R5, 0x2, P5 ;  /* 0x00000000e015b211 */ /* 0x000fe400028f1405 */
[CC--:B----4-:R-:W-:Y:S02]  /*1ccd0*/  @!P2 LEA R28, P4, R223.reuse, R14.reuse, 0x2 ;  /* 0x0000000edf1ca211 */ /* 0x0d0fe400078810ff */
[----:B------:R-:W-:Y:S01]  /*1cce0*/  SHF.R.S32.HI R15, RZ, 0x1f, R223 ;  /* 0x0000001fff0f7819 */ /* 0x000fe200000114df */
[----:B------:R4:W-:Y:S01]  /*1ccf0*/  @!P3 ST.E.64 desc[UR42][R20.64], R120 ;  /* 0x000000781400b985 */ /* 0x0009e2000c101b2a */
[----:B-1----:R-:W-:Y:S02]  /*1cd00*/  @!P0 LEA R10, P5, R222, R14, 0x2 ;  /* 0x0000000ede0a8211 */ /* 0x002fe400078a10ff */
[----:B------:R-:W-:Y:S02]  /*1cd10*/  SHF.R.S32.HI R5, RZ, 0x1f, R222 ;  /* 0x0000001fff057819 */ /* 0x000fe400000114de */
[----:B------:R-:W-:-:S02]  /*1cd20*/  @!P2 LEA.HI.X R29, R223, R0, R15, 0x2, P4 ;  /* 0x00000000df1da211 */ /* 0x000fc400020f140f */
[----:B------:R-:W-:Y:S02]  /*1cd30*/  ISETP.GE.AND P3, PT, R220, UR4, PT ;  /* 0x00000004dc007c0c */ /* 0x000fe4000bf66270 */
[----:B------:R-:W-:Y:S01]  /*1cd40*/  @!P0 LEA.HI.X R11, R222, R0, R5, 0x2, P5 ;  /* 0x00000000de0b8211 */ /* 0x000fe200028f1405 */
[----:B------:R1:W-:Y:S01]  /*1cd50*/  @!P2 ST.E.64 desc[UR42][R28.64], R38 ;  /* 0x000000261c00a985 */ /* 0x0003e2000c101b2a */
[----:B------:R-:W-:Y:S02]  /*1cd60*/  ISETP.GE.AND P4, PT, R219, UR4, PT ;  /* 0x00000004db007c0c */ /* 0x000fe4000bf86270 */
[----:B------:R-:W-:Y:S01]  /*1cd70*/  SHF.R.S32.HI R5, RZ, 0x1f, R221 ;  /* 0x0000001fff057819 */ /* 0x000fe200000114dd */
[----:B------:R0:W-:Y:S01]  /*1cd80*/  @!P0 ST.E.64 desc[UR42][R10.64], R128 ;  /* 0x000000800a008985 */ /* 0x0001e2000c101b2a */
[----:B--2---:R-:W-:Y:S02]  /*1cd90*/  @!P1 LEA R6, P5, R221, R14, 0x2 ;  /* 0x0000000edd069211 */ /* 0x004fe400078a10ff */
[----:B------:R-:W-:-:S02]  /*1cda0*/  ISETP.GE.AND P2, PT, R218, UR4, PT ;  /* 0x00000004da007c0c */ /* 0x000fc4000bf46270 */
[----:B------:R-:W-:Y:S02]  /*1cdb0*/  ISETP.GE.AND P0, PT, R217, UR4, PT ;  /* 0x00000004d9007c0c */ /* 0x000fe4000bf06270 */
[----:B------:R-:W-:Y:S02]  /*1cdc0*/  @!P1 LEA.HI.X R7, R221, R0, R5, 0x2, P5 ;  /* 0x00000000dd079211 */ /* 0x000fe400028f1405 */
[----:B---3--:R-:W-:-:S03]  /*1cdd0*/  @!P3 LEA R12, P5, R220, R14, 0x2 ;  /* 0x0000000edc0cb211 */ /* 0x008fc600078a10ff */
[----:B------:R0:W-:Y:S01]  /*1cde0*/  @!P1 ST.E.64 desc[UR42][R6.64], R132 ;  /* 0x0000008406009985 */ /* 0x0001e2000c101b2a */
[C---:B----4-:R-:W-:Y:S02]  /*1cdf0*/  @!P4 LEA R20, P1, R219.reuse, R14, 0x2 ;  /* 0x0000000edb14c211 */ /* 0x050fe400078210ff */
[----:B------:R-:W-:Y:S02]  /*1ce00*/  @!P3 LEA.HI.X R13, R220, R0, R237, 0x2, P5 ;  /* 0x00000000dc0db211 */ /* 0x000fe400028f14ed */
[C---:B-1----:R-:W-:Y:S02]  /*1ce10*/  @!P2 LEA R28, P5, R218.reuse, R14, 0x2 ;  /* 0x0000000eda1ca211 */ /* 0x042fe400078a10ff */
[----:B------:R-:W-:Y:S01]  /*1ce20*/  @!P4 LEA.HI.X R21, R219, R0, R236, 0x2, P1 ;  /* 0x00000000db15c211 */ /* 0x000fe200008f14ec */
[----:B------:R0:W-:Y:S01]  /*1ce30*/  @!P3 ST.E.64 desc[UR42][R12.64], R136 ;  /* 0x000000880c00b985 */ /* 0x0001e2000c101b2a */
[C---:B------:R-:W-:Y:S02]  /*1ce40*/  @!P0 LEA R14, P1, R217.reuse, R14, 0x2 ;  /* 0x0000000ed90e8211 */ /* 0x040fe400078210ff */
[-C--:B------:R-:W-:Y:S01]  /*1ce50*/  @!P2 LEA.HI.X R29, R218, R0.reuse, R235, 0x2, P5 ;  /* 0x00000000da1da211 */ /* 0x080fe200028f14eb */
[----:B------:R0:W-:Y:S01]  /*1ce60*/  @!P4 ST.E.64 desc[UR42][R20.64], R140 ;  /* 0x0000008c1400c985 */ /* 0x0001e2000c101b2a */
[----:B------:R-:W-:-:S03]  /*1ce70*/  @!P0 LEA.HI.X R15, R217, R0, R234, 0x2, P1 ;  /* 0x00000000d90f8211 */ /* 0x000fc600008f14ea */
[----:B------:R0:W-:Y:S04]  /*1ce80*/  @!P2 ST.E.64 desc[UR42][R28.64], R144 ;  /* 0x000000901c00a985 */ /* 0x0001e8000c101b2a */
[----:B------:R0:W-:Y:S02]  /*1ce90*/  @!P0 ST.E.64 desc[UR42][R14.64], R148 ;  /* 0x000000940e008985 */ /* 0x0001e4000c101b2a */
.L_x_1746:
[----:B------:R-:W-:Y:S05]  /*1cea0*/  BSYNC B1 ;  /* 0x0000000000017941 */ /* 0x000fea0003800000 */
.L_x_1745:
[----:B------:R-:W-:-:S03]  /*1ceb0*/  UMOV UR4, 0xffffffff ;  /* 0xffffffff00047882 */ /* 0x000fc60000000000 */
[----:B------:R-:W-:Y:S05]  /*1cec0*/  BRA.DIV UR4, `(.L_x_1747) ;  /* 0x000000b604f87947 */ /* 0x000fea000b800000 */
[----:B-1----:R1:W3:Y:S04]  /*1ced0*/  SHFL.IDX PT, R0, R4, 0x1, 0x1c1f ;  /* 0x003c1f0004007f89 */ /* 0x0022e800000e0000 */
[----:B0-2---:R1:W0:Y:S02]  /*1cee0*/  SHFL.IDX PT, R14, R3, 0x1, 0x1c1f ;  /* 0x003c1f00030e7f89 */ /* 0x00522400000e0000 */
.L_x_2011:
[----:B------:R-:W-:-:S13]  /*1cef0*/  ISETP.GE.AND P0, PT, R8, R9, PT ;  /* 0x000000090800720c */ /* 0x000fda0003f06270 */
[----:B------:R-:W-:Y:S05]  /*1cf00*/  @P0 BRA `(.L_x_1743) ;  /* 0x0000001000400947 */ /* 0x000fea0003800000 */
[----:B------:R-:W-:Y:S01]  /*1cf10*/  ULDC UR4, c[0x0][0xac8] ;  /* 0x0002b20000047ab9 */ /* 0x000fe20000000800 */
[----:B-1----:R-:W-:Y:S02]  /*1cf20*/  SHF.R.S32.HI R3, RZ, 0x1f, R188 ;  /* 0x0000001fff037819 */ /* 0x002fe400000114bc */
[----:B------:R-:W-:Y:S02]  /*1cf30*/  ISETP.GE.AND P2, PT, R188, UR4, PT ;  /* 0x00000004bc007c0c */ /* 0x000fe4000bf46270 */
[----:B------:R-:W-:Y:S02]  /*1cf40*/  ISETP.GE.AND P3, PT, R231, UR4, PT ;  /* 0x00000004e7007c0c */ /* 0x000fe4000bf66270 */
[----:B------:R-:W-:Y:S02]  /*1cf50*/  ISETP.GE.AND P1, PT, R230, UR4, PT ;  /* 0x00000004e6007c0c */ /* 0x000fe4000bf26270 */
[----:B------:R-:W-:Y:S02]  /*1cf60*/  SHF.R.S32.HI R10, RZ, 0x1f, R231 ;  /* 0x0000001fff0a7819 */ /* 0x000fe400000114e7 */
[----:B------:R-:W-:-:S05]  /*1cf70*/  SHF.R.S32.HI R15, RZ, 0x1f, R229 ;  /* 0x0000001fff0f7819 */ /* 0x000fca00000114e5 */
[CC--:B0-----:R-:W-:Y:S02]  /*1cf80*/  @!P2 LEA R4, P0, R188.reuse, R14.reuse, 0x2 ;  /* 0x0000000ebc04a211 */ /* 0x0c1fe400078010ff */
[----:B------:R-:W-:Y:S02]  /*1cf90*/  @!P3 LEA R6, P4, R231, R14, 0x2 ;  /* 0x0000000ee706b211 */ /* 0x000fe400078810ff */
[----:B---3--:R-:W-:Y:S02]  /*1cfa0*/  @!P2 LEA.HI.X R5, R188, R0, R3, 0x2, P0 ;  /* 0x00000000bc05a211 */ /* 0x008fe400000f1403 */
[----:B------:R-:W-:Y:S02]  /*1cfb0*/  ISETP.GE.AND P0, PT, R229, UR4, PT ;  /* 0x00000004e5007c0c */ /* 0x000fe4000bf06270 */
[----:B------:R-:W-:Y:S01]  /*1cfc0*/  SHF.R.S32.HI R3, RZ, 0x1f, R230 ;  /* 0x0000001fff037819 */ /* 0x000fe200000114e6 */
[----:B------:R0:W-:Y:S01]  /*1cfd0*/  @!P2 ST.E.64 desc[UR42][R4.64], R90 ;  /* 0x0000005a0400a985 */ /* 0x0001e2000c101b2a */
[----:B------:R-:W-:-:S02]  /*1cfe0*/  ISETP.GE.AND P2, PT, R228, UR4, PT ;  /* 0x00000004e4007c0c */ /* 0x000fc4000bf46270 */
[C---:B------:R-:W-:Y:S02]  /*1cff0*/  @!P1 LEA R8, P5, R230.reuse, R14, 0x2 ;  /* 0x0000000ee6089211 */ /* 0x040fe400078a10ff */
[-C--:B------:R-:W-:Y:S02]  /*1d000*/  @!P3 LEA.HI.X R7, R231, R0.reuse, R10, 0x2, P4 ;  /* 0x00000000e707b211 */ /* 0x080fe400020f140a */
[----:B------:R-:W-:Y:S02]  /*1d010*/  ISETP.GE.AND P4, PT, R227, UR4, PT ;  /* 0x00000004e3007c0c */ /* 0x000fe4000bf86270 */
[----:B------:R-:W-:Y:S01]  /*1d020*/  @!P1 LEA.HI.X R9, R230, R0, R3, 0x2, P5 ;  /* 0x00000000e6099211 */ /* 0x000fe200028f1403 */
[----:B------:R1:W-:Y:S01]  /*1d030*/  @!P3 ST.E.64 desc[UR42][R6.64], R94 ;  /* 0x0000005e0600b985 */ /* 0x0003e2000c101b2a */
[----:B------:R-:W-:Y:S02]  /*1d040*/  @!P0 LEA R10, P5, R229, R14, 0x2 ;  /* 0x0000000ee50a8211 */ /* 0x000fe400078a10ff */
[----:B------:R-:W-:Y:S01]  /*1d050*/  ISETP.GE.AND P3, PT, R226, UR4, PT ;  /* 0x00000004e2007c0c */ /* 0x000fe2000bf66270 */
[----:B------:R2:W-:Y:S01]  /*1d060*/  @!P1 ST.E.64 desc[UR42][R8.64], R98 ;  /* 0x0000006208009985 */ /* 0x0005e2000c101b2a */
[----:B------:R-:W-:-:S02]  /*1d070*/  SHF.R.S32.HI R3, RZ, 0x1f, R228 ;  /* 0x0000001fff037819 */ /* 0x000fc400000114e4 */
[C---:B------:R-:W-:Y:S02]  /*1d080*/  @!P2 LEA R12, P1, R228.reuse, R14, 0x2 ;  /* 0x0000000ee40ca211 */ /* 0x040fe400078210ff */
[-C--:B------:R-:W-:Y:S02]  /*1d090*/  @!P0 LEA.HI.X R11, R229, R0.reuse, R15, 0x2, P5 ;  /* 0x00000000e50b8211 */ /* 0x080fe400028f140f */
[----:B------:R-:W-:Y:S02]  /*1d0a0*/  @!P2 LEA.HI.X R13, R228, R0, R3, 0x2, P1 ;  /* 0x00000000e40da211 */ /* 0x000fe400008f1403 */
[----:B------:R-:W-:Y:S01]  /*1d0b0*/  ISETP.GE.AND P1, PT, R225, UR4, PT ;  /* 0x00000004e1007c0c */ /* 0x000fe2000bf26270 */
[----:B------:R3:W-:Y:S01]  /*1d0c0*/  @!P0 ST.E.64 desc[UR42][R10.64], R102 ;  /* 0x000000660a008985 */ /* 0x0007e2000c101b2a */
[----:B0-----:R-:W-:Y:S02]  /*1d0d0*/  @!P4 LEA R4, P0, R227, R14, 0x2 ;  /* 0x0000000ee304c211 */ /* 0x001fe400078010ff */
[----:B------:R-:W-:Y:S01]  /*1d0e0*/  SHF.R.S32.HI R15, RZ, 0x1f, R227 ;  /* 0x0000001fff0f7819 */ /* 0x000fe200000114e3 */
[----:B------:R0:W-:Y:S01]  /*1d0f0*/  @!P2 ST.E.64 desc[UR42][R12.64], R106 ;  /* 0x0000006a0c00a985 */ /* 0x0001e2000c101b2a */
[----:B------:R-:W-:-:S02]  /*1d100*/  SHF.R.S32.HI R3, RZ, 0x1f, R226 ;  /* 0x0000001fff037819 */ /* 0x000fc400000114e2 */
[----:B-1----:R-:W-:Y:S02]  /*1d110*/  @!P3 LEA R6, P5, R226, R14, 0x2 ;  /* 0x0000000ee206b211 */ /* 0x002fe400078a10ff */
[----:B------:R-:W-:Y:S02]  /*1d120*/  ISETP.GE.AND P2, PT, R224, UR4, PT ;  /* 0x00000004e0007c0c */ /* 0x000fe4000bf46270 */
[-C--:B------:R-:W-:Y:S02]  /*1d130*/  @!P4 LEA.HI.X R5, R227, R0.reuse, R15, 0x2, P0 ;  /* 0x00000000e305c211 */ /* 0x080fe400000f140f */
[----:B------:R-:W-:Y:S02]  /*1d140*/  ISETP.GE.AND P0, PT, R223, UR4, PT ;  /* 0x00000004df007c0c */ /* 0x000fe4000bf06270 */
[----:B------:R-:W-:Y:S01]  /*1d150*/  @!P3 LEA.HI.X R7, R226, R0, R3, 0x2, P5 ;  /* 0x00000000e207b211 */ /* 0x000fe200028f1403 */
[----:B------:R1:W-:Y:S01]  /*1d160*/  @!P4 ST.E.64 desc[UR42][R4.64], R110 ;  /* 0x0000006e0400c985 */ /* 0x0003e2000c101b2a */
[----:B--2---:R-:W-:-:S02]  /*1d170*/  @!P1 LEA R8, P5, R225, R14, 0x2 ;  /* 0x0000000ee1089211 */ /* 0x004fc400078a10ff */
[----:B------:R-:W-:Y:S01]  /*1d180*/  SHF.R.S32.HI R3, RZ, 0x1f, R225 ;  /* 0x0000001fff037819 */ /* 0x000fe200000114e1 */
[----:B------:R2:W-:Y:S01]  /*1d190*/  @!P3 ST.E.64 desc[UR42][R6.64], R114 ;  /* 0x000000720600b985 */ /* 0x0005e2000c101b2a */
[----:B------:R-:W-:Y:S02]  /*1d1a0*/  ISETP.GE.AND P3, PT, R222, UR4, PT ;  /* 0x00000004de007c0c */ /* 0x000fe4000bf66270 */
[----:B------:R-:W-:Y:S02]  /*1d1b0*/  @!P1 LEA.HI.X R9, R225, R0, R3, 0x2, P5 ;  /* 0x00000000e1099211 */ /* 0x000fe400028f1403 */
[-C--:B---3--:R-:W-:Y:S02]  /*1d1c0*/  @!P2 LEA R10, P4, R224, R14.reuse, 0x2 ;  /* 0x0000000ee00aa211 */ /* 0x088fe400078810ff */
[----:B------:R-:W-:Y:S01]  /*1d1d0*/  SHF.R.S32.HI R15, RZ, 0x1f, R224 ;  /* 0x0000001fff0f7819 */ /* 0x000fe200000114e0 */
[----:B------:R3:W-:Y:S01]  /*1d1e0*/  @!P1 ST.E.64 desc[UR42][R8.64], R118 ;  /* 0x0000007608009985 */ /* 0x0007e2000c101b2a */
[----:B0-----:R-:W-:-:S02]  /*1d1f0*/  @!P0 LEA R12, P5, R223, R14, 0x2 ;  /* 0x0000000edf0c8211 */ /* 0x001fc400078a10ff */
[----:B------:R-:W-:Y:S02]  /*1d200*/  SHF.R.S32.HI R3, RZ, 0x1f, R223 ;  /* 0x0000001fff037819 */ /* 0x000fe400000114df */
[-C--:B------:R-:W-:Y:S02]  /*1d210*/  @!P2 LEA.HI.X R11, R224, R0.reuse, R15, 0x2, P4 ;  /* 0x00000000e00ba211 */ /* 0x080fe400020f140f */
[----:B------:R-:W-:Y:S02]  /*1d220*/  ISETP.GE.AND P1, PT, R221, UR4, PT ;  /* 0x00000004dd007c0c */ /* 0x000fe4000bf26270 */
[----:B------:R-:W-:Y:S01]  /*1d230*/  @!P0 LEA.HI.X R13, R223, R0, R3, 0x2, P5 ;  /* 0x00000000df0d8211 */ /* 0x000fe200028f1403 */
[----:B------:R0:W-:Y:S01]  /*1d240*/  @!P2 ST.E.64 desc[UR42][R10.64], R122 ;  /* 0x0000007a0a00a985 */ /* 0x0001e2000c101b2a */
[----:B------:R-:W-:Y:S02]  /*1d250*/  ISETP.GE.AND P4, PT, R220, UR4, PT ;  /* 0x00000004dc007c0c */ /* 0x000fe4000bf86270 */
[----:B------:R-:W-:Y:S01]  /*1d260*/  SHF.R.S32.HI R3, RZ, 0x1f, R222 ;  /* 0x0000001fff037819 */ /* 0x000fe200000114de */
[----:B------:R4:W-:Y:S01]  /*1d270*/  @!P0 ST.E.64 desc[UR42][R12.64], R126 ;  /* 0x0000007e0c008985 */ /* 0x0009e2000c101b2a */
[----:B-1----:R-:W-:-:S02]  /*1d280*/  @!P3 LEA R4, P5, R222, R14, 0x2 ;  /* 0x0000000ede04b211 */ /* 0x002fc400078a10ff */
[----:B------:R-:W-:Y:S02]  /*1d290*/  ISETP.GE.AND P2, PT, R219, UR4, PT ;  /* 0x00000004db007c0c */ /* 0x000fe4000bf46270 */
[----:B------:R-:W-:Y:S02]  /*1d2a0*/  ISETP.GE.AND P0, PT, R218, UR4, PT ;  /* 0x00000004da007c0c */ /* 0x000fe4000bf06270 */
[----:B------:R-:W-:Y:S02]  /*1d2b0*/  @!P3 LEA.HI.X R5, R222, R0, R3, 0x2, P5 ;  /* 0x00000000de05b211 */ /* 0x000fe400028f1403 */
[----:B------:R-:W-:Y:S02]  /*1d2c0*/  SHF.R.S32.HI R3, RZ, 0x1f, R221 ;  /* 0x0000001fff037819 */ /* 0x000fe400000114dd */
[-C--:B--2---:R-:W-:Y:S01]  /*1d2d0*/  @!P1 LEA R6, P5, R221, R14.reuse, 0x2 ;  /* 0x0000000edd069211 */ /* 0x084fe200078a10ff */
[----:B------:R4:W-:Y:S01]  /*1d2e0*/  @!P3 ST.E.64 desc[UR42][R4.64], R130 ;  /* 0x000000820400b985 */ /* 0x0009e2000c101b2a */
[----:B---3--:R-:W-:-:S02]  /*1d2f0*/  @!P4 LEA R8, P3, R220, R14, 0x2 ;  /* 0x0000000edc08c211 */ /* 0x008fc400078610ff */
[----:B------:R-:W-:Y:S02]  /*1d300*/  @!P1 LEA.HI.X R7, R221, R0, R3, 0x2, P5 ;  /* 0x00000000dd079211 */ /* 0x000fe400028f1403 */
[C---:B0-----:R-:W-:Y:S02]  /*1d310*/  @!P2 LEA R10, P5, R219.reuse, R14, 0x2 ;  /* 0x0000000edb0aa211 */ /* 0x041fe400078a10ff */
[----:B------:R-:W-:Y:S01]  /*1d320*/  @!P4 LEA.HI.X R9, R220, R0, R237, 0x2, P3 ;  /* 0x00000000dc09c211 */ /* 0x000fe200018f14ed */
[----:B------:R4:W-:Y:S01]  /*1d330*/  @!P1 ST.E.64 desc[UR42][R6.64], R134 ;  /* 0x0000008606009985 */ /* 0x0009e2000c101b2a */
[C---:B------:R-:W-:Y:S02]  /*1d340*/  @!P0 LEA R20, P3, R218.reuse, R14, 0x2 ;  /* 0x0000000eda148211 */ /* 0x040fe400078610ff */
[-C--:B------:R-:W-:Y:S01]  /*1d350*/  @!P2 LEA.HI.X R11, R219, R0.reuse, R236, 0x2, P5 ;  /* 0x00000000db0ba211 */ /* 0x080fe200028f14ec */
[----:B------:R4:W-:Y:S01]  /*1d360*/  @!P4 ST.E.64 desc[UR42][R8.64], R138 ;  /* 0x0000008a0800c985 */ /* 0x0009e2000c101b2a */
[----:B------:R-:W-:-:S03]  /*1d370*/  @!P0 LEA.HI.X R21, R218, R0, R235, 0x2, P3 ;  /* 0x00000000da158211 */ /* 0x000fc600018f14eb */
[----:B------:R4:W-:Y:S04]  /*1d380*/  @!P2 ST.E.64 desc[UR42][R10.64], R142 ;  /* 0x0000008e0a00a985 */ /* 0x0009e8000c101b2a */
[----:B------:R4:W-:Y:S01]  /*1d390*/  @!P0 ST.E.64 desc[UR42][R20.64], R146 ;  /* 0x0000009214008985 */ /* 0x0009e2000c101b2a */
[----:B------:R-:W-:-:S13]  /*1d3a0*/  ISETP.GE.AND P0, PT, R217, UR4, PT ;  /* 0x00000004d9007c0c */ /* 0x000fda000bf06270 */
[----:B----4-:R-:W-:Y:S05]  /*1d3b0*/  @P0 BRA `(.L_x_1743) ;  /* 0x0000000c00140947 */ /* 0x010fea0003800000 */
[----:B------:R-:W-:-:S04]  /*1d3c0*/  LEA R14, P0, R217, R14, 0x2 ;  /* 0x0000000ed90e7211 */ /* 0x000fc800078010ff */
[----:B------:R-:W-:-:S05]  /*1d3d0*/  LEA.HI.X R15, R217, R0, R234, 0x2, P0 ;  /* 0x00000000d90f7211 */ /* 0x000fca00000f14ea */
[----:B------:R4:W-:Y:S01]  /*1d3e0*/  ST.E.64 desc[UR42][R14.64], R150 ;  /* 0x000000960e007985 */ /* 0x0009e2000c101b2a */
[----:B------:R-:W-:Y:S05]  /*1d3f0*/  BRA `(.L_x_1743) ;  /* 0x0000000c00047947 */ /* 0x000fea0003800000 */
.L_x_1730:
[----:B------:R-:W-:Y:S01]  /*1d400*/  ULDC.64 UR4, c[0x0][0xc08] ;  /* 0x0003020000047ab9 */ /* 0x000fe20000000a00 */
[----:B------:R-:W2:Y:S01]  /*1d410*/  LDC.64 R4, c[0x0][0xc00] ;  /* 0x00030000ff047b82 */ /* 0x000ea20000000a00 */
[----:B------:R-:W-:Y:S01]  /*1d420*/  ISETP.NE.U32.AND P0, PT, RZ, UR4, PT ;  /* 0x00000004ff007c0c */ /* 0x000fe2000bf05070 */
[----:B------:R-:W-:-:S03]  /*1d430*/  IMAD.MOV.U32 R3, RZ, RZ, RZ ;  /* 0x000000ffff037224 */ /* 0x000fc600078e00ff */
[----:B------:R-:W-:Y:S01]  /*1d440*/  ISETP.NE.AND.EX P1, PT, RZ, UR5, PT, P0 ;  /* 0x00000005ff007c0c */ /* 0x000fe2000bf25300 */
[----:B------:R-:W-:Y:S02]  /*1d450*/  ULDC.64 UR4, c[0x0][0xc00] ;  /* 0x0003000000047ab9 */ /* 0x000fe40000000a00 */
[----:B------:R-:W-:-:S04]  /*1d460*/  ISETP.NE.U32.AND P0, PT, RZ, UR4, PT ;  /* 0x00000004ff007c0c */ /* 0x000fc8000bf05070 */
[----:B------:R-:W-:-:S06]  /*1d470*/  ISETP.NE.AND.EX P0, PT, RZ, UR5, PT, P0 ;  /* 0x00000005ff007c0c */ /* 0x000fcc000bf05300 */
[----:B------:R-:W3:Y:S01]  /*1d480*/  @P1 LDC.64 R6, c[0x0][0xc08] ;  /* 0x00030200ff061b82 */ /* 0x000ee20000000a00 */
[----:B------:R-:W-:Y:S02]  /*1d490*/  ULDC UR4, c[0x0][0xa88] ;  /* 0x0002a20000047ab9 */ /* 0x000fe40000000800 */
[----:B------:R-:W-:Y:S02]  /*1d4a0*/  IMAD.U32 R20, RZ, RZ, UR4 ;  /* 0x00000004ff147e24 */ /* 0x000fe4000f8e00ff */
[----:B--2---:R-:W-:-:S05]  /*1d4b0*/  IMAD.WIDE R4, R209, 0x4, R4 ;  /* 0x00000004d1047825 */ /* 0x004fca00078e0204 */
[----:B------:R2:W5:Y:S01]  /*1d4c0*/  @P0 LDG.E R3, desc[UR42][R4.64] ;  /* 0x0000002a04030981 */ /* 0x000562000c1e1900 */
[----:B------:R-:W4:Y:S01]  /*1d4d0*/  S2R R0, SR_TID.X ;  /* 0x0000000000007919 */ /* 0x000f220000002100 */
[----:B---3--:R-:W-:-:S05]  /*1d4e0*/  @P1 IMAD.WIDE R6, R209, 0x4, R6 ;  /* 0x00000004d1061825 */ /* 0x008fca00078e0206 */
[----:B------:R2:W5:Y:S01]  /*1d4f0*/  @P1 LDG.E R20, desc[UR42][R6.64] ;  /* 0x0000002a06141981 */ /* 0x000562000c1e1900 */
[----:B------:R-:W-:-:S13]  /*1d500*/  ISETP.NE.AND P2, PT, R208, RZ, PT ;  /* 0x000000ffd000720c */ /* 0x000fda0003f45270 */
[----:B------:R-:W3:Y:S01]  /*1d510*/  @!P2 LDC R208, c[0x0][0xad4] ;  /* 0x0002b500ffd0ab82 */ /* 0x000ee20000000800 */
[----:B----4-:R-:W-:Y:S01]  /*1d520*/  VIADD R0, R0, 0xffffff80 ;  /* 0xffffff8000007836 */ /* 0x010fe20000000000 */
[----:B------:R-:W-:-:S04]  /*1d530*/  SHF.R.S32.HI R30, RZ, 0x1f, R209 ;  /* 0x0000001fff1e7819 */ /* 0x000fc800000114d1 */
[----:B------:R-:W-:Y:S02]  /*1d540*/  ISETP.GT.AND P3, PT, R0, 0x7f, PT ;  /* 0x0000007f0000780c */ /* 0x000fe40003f64270 */
[----:B---3--:R-:W-:Y:S01]  /*1d550*/  ISETP.GT.AND P2, PT, R208, 0x1, PT ;  /* 0x00000001d000780c */ /* 0x008fe20003f44270 */
[----:B--2---:R-:W-:-:S12]  /*1d560*/  @P1 BRA `(.L_x_1748) ;  /* 0x0000000000101947 */ /* 0x004fd80003800000 */
[----:B------:R-:W-:Y:S05]  /*1d570*/  @!P0 BRA `(.L_x_1748) ;  /* 0x00000000000c8947 */ /* 0x000fea0003800000 */
[----:B------:R-:W2:Y:S04]  /*1d580*/  LDG.E R7, desc[UR42][R4.64] ;  /* 0x0000002a04077981 */ /* 0x000ea8000c1e1900 */
[----:B-----5:R-:W2:Y:S02]  /*1d590*/  LDG.E R20, desc[UR42][R4.64+0x4] ;  /* 0x0000042a04147981 */ /* 0x020ea4000c1e1900 */
[----:B--2---:R-:W-:-:S07]  /*1d5a0*/  IMAD.IADD R20, R20, 0x1, -R7 ;  /* 0x0000000114147824 */ /* 0x004fce00078e0a07 */
.L_x_1748:
[----:B------:R-:W-:Y:S01]  /*1d5b0*/  BSSY B1, `(.L_x_1749) ;  /* 0x0000036000017945 */ /* 0x000fe20003800000 */
[----:B------:R-:W-:Y:S02]  /*1d5c0*/  SEL R31, R209, RZ, !P0 ;  /* 0x000000ffd11f7207 */ /* 0x000fe40004000000 */
[----:B------:R-:W-:Y:S02]  /*1d5d0*/  SEL R30, R30, RZ, !P0 ;  /* 0x000000ff1e1e7207 */ /* 0x000fe40004000000 */
[----:B-----5:R-:W-:Y:S01]  /*1d5e0*/  SHF.R.S32.HI R28, RZ, 0x1f, R3 ;  /* 0x0000001fff1c7819 */ /* 0x020fe20000011403 */
[----:B------:R-:W-:Y:S06]  /*1d5f0*/  @P3 BRA `(.L_x_1750) ;  /* 0x0000000000c43947 */ /* 0x000fec0003800000 */
[----:B------:R-:W2:Y:S01]  /*1d600*/  S2R R33, SR_TID.X ;  /* 0x0000000000217919 */ /* 0x000ea20000002100 */
[----:B------:R-:W3:Y:S02]  /*1d610*/  LDC R35, c[0x0][0xbe8] ;  /* 0x0002fa00ff237b82 */ /* 0x000ee40000000800 */
[----:B---3--:R-:W-:Y:S01]  /*1d620*/  IMAD R0, R20, R35, RZ ;  /* 0x0000002314007224 */ /* 0x008fe200078e02ff */
[----:B--2---:R-:W-:-:S04]  /*1d630*/  IADD3 R33, R192, -0x80, R33 ;  /* 0xffffff80c0217810 */ /* 0x004fc80007ffe021 */
[----:B------:R-:W-:-:S13]  /*1d640*/  ISETP.GE.AND P0, PT, R33, R0, PT ;  /* 0x000000002100720c */ /* 0x000fda0003f06270 */
[----:B------:R-:W-:Y:S05]  /*1d650*/  @P0 BRA `(.L_x_1750) ;  /* 0x0000000000ac0947 */ /* 0x000fea0003800000 */
[----:B-1----:R-:W-:Y:S01]  /*1d660*/  IMAD.MOV.U32 R24, RZ, RZ, 0x9b8 ;  /* 0x000009b8ff187424 */ /* 0x002fe200078e00ff */
[----:B------:R-:W-:Y:S01]  /*1d670*/  ISETP.GT.AND P0, PT, R208, 0x1, PT ;  /* 0x00000001d000780c */ /* 0x000fe20003f04270 */
[----:B------:R-:W1:Y:S01]  /*1d680*/  LDC.64 R4, c[0x0][0xba8] ;  /* 0x0002ea00ff047b82 */ /* 0x000e620000000a00 */
[----:B------:R-:W-:Y:S01]  /*1d690*/  ISETP.NE.AND P1, PT, R35, 0x1, PT ;  /* 0x000000012300780c */ /* 0x000fe20003f25270 */
[----:B------:R-:W-:Y:S01]  /*1d6a0*/  IMAD.MOV.U32 R21, RZ, RZ, R33 ;  /* 0x000000ffff157224 */ /* 0x000fe200078e0021 */
[----:B------:R-:W-:Y:S02]  /*1d6b0*/  SEL R24, R24, 0x978, P0 ;  /* 0x0000097818187807 */ /* 0x000fe40000000000 */
[----:B------:R-:W-:-:S03]  /*1d6c0*/  SEL R215, R215, RZ, P0 ;  /* 0x000000ffd7d77207 */ /* 0x000fc60000000000 */
[----:B------:R-:W2:Y:S08]  /*1d6d0*/  LDC.64 R8, c[0x0][R24+0x220] ;  /* 0x0000880018087b82 */ /* 0x000eb00000000a00 */
[----:B------:R-:W3:Y:S08]  /*1d6e0*/  LDC.64 R6, c[0x0][R24+0x218] ;  /* 0x0000860018067b82 */ /* 0x000ef00000000a00 */
[----:B------:R-:W4:Y:S08]  /*1d6f0*/  LDC.64 R10, c[0x0][R24+0x228] ;  /* 0x00008a00180a7b82 */ /* 0x000f300000000a00 */
[----:B------:R-:W5:Y:S08]  /*1d700*/  LDC.64 R12, c[0x0][R24+0x210] ;  /* 0x00008400180c7b82 */ /* 0x000f700000000a00 */
[----:B------:R-:W0:Y:S08]  /*1d710*/  @P1 LDC R0, c[0x0][0xbec] ;  /* 0x0002fb00ff001b82 */ /* 0x000e300000000800 */
[----:B------:R-:W4:Y:S01]  /*1d720*/  @P1 LDC R37, c[0x0][0xbf0] ;  /* 0x0002fc00ff251b82 */ /* 0x000f220000000800 */
[----:B--2---:R-:W-:-:S07]  /*1d730*/  IMAD R9, R9, R31, RZ ;  /* 0x0000001f09097224 */ /* 0x004fce00078e02ff */
[----:B-1----:R-:W1:Y:S01]  /*1d740*/  @!P0 LDC R4, c[0x0][0xb50] ;  /* 0x0002d400ff048b82 */ /* 0x002e620000000800 */
[----:B------:R-:W-:-:S04]  /*1d750*/  IMAD.WIDE.U32 R14, R8, R31, RZ ;  /* 0x0000001f080e7225 */ /* 0x000fc800078e00ff */
[----:B------:R-:W-:Y:S02]  /*1d760*/  IMAD R9, R8, R30, R9 ;  /* 0x0000001e08097224 */ /* 0x000fe400078e0209 */
[----:B0-----:R-:W-:Y:S01]  /*1d770*/  @P1 IMAD.HI.U32 R0, R33, R0, RZ ;  /* 0x0000000021001227 */ /* 0x001fe200078e00ff */
[----:B------:R-:W0:Y:S03]  /*1d780*/  @!P0 LDC R5, c[0x0][0xb54] ;  /* 0x0002d500ff058b82 */ /* 0x000e260000000800 */
[-C--:B---3--:R-:W-:Y:S02]  /*1d790*/  IMAD R29, R7, R206.reuse, RZ ;  /* 0x000000ce071d7224 */ /* 0x088fe400078e02ff */
[----:B------:R-:W-:Y:S01]  /*1d7a0*/  IMAD.WIDE.U32 R6, R6, R206, RZ ;  /* 0x000000ce06067225 */ /* 0x000fe200078e00ff */
[----:B----4-:R-:W-:-:S03]  /*1d7b0*/  @P1 SHF.R.U32.HI R21, RZ, R37, R0 ;  /* 0x00000025ff151219 */ /* 0x010fc60000011600 */
[----:B------:R-:W-:Y:S01]  /*1d7c0*/  IMAD.IADD R29, R7, 0x1, R29 ;  /* 0x00000001071d7824 */ /* 0x000fe200078e021d */
[----:B------:R-:W-:Y:S01]  /*1d7d0*/  IADD3 R0, P1, P3, R14, R6, R3 ;  /* 0x000000060e007210 */ /* 0x000fe20007b3e003 */
[----:B------:R-:W-:Y:S02]  /*1d7e0*/  IMAD.IADD R14, R15, 0x1, R9 ;  /* 0x000000010f0e7824 */ /* 0x000fe400078e0209 */
[----:B------:R-:W-:Y:S02]  /*1d7f0*/  IMAD.MOV R8, RZ, RZ, -R21 ;  /* 0x000000ffff087224 */ /* 0x000fe400078e0a15 */
[----:B------:R-:W-:-:S04]  /*1d800*/  IMAD.WIDE.U32 R6, R10, R215, RZ ;  /* 0x000000d70a067225 */ /* 0x000fc800078e00ff */
[----:B------:R-:W-:Y:S02]  /*1d810*/  IMAD R11, R11, R215, RZ ;  /* 0x000000d70b0b7224 */ /* 0x000fe400078e02ff */
[----:B------:R-:W-:Y:S01]  /*1d820*/  IMAD R9, R35, R8, R33 ;  /* 0x0000000823097224 */ /* 0x000fe200078e0221 */
[----:B------:R-:W-:Y:S02]  /*1d830*/  IADD3.X R8, R14, R29, R28, P1, P3 ;  /* 0x0000001d0e087210 */ /* 0x000fe40000fe641c */
[----:B------:R-:W-:Y:S01]  /*1d840*/  IADD3 R6, P0, P1, R21, R0, R6 ;  /* 0x0000000015067210 */ /* 0x000fe2000791e006 */
[----:B-----5:R-:W-:Y:S01]  /*1d850*/  IMAD R0, R13, R9, RZ ;  /* 0x000000090d007224 */ /* 0x020fe200078e02ff */
[----:B------:R-:W-:Y:S02]  /*1d860*/  IADD3 R11, R7, R11, RZ ;  /* 0x0000000b070b7210 */ /* 0x000fe40007ffe0ff */
        /* <DEDUP_REMOVED lines=8> */
[----:B0-----:R-:W-:-:S05]  /*1d8f0*/  LEA.HI.X R5, R6, R5, R0, 0x2, P0 ;  /* 0x0000000506057211 */ /* 0x001fca00000f1400 */
[----:B------:R2:W-:Y:S02]  /*1d900*/  STG.E desc[UR42][R4.64], R7 ;  /* 0x0000000704007986 */ /* 0x0005e4000c10192a */
.L_x_1750:
[----:B------:R-:W-:Y:S05]  /*1d910*/  BSYNC B1 ;  /* 0x0000000000017941 */ /* 0x000fea0003800000 */
.L_x_1749:
[----:B------:R-:W-:Y:S05]  /*1d920*/  @P2 BRA `(.L_x_1743) ;  /* 0x0000000400b82947 */ /* 0x000fea0003800000 */
[----:B------:R-:W3:Y:S01]  /*1d930*/  LDC R21, c[0x0][0xbe8] ;  /* 0x0002fa00ff157b82 */ /* 0x000ee20000000800 */
[----:B------:R-:W-:Y:S01]  /*1d940*/  ULDC.64 UR4, c[0x0][0xaa0] ;  /* 0x0002a80000047ab9 */ /* 0x000fe20000000a00 */
[----:B------:R-:W-:Y:S01]  /*1d950*/  ULDC.64 UR6, c[0x0][0xaf0] ;  /* 0x0002bc0000067ab9 */ /* 0x000fe20000000a00 */
[----:B------:R-:W-:Y:S02]  /*1d960*/  IMAD R0, R28, UR4, RZ ;  /* 0x000000041c007c24 */ /* 0x000fe4000f8e02ff */
[----:B--2---:R-:W-:-:S04]  /*1d970*/  IMAD.WIDE.U32 R4, R3, UR4, RZ ;  /* 0x0000000403047c25 */ /* 0x004fc8000f8e00ff */
[----:B------:R-:W-:Y:S01]  /*1d980*/  IMAD R7, R3, UR5, R0 ;  /* 0x0000000503077c24 */ /* 0x000fe2000f8e0200 */
[----:B------:R-:W-:Y:S01]  /*1d990*/  ULDC.64 UR4, c[0x0][0xae8] ;  /* 0x0002ba0000047ab9 */ /* 0x000fe20000000a00 */
[----:B------:R-:W-:Y:S02]  /*1d9a0*/  IMAD R3, R207, 0x20, R23 ;  /* 0x00000020cf037824 */ /* 0x000fe400078e0217 */
[----:B------:R-:W-:Y:S02]  /*1d9b0*/  IMAD.IADD R5, R5, 0x1, R7 ;  /* 0x0000000105057824 */ /* 0x000fe400078e0207 */
[----:B------:R-:W-:Y:S02]  /*1d9c0*/  IMAD.IADD R8, R192, 0x1, R3 ;  /* 0x00000001c0087824 */ /* 0x000fe400078e0203 */
[----:B------:R-:W-:-:S04]  /*1d9d0*/  IMAD.WIDE.U32 R4, R206, UR4, R4 ;  /* 0x00000004ce047c25 */ /* 0x000fc8000f8e0004 */
[----:B------:R-:W-:Y:S02]  /*1d9e0*/  IMAD.MOV.U32 R3, RZ, RZ, R8 ;  /* 0x000000ffff037224 */ /* 0x000fe400078e0008 */
[----:B------:R-:W-:Y:S01]  /*1d9f0*/  IMAD R6, R30, UR6, RZ ;  /* 0x000000061e067c24 */ /* 0x000fe2000f8e02ff */
[----:B---3--:R-:W-:Y:S01]  /*1da00*/  ISETP.NE.AND P0, PT, R21, 0x1, PT ;  /* 0x000000011500780c */ /* 0x008fe20003f05270 */
[----:B------:R-:W-:Y:S01]  /*1da10*/  IMAD R5, R206, UR5, R5 ;  /* 0x00000005ce057c24 */ /* 0x000fe2000f8e0205 */
[----:B------:R-:W-:Y:S01]  /*1da20*/  ULDC.64 UR4, c[0x0][0xae0] ;  /* 0x0002b80000047ab9 */ /* 0x000fe20000000a00 */
[----:B------:R-:W-:Y:S02]  /*1da30*/  IMAD.IADD R192, R23, 0x1, R192 ;  /* 0x0000000117c07824 */ /* 0x000fe400078e02c0 */
[----:B------:R-:W-:-:S08]  /*1da40*/  IMAD.WIDE.U32 R4, R31, UR6, R4 ;  /* 0x000000061f047c25 */ /* 0x000fd0000f8e0004 */
[----:B------:R-:W2:Y:S08]  /*1da50*/  @P0 LDC R9, c[0x0][0xbec] ;  /* 0x0002fb00ff090b82 */ /* 0x000eb00000000800 */
[----:B------:R-:W3:Y:S01]  /*1da60*/  @P0 LDC R11, c[0x0][0xbf0] ;  /* 0x0002fc00ff0b0b82 */ /* 0x000ee20000000800 */
[----:B--2---:R-:W-:-:S04]  /*1da70*/  @P0 IMAD.HI.U32 R0, R8, R9, RZ ;  /* 0x0000000908000227 */ /* 0x004fc800078e00ff */
[----:B------:R-:W-:Y:S01]  /*1da80*/  IMAD R9, R31, UR7, R6 ;  /* 0x000000071f097c24 */ /* 0x000fe2000f8e0206 */
[----:B---3--:R-:W-:-:S03]  /*1da90*/  @P0 SHF.R.U32.HI R3, RZ, R11, R0 ;  /* 0x0000000bff030219 */ /* 0x008fc60000011600 */
[----:B------:R-:W-:Y:S01]  /*1daa0*/  IMAD.IADD R5, R5, 0x1, R9 ;  /* 0x0000000105057824 */ /* 0x000fe200078e0209 */
[--C-:B------:R-:W-:Y:S01]  /*1dab0*/  SHF.R.S32.HI R0, RZ, 0x1f, R3.reuse ;  /* 0x0000001fff007819 */ /* 0x100fe20000011403 */
[----:B------:R-:W-:Y:S02]  /*1dac0*/  IMAD.MOV R7, RZ, RZ, -R3 ;  /* 0x000000ffff077224 */ /* 0x000fe400078e0a03 */
[----:B------:R-:W-:-:S04]  /*1dad0*/  IMAD.WIDE.U32 R4, R3, UR4, R4 ;  /* 0x0000000403047c25 */ /* 0x000fc8000f8e0004 */
[----:B------:R-:W-:Y:S02]  /*1dae0*/  IMAD R7, R21, R7, R8 ;  /* 0x0000000715077224 */ /* 0x000fe400078e0208 */
[----:B------:R-:W-:-:S04]  /*1daf0*/  IMAD R0, R0, UR4, RZ ;  /* 0x0000000400007c24 */ /* 0x000fc8000f8e02ff */
[----:B------:R-:W-:Y:S01]  /*1db00*/  IMAD R9, R3, UR5, R0 ;  /* 0x0000000503097c24 */ /* 0x000fe2000f8e0200 */
[----:B------:R-:W-:Y:S01]  /*1db10*/  SHF.R.S32.HI R0, RZ, 0x1f, R7 ;  /* 0x0000001fff007819 */ /* 0x000fe20000011407 */
[----:B------:R-:W-:Y:S02]  /*1db20*/  ULDC.64 UR4, c[0x0][0xad8] ;  /* 0x0002b60000047ab9 */ /* 0x000fe40000000a00 */
[----:B------:R-:W-:Y:S02]  /*1db30*/  IMAD.IADD R5, R5, 0x1, R9 ;  /* 0x0000000105057824 */ /* 0x000fe400078e0209 */
[----:B------:R-:W-:Y:S02]  /*1db40*/  IMAD R0, R0, UR4, RZ ;  /* 0x0000000400007c24 */ /* 0x000fe4000f8e02ff */
[----:B------:R-:W-:-:S04]  /*1db50*/  IMAD.WIDE.U32 R4, R7, UR4, R4 ;  /* 0x0000000407047c25 */ /* 0x000fc8000f8e0004 */
[----:B------:R-:W-:Y:S01]  /*1db60*/  IMAD R3, R7, UR5, R0 ;  /* 0x0000000507037c24 */ /* 0x000fe2000f8e0200 */
[----:B------:R-:W-:Y:S02]  /*1db70*/  ULDC.64 UR4, c[0x0][0xa80] ;  /* 0x0002a00000047ab9 */ /* 0x000fe40000000a00 */
[----:B------:R-:W-:Y:S01]  /*1db80*/  LEA R0, P0, R4, UR4, 0x1 ;  /* 0x0000000404007c11 */ /* 0x000fe2000f8008ff */
[----:B------:R-:W-:Y:S01]  /*1db90*/  IMAD.IADD R3, R5, 0x1, R3 ;  /* 0x0000000105037824 */ /* 0x000fe200078e0203 */
[----:B------:R-:W-:-:S04]  /*1dba0*/  UMOV UR4, 0xffffffff ;  /* 0xffffffff00047882 */ /* 0x000fc80000000000 */
[----:B------:R-:W-:Y:S01]  /*1dbb0*/  LEA.HI.X R4, R4, UR5, R3, 0x1, P0 ;  /* 0x0000000504047c11 */ /* 0x000fe200080f0c03 */
[----:B------:R-:W-:Y:S06]  /*1dbc0*/  BRA.DIV UR4, `(.L_x_1751) ;  /* 0x000000ae04007947 */ /* 0x000fec000b800000 */
[----:B------:R2:W3:Y:S04]  /*1dbd0*/  SHFL.IDX PT, R3, R4, RZ, 0x181f ;  /* 0x00181fff04037589 */ /* 0x0004e800000e0000 */
[----:B------:R2:W4:Y:S02]  /*1dbe0*/  SHFL.IDX PT, R14, R0, RZ, 0x181f ;  /* 0x00181fff000e7589 */ /* 0x00052400000e0000 */
.L_x_2014:
[----:B------:R-:W-:Y:S01]  /*1dbf0*/  IMAD R20, R20, R21, RZ ;  /* 0x0000001514147224 */ /* 0x000fe200078e02ff */
[----:B------:R-:W-:Y:S04]  /*1dc00*/  BSSY B1, `(.L_x_1752) ;  /* 0x000000c000017945 */ /* 0x000fe80003800000 */
[----:B------:R-:W-:-:S13]  /*1dc10*/  ISETP.GE.AND P0, PT, R192, R20, PT ;  /* 0x00000014c000720c */ /* 0x000fda0003f06270 */
[----:B------:R-:W-:Y:S05]  /*1dc20*/  @P0 BRA `(.L_x_1753) ;  /* 0x0000000000240947 */ /* 0x000fea0003800000 */
[----:B------:R-:W-:Y:S02]  /*1dc30*/  ULDC UR4, c[0x0][0xac8] ;  /* 0x0002b20000047ab9 */ /* 0x000fe40000000800 */
[----:B------:R-:W-:Y:S02]  /*1dc40*/  ISETP.GE.AND P2, PT, R16, UR4, PT ;  /* 0x0000000410007c0c */ /* 0x000fe4000bf46270 */
[----:B------:R-:W-:-:S11]  /*1dc50*/  ISETP.GE.AND P3, PT, R190, UR4, PT ;  /* 0x00000004be007c0c */ /* 0x000fd6000bf66270 */
[-C--:B----4-:R-:W-:Y:S02]  /*1dc60*/  @!P2 LEA R6, P0, R16, R14.reuse, 0x1 ;  /* 0x0000000e1006a211 */ /* 0x090fe400078008ff */
[----:B------:R-:W-:Y:S02]  /*1dc70*/  @!P3 LEA R14, P1, R190, R14, 0x1 ;  /* 0x0000000ebe0eb211 */ /* 0x000fe400078208ff */
[-C--:B---3--:R-:W-:Y:S02]  /*1dc80*/  @!P2 LEA.HI.X R7, R16, R3.reuse, R17, 0x1, P0 ;  /* 0x000000031007a211 */ /* 0x088fe400000f0c11 */
[----:B------:R-:W-:-:S03]  /*1dc90*/  @!P3 LEA.HI.X R15, R190, R3, R214, 0x1, P1 ;  /* 0x00000003be0fb211 */ /* 0x000fc600008f0cd6 */
[----:B------:R3:W-:Y:S04]  /*1dca0*/  @!P2 ST.E.128 desc[UR42][R6.64], RZ ;  /* 0x000000ff0600a985 */ /* 0x0007e8000c101d2a */
[----:B------:R3:W-:Y:S02]  /*1dcb0*/  @!P3 ST.E.128 desc[UR42][R14.64], RZ ;  /* 0x000000ff0e00b985 */ /* 0x0007e4000c101d2a */
.L_x_1753:
[----:B------:R-:W-:Y:S05]  /*1dcc0*/  BSYNC B1 ;  /* 0x0000000000017941 */ /* 0x000fea0003800000 */
.L_x_1752:
[----:B------:R-:W-:-:S03]  /*1dcd0*/  UMOV UR4, 0xffffffff ;  /* 0xffffffff00047882 */ /* 0x000fc60000000000 */
[----:B------:R-:W-:Y:S05]  /*1dce0*/  BRA.DIV UR4, `(.L_x_1754) ;  /* 0x000000aa04ec7947 */ /* 0x000fea000b800000 */
[----:B---3--:R3:W0:Y:S04]  /*1dcf0*/  SHFL.IDX PT, R3, R4, 0x1, 0x181f ;  /* 0x00381f0004037f89 */ /* 0x00862800000e0000 */
[----:B----4-:R3:W4:Y:S02]  /*1dd00*/  SHFL.IDX PT, R14, R0, 0x1, 0x181f ;  /* 0x00381f00000e7f89 */ /* 0x01072400000e0000 */
.L_x_2018:
[----:B------:R-:W-:Y:S01]  /*1dd10*/  VIADD R5, R192, 0x20 ;  /* 0x00000020c0057836 */ /* 0x000fe20000000000 */
        /* <DEDUP_REMOVED lines=8> */
[-C--:B0-----:R-:W-:Y:S02]  /*1dda0*/  @!P2 LEA.HI.X R7, R16, R3.reuse, R17, 0x1, P0 ;  /* 0x000000031007a211 */ /* 0x081fe400000f0c11 */
[----:B------:R-:W-:-:S03]  /*1ddb0*/  @!P3 LEA.HI.X R15, R190, R3, R214, 0x1, P1 ;  /* 0x00000003be0fb211 */ /* 0x000fc600008f0cd6 */
[----:B------:R0:W-:Y:S04]  /*1ddc0*/  @!P2 ST.E.128 desc[UR42][R6.64], RZ ;  /* 0x000000ff0600a985 */ /* 0x0001e8000c101d2a */
[----:B------:R0:W-:Y:S02]  /*1ddd0*/  @!P3 ST.E.128 desc[UR42][R14.64], RZ ;  /* 0x000000ff0e00b985 */ /* 0x0001e4000c101d2a */
.L_x_1756:
[----:B------:R-:W-:Y:S05]  /*1dde0*/  BSYNC B1 ;  /* 0x0000000000017941 */ /* 0x000fea0003800000 */
.L_x_1755:
[----:B------:R-:W-:-:S03]  /*1ddf0*/  UMOV UR4, 0xffffffff ;  /* 0xffffffff00047882 */ /* 0x000fc60000000000 */
[----:B------:R-:W-:Y:S05]  /*1de00*/  BRA.DIV UR4, `(.L_x_1757) ;  /* 0x000000aa04ec7947 */ /* 0x000fea000b800000 */
[----:B0-----:R0:W0:Y:S04]  /*1de10*/  SHFL.IDX PT, R3, R4, 0x2, 0x181f ;  /* 0x00581f0004037f89 */ /* 0x00102800000e0000 */
[----:B----4-:R4:W0:Y:S02]  /*1de20*/  SHFL.IDX PT, R14, R0, 0x2, 0x181f ;  /* 0x00581f00000e7f89 */ /* 0x01082400000e0000 */
.L_x_2022:
[----:B------:R-:W-:Y:S01]  /*1de30*/  VIADD R5, R192, 0x40 ;  /* 0x00000040c0057836 */ /* 0x000fe20000000000 */
[----:B------:R-:W-:Y:S04]  /*1de40*/  BSSY B1, `(.L_x_1758) ;  /* 0x000000c000017945 */ /* 0x000fe80003800000 */
[----:B------:R-:W-:-:S13]  /*1de50*/  ISETP.GE.AND P0, PT, R5, R20, PT ;  /* 0x000000140500720c */ /* 0x000fda0003f06270 */
[----:B------:R-:W-:Y:S05]  /*1de60*/  @P0 BRA `(.L_x_1759) ;  /* 0x0000000000240947 */ /* 0x000fea0003800000 */
[----:B------:R-:W-:Y:S02]  /*1de70*/  ULDC UR4, c[0x0][0xac8] ;  /* 0x0002b20000047ab9 */ /* 0x000fe40000000800 */
[----:B------:R-:W-:Y:S02]  /*1de80*/  ISETP.GE.AND P2, PT, R16, UR4, PT ;  /* 0x0000000410007c0c */ /* 0x000fe4000bf46270 */
[----:B------:R-:W-:-:S11]  /*1de90*/  ISETP.GE.AND P3, PT, R190, UR4, PT ;  /* 0x00000004be007c0c */ /* 0x000fd6000bf66270 */
[-C--:B0-----:R-:W-:Y:S02]  /*1dea0*/  @!P2 LEA R6, P0, R16, R14.reuse, 0x1 ;  /* 0x0000000e1006a211 */ /* 0x081fe400078008ff */
[----:B------:R-:W-:Y:S02]  /*1deb0*/  @!P3 LEA R14, P1, R190, R14, 0x1 ;  /* 0x0000000ebe0eb211 */ /* 0x000fe400078208ff */
[-C--:B------:R-:W-:Y:S02]  /*1dec0*/  @!P2 LEA.HI.X R7, R16, R3.reuse, R17, 0x1, P0 ;  /* 0x000000031007a211 */ /* 0x080fe400000f0c11 */
[----:B------:R-:W-:-:S03]  /*1ded0*/  @!P3 LEA.HI.X R15, R190, R3, R214, 0x1, P1 ;  /* 0x00000003be0fb211 */ /* 0x000fc600008f0cd6 */
[----:B------:R0:W-:Y:S04]  /*1dee0*/  @!P2 ST.E.128 desc[UR42][R6.64], RZ ;  /* 0x000000ff0600a985 */ /* 0x0001e8000c101d2a */
[----:B------:R0:W-:Y:S02]  /*1def0*/  @!P3 ST.E.128 desc[UR42][R14.64], RZ ;  /* 0x000000ff0e00b985 */ /* 0x0001e4000c101d2a */
.L_x_1759:
[----:B------:R-:W-:Y:S05]  /*1df00*/  BSYNC B1 ;  /* 0x0000000000017941 */ /* 0x000fea0003800000 */
.L_x_1758:
[----:B------:R-:W-:-:S03]  /*1df10*/  UMOV UR4, 0xffffffff ;  /* 0xffffffff00047882 */ /* 0x000fc60000000000 */
[----:B------:R-:W-:Y:S05]  /*1df20*/  BRA.DIV UR4, `(.L_x_1760) ;  /* 0x000000aa04ec7947 */ /* 0x000fea000b800000 */
[----:B0-----:R0:W0:Y:S04]  /*1df30*/  SHFL.IDX PT, R3, R4, 0x3, 0x181f ;  /* 0x00781f0004037f89 */ /* 0x00102800000e0000 */
[----:B------:R0:W0:Y:S02]  /*1df40*/  SHFL.IDX PT, R14, R0, 0x3, 0x181f ;  /* 0x00781f00000e7f89 */ /* 0x00002400000e0000 */
.L_x_2026:
[----:B0-234-:R-:W-:-:S05]  /*1df50*/  VIADD R0, R192, 0x60 ;  /* 0x00000060c0007836 */ /* 0x01dfca0000000000 */
[----:B------:R-:W-:-:S13]  /*1df60*/  ISETP.GE.AND P0, PT, R0, R20, PT ;  /* 0x000000140000720c */ /* 0x000fda0003f06270 */
[----:B------:R-:W-:Y:S05]  /*1df70*/  @P0 BRA `(.L_x_1743) ;  /* 0x0000000000240947 */ /* 0x000fea0003800000 */
[----:B------:R-:W-:Y:S02]  /*1df80*/  ULDC UR4, c[0x0][0xac8] ;  /* 0x0002b20000047ab9 */ /* 0x000fe40000000800 */
[----:B------:R-:W-:Y:S02]  /*1df90*/  ISETP.GE.AND P2, PT, R16, UR4, PT ;  /* 0x0000000410007c0c */ /* 0x000fe4000bf46270 */
[----:B------:R-:W-:-:S11]  /*1dfa0*/  ISETP.GE.AND P3, PT, R190, UR4, PT ;  /* 0x00000004be007c0c */ /* 0x000fd6000bf66270 */
[-C--:B------:R-:W-:Y:S02]  /*1dfb0*/  @!P2 LEA R4, P0, R16, R14.reuse, 0x1 ;  /* 0x0000000e1004a211 */ /* 0x080fe400078008ff */
[----:B------:R-:W-:Y:S02]  /*1dfc0*/  @!P3 LEA R14, P1, R190, R14, 0x1 ;  /* 0x0000000ebe0eb211 */ /* 0x000fe400078208ff */
[-C--:B------:R-:W-:Y:S02]  /*1dfd0*/  @!P2 LEA.HI.X R5, R16, R3.reuse, R17, 0x1, P0 ;  /* 0x000000031005a211 */ /* 0x080fe400000f0c11 */
[----:B------:R-:W-:-:S03]  /*1dfe0*/  @!P3 LEA.HI.X R15, R190, R3, R214, 0x1, P1 ;  /* 0x00000003be0fb211 */ /* 0x000fc600008f0cd6 */
[----:B------:R3:W-:Y:S04]  /*1dff0*/  @!P2 ST.E.128 desc[UR42][R4.64], RZ ;  /* 0x000000ff0400a985 */ /* 0x0007e8000c101d2a */
[----:B------:R3:W-:Y:S02]  /*1e000*/  @!P3 ST.E.128 desc[UR42][R14.64], RZ ;  /* 0x000000ff0e00b985 */ /* 0x0007e4000c101d2a */
.L_x_1743:
[----:B------:R-:W-:Y:S05]  /*1e010*/  BSYNC B0 ;  /* 0x0000000000007941 */ /* 0x000fea0003800000 */
.L_x_1729:
[----:B------:R-:W-:Y:S02]  /*1e020*/  ULDC UR4, c[0x0][0xc3c] ;  /* 0x00030f0000047ab9 */ /* 0x000fe40000000800 */
[----:B-1----:R-:W-:-:S13]  /*1e030*/  ISETP.GE.AND P0, PT, R27, UR4, PT ;  /* 0x000000041b007c0c */ /* 0x002fda000bf06270 */
[----:B------:R-:W-:Y:S05]  /*1e040*/  @!P0 BRA `(.L_x_1761) ;  /* 0xfffffe3000f08947 */ /* 0x000fea000383ffff */
[----:B------:R-:W-:Y:S05]  /*1e050*/  BRA `(.L_x_1486) ;  /* 0x0000008800707947 */ /* 0x000fea0003800000 */
.L_x_1484:
        /* <DEDUP_REMOVED lines=20> */
.L_x_1762:
        /* <DEDUP_REMOVED lines=43> */
.L_x_1766:
        /* <DEDUP_REMOVED lines=39> */
.L_x_1764:
[----:B------:R-:W-:Y:S01]  /*1e6c0*/  IMAD.IADD R10, R9, 0x1, -R4 ;  /* 0x00000001090a7824 */ /* 0x000fe200078e0a04 */
[----:B------:R-:W-:-:S03]  /*1e6d0*/  MOV R3, RZ ;  /* 0x000000ff00037202 */ /* 0x000fc60000000f00 */
        /* <DEDUP_REMOVED lines=10> */
.L_x_1767:
        /* <DEDUP_REMOVED lines=63> */
.L_x_1768:
        /* <DEDUP_REMOVED lines=44> */
[----:B------:R-:W-:Y:S02]  /*1ee30*/  IABS R5, R8 ;  /* 0x0000000800057213 */ /* 0x000fe40000000000 */
[----:B------:R-:W-:-:S03]  /*1ee40*/  IADD3 R3, RZ, -R11, RZ ;  /* 0x8000000bff037210 */ /* 0x000fc60007ffe0ff */
        /* <DEDUP_REMOVED lines=15> */
.L_x_1769:
[----:B01----:R-:W-:-:S05]  /*1ef40*/  LOP3.LUT R3, RZ, R2, RZ, 0x33, !PT ;  /* 0x00000002ff037212 */ /* 0x003fca00078e33ff */
[----:B------:R-:W-:-:S05]  /*1ef50*/  IMAD.IADD R2, R4, 0x1, R3 ;  /* 0x0000000104027824 */ /* 0x000fca00078e0203 */
[----:B------:R1:W-:Y:S01]  /*1ef60*/  STL [R1+0x4], R2 ;  /* 0x0000040201007387 */ /* 0x0003e20000100800 */
[----:B------:R-:W-:Y:S05]  /*1ef70*/  BRA `(.L_x_1770) ;  /* 0x0000000000107947 */ /* 0x000fea0003800000 */
.L_x_1765:
[----:B------:R-:W-:Y:S01]  /*1ef80*/  IMAD.U32 R2, RZ, RZ, UR6 ;  /* 0x00000006ff027e24 */ /* 0x000fe2000f8e00ff */
[----:B------:R0:W-:Y:S04]  /*1ef90*/  STL [R1+0x4], RZ ;  /* 0x000004ff01007387 */ /* 0x0001e80000100800 */
[----:B------:R0:W-:Y:S04]  /*1efa0*/  STL [R1+0x8], RZ ;  /* 0x000008ff01007387 */ /* 0x0001e80000100800 */
[----:B------:R0:W-:Y:S02]  /*1efb0*/  STL [R1], R2 ;  /* 0x0000000201007387 */ /* 0x0001e40000100800 */
.L_x_1770:
        /* <DEDUP_REMOVED lines=10> */
.L_x_1763:
        /* <DEDUP_REMOVED lines=31> */
[----:B------:R0:W-:Y:S04]  /*1f250*/  STL [R1+0x20], R2 ;  /* 0x0000200201007387 */ /* 0x0001e80000100800 */
[----:B------:R0:W-:Y:S04]  /*1f260*/  STL [R1+0x1c], RZ ;  /* 0x00001cff01007387 */ /* 0x0001e80000100800 */
[----:B------:R0:W-:Y:S02]  /*1f270*/  STL [R1+0x14], R2 ;  /* 0x0000140201007387 */ /* 0x0001e40000100800 */
.L_x_1926:
[----:B------:R-:W2:Y:S01]  /*1f280*/  LDL R14, [R1+0xc] ;  /* 0x00000c00010e7983 */ /* 0x000ea20000100800 */
[----:B------:R-:W-:Y:S05]  /*1f290*/  YIELD ;  /* 0x0000000000007946 */ /* 0x000fea0003800000 */
[----:B------:R-:W-:Y:S01]  /*1f2a0*/  ULDC.64 UR4, c[0x0][0xa28] ;  /* 0x00028a0000047ab9 */ /* 0x000fe20000000a00 */
[----:B01----:R-:W-:Y:S02]  /*1f2b0*/  CS2R R6, SRZ ;  /* 0x0000000000067805 */ /* 0x003fe4000001ff00 */
[----:B------:R-:W-:Y:S01]  /*1f2c0*/  ISETP.NE.U32.AND P0, PT, RZ, UR4, PT ;  /* 0x00000004ff007c0c */ /* 0x000fe2000bf05070 */
[----:B------:R-:W1:Y:S01]  /*1f2d0*/  LDC.64 R12, c[0x0][0xa00] ;  /* 0x00028000ff0c7b82 */ /* 0x000e620000000a00 */
[----:B------:R-:W-:Y:S01]  /*1f2e0*/  ULDC.64 UR6, c[0x0][0xa08] ;  /* 0x0002820000067ab9 */ /* 0x000fe20000000a00 */
[----:B------:R-:W-:Y:S01]  /*1f2f0*/  ULDC.64 UR8, c[0x0][0xa10] ;  /* 0x0002840000087ab9 */ /* 0x000fe20000000a00 */
[----:B------:R-:W-:Y:S01]  /*1f300*/  ISETP.NE.AND.EX P0, PT, RZ, UR5, PT, P0 ;  /* 0x00000005ff007c0c */ /* 0x000fe2000bf05300 */
[----:B------:R-:W-:-:S04]  /*1f310*/  ULDC.64 UR4, c[0x0][0xa18] ;  /* 0x0002860000047ab9 */ /* 0x000fc80000000a00 */
[----:B------:R-:W4:Y:S08]  /*1f320*/  LDC.64 R4, c[0x0][0xa08] ;  /* 0x00028200ff047b82 */ /* 0x000f300000000a00 */
        /* <DEDUP_REMOVED lines=8> */
[----:B------:R-:W-:Y:S01]  /*1f3b0*/  ISETP.NE.U32.AND P4, PT, RZ, UR8, PT ;  /* 0x00000008ff007c0c */ /* 0x000fe2000bf85070 */
[----:B---3--:R-:W-:Y:S01]  /*1f3c0*/  IMAD.MOV.U32 R8, RZ, RZ, RZ ;  /* 0x000000ffff087224 */ /* 0x008fe200078e00ff */
[----:B------:R-:W-:Y:S01]  /*1f3d0*/  ISETP.NE.U32.AND P1, PT, RZ, UR4, PT ;  /* 0x00000004ff007c0c */ /* 0x000fe2000bf25070 */
[----:B0-----:R-:W0:Y:S01]  /*1f3e0*/  LDC.64 R2, c[0x0][0xa10] ;  /* 0x00028400ff027b82 */ /* 0x001e220000000a00 */
[----:B------:R-:W-:-:S02]  /*1f3f0*/  IMAD.MOV.U32 R0, RZ, RZ, RZ ;  /* 0x000000ffff007224 */ /* 0x000fc400078e00ff */
[----:B------:R-:W-:Y:S01]  /*1f400*/  ISETP.NE.AND.EX P3, PT, RZ, UR5, PT, P1 ;  /* 0x00000005ff007c0c */ /* 0x000fe2000bf65310 */
[----:B----4-:R-:W-:-:S04]  /*1f410*/  IMAD.WIDE R4, R14, 0x4, R4 ;  /* 0x000000040e047825 */ /* 0x010fc800078e0204 */
[----:B------:R-:W1:Y:S01]  /*1f420*/  @P0 LDC.64 R10, c[0x0][0xa18] ;  /* 0x00028600ff0a0b82 */ /* 0x000e620000000a00 */
[----:B------:R-:W-:Y:S01]  /*1f430*/  ULDC UR4, c[0x0][0x288] ;  /* 0x0000a20000047ab9 */ /* 0x000fe20000000800 */
[----:B------:R-:W-:Y:S02]  /*1f440*/  ISETP.NE.AND.EX P1, PT, RZ, UR7, PT, P2 ;  /* 0x00000007ff007c0c */ /* 0x000fe4000bf25320 */
[----:B------:R-:W-:-:S04]  /*1f450*/  ISETP.NE.AND.EX P2, PT, RZ, UR9, PT, P4 ;  /* 0x00000009ff007c0c */ /* 0x000fc8000bf45340 */
[----:B------:R-:W2:Y:S07]  /*1f460*/  @P3 LDG.E R7, desc[UR42][R12.64] ;  /* 0x0000002a0c073981 */ /* 0x000eae000c1e1900 */
[----:B------:R3:W5:Y:S01]  /*1f470*/  @P1 LDG.E R8, desc[UR42][R4.64] ;  /* 0x0000002a04081981 */ /* 0x000762000c1e1900 */
[----:B0-----:R-:W-:-:S05]  /*1f480*/  IMAD.WIDE R2, R14, 0x4, R2 ;  /* 0x000000040e027825 */ /* 0x001fca00078e0202 */
[----:B------:R3:W5:Y:S01]  /*1f490*/  @P2 LDG.E R0, desc[UR42][R2.64] ;  /* 0x0000002a02002981 */ /* 0x000762000c1e1900 */
[----:B-1----:R-:W-:-:S03]  /*1f4a0*/  @P0 IMAD.WIDE R10, R14, 0x4, R10 ;  /* 0x000000040e0a0825 */ /* 0x002fc600078e020a */
[----:B--2---:R0:W-:Y:S02]  /*1f4b0*/  STL [R1+0x48], R7 ;  /* 0x0000480701007387 */ /* 0x0041e40000100800 */
[----:B0-----:R-:W-:Y:S01]  /*1f4c0*/  IMAD.U32 R7, RZ, RZ, UR4 ;  /* 0x00000004ff077e24 */ /* 0x001fe2000f8e00ff */
[----:B------:R-:W-:-:S05]  /*1f4d0*/  ULDC.64 UR4, c[0x0][0x418] ;  /* 0x0001060000047ab9 */ /* 0x000fca0000000a00 */
[----:B------:R-:W2:Y:S01]  /*1f4e0*/  @P0 LDG.E R7, desc[UR42][R10.64] ;  /* 0x0000002a0a070981 */ /* 0x000ea2000c1e1900 */
[----:B------:R-:W-:-:S03]  /*1f4f0*/  UISETP.NE.U32.AND UP0, UPT, UR4, URZ, UPT ;  /* 0x0000003f0400728c */ /* 0x000fc6000bf05070 */
[----:B------:R-:W-:Y:S01]  /*1f500*/  ULDC UR4, c[0x0][0x424] ;  /* 0x0001090000047ab9 */ /* 0x000fe20000000800 */
[----:B------:R-:W-:-:S03]  /*1f510*/  UISETP.NE.AND.EX UP0, UPT, UR5, URZ, UPT, UP0 ;  /* 0x0000003f0500728c */ /* 0x000fc6000bf05300 */
[----:B------:R-:W-:Y:S01]  /*1f520*/  ULDC UR5, c[0x0][0x2f0] ;  /* 0x0000bc0000057ab9 */ /* 0x000fe20000000800 */
[----:B------:R-:W-:Y:S01]  /*1f530*/  USEL UR4, UR4, 0x1, UP0 ;  /* 0x0000000104047887 */ /* 0x000fe20008000000 */
[----:B--2---:R0:W-:Y:S04]  /*1f540*/  STL [R1+0x38], R7 ;  /* 0x0000380701007387 */ /* 0x0041e80000100800 */
[----:B------:R3:W5:Y:S01]  /*1f550*/  LDL R15, [R1+0x38] ;  /* 0x00003800010f7983 */ /* 0x0007620000100800 */
[----:B------:R-:W-:-:S03]  /*1f560*/  UIMAD UR4, UR4, UR5, URZ ;  /* 0x00000005040472a4 */ /* 0x000fc6000f8e023f */
[----:B------:R-:W-:Y:S02]  /*1f570*/  ULDC UR5, c[0x0][0x348] ;  /* 0x0000d20000057ab9 */ /* 0x000fe40000000800 */
[----:B------:R-:W-:Y:S02]  /*1f580*/  IMAD.U32 R10, RZ, RZ, UR5 ;  /* 0x00000005ff0a7e24 */ /* 0x000fe4000f8e00ff */
[----:B0-----:R-:W-:Y:S01]  /*1f590*/  IMAD.U32 R7, RZ, RZ, UR4 ;  /* 0x00000004ff077e24 */ /* 0x001fe2000f8e00ff */
[----:B---3--:R-:W-:Y:S06]  /*1f5a0*/  @P0 BRA `(.L_x_1772) ;  /* 0x0000000000140947 */ /* 0x008fec0003800000 */
[----:B------:R-:W-:Y:S05]  /*1f5b0*/  @!P3 BRA `(.L_x_1772) ;  /* 0x000000000010b947 */ /* 0x000fea0003800000 */
[----:B------:R-:W2:Y:S04]  /*1f5c0*/  LDG.E R9, desc[UR42][R12.64] ;  /* 0x0000002a0c097981 */ /* 0x000ea8000c1e1900 */
[----:B------:R-:W2:Y:S02]  /*1f5d0*/  LDG.E R12, desc[UR42][R12.64+0x4] ;  /* 0x0000042a0c0c7981 */ /* 0x000ea4000c1e1900 */
[----:B--2--5:R-:W-:-:S05]  /*1f5e0*/  IMAD.IADD R15, R12, 0x1, -R9 ;  /* 0x000000010c0f7824 */ /* 0x024fca00078e0a09 */
[----:B------:R0:W-:Y:S02]  /*1f5f0*/  STL [R1+0x38], R15 ;  /* 0x0000380f01007387 */ /* 0x0001e40000100800 */
.L_x_1772:
[----:B------:R-:W2:Y:S01]  /*1f600*/  LDL.LU R12, [R1+0x8] ;  /* 0x00000800010c7983 */ /* 0x000ea20000300800 */
[----:B-----5:R-:W-:Y:S01]  /*1f610*/  IMAD.IADD R8, R8, 0x1, R6 ;  /* 0x0000000108087824 */ /* 0x020fe200078e0206 */
[----:B------:R-:W-:Y:S02]  /*1f620*/  ULDC.64 UR4, c[0x0][0xa20] ;  /* 0x0002880000047ab9 */ /* 0x000fe40000000a00 */
[----:B------:R-:W-:Y:S02]  /*1f630*/  ISETP.NE.U32.AND P0, PT, RZ, UR4, PT ;  /* 0x00000004ff007c0c */ /* 0x000fe4000bf05070 */
[----:B------:R1:W-:Y:S02]  /*1f640*/  STL [R1+0x18], R8 ;  /* 0x0000180801007387 */ /* 0x0003e40000100800 */
[----:B------:R-:W-:Y:S02]  /*1f650*/  ISETP.NE.AND.EX P0, PT, RZ, UR5, PT, P0 ;  /* 0x00000005ff007c0c */ /* 0x000fe4000bf05300 */
[----:B--2---:R-:W-:-:S02]  /*1f660*/  LOP3.LUT R11, R12, 0xff000000, RZ, 0xc0, !PT ;  /* 0xff0000000c0b7812 */ /* 0x004fc400078ec0ff */
[C---:B------:R-:W-:Y:S02]  /*1f670*/  LOP3.LUT R9, R12.reuse, 0xff0000, RZ, 0xc0, !PT ;  /* 0x00ff00000c097812 */ /* 0x040fe400078ec0ff */
[----:B------:R-:W-:Y:S02]  /*1f680*/  SHF.R.U32.HI R11, RZ, 0x8, R11 ;  /* 0x00000008ff0b7819 */ /* 0x000fe4000001160b */
[----:B------:R-:W-:Y:S02]  /*1f690*/  LOP3.LUT R16, R12, 0xffff, RZ, 0xc0, !PT ;  /* 0x0000ffff0c107812 */ /* 0x000fe400078ec0ff */
[----:B------:R-:W-:-:S03]  /*1f6a0*/  LEA.HI R11, R9, R11, RZ, 0x10 ;  /* 0x0000000b090b7211 */ /* 0x000fc600078f80ff */
[----:B-1----:R-:W-:Y:S05]  /*1f6b0*/  @!P0 BRA `(.L_x_1773) ;  /* 0x0000000000108947 */ /* 0x002fea0003800000 */
[----:B------:R-:W1:Y:S02]  /*1f6c0*/  LDC.64 R4, c[0x0][0xa20] ;  /* 0x00028800ff047b82 */ /* 0x000e640000000a00 */
[----:B-1----:R-:W-:-:S05]  /*1f6d0*/  IMAD.WIDE R4, R14, 0x4, R4 ;  /* 0x000000040e047825 */ /* 0x002fca00078e0204 */
[----:B------:R1:W5:Y:S01]  /*1f6e0*/  LDG.E R7, desc[UR42][R4.64] ;  /* 0x0000002a04077981 */ /* 0x000362000c1e1900 */
[----:B------:R-:W-:Y:S05]  /*1f6f0*/  BRA `(.L_x_1774) ;  /* 0x0000000000107947 */ /* 0x000fea0003800000 */
.L_x_1773:
[----:B------:R-:W-:Y:S05]  /*1f700*/  @!P1 BRA `(.L_x_1774) ;  /* 0x00000000000c9947 */ /* 0x000fea0003800000 */
[----:B------:R-:W2:Y:S04]  /*1f710*/  LDG.E R7, desc[UR42][R4.64] ;  /* 0x0000002a04077981 */ /* 0x000ea8000c1e1900 */
[----:B------:R-:W2:Y:S02]  /*1f720*/  LDG.E R4, desc[UR42][R4.64+0x4] ;  /* 0x0000042a04047981 */ /* 0x000ea4000c1e1900 */
[----:B--2---:R-:W-:-:S07]  /*1f730*/  IMAD.IADD R7, R4, 0x1, -R7 ;  /* 0x0000000104077824 */ /* 0x004fce00078e0a07 */
.L_x_1774:
[----:B------:R-:W2:Y:S04]  /*1f740*/  LDL.LU R8, [R1+0x4] ;  /* 0x0000040001087983 */ /* 0x000ea80000300800 */
[----:B-1----:R-:W3:Y:S04]  /*1f750*/  @P2 LDG.E R4, desc[UR42][R2.64] ;  /* 0x0000002a02042981 */ /* 0x002ee8000c1e1900 */
[----:B------:R1:W3:Y:S01]  /*1f760*/  @P2 LDG.E R2, desc[UR42][R2.64+0x4] ;  /* 0x0000042a02022981 */ /* 0x0002e2000c1e1900 */
[----:B-----5:R-:W-:Y:S01]  /*1f770*/  IMAD.IADD R9, R7, 0x1, -R6 ;  /* 0x0000000107097824 */ /* 0x020fe200078e0a06 */
[----:B-1----:R-:W1:Y:S02]  /*1f780*/  LDC R3, c[0x0][0x448] ;  /* 0x00011200ff037b82 */ /* 0x002e640000000800 */
[----:B-1----:R-:W-:-:S13]  /*1f790*/  ISETP.NE.AND P1, PT, R3, 0x1, PT ;  /* 0x000000010300780c */ /* 0x002fda0003f25270 */
[----:B------:R-:W1:Y:S08]  /*1f7a0*/  @P1 LDC R3, c[0x0][0x44c] ;  /* 0x00011300ff031b82 */ /* 0x000e700000000800 */
[----:B------:R-:W4:Y:S01]  /*1f7b0*/  @P1 LDC R5, c[0x0][0x450] ;  /* 0x00011400ff051b82 */ /* 0x000f220000000800 */
[----:B--2---:R-:W-:-:S04]  /*1f7c0*/  IMAD.SHL.U32 R13, R8, 0x80, RZ ;  /* 0x00000080080d7824 */ /* 0x004fc800078e00ff */
[----:B------:R-:W-:Y:S01]  /*1f7d0*/  VIADD R7, R13, 0x7f ;  /* 0x0000007f0d077836 */ /* 0x000fe20000000000 */
[----:B------:R2:W-:Y:S01]  /*1f7e0*/  STL [R1+0x30], R13 ;  /* 0x0000300d01007387 */ /* 0x0005e20000100800 */
[----:B---3--:R-:W-:Y:S02]  /*1f7f0*/  @P2 IMAD.IADD R10, R2, 0x1, -R4 ;  /* 0x00000001020a2824 */ /* 0x008fe400078e0a04 */
[----:B-1----:R-:W-:-:S04]  /*1f800*/  @P1 IMAD.HI.U32 R2, R7, R3, RZ ;  /* 0x0000000307021227 */ /* 0x002fc800078e00ff */
[----:B------:R-:W-:Y:S01]  /*1f810*/  IMAD.IADD R6, R9, 0x1, R10 ;  /* 0x0000000109067824 */ /* 0x000fe200078e020a */
[----:B----4-:R-:W-:-:S03]  /*1f820*/  @P1 SHF.R.U32.HI R7, RZ, R5, R2 ;  /* 0x00000005ff071219 */ /* 0x010fc60000011602 */
[C---:B------:R-:W-:Y:S01]  /*1f830*/  VIADD R2, R6.reuse, 0x7f ;  /* 0x0000007f06027836 */ /* 0x040fe20000000000 */
[----:B------:R-:W-:-:S04]  /*1f840*/  IADD3 R20, R6, 0x1, -R15 ;  /* 0x0000000106147810 */ /* 0x000fc80007ffe80f */
[----:B------:R-:W-:Y:S01]  /*1f850*/  SHF.R.S32.HI R3, RZ, 0x1f, R2 ;  /* 0x0000001fff037819 */ /* 0x000fe20000011402 */
[----:B------:R-:W-:-:S03]  /*1f860*/  IMAD.IADD R7, R20, 0x1, R7 ;  /* 0x0000000114077824 */ /* 0x000fc600078e0207 */
[----:B------:R-:W-:Y:S02]  /*1f870*/  LEA.HI R4, R3, R2, RZ, 0x7 ;  /* 0x0000000203047211 */ /* 0x000fe400078f38ff */
[----:B------:R-:W1:Y:S02]  /*1f880*/  LDC.64 R2, c[0x0][0x9e0] ;  /* 0x00027800ff027b82 */ /* 0x000e640000000a00 */
[----:B------:R-:W-:-:S05]  /*1f890*/  SHF.R.S32.HI R12, RZ, 0x7, R4 ;  /* 0x00000007ff0c7819 */ /* 0x000fca0000011404 */
[----:B------:R2:W-:Y:S01]  /*1f8a0*/  STL [R1+0x5c], R12 ;  /* 0x00005c0c01007387 */ /* 0x0005e20000100800 */
[----:B-1----:R-:W-:Y:S01]  /*1f8b0*/  ISETP.GE.AND P3, PT, R3, 0x1, PT ;  /* 0x000000010300780c */ /* 0x002fe20003f66270 */
        /* <DEDUP_REMOVED lines=8> */
[----:B------:R-:W1:Y:S02]  /*1f940*/  @P0 LDC.64 R4, c[0x0][0x9e8] ;  /* 0x00027a00ff040b82 */ /* 0x000e640000000a00 */
[----:B-1----:R-:W-:-:S05]  /*1f950*/  @P0 IMAD.HI.U32 R4, R2, R4, RZ ;  /* 0x0000000402040227 */ /* 0x002fca00078e00ff */
[----:B------:R-:W-:-:S04]  /*1f960*/  @P0 SHF.R.U32.HI R2, RZ, R5, R4 ;  /* 0x00000005ff020219 */ /* 0x000fc80000011604 */
[----:B------:R-:W-:Y:S01]  /*1f970*/  LOP3.LUT R2, RZ, R2, RZ, 0x33, !PT ;  /* 0x00000002ff027212 */ /* 0x000fe200078e33ff */
[----:B------:R-:W-:Y:S06]  /*1f980*/  BRA `(.L_x_1778) ;  /* 0x0000000000107947 */ /* 0x000fec0003800000 */
.L_x_1777:
[----:B------:R-:W-:-:S13]  /*1f990*/  ISETP.NE.AND P0, PT, R3, 0x1, PT ;  /* 0x000000010300780c */ /* 0x000fda0003f05270 */
[----:B------:R-:W1:Y:S02]  /*1f9a0*/  @P0 LDC.64 R4, c[0x0][0x9e8] ;  /* 0x00027a00ff040b82 */ /* 0x000e640000000a00 */
[----:B-1----:R-:W-:-:S05]  /*1f9b0*/  @P0 IMAD.HI.U32 R4, R2, R4, RZ ;  /* 0x0000000402040227 */ /* 0x002fca00078e00ff */
[----:B------:R-:W-:-:S07]  /*1f9c0*/  @P0 SHF.R.U32.HI R2, RZ, R5, R4 ;  /* 0x00000005ff020219 */ /* 0x000fce0000011604 */
.L_x_1778:
[----:B------:R-:W-:Y:S05]  /*1f9d0*/  BSYNC B0 ;  /* 0x0000000000007941 */ /* 0x000fea0003800000 */
.L_x_1776:
[----:B------:R-:W-:-:S05]  /*1f9e0*/  IMAD R2, R2, R3, R3 ;  /* 0x0000000302027224 */ /* 0x000fca00078e0203 */
[----:B------:R-:W-:-:S07]  /*1f9f0*/  VIMNMX R8, R8, R2, PT ;  /* 0x0000000208087248 */ /* 0x000fce0003fe0100 */
.L_x_1775:
[----:B------:R-:W1:Y:S01]  /*1fa00*/  @P1 LDC R4, c[0x0][0x44c] ;  /* 0x00011300ff041b82 */ /* 0x000e620000000800 */
[----:B------:R-:W-:Y:S01]  /*1fa10*/  IADD3 R8, R8, 0x7f, RZ ;  /* 0x0000007f08087810 */ /* 0x000fe20007ffe0ff */
[----:B------:R-:W-:Y:S01]  /*1fa20*/  IMAD.MOV.U32 R2, RZ, RZ, R13 ;  /* 0x000000ffff027224 */ /* 0x000fe200078e000d */
[----:B------:R-:W-:Y:S01]  /*1fa30*/  ULDC UR4, c[0x0][0x9dc] ;  /* 0x0002770000047ab9 */ /* 0x000fe20000000800 */
[----:B------:R-:W-:-:S04]  /*1fa40*/  IMAD.IADD R17, R6, 0x1, -R15 ;  /* 0x0000000106117824 */ /* 0x000fc800078e0a0f */
[----:B------:R-:W2:Y:S01]  /*1fa50*/  @P1 LDC R5, c[0x0][0x450] ;  /* 0x00011400ff051b82 */ /* 0x000ea20000000800 */
[----:B-1----:R-:W-:-:S05]  /*1fa60*/  @P1 IMAD.HI.U32 R4, R13, R4, RZ ;  /* 0x000000040d041227 */ /* 0x002fca00078e00ff */
[----:B--2---:R-:W-:Y:S02]  /*1fa70*/  @P1 SHF.R.U32.HI R2, RZ, R5, R4 ;  /* 0x00000005ff021219 */ /* 0x004fe40000011604 */
[----:B------:R-:W-:-:S03]  /*1fa80*/  SHF.R.S32.HI R4, RZ, 0x1f, R8 ;  /* 0x0000001fff047819 */ /* 0x000fc60000011408 */
[----:B------:R-:W-:Y:S01]  /*1fa90*/  IMAD.IADD R6, R17, 0x1, R2 ;  /* 0x0000000111067824 */ /* 0x000fe200078e0202 */
[----:B------:R-:W-:-:S03]  /*1faa0*/  LEA.HI R8, R4, R8, RZ, 0x7 ;  /* 0x0000000804087211 */ /* 0x000fc600078f38ff */
[----:B------:R-:W-:Y:S01]  /*1fab0*/  VIADD R2, R6, -UR4 ;  /* 0x8000000406027c36 */ /* 0x000fe20008000000 */
[----:B------:R-:W-:-:S04]  /*1fac0*/  SHF.R.S32.HI R8, RZ, 0x7, R8 ;  /* 0x00000007ff087819 */ /* 0x000fc80000011408 */
[----:B------:R-:W-:Y:S01]  /*1fad0*/  VIMNMX R8, R12, R8, PT ;  /* 0x000000080c087248 */ /* 0x000fe20003fe0100 */
[----:B------:R-:W-:Y:S06]  /*1fae0*/  @!P3 BRA `(.L_x_1779) ;  /* 0x000000000044b947 */ /* 0x000fec0003800000 */
[----:B------:R-:W-:Y:S01]  /*1faf0*/  ISETP.GT.AND P0, PT, R6, -0x1, PT ;  /* 0xffffffff0600780c */ /* 0x000fe20003f04270 */
[----:B------:R-:W-:-:S12]  /*1fb00*/  BSSY B0, `(.L_x_1780) ;  /* 0x000000d000007945 */ /* 0x000fd80003800000 */
[----:B------:R-:W-:Y:S05]  /*1fb10*/  @P0 BRA `(.L_x_1781) ;  /* 0x00000000001c0947 */ /* 0x000fea0003800000 */
[----:B------:R-:W-:Y:S02]  /*1fb20*/  ISETP.NE.AND P0, PT, R3, 0x1, PT ;  /* 0x000000010300780c */ /* 0x000fe40003f05270 */
[----:B------:R-:W-:-:S11]  /*1fb30*/  LOP3.LUT R6, RZ, R6, RZ, 0x33, !PT ;  /* 0x00000006ff067212 */ /* 0x000fd600078e33ff */
[----:B------:R-:W1:Y:S02]  /*1fb40*/  @P0 LDC.64 R4, c[0x0][0x9e8] ;  /* 0x00027a00ff040b82 */ /* 0x000e640000000a00 */
[----:B-1----:R-:W-:-:S05]  /*1fb50*/  @P0 IMAD.HI.U32 R4, R6, R4, RZ ;  /* 0x0000000406040227 */ /* 0x002fca00078e00ff */
[----:B------:R-:W-:-:S04]  /*1fb60*/  @P0 SHF.R.U32.HI R6, RZ, R5, R4 ;  /* 0x00000005ff060219 */ /* 0x000fc80000011604 */
[----:B------:R-:W-:Y:S01]  /*1fb70*/  LOP3.LUT R6, RZ, R6, RZ, 0x33, !PT ;  /* 0x00000006ff067212 */ /* 0x000fe200078e33ff */
[----:B------:R-:W-:Y:S06]  /*1fb80*/  BRA `(.L_x_1782) ;  /* 0x0000000000107947 */ /* 0x000fec0003800000 */
.L_x_1781:
[----:B------:R-:W-:-:S13]  /*1fb90*/  ISETP.NE.AND P0, PT, R3, 0x1, PT ;  /* 0x000000010300780c */ /* 0x000fda0003f05270 */
[----:B------:R-:W1:Y:S02]  /*1fba0*/  @P0 LDC.64 R4, c[0x0][0x9e8] ;  /* 0x00027a00ff040b82 */ /* 0x000e640000000a00 */
[----:B-1----:R-:W-:-:S05]  /*1fbb0*/  @P0 IMAD.HI.U32 R4, R6, R4, RZ ;  /* 0x0000000406040227 */ /* 0x002fca00078e00ff */
[----:B------:R-:W-:-:S07]  /*1fbc0*/  @P0 SHF.R.U32.HI R6, RZ, R5, R4 ;  /* 0x00000005ff060219 */ /* 0x000fce0000011604 */
.L_x_1782:
[----:B------:R-:W-:Y:S05]  /*1fbd0*/  BSYNC B0 ;  /* 0x0000000000007941 */ /* 0x000fea0003800000 */
.L_x_1780:
[----:B------:R-:W-:-:S05]  /*1fbe0*/  IMAD R3, R6, R3, RZ ;  /* 0x0000000306037224 */ /* 0x000fca00078e02ff */
[----:B------:R-:W-:-:S07]  /*1fbf0*/  VIMNMX R2, R2, R3, !PT ;  /* 0x0000000302027248 */ /* 0x000fce0007fe0100 */
.L_x_1779:
[----:B------:R-:W-:Y:S01]  /*1fc00*/  SHF.R.S32.HI R5, RZ, 0x1f, R2 ;  /* 0x0000001fff057819 */ /* 0x000fe20000011402 */
[----:B------:R-:W-:Y:S01]  /*1fc10*/  BSSY B0, `(.L_x_1783) ;  /* 0x0000028000007945 */ /* 0x000fe20003800000 */
[----:B------:R-:W-:Y:S02]  /*1fc20*/  LOP3.LUT R13, R11, 0xff, RZ, 0xc0, !PT ;  /* 0x000000ff0b0d7812 */ /* 0x000fe400078ec0ff */
[----:B------:R-:W-:Y:S01]  /*1fc30*/  LEA.HI R5, R5, R2, RZ, 0x7 ;  /* 0x0000000205057211 */ /* 0x000fe200078f38ff */
[----:B------:R-:W-:Y:S01]  /*1fc40*/  IMAD.MOV.U32 R2, RZ, RZ, RZ ;  /* 0x000000ffff027224 */ /* 0x000fe200078e00ff */
[----:B------:R-:W-:Y:S01]  /*1fc50*/  SHF.R.U32.HI R4, RZ, 0x10, R11 ;  /* 0x00000010ff047819 */ /* 0x000fe2000001160b */
[----:B------:R1:W-:Y:S01]  /*1fc60*/  STL [R1+0x50], R13 ;  /* 0x0000500d01007387 */ /* 0x0003e20000100800 */
[----:B------:R-:W-:-:S04]  /*1fc70*/  SHF.R.S32.HI R5, RZ, 0x7, R5 ;  /* 0x00000007ff057819 */ /* 0x000fc80000011405 */
[----:B------:R-:W-:-:S04]  /*1fc80*/  VIMNMX R5, RZ, R5, !PT ;  /* 0x00000005ff057248 */ /* 0x000fc80007fe0100 */
[----:B------:R-:W-:-:S13]  /*1fc90*/  ISETP.GT.AND P0, PT, R8, R5, PT ;  /* 0x000000050800720c */ /* 0x000fda0003f04270 */
[----:B-1----:R-:W-:Y:S05]  /*1fca0*/  @!P0 BRA `(.L_x_1784) ;  /* 0x0000000000788947 */ /* 0x002fea0003800000 */
[----:B------:R-:W-:Y:S01]  /*1fcb0*/  ISETP.NE.AND P0, PT, R4, RZ, PT ;  /* 0x000000ff0400720c */ /* 0x000fe20003f05270 */
[----:B------:R-:W-:-:S03]  /*1fcc0*/  ULDC UR4, c[0x0][0x9f0] ;  /* 0x00027c0000047ab9 */ /* 0x000fc60000000800 */
[----:B------:R-:W-:-:S04]  /*1fcd0*/  SEL R6, R4, UR4, P0 ;  /* 0x0000000404067c07 */ /* 0x000fc80008000000 */
[----:B------:R-:W-:Y:S02]  /*1fce0*/  IABS R7, R6 ;  /* 0x0000000600077213 */ /* 0x000fe40000000000 */
[----:B------:R-:W-:Y:S02]  /*1fcf0*/  IADD3 R11, R6, -0x1, R8 ;  /* 0xffffffff060b7810 */ /* 0x000fe40007ffe008 */
[----:B------:R-:W1:Y:S03]  /*1fd00*/  I2F.RP R2, R7 ;  /* 0x0000000700027306 */ /* 0x000e660000209400 */
[----:B------:R-:W-:-:S05]  /*1fd10*/  IMAD.IADD R11, R11, 0x1, -R5 ;  /* 0x000000010b0b7824 */ /* 0x000fca00078e0a05 */
        /* <DEDUP_REMOVED lines=10> */
[----:B------:R-:W-:-:S03]  /*1fdc0*/  IABS R3, R11 ;  /* 0x0000000b00037213 */ /* 0x000fc60000000000 */
[----:B------:R-:W-:-:S04]  /*1fdd0*/  IMAD.MOV R2, RZ, RZ, -R2 ;  /* 0x000000ffff027224 */ /* 0x000fc800078e0a02 */
[----:B------:R-:W-:Y:S02]  /*1fde0*/  IMAD.MOV.U32 R11, RZ, RZ, R2 ;  /* 0x000000ffff0b7224 */ /* 0x000fe400078e0002 */
        /* <DEDUP_REMOVED lines=9> */
[----:B------:R-:W-:-:S07]  /*1fe80*/  @!P1 LOP3.LUT R2, RZ, R6, RZ, 0x33, !PT ;  /* 0x00000006ff029212 */ /* 0x000fce00078e33ff */
.L_x_1784:
[----:B------:R-:W-:Y:S05]  /*1fe90*/  BSYNC B0 ;  /* 0x0000000000007941 */ /* 0x000fea0003800000 */
.L_x_1783:
[-C--:B------:R-:W-:Y:S01]  /*1fea0*/  IMAD R5, R13, R2.reuse, R5 ;  /* 0x000000020d057224 */ /* 0x080fe200078e0205 */
[----:B------:R-:W-:Y:S03]  /*1feb0*/  BSSY B0, `(.L_x_1785) ;  /* 0x0000122000007945 */ /* 0x000fe60003800000 */
[C---:B------:R-:W-:Y:S01]  /*1fec0*/  IMAD R3, R5.reuse, 0x80, -R9 ;  /* 0x0000008005037824 */ /* 0x040fe200078e0a09 */
[----:B------:R-:W-:-:S04]  /*1fed0*/  VIADDMNMX R2, R5, R2, R8, PT ;  /* 0x0000000205027246 */ /* 0x000fc80003800108 */
[----:B------:R-:W-:Y:S01]  /*1fee0*/  VIMNMX R3, RZ, R3, !PT ;  /* 0x00000003ff037248 */ /* 0x000fe20007fe0100 */
[----:B------:R-:W-:-:S05]  /*1fef0*/  IMAD R2, R2, 0x80, -R9 ;  /* 0x0000008002027824 */ /* 0x000fca00078e0a09 */
[----:B------:R-:W-:-:S04]  /*1ff00*/  VIMNMX R2, R2, R10, PT ;  /* 0x0000000a02027248 */ /* 0x000fc80003fe0100 */
[----:B------:R-:W-:Y:S02]  /*1ff10*/  ISETP.GT.AND P0, PT, R2, R3, PT ;  /* 0x000000030200720c */ /* 0x000fe40003f04270 */
[----:B------:R-:W-:-:S05]  /*1ff20*/  SHF.R.U32.HI R3, RZ, 0x7, R3 ;  /* 0x00000007ff037819 */ /* 0x000fca0000011603 */
[----:B------:R-:W-:-:S06]  /*1ff30*/  IMAD.MOV.U32 R9, RZ, RZ, R3 ;  /* 0x000000ffff097224 */ /* 0x000fcc00078e0003 */
[----:B------:R-:W-:-:S05]  /*1ff40*/  @P0 VIADD R2, R2, 0x7f ;  /* 0x0000007f02020836 */ /* 0x000fca0000000000 */
[----:B------:R-:W-:-:S04]  /*1ff50*/  @P0 SHF.R.S32.HI R5, RZ, 0x1f, R2 ;  /* 0x0000001fff050819 */ /* 0x000fc80000011402 */
[----:B------:R-:W-:-:S04]  /*1ff60*/  @P0 LEA.HI R2, R5, R2, RZ, 0x7 ;  /* 0x0000000205020211 */ /* 0x000fc800078f38ff */
[----:B------:R-:W-:Y:S02]  /*1ff70*/  @P0 SHF.R.S32.HI R9, RZ, 0x7, R2 ;  /* 0x00000007ff090819 */ /* 0x000fe40000011402 */
        /* <DEDUP_REMOVED lines=10> */
.L_x_2029:
[----:B--2---:R-:W-:Y:S02]  /*20020*/  ISETP.NE.AND P0, PT, R14, RZ, PT ;  /* 0x000000ff0e00720c */ /* 0x004fe40003f05270 */
[----:B------:R-:W-:-:S11]  /*20030*/  PLOP3.LUT P6, PT, PT, PT, PT, 0x8, 0x0 ;  /* 0x000000000000781c */ /* 0x000fd60003fce170 */
[----:B------:R-:W-:Y:S05]  /*20040*/  @P0 BRA `(.L_x_1788) ;  /* 0x00000000000c0947 */ /* 0x000fea0003800000 */
[----:B------:R-:W-:-:S03]  /*20050*/  UMOV UR4, 0xffffffff ;  /* 0xffffffff00047882 */ /* 0x000fc60000000000 */
[----:B------:R-:W-:Y:S05]  /*20060*/  BRA.DIV UR4, `(.L_x_1789) ;  /* 0x0000008e04187947 */ /* 0x000fea000b800000 */
[----:B------:R-:W-:-:S13]  /*20070*/  ELECT P6, URZ, PT ;  /* 0x00000000003f782f */ /* 0x000fda00038c0000 */
.L_x_1788:
[----:B-1----:R-:W2:Y:S01]  /*20080*/  LDL R5, [R1+0x58] ;  /* 0x0000580001057983 */ /* 0x002ea20000100800 */
[----:B------:R-:W-:Y:S01]  /*20090*/  BSSY B1, `(.L_x_1790) ;  /* 0x0000008000017945 */ /* 0x000fe20003800000 */
[----:B--2---:R-:W-:-:S05]  /*200a0*/  VIADD R5, R5, 0x1 ;  /* 0x0000000105057836 */ /* 0x004fca0000000000 */
[----:B------:R-:W-:-:S04]  /*200b0*/  LEA.HI R6, R5, R5, RZ, 0x1 ;  /* 0x0000000505067211 */ /* 0x000fc800078f08ff */
[----:B------:R-:W-:-:S05]  /*200c0*/  LOP3.LUT R6, R6, 0xfffffffe, RZ, 0xc0, !PT ;  /* 0xfffffffe06067812 */ /* 0x000fca00078ec0ff */
[----:B------:R-:W-:-:S05]  /*200d0*/  IMAD.IADD R5, R5, 0x1, -R6 ;  /* 0x0000000105057824 */ /* 0x000fca00078e0a06 */
[----:B------:R-:W-:-:S04]  /*200e0*/  SHF.L.U32 R5, R5, 0x1f, RZ ;  /* 0x0000001f05057819 */ /* 0x000fc800000006ff */
[----:B------:R-:W1:Y:S02]  /*200f0*/  SYNCS.PHASECHK.TRANS64.TRYWAIT P0, [R18+URZ+0x28820], R5 ;  /* 0x02882005120075a7 */ /* 0x000e64000800017f */
[----:B-1----:R-:W-:Y:S05]  /*20100*/  @!P0 BRA `(.L_x_1791) ;  /* 0x0000008c00108947 */ /* 0x002fea0003800000 */
.L_x_2032:
[----:B------:R-:W-:Y:S05]  /*20110*/  BSYNC B1 ;  /* 0x0000000000017941 */ /* 0x000fea0003800000 */
.L_x_1790:
        /* <DEDUP_REMOVED lines=12> */
.L_x_2033:
[----:B------:R-:W-:Y:S05]  /*201e0*/  BSYNC B2 ;  /* 0x0000000000027941 */ /* 0x000fea0003800000 */
.L_x_1794:
        /* <DEDUP_REMOVED lines=9> */
.L_x_1797:
[----:B------:R-:W-:Y:S05]  /*20280*/  BSYNC B2 ;  /* 0x0000000000027941 */ /* 0x000fea0003800000 */
.L_x_1796:
        /* <DEDUP_REMOVED lines=10> */
[----:B---3--:R-:W-:-:S02]  /*20330*/  IMAD R10, R5, 0x8000, R18 ;  /* 0x00008000050a7824 */ /* 0x008fc400078e0212 */
[----:B------:R-:W-:Y:S02]  /*20340*/  IMAD.SHL.U32 R12, R5, 0x4000, RZ ;  /* 0x00004000050c7824 */ /* 0x000fe400078e00ff */
[----:B------:R-:W-:Y:S02]  /*20350*/  VIADD R5, R7, 0x28890 ;  /* 0x0002889007057836 */ /* 0x000fe40000000000 */
[----:B------:R-:W-:-:S07]  /*20360*/  VIADD R8, R10, 0x18400 ;  /* 0x000184000a087836 */ /* 0x000fce0000000000 */
.L_x_1798:
        /* <DEDUP_REMOVED lines=10> */
[----:B------:R-:W-:Y:S01]  /*20410*/  IMAD.MOV.U32 R14, RZ, RZ, 0x40 ;  /* 0x00000040ff0e7424 */ /* 0x000fe200078e00ff */
[----:B------:R-:W-:Y:S01]  /*20420*/  PLOP3.LUT P0, PT, PT, PT, PT, 0x80, 0x0 ;  /* 0x000000000000781c */ /* 0x000fe20003f0f070 */
[----:B------:R-:W-:Y:S01]  /*20430*/  VIADD R8, R10, 0x1c400 ;  /* 0x0001c4000a087836 */ /* 0x000fe20000000000 */
[----:B------:R-:W-:Y:S01]  /*20440*/  UMOV UR6, 0x0 ;  /* 0x0000000000067882 */ /* 0x000fe20000000000 */
[----:B------:R-:W-:Y:S01]  /*20450*/  UMOV UR7, 0x12f00000 ;  /* 0x12f0000000077882 */ /* 0x000fe20000000000 */
[----:B------:R-:W-:-:S15]  /*20460*/  R2UR UR10, R14 ;  /* 0x000000000e0a72ca */ /* 0x000fde00000e0000 */
.L_x_1799:
        /* <DEDUP_REMOVED lines=10> */
[----:B------:R-:W1:Y:S01]  /*20510*/  SYNCS.PHASECHK.TRANS64.TRYWAIT P0, [R7+URZ+0x288c0], R11 ;  /* 0x0288c00b070075a7 */ /* 0x000e62000800017f */
[----:B------:R-:W-:Y:S04]  /*20520*/  BSSY B2, `(.L_x_1800) ;  /* 0x0000002000027945 */ /* 0x000fe80003800000 */
[----:B-1----:R-:W-:Y:S05]  /*20530*/  @!P0 BRA `(.L_x_1801) ;  /* 0x00000088002c8947 */ /* 0x002fea0003800000 */
.L_x_2034:
[----:B------:R-:W-:Y:S05]  /*20540*/  BSYNC B2 ;  /* 0x0000000000027941 */ /* 0x000fea0003800000 */
.L_x_1800:
[----:B------:R-:W-:Y:S01]  /*20550*/  BSSY B2, `(.L_x_1802) ;  /* 0x000000b000027945 */ /* 0x000fe20003800000 */
[----:B------:R-:W-:Y:S02]  /*20560*/  IMAD.MOV.U32 R10, RZ, RZ, 0x0 ;  /* 0x00000000ff0a7424 */ /* 0x000fe400078e00ff */
[----:B-12---:R-:W-:Y:S01]  /*20570*/  IMAD.MOV.U32 R11, RZ, RZ, 0x12f00000 ;  /* 0x12f00000ff0b7424 */ /* 0x006fe200078e00ff */
        /* <DEDUP_REMOVED lines=8> */
.L_x_1803:
[----:B------:R-:W-:Y:S05]  /*20600*/  BSYNC B2 ;  /* 0x0000000000027941 */ /* 0x000fea0003800000 */
.L_x_1802:
        /* <DEDUP_REMOVED lines=8> */
[----:B------:R-:W-:-:S11]  /*20690*/  IADD3 R7, R7, 0x288b0, RZ ;  /* 0x000288b007077810 */ /* 0x000fd60007ffe0ff */
.L_x_1804:
        /* <DEDUP_REMOVED lines=10> */
[----:B------:R-:W-:Y:S01]  /*20740*/  R2UR UR10, R14 ;  /* 0x000000000e0a72ca */ /* 0x000fe200000e0000 */
[----:B------:R-:W-:Y:S01]  /*20750*/  VIADD R5, R8, 0x4400 ;  /* 0x0000440008057836 */ /* 0x000fe20000000000 */
[----:B------:R-:W-:Y:S02]  /*20760*/  R2UR UR6, R10 ;  /* 0x000000000a0672ca */ /* 0x000fe400000e0000 */
[----:B------:R-:W-:Y:S02]  /*20770*/  R2UR UR7, R11 ;  /* 0x000000000b0772ca */ /* 0x000fe400000e0000 */
[----:B------:R-:W-:-:S13]  /*20780*/  PLOP3.LUT P0, PT, PT, PT, PT, 0x80, 0x0 ;  /* 0x000000000000781c */ /* 0x000fda0003f0f070 */
.L_x_1805:
        /* <DEDUP_REMOVED lines=10> */
.L_x_1793:
[----:B------:R-:W-:Y:S05]  /*20830*/  BSYNC B1 ;  /* 0x0000000000017941 */ /* 0x000fea0003800000 */
.L_x_1792:
        /* <DEDUP_REMOVED lines=13> */
.L_x_1820:
        /* <DEDUP_REMOVED lines=8> */
[----:B------:R-:W-:Y:S01]  /*20990*/  ISETP.NE.AND P2, PT, R5, RZ, PT ;  /* 0x000000ff0500720c */ /* 0x000fe20003f45270 */
[----:B--2---:R-:W-:Y:S01]  /*209a0*/  IMAD R9, R7, 0x8, R18 ;  /* 0x0000000807097824 */ /* 0x004fe200078e0212 */
[----:B---3--:R-:W-:-:S04]  /*209b0*/  SHF.L.U32 R8, R6, 0x1f, RZ ;  /* 0x0000001f06087819 */ /* 0x008fc800000006ff */
[----:B------:R-:W1:Y:S02]  /*209c0*/  SYNCS.PHASECHK.TRANS64.TRYWAIT P1, [R9+URZ+0x288a0], R8 ;  /* 0x0288a008090075a7 */ /* 0x000e64000802017f */
[----:B-1----:R-:W-:Y:S05]  /*209d0*/  @!P1 BRA `(.L_x_1809) ;  /* 0x0000008400189947 */ /* 0x002fea0003800000 */
.L_x_2035:
[----:B------:R-:W-:Y:S05]  /*209e0*/  BSYNC B2 ;  /* 0x0000000000027941 */ /* 0x000fea0003800000 */
.L_x_1808:
        /* <DEDUP_REMOVED lines=9> */
.L_x_1811:
[----:B------:R-:W-:Y:S05]  /*20a80*/  BSYNC B2 ;  /* 0x0000000000027941 */ /* 0x000fea0003800000 */
.L_x_1810:
[----:B------:R-:W2:Y:S01]  /*20a90*/  LDL R5, [R1+0x1c] ;  /* 0x00001c0001057983 */ /* 0x000ea20000100800 */
[----:B------:R-:W-:Y:S01]  /*20aa0*/  IMAD.MOV.U32 R14, RZ, RZ, RZ ;  /* 0x000000ffff0e7224 */ /* 0x000fe200078e00ff */
        /* <DEDUP_REMOVED lines=10> */
.L_x_1812:
        /* <DEDUP_REMOVED lines=10> */
[----:B0-----:R-:W-:Y:S01]  /*20bf0*/  IMAD.MOV.U32 R15, RZ, RZ, 0x40 ;  /* 0x00000040ff0f7424 */ /* 0x001fe200078e00ff */
[----:B------:R-:W-:Y:S01]  /*20c00*/  PLOP3.LUT P1, PT, PT, PT, PT, 0x80, 0x0 ;  /* 0x000000000000781c */ /* 0x000fe20003f2f070 */
[----:B------:R-:W-:Y:S01]  /*20c10*/  VIADD R11, R7, 0x1c400 ;  /* 0x0001c400070b7836 */ /* 0x000fe20000000000 */
[----:B------:R-:W-:Y:S01]  /*20c20*/  UMOV UR6, 0x0 ;  /* 0x0000000000067882 */ /* 0x000fe20000000000 */
[----:B------:R-:W-:Y:S01]  /*20c30*/  UMOV UR7, 0x12f00000 ;  /* 0x12f0000000077882 */ /* 0x000fe20000000000 */
[----:B------:R-:W-:-:S15]  /*20c40*/  R2UR UR10, R15 ;  /* 0x000000000f0a72ca */ /* 0x000fde00000e0000 */
.L_x_1813:
        /* <DEDUP_REMOVED lines=13> */
.L_x_2036:
[----:B------:R-:W-:Y:S05]  /*20d20*/  BSYNC B2 ;  /* 0x0000000000027941 */ /* 0x000fea0003800000 */
.L_x_1814:
        /* <DEDUP_REMOVED lines=11> */
.L_x_1817:
[----:B------:R-:W-:Y:S05]  /*20de0*/  BSYNC B2 ;  /* 0x0000000000027941 */ /* 0x000fea0003800000 */
.L_x_1816:
        /* <DEDUP_REMOVED lines=8> */
.L_x_1818:
        /* <DEDUP_REMOVED lines=15> */
.L_x_1819:
        /* <DEDUP_REMOVED lines=10> */
.L_x_1807:
[----:B------:R-:W-:Y:S05]  /*21000*/  BSYNC B1 ;  /* 0x0000000000017941 */ /* 0x000fea0003800000 */
.L_x_1806:
        /* <DEDUP_REMOVED lines=12> */
.L_x_1786:
[----:B------:R-:W-:Y:S05]  /*210d0*/  BSYNC B0 ;  /* 0x0000000000007941 */ /* 0x000fea0003800000 */
.L_x_1785:
[----:B-12---:R-:W2:Y:S01]  /*210e0*/  LDL R8, [R1+0x30] ;  /* 0x0000300001087983 */ /* 0x006ea20000100800 */
[----:B------:R-:W1:Y:S01]  /*210f0*/  LDC R0, c[0x0][0x448] ;  /* 0x00011200ff007b82 */ /* 0x000e620000000800 */
[----:B------:R-:W-:Y:S07]  /*21100*/  @!P0 WARPSYNC.ALL ;  /* 0x0000000000008948 */ /* 0x000fee0003800000 */
[----:B------:R-:W-:Y:S01]  /*21110*/  @!P0 BAR.SYNC.DEFER_BLOCKING 0xc, 0x180 ;  /* 0x0306000000008b1d */ /* 0x000fe20000010000 */
[----:B-1----:R-:W-:-:S13]  /*21120*/  ISETP.NE.AND P1, PT, R0, 0x1, PT ;  /* 0x000000010000780c */ /* 0x002fda0003f25270 */
[----:B------:R-:W1:Y:S08]  /*21130*/  @P1 LDC R0, c[0x0][0x44c] ;  /* 0x00011300ff001b82 */ /* 0x000e700000000800 */
[----:B------:R-:W3:Y:S01]  /*21140*/  @P1 LDC R3, c[0x0][0x450] ;  /* 0x00011400ff031b82 */ /* 0x000ee20000000800 */
[----:B--2---:R-:W-:-:S04]  /*21150*/  VIADD R2, R8, 0x7f ;  /* 0x0000007f08027836 */ /* 0x004fc80000000000 */
[----:B-1----:R-:W-:-:S05]  /*21160*/  @P1 IMAD.HI.U32 R0, R2, R0, RZ ;  /* 0x0000000002001227 */ /* 0x002fca00078e00ff */
[----:B---3--:R-:W-:-:S05]  /*21170*/  @P1 SHF.R.U32.HI R2, RZ, R3, R0 ;  /* 0x00000003ff021219 */ /* 0x008fca0000011600 */
[----:B------:R-:W-:Y:S02]  /*21180*/  IMAD.IADD R0, R20, 0x1, R2 ;  /* 0x0000000114007824 */ /* 0x000fe400078e0202 */
[----:B------:R-:W1:Y:S02]  /*21190*/  LDC.64 R2, c[0x0][0x9e0] ;  /* 0x00027800ff027b82 */ /* 0x000e640000000a00 */
[----:B-1----:R-:W-:Y:S01]  /*211a0*/  ISETP.GE.AND P2, PT, R3, 0x1, PT ;  /* 0x000000010300780c */ /* 0x002fe20003f46270 */
[----:B------:R-:W-:-:S12]  /*211b0*/  IMAD.IADD R2, R0, 0x1, R2 ;  /* 0x0000000100027824 */ /* 0x000fd800078e0202 */
[----:B------:R-:W-:Y:S05]  /*211c0*/  @!P2 BRA `(.L_x_1821) ;  /* 0x000000000048a947 */ /* 0x000fea0003800000 */
        /* <DEDUP_REMOVED lines=11> */
.L_x_1823:
[----:B------:R-:W-:-:S13]  /*21280*/  ISETP.NE.AND P0, PT, R3, 0x1, PT ;  /* 0x000000010300780c */ /* 0x000fda0003f05270 */
[----:B------:R-:W1:Y:S02]  /*21290*/  @P0 LDC.64 R6, c[0x0][0x9e8] ;  /* 0x00027a00ff060b82 */ /* 0x000e640000000a00 */
[----:B-1----:R-:W-:-:S05]  /*212a0*/  @P0 IMAD.HI.U32 R6, R5, R6, RZ ;  /* 0x0000000605060227 */ /* 0x002fca00078e00ff */
[----:B------:R-:W-:-:S07]  /*212b0*/  @P0 SHF.R.U32.HI R5, RZ, R7, R6 ;  /* 0x00000007ff050219 */ /* 0x000fce0000011606 */
.L_x_1824:
[----:B------:R-:W-:Y:S05]  /*212c0*/  BSYNC B0 ;  /* 0x0000000000007941 */ /* 0x000fea0003800000 */
.L_x_1822:
[----:B------:R-:W-:-:S05]  /*212d0*/  IMAD R5, R5, R3, R3 ;  /* 0x0000000305057224 */ /* 0x000fca00078e0203 */
[----:B------:R-:W-:-:S07]  /*212e0*/  VIMNMX R2, R2, R5, PT ;  /* 0x0000000502027248 */ /* 0x000fce0003fe0100 */
.L_x_1821:
[----:B------:R-:W2:Y:S01]  /*212f0*/  LDL R7, [R1+0x5c] ;  /* 0x00005c0001077983 */ /* 0x000ea20000100800 */
[----:B------:R-:W1:Y:S01]  /*21300*/  @P1 LDC R5, c[0x0][0x44c] ;  /* 0x00011300ff051b82 */ /* 0x000e620000000800 */
[----:B------:R-:W-:Y:S01]  /*21310*/  IMAD.MOV.U32 R0, RZ, RZ, R8 ;  /* 0x000000ffff007224 */ /* 0x000fe200078e0008 */
[----:B------:R-:W-:-:S06]  /*21320*/  ULDC UR4, c[0x0][0x9dc] ;  /* 0x0002770000047ab9 */ /* 0x000fcc0000000800 */
[----:B------:R-:W3:Y:S01]  /*21330*/  @P1 LDC R6, c[0x0][0x450] ;  /* 0x00011400ff061b82 */ /* 0x000ee20000000800 */
[----:B-1----:R-:W-:-:S05]  /*21340*/  @P1 IMAD.HI.U32 R5, R8, R5, RZ ;  /* 0x0000000508051227 */ /* 0x002fca00078e00ff */
[----:B---3--:R-:W-:Y:S01]  /*21350*/  @P1 SHF.R.U32.HI R0, RZ, R6, R5 ;  /* 0x00000006ff001219 */ /* 0x008fe20000011605 */
[----:B------:R-:W-:-:S04]  /*21360*/  VIADD R5, R2, 0x7f ;  /* 0x0000007f02057836 */ /* 0x000fc80000000000 */
[----:B------:R-:W-:Y:S01]  /*21370*/  IMAD.IADD R2, R17, 0x1, R0 ;  /* 0x0000000111027824 */ /* 0x000fe200078e0200 */
[----:B------:R-:W-:-:S04]  /*21380*/  SHF.R.S32.HI R0, RZ, 0x1f, R5 ;  /* 0x0000001fff007819 */ /* 0x000fc80000011405 */
[----:B------:R-:W-:-:S04]  /*21390*/  LEA.HI R0, R0, R5, RZ, 0x7 ;  /* 0x0000000500007211 */ /* 0x000fc800078f38ff */
[----:B------:R-:W-:Y:S01]  /*213a0*/  SHF.R.S32.HI R8, RZ, 0x7, R0 ;  /* 0x00000007ff087819 */ /* 0x000fe20000011400 */
[----:B------:R-:W-:-:S04]  /*213b0*/  VIADD R0, R2, -UR4 ;  /* 0x8000000402007c36 */ /* 0x000fc80008000000 */
[----:B------:R1:W-:Y:S01]  /*213c0*/  STL [R1+0x60], R8 ;  /* 0x0000600801007387 */ /* 0x0003e20000100800 */
[----:B--2---:R-:W-:Y:S01]  /*213d0*/  VIMNMX R5, R7, R8, PT ;  /* 0x0000000807057248 */ /* 0x004fe20003fe0100 */
[----:B-1----:R-:W-:Y:S06]  /*213e0*/  @!P2 BRA `(.L_x_1825) ;  /* 0x000000000044a947 */ /* 0x002fec0003800000 */
        /* <DEDUP_REMOVED lines=10> */
.L_x_1827:
[----:B------:R-:W-:-:S13]  /*21490*/  ISETP.NE.AND P0, PT, R3, 0x1, PT ;  /* 0x000000010300780c */ /* 0x000fda0003f05270 */
[----:B------:R-:W1:Y:S02]  /*214a0*/  @P0 LDC.64 R6, c[0x0][0x9e8] ;  /* 0x00027a00ff060b82 */ /* 0x000e640000000a00 */
[----:B-1----:R-:W-:-:S05]  /*214b0*/  @P0 IMAD.HI.U32 R6, R2, R6, RZ ;  /* 0x0000000602060227 */ /* 0x002fca00078e00ff */
[----:B------:R-:W-:-:S07]  /*214c0*/  @P0 SHF.R.U32.HI R2, RZ, R7, R6 ;  /* 0x00000007ff020219 */ /* 0x000fce0000011606 */
.L_x_1828:
[----:B------:R-:W-:Y:S05]  /*214d0*/  BSYNC B0 ;  /* 0x0000000000007941 */ /* 0x000fea0003800000 */
.L_x_1826:
[----:B------:R-:W-:-:S05]  /*214e0*/  IMAD R2, R2, R3, RZ ;  /* 0x0000000302027224 */ /* 0x000fca00078e02ff */
[----:B------:R-:W-:-:S07]  /*214f0*/  VIMNMX R0, R0, R2, !PT ;  /* 0x0000000200007248 */ /* 0x000fce0007fe0100 */
.L_x_1825:
[----:B------:R-:W-:Y:S01]  /*21500*/  SHF.R.S32.HI R2, RZ, 0x1f, R0 ;  /* 0x0000001fff027819 */ /* 0x000fe20000011400 */
[----:B------:R-:W-:Y:S01]  /*21510*/  BSSY B0, `(.L_x_1829) ;  /* 0x0000026000007945 */ /* 0x000fe20003800000 */
[----:B------:R-:W-:Y:S02]  /*21520*/  ISETP.NE.AND P1, PT, R4, RZ, PT ;  /* 0x000000ff0400720c */ /* 0x000fe40003f25270 */
[----:B------:R-:W-:-:S04]  /*21530*/  LEA.HI R2, R2, R0, RZ, 0x7 ;  /* 0x0000000002027211 */ /* 0x000fc800078f38ff */
[----:B------:R-:W-:-:S04]  /*21540*/  SHF.R.S32.HI R2, RZ, 0x7, R2 ;  /* 0x00000007ff027819 */ /* 0x000fc80000011402 */
[----:B------:R-:W-:-:S03]  /*21550*/  VIMNMX R9, RZ, R2, !PT ;  /* 0x00000002ff097248 */ /* 0x000fc60007fe0100 */
[----:B------:R-:W1:Y:S01]  /*21560*/  @!P1 LDC R4, c[0x0][0x9f0] ;  /* 0x00027c00ff049b82 */ /* 0x000e620000000800 */
[----:B------:R-:W-:Y:S01]  /*21570*/  ISETP.GT.AND P0, PT, R5, R9, PT ;  /* 0x000000090500720c */ /* 0x000fe20003f04270 */
[----:B------:R2:W-:Y:S04]  /*21580*/  STL [R1+0x3c], R9 ;  /* 0x00003c0901007387 */ /* 0x0005e80000100800 */
[----:B------:R2:W-:Y:S08]  /*21590*/  STL [R1+0x44], RZ ;  /* 0x000044ff01007387 */ /* 0x0005f00000100800 */
[----:B--2---:R-:W-:Y:S05]  /*215a0*/  @!P0 BRA `(.L_x_1830) ;  /* 0x0000000000708947 */ /* 0x004fea0003800000 */
[----:B-1----:R-:W-:-:S04]  /*215b0*/  IABS R0, R4 ;  /* 0x0000000400007213 */ /* 0x002fc80000000000 */
[----:B------:R-:W1:Y:S08]  /*215c0*/  I2F.RP R2, R0 ;  /* 0x0000000000027306 */ /* 0x000e700000209400 */
[----:B-1----:R-:W1:Y:S02]  /*215d0*/  MUFU.RCP R2, R2 ;  /* 0x0000000200027308 */ /* 0x002e640000001000 */
[----:B-1----:R-:W-:-:S06]  /*215e0*/  VIADD R2, R2, 0xffffffe ;  /* 0x0ffffffe02027836 */ /* 0x002fcc0000000000 */
[----:B------:R-:W1:Y:S02]  /*215f0*/  F2I.FTZ.U32.TRUNC.NTZ R3, R2 ;  /* 0x0000000200037305 */ /* 0x000e64000021f000 */
[----:B-1----:R-:W-:-:S04]  /*21600*/  IMAD.MOV R2, RZ, RZ, -R3 ;  /* 0x000000ffff027224 */ /* 0x002fc800078e0a03 */
[----:B------:R-:W-:Y:S02]  /*21610*/  IMAD R6, R2, R0, RZ ;  /* 0x0000000002067224 */ /* 0x000fe400078e02ff */
[----:B------:R-:W-:-:S04]  /*21620*/  IMAD.MOV.U32 R2, RZ, RZ, RZ ;  /* 0x000000ffff027224 */ /* 0x000fc800078e00ff */
[----:B------:R-:W-:Y:S01]  /*21630*/  IMAD.HI.U32 R8, R3, R6, R2 ;  /* 0x0000000603087227 */ /* 0x000fe200078e0002 */
[----:B------:R-:W-:Y:S02]  /*21640*/  IADD3 R6, R4, -0x1, R5 ;  /* 0xffffffff04067810 */ /* 0x000fe40007ffe005 */
[----:B------:R-:W-:-:S03]  /*21650*/  IABS R2, R4 ;  /* 0x0000000400027213 */ /* 0x000fc60000000000 */
[----:B------:R-:W-:Y:S02]  /*21660*/  IMAD.IADD R6, R6, 0x1, -R9 ;  /* 0x0000000106067824 */ /* 0x000fe400078e0a09 */
[----:B------:R-:W-:-:S03]  /*21670*/  IMAD.MOV R2, RZ, RZ, -R2 ;  /* 0x000000ffff027224 */ /* 0x000fc600078e0a02 */
[----:B------:R-:W-:Y:S02]  /*21680*/  IABS R3, R6 ;  /* 0x0000000600037213 */ /* 0x000fe40000000000 */
[----:B------:R-:W-:Y:S02]  /*21690*/  MOV R7, R2 ;  /* 0x0000000200077202 */ /* 0x000fe40000000f00 */
[----:B------:R-:W-:Y:S01]  /*216a0*/  LOP3.LUT R6, R6, R4, RZ, 0x3c, !PT ;  /* 0x0000000406067212 */ /* 0x000fe200078e3cff */
[----:B------:R-:W-:-:S03]  /*216b0*/  IMAD.HI.U32 R2, R8, R3, RZ ;  /* 0x0000000308027227 */ /* 0x000fc600078e00ff */
[----:B------:R-:W-:Y:S01]  /*216c0*/  ISETP.GE.AND P2, PT, R6, RZ, PT ;  /* 0x000000ff0600720c */ /* 0x000fe20003f46270 */
        /* <DEDUP_REMOVED lines=9> */
[----:B------:R2:W-:Y:S02]  /*21760*/  STL [R1+0x44], R2 ;  /* 0x0000440201007387 */ /* 0x0005e40000100800 */
.L_x_1830:
[----:B------:R-:W-:Y:S05]  /*21770*/  BSYNC B0 ;  /* 0x0000000000007941 */ /* 0x000fea0003800000 */
.L_x_1829:
[----:B------:R-:W3:Y:S04]  /*21780*/  LDL R0, [R1+0x44] ;  /* 0x0000440001007983 */ /* 0x000ee80000100800 */
[----:B--2---:R-:W3:Y:S01]  /*21790*/  LDL R2, [R1+0x50] ;  /* 0x0000500001027983 */ /* 0x004ee20000100800 */
[----:B------:R-:W-:Y:S01]  /*217a0*/  BSSY B7, `(.L_x_1831) ;  /* 0x00003cf000077945 */ /* 0x000fe20003800000 */
[----:B---3--:R-:W-:-:S05]  /*217b0*/  IMAD R2, R2, R0, R9 ;  /* 0x0000000002027224 */ /* 0x008fca00078e0209 */
[----:B------:R-:W-:Y:S01]  /*217c0*/  VIADDMNMX R0, R2, R0, R5, PT ;  /* 0x0000000002007246 */ /* 0x000fe20003800105 */
[----:B------:R2:W-:Y:S03]  /*217d0*/  STL [R1+0x28], R2 ;  /* 0x0000280201007387 */ /* 0x0005e60000100800 */
[----:B------:R-:W-:Y:S01]  /*217e0*/  ISETP.GT.AND P0, PT, R0, R2, PT ;  /* 0x000000020000720c */ /* 0x000fe20003f04270 */
[----:B------:R2:W-:-:S12]  /*217f0*/  STL [R1+0x40], R0 ;  /* 0x0000400001007387 */ /* 0x0005d80000100800 */
[----:B--2---:R-:W-:Y:S05]  /*21800*/  @P0 BRA `(.L_x_1832) ;  /* 0x0000000000480947 */ /* 0x004fea0003800000 */
[----:B------:R-:W2:Y:S02]  /*21810*/  S2R R0, SR_TID.X ;  /* 0x0000000000007919 */ /* 0x000ea40000002100 */
[----:B--2---:R-:W-:-:S04]  /*21820*/  LOP3.LUT R0, R0, 0x7f, RZ, 0xc0, !PT ;  /* 0x0000007f00007812 */ /* 0x004fc800078ec0ff */
[----:B------:R-:W-:-:S13]  /*21830*/  ISETP.NE.AND P0, PT, R0, RZ, PT ;  /* 0x000000ff0000720c */ /* 0x000fda0003f05270 */
[----:B------:R-:W-:Y:S05]  /*21840*/  @P0 BRA `(.L_x_1833) ;  /* 0x0000003c00100947 */ /* 0x000fea0003800000 */
[----:B------:R-:W2:Y:S01]  /*21850*/  S2R R3, SR_LANEID ;  /* 0x0000000000037919 */ /* 0x000ea20000000000 */
[----:B------:R-:W-:Y:S02]  /*21860*/  VOTEU.ANY UR4, UPT, PT ;  /* 0x0000000000047886 */ /* 0x000fe400038e0100 */
[----:B------:R-:W2:Y:S08]  /*21870*/  FLO.U32 R0, UR4 ;  /* 0x0000000400007d00 */ /* 0x000eb000080e0000 */
[----:B------:R-:W3:Y:S01]  /*21880*/  POPC R5, UR4 ;  /* 0x0000000400057d09 */ /* 0x000ee20008000000 */
[----:B--2---:R-:W-:-:S02]  /*21890*/  ISETP.EQ.U32.AND P0, PT, R0, R3, PT ;  /* 0x000000030000720c */ /* 0x004fc40003f02070 */
[----:B------:R-:W3:Y:S11]  /*218a0*/  LDC.64 R2, c[0x0][0xc60] ;  /* 0x00031800ff027b82 */ /* 0x000ef60000000a00 */
[----:B---3--:R-:W2:Y:S01]  /*218b0*/  @P0 ATOMG.E.ADD.STRONG.GPU PT, R3, desc[UR42][R2.64], R5 ;  /* 0x00000005020309a8 */ /* 0x008ea200081ee1ea */
[----:B-1----:R-:W1:Y:S02]  /*218c0*/  S2R R4, SR_LTMASK ;  /* 0x0000000000047919 */ /* 0x002e640000003900 */
[----:B-1----:R-:W-:-:S04]  /*218d0*/  LOP3.LUT R4, R4, UR4, RZ, 0xc0, !PT ;  /* 0x0000000404047c12 */ /* 0x002fc8000f8ec0ff */
[----:B------:R-:W1:Y:S01]  /*218e0*/  POPC R7, R4 ;  /* 0x0000000400077309 */ /* 0x000e620000000000 */
[----:B--2---:R-:W1:Y:S02]  /*218f0*/  SHFL.IDX PT, R0, R3, R0, 0x1f ;  /* 0x00001f0003007589 */ /* 0x004e6400000e0000 */
[----:B-1----:R-:W-:-:S05]  /*21900*/  IADD3 R0, R0, UR36, R7 ;  /* 0x0000002400007c10 */ /* 0x002fca000fffe007 */
[----:B------:R2:W-:Y:S01]  /*21910*/  STL [R1], R0 ;  /* 0x0000000001007387 */ /* 0x0005e20000100800 */
[----:B------:R-:W-:Y:S05]  /*21920*/  BRA `(.L_x_1833) ;  /* 0x0000003800d87947 */ /* 0x000fea0003800000 */
.L_x_1832:
        /* <DEDUP_REMOVED lines=19> */
[----:B01----:R-:W-:Y:S05]  /*21a60*/  CALL.ABS.NOINC R2 ;  /* 0x0000000002007343 */ /* 0x003fea0003c00000 */
.L_x_1835:
[----:B------:R-:W-:Y:S05]  /*21a70*/  BSYNC B6 ;  /* 0x0000000000067941 */ /* 0x000fea0003800000 */
.L_x_1834:
        /* <DEDUP_REMOVED lines=8> */
[----:B------:R2:W3:Y:S01]  /*21b00*/  LDC.64 R2, c[0x4][R17] ;  /* 0x0100000011027b82 */ /* 0x0004e20000000a00 */
[----:B-1----:R-:W-:Y:S02]  /*21b10*/  IMAD.U32 R4, RZ, RZ, UR6 ;  /* 0x00000006ff047e24 */ /* 0x002fe4000f8e00ff */
[----:B------:R-:W-:Y:S02]  /*21b20*/  IMAD.U32 R5, RZ, RZ, UR7 ;  /* 0x00000007ff057e24 */ /* 0x000fe4000f8e00ff */
[----:B------:R-:W-:Y:S02]  /*21b30*/  IMAD.U32 R6, RZ, RZ, UR8 ;  /* 0x00000008ff067e24 */ /* 0x000fe4000f8e00ff */
[----:B------:R-:W-:-:S02]  /*21b40*/  IMAD.U32 R7, RZ, RZ, UR9 ;  /* 0x00000009ff077e24 */ /* 0x000fc4000f8e00ff */
[----:B------:R-:W-:Y:S02]  /*21b50*/  IMAD.U32 R10, RZ, RZ, UR4 ;  /* 0x00000004ff0a7e24 */ /* 0x000fe4000f8e00ff */
[----:B------:R-:W-:Y:S02]  /*21b60*/  IMAD.U32 R11, RZ, RZ, UR5 ;  /* 0x00000005ff0b7e24 */ /* 0x000fe4000f8e00ff */
[----:B------:R-:W-:Y:S02]  /*21b70*/  IMAD.MOV.U32 R8, RZ, RZ, 0x70 ;  /* 0x00000070ff087424 */ /* 0x000fe400078e00ff */
[----:B------:R-:W-:Y:S02]  /*21b80*/  IMAD.MOV.U32 R12, RZ, RZ, 0x1 ;  /* 0x00000001ff0c7424 */ /* 0x000fe400078e00ff */
[----:B--2---:R-:W-:-:S07]  /*21b90*/  IMAD.MOV.U32 R13, RZ, RZ, RZ ;  /* 0x000000ffff0d7224 */ /* 0x004fce00078e00ff */
[----:B------:R-:W-:-:S07]  /*21ba0*/  LEPC R20, `(.L_x_1838) ;  /* 0x000000001014794e */ /* 0x000fce0000000000 */
[----:B0--3--:R-:W-:Y:S05]  /*21bb0*/  CALL.ABS.NOINC R2 ;  /* 0x0000000002007343 */ /* 0x009fea0003c00000 */
.L_x_1838:
        /* <DEDUP_REMOVED lines=15> */
.L_x_1837:
[----:B------:R-:W-:Y:S05]  /*21cb0*/  BSYNC B6 ;  /* 0x0000000000067941 */ /* 0x000fea0003800000 */
.L_x_1836:
[----:B------:R-:W2:Y:S01]  /*21cc0*/  LDL R0, [R1+0xc] ;  /* 0x00000c0001007983 */ /* 0x000ea20000100800 */
[----:B------:R-:W-:Y:S02]  /*21cd0*/  ULDC.64 UR4, c[0x0][0x9f8] ;  /* 0x00027e0000047ab9 */ /* 0x000fe40000000a00 */
[----:B------:R-:W-:Y:S01]  /*21ce0*/  ISETP.NE.U32.AND P0, PT, RZ, UR4, PT ;  /* 0x00000004ff007c0c */ /* 0x000fe2000bf05070 */
[----:B------:R-:W3:Y:S03]  /*21cf0*/  LDL R17, [R1+0x40] ;  /* 0x0000400001117983 */ /* 0x000ee60000100800 */
[----:B------:R-:W-:Y:S01]  /*21d00*/  ISETP.NE.AND.EX P0, PT, RZ, UR5, PT, P0 ;  /* 0x00000005ff007c0c */ /* 0x000fe2000bf05300 */
[----:B------:R-:W-:-:S12]  /*21d10*/  ULDC.64 UR4, c[0x0][0xa08] ;  /* 0x0002820000047ab9 */ /* 0x000fd80000000a00 */
[----:B------:R-:W4:Y:S01]  /*21d20*/  @P0 LDC.64 R2, c[0x0][0x9f8] ;  /* 0x00027e00ff020b82 */ /* 0x000f220000000a00 */
[----:B--2---:R-:W-:Y:S02]  /*21d30*/  IMAD.MOV.U32 R7, RZ, RZ, R0 ;  /* 0x000000ffff077224 */ /* 0x004fe400078e0000 */
[----:B----4-:R-:W-:-:S05]  /*21d40*/  @P0 IMAD.WIDE R2, R0, 0x4, R2 ;  /* 0x0000000400020825 */ /* 0x010fca00078e0202 */
[----:B------:R2:W4:Y:S01]  /*21d50*/  @P0 LDG.E R7, desc[UR42][R2.64] ;  /* 0x0000002a02070981 */ /* 0x000522000c1e1900 */
[----:B---3--:R-:W-:Y:S01]  /*21d60*/  VIADD R0, R17, 0xffffffff ;  /* 0xffffffff11007836 */ /* 0x008fe20000000000 */
[----:B--2---:R-:W2:Y:S02]  /*21d70*/  LDC.64 R2, c[0x0][0x418] ;  /* 0x00010600ff027b82 */ /* 0x004ea40000000a00 */
[----:B--2---:R-:W-:Y:S01]  /*21d80*/  LOP3.LUT P0, RZ, R2, UR4, RZ, 0xfc, !PT ;  /* 0x0000000402ff7c12 */ /* 0x004fe2000f80fcff */
[----:B------:R-:W-:-:S03]  /*21d90*/  UMOV UR4, 0xffffffff ;  /* 0xffffffff00047882 */ /* 0x000fc60000000000 */
[----:B------:R-:W-:Y:S02]  /*21da0*/  LOP3.LUT P0, RZ, R3, UR5, RZ, 0xfc, P0 ;  /* 0x0000000503ff7c12 */ /* 0x000fe4000800fcff */
[----:B----4-:R-:W-:Y:S01]  /*21db0*/  SHF.R.S32.HI R8, RZ, 0x1f, R7 ;  /* 0x0000001fff087819 */ /* 0x010fe20000011407 */
        /* <DEDUP_REMOVED lines=8> */
.L_x_2039:
        /* <DEDUP_REMOVED lines=11> */
.L_x_2042:
[----:B------:R-:W-:Y:S05]  /*21ef0*/  @!P6 BRA `(.L_x_1840) ;  /* 0x000000040010e947 */ /* 0x000fea0003800000 */
[----:B------:R-:W-:-:S04]  /*21f00*/  ISETP.NE.U32.AND P0, PT, R2, RZ, PT ;  /* 0x000000ff0200720c */ /* 0x000fc80003f05070 */
[----:B------:R-:W-:-:S13]  /*21f10*/  ISETP.NE.AND.EX P0, PT, R3, RZ, PT, P0 ;  /* 0x000000ff0300720c */ /* 0x000fda0003f05300 */
[----:B------:R-:W-:Y:S05]  /*21f20*/  @!P0 BRA `(.L_x_1842) ;  /* 0x0000000000508947 */ /* 0x000fea0003800000 */
[----:B------:R-:W3:Y:S01]  /*21f30*/  LDC R6, c[0x0][0x43c] ;  /* 0x00010f00ff067b82 */ /* 0x000ee20000000800 */
[----:B------:R-:W-:Y:S01]  /*21f40*/  MOV R9, R0 ;  /* 0x0000000000097202 */ /* 0x000fe20000000f00 */
[----:B------:R-:W-:-:S04]  /*21f50*/  ULDC.64 UR4, c[0x0][0x428] ;  /* 0x00010a0000047ab9 */ /* 0x000fc80000000a00 */
        /* <DEDUP_REMOVED lines=17> */
.L_x_1842:
[----:B---3--:R-:W3:Y:S01]  /*22070*/  LDL R2, [R1+0x14] ;  /* 0x0000140001027983 */ /* 0x008ee20000100800 */
[----:B-1----:R-:W-:Y:S01]  /*22080*/  IMAD R0, R19, 0x8, R18 ;  /* 0x0000000813007824 */ /* 0x002fe200078e0212 */
[----:B---3--:R-:W-:-:S04]  /*22090*/  SHF.L.U32 R2, R2, 0x1f, RZ ;  /* 0x0000001f02027819 */ /* 0x008fc800000006ff */
[----:B------:R-:W1:Y:S02]  /*220a0*/  SYNCS.PHASECHK.TRANS64.TRYWAIT P0, [R0+URZ+0x28840], R2 ;  /* 0x02884002000075a7 */ /* 0x000e64000800017f */
[----:B-1----:R-:W-:Y:S05]  /*220b0*/  @!P0 BRA `(.L_x_1843) ;  /* 0x0000006c00dc8947 */ /* 0x002fea0003800000 */
.L_x_2043:
        /* <DEDUP_REMOVED lines=11> */
.L_x_1844:
        /* <DEDUP_REMOVED lines=29> */
.L_x_1840:
        /* <DEDUP_REMOVED lines=23> */
[----:B--2---:R-:W-:-:S02]  /*224b0*/  IMAD.U32 R7, RZ, RZ, UR7 ;  /* 0x00000007ff077e24 */ /* 0x004fc4000f8e00ff */
[----:B------:R-:W-:Y:S02]  /*224c0*/  IMAD.U32 R10, RZ, RZ, UR8 ;  /* 0x00000008ff0a7e24 */ /* 0x000fe4000f8e00ff */
[----:B------:R-:W-:Y:S02]  /*224d0*/  IMAD.U32 R11, RZ, RZ, UR9 ;  /* 0x00000009ff0b7e24 */ /* 0x000fe4000f8e00ff */
[----:B------:R-:W-:Y:S02]  /*224e0*/  IMAD.MOV.U32 R8, RZ, RZ, 0x70 ;  /* 0x00000070ff087424 */ /* 0x000fe400078e00ff */
[----:B------:R-:W-:Y:S02]  /*224f0*/  IMAD.MOV.U32 R12, RZ, RZ, 0x1 ;  /* 0x00000001ff0c7424 */ /* 0x000fe400078e00ff */
[----:B------:R-:W-:-:S07]  /*22500*/  IMAD.MOV.U32 R13, RZ, RZ, RZ ;  /* 0x000000ffff0d7224 */ /* 0x000fce00078e00ff */
[----:B------:R-:W-:-:S07]  /*22510*/  LEPC R20, `(.L_x_1846) ;  /* 0x000000001014794e */ /* 0x000fce0000000000 */
[----:B01----:R-:W-:Y:S05]  /*22520*/  CALL.ABS.NOINC R2 ;  /* 0x0000000002007343 */ /* 0x003fea0003c00000 */
.L_x_1846:
[----:B------:R-:W-:Y:S05]  /*22530*/  BSYNC B6 ;  /* 0x0000000000067941 */ /* 0x000fea0003800000 */
.L_x_1845:
[----:B-1----:R-:W3:Y:S01]  /*22540*/  LDL.LU R0, [R1+0x54] ;  /* 0x0000540001007983 */ /* 0x002ee20000300800 */
[----:B------:R-:W-:Y:S01]  /*22550*/  ULDC.64 UR6, c[0x0][0xa00] ;  /* 0x0002800000067ab9 */ /* 0x000fe20000000a00 */
[----:B--2---:R-:W1:Y:S01]  /*22560*/  LDC R7, c[0x0][0x448] ;  /* 0x00011200ff077b82 */ /* 0x004e620000000800 */
[----:B------:R-:W-:Y:S01]  /*22570*/  ULDC.64 UR4, c[0x0][0x2d8] ;  /* 0x0000b60000047ab9 */ /* 0x000fe20000000a00 */
[----:B------:R-:W3:Y:S04]  /*22580*/  LDL.LU.64 R2, [R1+0x48] ;  /* 0x0000480001027983 */ /* 0x000ee80000300a00 */
[----:B------:R-:W2:Y:S04]  /*22590*/  LDL R5, [R1+0xc] ;  /* 0x00000c0001057983 */ /* 0x000ea80000100800 */
[----:B------:R-:W4:Y:S01]  /*225a0*/  LDL R8, [R1+0x30] ;  /* 0x0000300001087983 */ /* 0x000f220000100800 */
[----:B------:R-:W-:-:S04]  /*225b0*/  ISETP.NE.U32.AND P0, PT, RZ, UR6, PT ;  /* 0x00000006ff007c0c */ /* 0x000fc8000bf05070 */
[----:B------:R-:W-:Y:S01]  /*225c0*/  ISETP.NE.AND.EX P0, PT, RZ, UR7, PT, P0 ;  /* 0x00000007ff007c0c */ /* 0x000fe2000bf05300 */
[----:B------:R-:W0:Y:S01]  /*225d0*/  S2R R9, SR_TID.X ;  /* 0x0000000000097919 */ /* 0x000e220000002100 */
[----:B------:R-:W-:Y:S01]  /*225e0*/  ULDC.64 UR6, c[0x0][0x280] ;  /* 0x0000a00000067ab9 */ /* 0x000fe20000000a00 */
[----:B0-----:R-:W-:Y:S02]  /*225f0*/  IMAD.SHL.U32 R9, R9, 0x10, RZ ;  /* 0x0000001009097824 */ /* 0x001fe400078e00ff */
[----:B---3--:R-:W-:Y:S01]  /*22600*/  IMAD.MOV.U32 R3, RZ, RZ, R0 ;  /* 0x000000ffff037224 */ /* 0x008fe200078e0000 */
[----:B--2---:R-:W-:-:S04]  /*22610*/  SHF.R.S32.HI R0, RZ, 0x1f, R5 ;  /* 0x0000001fff007819 */ /* 0x004fc80000011405 */
[----:B------:R-:W-:Y:S02]  /*22620*/  SEL R4, R0, RZ, !P0 ;  /* 0x000000ff00047207 */ /* 0x000fe40004000000 */
[----:B------:R-:W-:Y:S02]  /*22630*/  SEL R0, R5, RZ, !P0 ;  /* 0x000000ff05007207 */ /* 0x000fe40004000000 */
[----:B------:R-:W0:Y:S01]  /*22640*/  S2R R5, SR_TID.X ;  /* 0x0000000000057919 */ /* 0x000e220000002100 */
[----:B-1----:R-:W-:Y:S01]  /*22650*/  ISETP.NE.AND P0, PT, R7, 0x1, PT ;  /* 0x000000010700780c */ /* 0x002fe20003f05270 */
[----:B------:R-:W-:-:S04]  /*22660*/  IMAD.WIDE.U32 R2, R16, UR4, R2 ;  /* 0x0000000410027c25 */ /* 0x000fc8000f8e0002 */
[----:B------:R-:W-:Y:S01]  /*22670*/  IMAD R3, R16, UR5, R3 ;  /* 0x0000000510037c24 */ /* 0x000fe2000f8e0203 */
[----:B------:R-:W-:Y:S02]  /*22680*/  ULDC.64 UR4, c[0x0][0x2e0] ;  /* 0x0000b80000047ab9 */ /* 0x000fe40000000a00 */
[----:B------:R-:W-:-:S05]  /*22690*/  IMAD R4, R4, UR4, RZ ;  /* 0x0000000404047c24 */ /* 0x000fca000f8e02ff */
[----:B------:R-:W1:Y:S01]  /*226a0*/  @P0 LDC R6, c[0x0][0x450] ;  /* 0x00011400ff060b82 */ /* 0x000e620000000800 */
[----:B0-----:R-:W-:-:S04]  /*226b0*/  LOP3.LUT R5, R5, 0x7f, RZ, 0xc0, !PT ;  /* 0x0000007f05057812 */ /* 0x001fc800078ec0ff */
[----:B------:R-:W-:-:S04]  /*226c0*/  SHF.R.U32.HI R5, RZ, 0x3, R5 ;  /* 0x00000003ff057819 */ /* 0x000fc80000011605 */
[----:B------:R-:W-:Y:S02]  /*226d0*/  LOP3.LUT R9, R5, 0x70, R9, 0xf8, !PT ;  /* 0x0000007005097812 */ /* 0x000fe400078ef809 */
[----:B------:R-:W0:Y:S01]  /*226e0*/  @P0 LDC R5, c[0x0][0x44c] ;  /* 0x00011300ff050b82 */ /* 0x000e220000000800 */
[----:B------:R-:W-:-:S04]  /*226f0*/  IMAD.WIDE.U32 R2, R0, UR4, R2 ;  /* 0x0000000400027c25 */ /* 0x000fc8000f8e0002 */
[----:B------:R-:W-:Y:S01]  /*22700*/  IMAD R0, R0, UR5, R4 ;  /* 0x0000000500007c24 */ /* 0x000fe2000f8e0204 */
[----:B------:R-:W-:Y:S01]  /*22710*/  ULDC.64 UR4, c[0x0][0x2d0] ;  /* 0x0000b40000047ab9 */ /* 0x000fe20000000a00 */
[----:B----4-:R-:W-:Y:S02]  /*22720*/  IMAD.IADD R4, R9, 0x1, R8 ;  /* 0x0000000109047824 */ /* 0x010fe400078e0208 */
[----:B------:R-:W2:Y:S01]  /*22730*/  S2R R9, SR_TID.X ;  /* 0x0000000000097919 */ /* 0x000ea20000002100 */
[----:B------:R-:W-:Y:S02]  /*22740*/  IMAD.IADD R3, R3, 0x1, R0 ;  /* 0x0000000103037824 */ /* 0x000fe400078e0200 */
[----:B------:R-:W-:Y:S02]  /*22750*/  IMAD.MOV.U32 R0, RZ, RZ, R4 ;  /* 0x000000ffff007224 */ /* 0x000fe400078e0004 */
[----:B0-----:R-:W-:-:S05]  /*22760*/  @P0 IMAD.HI.U32 R5, R4, R5, RZ ;  /* 0x0000000504050227 */ /* 0x001fca00078e00ff */
[----:B-1----:R-:W-:-:S05]  /*22770*/  @P0 SHF.R.U32.HI R0, RZ, R6, R5 ;  /* 0x00000006ff000219 */ /* 0x002fca0000011605 */
        /* <DEDUP_REMOVED lines=107> */
.L_x_2060:
        /* <DEDUP_REMOVED lines=11> */
.L_x_1849:
[----:B------:R-:W-:Y:S05]  /*22ee0*/  BSYNC B0 ;  /* 0x0000000000007941 */ /* 0x000fea0003800000 */
.L_x_1848:
[----:B------:R-:W-:Y:S01]  /*22ef0*/  NOP ;  /* 0x0000000000007918 */ /* 0x000fe20000000000 */
[----:B------:R-:W-:Y:S01]  /*22f00*/  PLOP3.LUT P0, PT, PT, PT, PT, 0x80, 0x0 ;  /* 0x000000000000781c */ /* 0x000fe20003f0f070 */
[----:B------:R-:W-:-:S12]  /*22f10*/  VIADD R11, R18, 0x28800 ;  /* 0x00028800120b7836 */ /* 0x000fd80000000000 */
.L_x_1850:
        /* <DEDUP_REMOVED lines=18> */
.L_x_2061:
[----:B------:R-:W-:Y:S05]  /*23040*/  BSYNC B0 ;  /* 0x0000000000007941 */ /* 0x000fea0003800000 */
.L_x_1851:
[----:B------:R-:W3:Y:S04]  /*23050*/  LDL R2, [R1+0x40] ;  /* 0x0000400001027983 */ /* 0x000ee80000100800 */
[----:B0-----:R-:W4:Y:S01]  /*23060*/  LDL R4, [R1+0x28] ;  /* 0x0000280001047983 */ /* 0x001f220000100800 */
[----:B------:R-:W-:Y:S01]  /*23070*/  BSSY B0, `(.L_x_1853) ;  /* 0x00001eb000007945 */ /* 0x000fe20003800000 */
[----:B---3--:R-:W-:-:S05]  /*23080*/  VIADD R0, R2, 0xfffffffe ;  /* 0xfffffffe02007836 */ /* 0x008fca0000000000 */
[----:B----4-:R-:W-:-:S13]  /*23090*/  ISETP.GE.AND P0, PT, R0, R4, PT ;  /* 0x000000040000720c */ /* 0x010fda0003f06270 */
[----:B------:R-:W-:Y:S05]  /*230a0*/  @!P0 BRA `(.L_x_1854) ;  /* 0x0000001c009c8947 */ /* 0x000fea0003800000 */
[----:B--2---:R-:W2:Y:S04]  /*230b0*/  LDL.LU R3, [R1+0x50] ;  /* 0x0000500001037983 */ /* 0x004ea80000300800 */
[----:B------:R-:W3:Y:S04]  /*230c0*/  LDL.LU R7, [R1+0x44] ;  /* 0x0000440001077983 */ /* 0x000ee80000300800 */
[----:B------:R-:W4:Y:S04]  /*230d0*/  LDL.LU R2, [R1+0x60] ;  /* 0x0000600001027983 */ /* 0x000f280000300800 */
[----:B------:R-:W5:Y:S04]  /*230e0*/  LDL.LU R6, [R1+0x3c] ;  /* 0x00003c0001067983 */ /* 0x000f680000300800 */
[----:B-1----:R-:W5:Y:S01]  /*230f0*/  LDL.LU R5, [R1+0x5c] ;  /* 0x00005c0001057983 */ /* 0x002f620000300800 */
[----:B------:R-:W-:Y:S01]  /*23100*/  LOP3.LUT R10, RZ, R4, RZ, 0x33, !PT ;  /* 0x00000004ff0a7212 */ /* 0x000fe200078e33ff */
[----:B------:R-:W-:Y:S01]  /*23110*/  BSSY B2, `(.L_x_1855) ;  /* 0x00000aa000027945 */ /* 0x000fe20003800000 */
[----:B--2---:R-:W-:-:S04]  /*23120*/  VIADD R3, R3, 0x1 ;  /* 0x0000000103037836 */ /* 0x004fc80000000000 */
[----:B---3--:R-:W-:Y:S01]  /*23130*/  IMAD R3, R3, R7, RZ ;  /* 0x0000000703037224 */ /* 0x008fe200078e02ff */
[----:B----4-:R-:W-:-:S04]  /*23140*/  LOP3.LUT R2, RZ, R2, RZ, 0x33, !PT ;  /* 0x00000002ff027212 */ /* 0x010fc800078e33ff */
        /* <DEDUP_REMOVED lines=44> */
.L_x_1859:
[----:B------:R-:W-:Y:S01]  /*23410*/  IMAD R3, R7, 0x8, R18 ;  /* 0x0000000807037824 */ /* 0x000fe200078e0212 */
[----:B------:R-:W-:Y:S01]  /*23420*/  SHF.L.U32 R2, R9, 0x1f, RZ ;  /* 0x0000001f09027819 */ /* 0x000fe200000006ff */
[----:B------:R-:W-:Y:S03]  /*23430*/  BSSY B3, `(.L_x_1860) ;  /* 0x0000003000037945 */ /* 0x000fe60003800000 */
[----:B------:R-:W1:Y:S02]  /*23440*/  SYNCS.PHASECHK.TRANS64.TRYWAIT P0, [R3+URZ+0x28840], R2 ;  /* 0x02884002030075a7 */ /* 0x000e64000800017f */
[----:B-1----:R-:W-:Y:S05]  /*23450*/  @!P0 BRA `(.L_x_1861) ;  /* 0x0000006400d88947 */ /* 0x002fea0003800000 */
.L_x_2062:
[----:B------:R-:W-:Y:S05]  /*23460*/  BSYNC B3 ;  /* 0x0000000000037941 */ /* 0x000fea0003800000 */
.L_x_1860:
        /* <DEDUP_REMOVED lines=12> */
.L_x_1863:
[----:B------:R-:W-:Y:S05]  /*23530*/  BSYNC B3 ;  /* 0x0000000000037941 */ /* 0x000fea0003800000 */
.L_x_1862:
        /* <DEDUP_REMOVED lines=12> */
.L_x_1864:
        /* <DEDUP_REMOVED lines=16> */
.L_x_1865:
        /* <DEDUP_REMOVED lines=16> */
.L_x_2063:
[----:B------:R-:W-:Y:S05]  /*23800*/  BSYNC B3 ;  /* 0x0000000000037941 */ /* 0x000fea0003800000 */
.L_x_1866:
        /* <DEDUP_REMOVED lines=12> */
.L_x_1869:
[----:B------:R-:W-:Y:S05]  /*238d0*/  BSYNC B3 ;  /* 0x0000000000037941 */ /* 0x000fea0003800000 */
.L_x_1868:
        /* <DEDUP_REMOVED lines=13> */
.L_x_1870:
        /* <DEDUP_REMOVED lines=15> */
.L_x_1871:
        /* <DEDUP_REMOVED lines=12> */
.L_x_1858:
[----:B------:R-:W-:Y:S05]  /*23b60*/  BSYNC B1 ;  /* 0x0000000000017941 */ /* 0x000fea0003800000 */
.L_x_1857:
[----:B0-----:R-:W2:Y:S01]  /*23b70*/  LDL.LU R0, [R1+0x40] ;  /* 0x0000400001007983 */ /* 0x001ea20000300800 */
[----:B------:R-:W-:-:S03]  /*23b80*/  IMAD.MOV.U32 R19, RZ, RZ, R7 ;  /* 0x000000ffff137224 */ /* 0x000fc600078e0007 */
[----:B------:R0:W-:Y:S02]  /*23b90*/  STL [R1+0x14], R9 ;  /* 0x0000140901007387 */ /* 0x0001e40000100800 */
[----:B0-2---:R-:W-:-:S07]  /*23ba0*/  VIADD R0, R0, 0xfffffffd ;  /* 0xfffffffd00007836 */ /* 0x005fce0000000000 */
.L_x_1856:
[----:B------:R-:W-:Y:S05]  /*23bb0*/  BSYNC B2 ;  /* 0x0000000000027941 */ /* 0x000fea0003800000 */
.L_x_1855:
[----:B------:R-:W-:-:S05]  /*23bc0*/  VIADD R10, R10, 0xfffffffe ;  /* 0xfffffffe0a0a7836 */ /* 0x000fca0000000000 */
[----:B------:R-:W-:-:S13]  /*23bd0*/  ISETP.NE.AND P0, PT, R10, R6, PT ;  /* 0x000000060a00720c */ /* 0x000fda0003f05270 */
[----:B------:R-:W-:Y:S05]  /*23be0*/  @!P0 BRA `(.L_x_1854) ;  /* 0x0000001000cc8947 */ /* 0x000fea0003800000 */
[----:B------:R-:W-:-:S07]  /*23bf0*/  IMAD.MOV.U32 R8, RZ, RZ, R17 ;  /* 0x000000ffff087224 */ /* 0x000fce00078e0011 */
.L_x_1902:
        /* <DEDUP_REMOVED lines=35> */
.L_x_1874:
[----:B------:R-:W-:Y:S01]  /*23e30*/  IMAD R3, R4, 0x8, R18 ;  /* 0x0000000804037824 */ /* 0x000fe200078e0212 */
[----:B------:R-:W-:Y:S01]  /*23e40*/  SHF.L.U32 R2, R5, 0x1f, RZ ;  /* 0x0000001f05027819 */ /* 0x000fe200000006ff */
[----:B------:R-:W-:Y:S03]  /*23e50*/  BSSY B2, `(.L_x_1875) ;  /* 0x0000003000027945 */ /* 0x000fe60003800000 */
[----:B------:R-:W1:Y:S02]  /*23e60*/  SYNCS.PHASECHK.TRANS64.TRYWAIT P0, [R3+URZ+0x28840], R2 ;  /* 0x02884002030075a7 */ /* 0x000e64000800017f */
[----:B-1----:R-:W-:Y:S05]  /*23e70*/  @!P0 BRA `(.L_x_1876) ;  /* 0x0000005c00788947 */ /* 0x002fea0003800000 */
.L_x_2064:
[----:B------:R-:W-:Y:S05]  /*23e80*/  BSYNC B2 ;  /* 0x0000000000027941 */ /* 0x000fea0003800000 */
.L_x_1875:
        /* <DEDUP_REMOVED lines=12> */
.L_x_1878:
[----:B------:R-:W-:Y:S05]  /*23f50*/  BSYNC B2 ;  /* 0x0000000000027941 */ /* 0x000fea0003800000 */
.L_x_1877:
[----:B------:R-:W2:Y:S01]  /*23f60*/  LDL R7, [R1+0x18] ;  /* 0x0000180001077983 */ /* 0x000ea20000100800 */
[----:B------:R-:W-:Y:S01]  /*23f70*/  IMAD.MOV.U32 R10, RZ, RZ, RZ ;  /* 0x000000ffff0a7224 */ /* 0x000fe200078e00ff */
[----:B------:R-:W-:Y:S01]  /*23f80*/  UIADD3 UR4, UP0, UR38, 0x370, URZ ;  /* 0x0000037026047890 */ /* 0x000fe2000ff1e03f */
[----:B-1----:R-:W-:Y:S01]  /*23f90*/  IMAD R2, R4, 0x8000, R18 ;  /* 0x0000800004027824 */ /* 0x002fe200078e0212 */
        /* <DEDUP_REMOVED lines=8> */
.L_x_1879:
        /* <DEDUP_REMOVED lines=16> */
.L_x_1880:
        /* <DEDUP_REMOVED lines=16> */
.L_x_2065:
[----:B------:R-:W-:Y:S05]  /*24220*/  BSYNC B2 ;  /* 0x0000000000027941 */ /* 0x000fea0003800000 */
.L_x_1881:
        /* <DEDUP_REMOVED lines=11> */
.L_x_1884:
[----:B------:R-:W-:Y:S05]  /*242e0*/  BSYNC B2 ;  /* 0x0000000000027941 */ /* 0x000fea0003800000 */
.L_x_1883:
        /* <DEDUP_REMOVED lines=12> */
.L_x_1885:
        /* <DEDUP_REMOVED lines=15> */
.L_x_1886:
        /* <DEDUP_REMOVED lines=12> */
.L_x_1873:
[----:B------:R-:W-:Y:S05]  /*24560*/  BSYNC B1 ;  /* 0x0000000000017941 */ /* 0x000fea0003800000 */
.L_x_1872:
        /* <DEDUP_REMOVED lines=35> */
.L_x_1889:
[----:B------:R-:W-:Y:S01]  /*247a0*/  IMAD R2, R19, 0x8, R18 ;  /* 0x0000000813027824 */ /* 0x000fe200078e0212 */
[----:B------:R-:W-:Y:S01]  /*247b0*/  SHF.L.U32 R3, R10, 0x1f, RZ ;  /* 0x0000001f0a037819 */ /* 0x000fe200000006ff */
[----:B------:R-:W-:Y:S03]  /*247c0*/  BSSY B2, `(.L_x_1890) ;  /* 0x0000003000027945 */ /* 0x000fe60003800000 */
[----:B------:R-:W2:Y:S02]  /*247d0*/  SYNCS.PHASECHK.TRANS64.TRYWAIT P0, [R2+URZ+0x28840], R3 ;  /* 0x02884003020075a7 */ /* 0x000ea4000800017f */
[----:B--2---:R-:W-:Y:S05]  /*247e0*/  @!P0 BRA `(.L_x_1891) ;  /* 0x0000005400448947 */ /* 0x004fea0003800000 */
.L_x_2066:
[----:B------:R-:W-:Y:S05]  /*247f0*/  BSYNC B2 ;  /* 0x0000000000027941 */ /* 0x000fea0003800000 */
.L_x_1890:
        /* <DEDUP_REMOVED lines=12> */
.L_x_1893:
[----:B------:R-:W-:Y:S05]  /*248c0*/  BSYNC B2 ;  /* 0x0000000000027941 */ /* 0x000fea0003800000 */
.L_x_1892:
        /* <DEDUP_REMOVED lines=13> */
.L_x_1894:
        /* <DEDUP_REMOVED lines=16> */
.L_x_1895:
        /* <DEDUP_REMOVED lines=15> */
.L_x_2067:
[----:B------:R-:W-:Y:S05]  /*24b90*/  BSYNC B2 ;  /* 0x0000000000027941 */ /* 0x000fea0003800000 */
.L_x_1896:
        /* <DEDUP_REMOVED lines=11> */
.L_x_1899:
[----:B------:R-:W-:Y:S05]  /*24c50*/  BSYNC B2 ;  /* 0x0000000000027941 */ /* 0x000fea0003800000 */
.L_x_1898:
        /* <DEDUP_REMOVED lines=12> */
.L_x_1900:
        /* <DEDUP_REMOVED lines=15> */
.L_x_1901:
        /* <DEDUP_REMOVED lines=11> */
[----:B------:R-:W-:-:S07]  /*24ec0*/  MOV R17, R8 ;  /* 0x0000000800117202 */ /* 0x000fce0000000f00 */
.L_x_1888:
[----:B------:R-:W-:Y:S05]  /*24ed0*/  BSYNC B1 ;  /* 0x0000000000017941 */ /* 0x000fea0003800000 */
.L_x_1887:
[----:B------:R-:W2:Y:S01]  /*24ee0*/  LDL R2, [R1+0x28] ;  /* 0x0000280001027983 */ /* 0x000ea20000100800 */
[----:B------:R-:W-:Y:S01]  /*24ef0*/  VIADD R0, R0, 0xfffffffe ;  /* 0xfffffffe00007836 */ /* 0x000fe20000000000 */
[----:B--2---:R-:W-:-:S13]  /*24f00*/  ISETP.GT.AND P0, PT, R6, R2, PT ;  /* 0x000000020600720c */ /* 0x004fda0003f04270 */
[----:B------:R-:W-:Y:S05]  /*24f10*/  @P0 BRA `(.L_x_1902) ;  /* 0xffffffec00380947 */ /* 0x000fea000383ffff */
.L_x_1854:
[----:B------:R-:W-:Y:S05]  /*24f20*/  BSYNC B0 ;  /* 0x0000000000007941 */ /* 0x000fea0003800000 */
.L_x_1853:
[----:B--2---:R-:W2:Y:S01]  /*24f30*/  S2R R3, SR_TID.X ;  /* 0x0000000000037919 */ /* 0x004ea20000002100 */
[----:B------:R-:W-:Y:S01]  /*24f40*/  BSSY B0, `(.L_x_1903) ;  /* 0x0000011000007945 */ /* 0x000fe20003800000 */
[----:B--2---:R-:W-:-:S04]  /*24f50*/  LOP3.LUT R3, R3, 0x7f, RZ, 0xc0, !PT ;  /* 0x0000007f03037812 */ /* 0x004fc800078ec0ff */
[----:B------:R-:W-:-:S13]  /*24f60*/  ISETP.NE.AND P0, PT, R3, RZ, PT ;  /* 0x000000ff0300720c */ /* 0x000fda0003f05270 */
[----:B------:R-:W-:Y:S05]  /*24f70*/  @P0 BRA `(.L_x_1904) ;  /* 0x0000000000340947 */ /* 0x000fea0003800000 */
[----:B------:R-:W2:Y:S01]  /*24f80*/  S2R R2, SR_LANEID ;  /* 0x0000000000027919 */ /* 0x000ea20000000000 */
[----:B------:R-:W-:Y:S01]  /*24f90*/  VOTEU.ANY UR4, UPT, PT ;  /* 0x0000000000047886 */ /* 0x000fe200038e0100 */
[----:B-1----:R-:W1:Y:S01]  /*24fa0*/  LDC.64 R4, c[0x0][0xc60] ;  /* 0x00031800ff047b82 */ /* 0x002e620000000a00 */
[----:B------:R-:W2:Y:S02]  /*24fb0*/  FLO.U32 R0, UR4 ;  /* 0x0000000400007d00 */ /* 0x000ea400080e0000 */
        /* <DEDUP_REMOVED lines=8> */
[----:B------:R2:W-:Y:S02]  /*25040*/  STL [R1], R0 ;  /* 0x0000000001007387 */ /* 0x0005e40000100800 */
.L_x_1904:
[----:B------:R-:W-:Y:S05]  /*25050*/  BSYNC B0 ;  /* 0x0000000000007941 */ /* 0x000fea0003800000 */
.L_x_1903:
        /* <DEDUP_REMOVED lines=11> */
.L_x_2068:
[----:B------:R-:W-:Y:S05]  /*25110*/  BSYNC B1 ;  /* 0x0000000000017941 */ /* 0x000fea0003800000 */
.L_x_1907:
        /* <DEDUP_REMOVED lines=9> */
.L_x_1910:
[----:B------:R-:W-:Y:S05]  /*251b0*/  BSYNC B1 ;  /* 0x0000000000017941 */ /* 0x000fea0003800000 */
.L_x_1909:
        /* <DEDUP_REMOVED lines=12> */
.L_x_1911:
        /* <DEDUP_REMOVED lines=15> */
.L_x_1912:
        /* <DEDUP_REMOVED lines=10> */
.L_x_1906:
[----:B------:R-:W-:Y:S05]  /*25410*/  BSYNC B0 ;  /* 0x0000000000007941 */ /* 0x000fea0003800000 */
.L_x_1905:
[----:B------:R-:W2:Y:S01]  /*25420*/  LDL.LU R4, [R1+0x14] ;  /* 0x0000140001047983 */ /* 0x000ea20000300800 */
[----:B------:R-:W-:-:S05]  /*25430*/  VIADD R19, R19, 0x1 ;  /* 0x0000000113137836 */ /* 0x000fca0000000000 */
[----:B------:R-:W-:-:S04]  /*25440*/  ISETP.NE.AND P0, PT, R19, 0x2, PT ;  /* 0x000000021300780c */ /* 0x000fc80003f05270 */
[----:B------:R-:W-:Y:S02]  /*25450*/  SEL R0, RZ, 0x1, P0 ;  /* 0x00000001ff007807 */ /* 0x000fe40000000000 */
[----:B------:R-:W-:Y:S02]  /*25460*/  SEL R19, R19, RZ, P0 ;  /* 0x000000ff13137207 */ /* 0x000fe40000000000 */
[----:B--2---:R-:W-:-:S05]  /*25470*/  LOP3.LUT R4, R4, R0, RZ, 0x3c, !PT ;  /* 0x0000000004047212 */ /* 0x004fca00078e3cff */
[----:B------:R3:W-:Y:S02]  /*25480*/  STL [R1+0x14], R4 ;  /* 0x0000140401007387 */ /* 0x0007e40000100800 */
.L_x_1833:
[----:B------:R-:W-:Y:S05]  /*25490*/  BSYNC B7 ;  /* 0x0000000000077941 */ /* 0x000fea0003800000 */
.L_x_1831:
[----:B--2---:R-:W2:Y:S02]  /*254a0*/  LDL R0, [R1+0x10] ;  /* 0x0000100001007983 */ /* 0x004ea40000100800 */
[----:B--2---:R-:W-:-:S13]  /*254b0*/  LOP3.LUT P0, RZ, R0, 0x2, RZ, 0xc0, !PT ;  /* 0x0000000200ff7812 */ /* 0x004fda000780c0ff */
[----:B------:R-:W-:Y:S05]  /*254c0*/  @!P0 BRA `(.L_x_1913) ;  /* 0x00000000002c8947 */ /* 0x000fea0003800000 */
[----:B------:R-:W-:Y:S05]  /*254d0*/  WARPSYNC.ALL ;  /* 0x0000000000007948 */ /* 0x000fea0003800000 */
[----:B------:R-:W2:Y:S08]  /*254e0*/  S2UR UR5, SR_CgaCtaId ;  /* 0x00000000000579c3 */ /* 0x000eb00000008800 */
[----:B------:R-:W-:Y:S06]  /*254f0*/  BAR.SYNC.DEFER_BLOCKING 0x5, 0x180 ;  /* 0x0146000000007b1d */ /* 0x000fec0000010000 */
[----:B------:R-:W-:-:S02]  /*25500*/  UMOV UR4, 0x400 ;  /* 0x0000040000047882 */ /* 0x000fc40000000000 */
[----:B--2---:R-:W-:-:S06]  /*25510*/  ULEA UR4, UR5, UR4, 0x18 ;  /* 0x0000000405047291 */ /* 0x004fcc000f8ec03f */
[----:B------:R-:W-:-:S05]  /*25520*/  IMAD.U32 R18, RZ, RZ, UR4 ;  /* 0x00000004ff127e24 */ /* 0x000fca000f8e00ff */
[----:B-1-3--:R-:W1:Y:S04]  /*25530*/  LDS.128 R4, [R18+0x288d0] ;  /* 0x0288d00012047984 */ /* 0x00ae680000000c00 */
[----:B-1----:R1:W-:Y:S04]  /*25540*/  STL.64 [R1], R4 ;  /* 0x0000000401007387 */ /* 0x0023e80000100a00 */
[----:B------:R1:W-:Y:S01]  /*25550*/  STL.64 [R1+0x8], R6 ;  /* 0x0000080601007387 */ /* 0x0003e20000100a00 */
[----:B------:R-:W-:Y:S06]  /*25560*/  BAR.ARV 0x4, 0x180 ;  /* 0x0106000000007b1d */ /* 0x000fec0000002000 */
[----:B------:R-:W-:Y:S05]  /*25570*/  BRA `(.L_x_1914) ;  /* 0x0000001000347947 */ /* 0x000fea0003800000 */
.L_x_1913:
[----:B------:R-:W2:Y:S01]  /*25580*/  S2R R16, SR_TID.X ;  /* 0x0000000000107919 */ /* 0x000ea20000002100 */
[----:B------:R-:W-:Y:S01]  /*25590*/  UMOV UR4, 0xffffffff ;  /* 0xffffffff00047882 */ /* 0x000fe20000000000 */
[----:B--2---:R-:W-:-:S04]  /*255a0*/  LOP3.LUT R16, R16, 0x1f, RZ, 0xc0, !PT ;  /* 0x0000001f10107812 */ /* 0x004fc800078ec0ff */
[----:B------:R-:W-:Y:S01]  /*255b0*/  ISETP.NE.AND P0, PT, R16, 0x1f, PT ;  /* 0x0000001f1000780c */ /* 0x000fe20003f05270 */
[----:B------:R-:W-:-:S12]  /*255c0*/  BRA.DIV UR4, `(.L_x_1915) ;  /* 0x0000004a04087947 */ /* 0x000fd8000b800000 */
[----:B------:R-:W0:Y:S01]  /*255d0*/  LDL.LU R2, [R1] ;  /* 0x0000000001027983 */ /* 0x000e220000300800 */
[----:B------:R-:W-:-:S03]  /*255e0*/  ULDC UR4, c[0x0][0xc3c] ;  /* 0x00030f0000047ab9 */ /* 0x000fc60000000800 */
[----:B------:R-:W2:Y:S01]  /*255f0*/  LDL R3, [R1+0xc] ;  /* 0x00000c0001037983 */ /* 0x000ea20000100800 */
[----:B0-----:R-:W-:Y:S02]  /*25600*/  IMAD.MOV.U32 R10, RZ, RZ, R2 ;  /* 0x000000ffff0a7224 */ /* 0x001fe400078e0002 */
[----:B--2---:R-:W-:-:S05]  /*25610*/  IMAD.IADD R0, R3, 0x1, R16 ;  /* 0x0000000103007824 */ /* 0x004fca00078e0210 */
[----:B------:R-:W-:-:S13]  /*25620*/  ISETP.GE.OR P1, PT, R0, UR4, !P0 ;  /* 0x0000000400007c0c */ /* 0x000fda000c726670 */
[----:B------:R-:W0:Y:S08]  /*25630*/  @!P1 LDC.64 R2, c[0x0][0xc80] ;  /* 0x00032000ff029b82 */ /* 0x000e300000000a00 */
[----:B-1----:R-:W1:Y:S01]  /*25640*/  @!P1 LDC.64 R6, c[0x0][0xc78] ;  /* 0x00031e00ff069b82 */ /* 0x002e620000000a00 */
[----:B0-----:R-:W-:-:S05]  /*25650*/  @!P1 IMAD.WIDE R2, R0, 0x4, R2 ;  /* 0x0000000400029825 */ /* 0x001fca00078e0202 */
[----:B------:R1:W2:Y:S02]  /*25660*/  @!P1 LDG.E R8, desc[UR42][R2.64] ;  /* 0x0000002a02089981 */ /* 0x0002a4000c1e1900 */
[----:B-1----:R-:W-:-:S06]  /*25670*/  @!P1 IMAD.WIDE R2, R0, 0x4, R6 ;  /* 0x0000000400029825 */ /* 0x002fcc00078e0206 */
[----:B------:R-:W4:Y:S01]  /*25680*/  @!P1 LDG.E R2, desc[UR42][R2.64] ;  /* 0x0000002a02029981 */ /* 0x000f22000c1e1900 */
[----:B---3--:R-:W-:Y:S01]  /*25690*/  IMAD.MOV.U32 R4, RZ, RZ, RZ ;  /* 0x000000ffff047224 */ /* 0x008fe200078e00ff */
[C---:B------:R-:W-:Y:S01]  /*256a0*/  ISETP.GE.U32.AND P2, PT, R16.reuse, 0x2, PT ;  /* 0x000000021000780c */ /* 0x040fe20003f46070 */
[----:B------:R-:W-:Y:S01]  /*256b0*/  IMAD.MOV.U32 R6, RZ, RZ, RZ ;  /* 0x000000ffff067224 */ /* 0x000fe200078e00ff */
[C---:B------:R-:W-:Y:S01]  /*256c0*/  ISETP.GE.U32.AND P3, PT, R16.reuse, 0x4, PT ;  /* 0x000000041000780c */ /* 0x040fe20003f66070 */
[----:B------:R-:W-:Y:S01]  /*256d0*/  SHFL.IDX PT, R0, R10, 0x1, 0x1f ;  /* 0x00201f000a007f89 */ /* 0x000fe200000e0000 */
[C---:B------:R-:W-:Y:S02]  /*256e0*/  ISETP.GE.U32.AND P4, PT, R16.reuse, 0x8, PT ;  /* 0x000000081000780c */ /* 0x040fe40003f86070 */
[----:B------:R-:W-:Y:S01]  /*256f0*/  ISETP.GE.U32.AND P5, PT, R16, 0x10, PT ;  /* 0x000000101000780c */ /* 0x000fe20003fa6070 */
[----:B--2---:R-:W-:Y:S02]  /*25700*/  @!P1 IMAD.MOV.U32 R4, RZ, RZ, R8 ;  /* 0x000000ffff049224 */ /* 0x004fe400078e0008 */
[----:B------:R-:W-:-:S02]  /*25710*/  IMAD.MOV.U32 R8, RZ, RZ, RZ ;  /* 0x000000ffff087224 */ /* 0x000fc400078e00ff */
[----:B----4-:R-:W-:Y:S01]  /*25720*/  @!P1 IMAD.MOV.U32 R6, RZ, RZ, R2 ;  /* 0x000000ffff069224 */ /* 0x010fe200078e0002 */
[----:B------:R-:W-:-:S03]  /*25730*/  ISETP.NE.AND P1, PT, R16, RZ, PT ;  /* 0x000000ff1000720c */ /* 0x000fc60003f25270 */
[----:B------:R-:W-:-:S05]  /*25740*/  IMAD R2, R6, R4, RZ ;  /* 0x0000000406027224 */ /* 0x000fca00078e02ff */
[----:B------:R-:W0:Y:S02]  /*25750*/  SHFL.UP PT, R3, R2, 0x1, RZ ;  /* 0x0420000002037989 */ /* 0x000e2400000e00ff */
[----:B0-----:R-:W-:-:S05]  /*25760*/  SEL R5, R3, RZ, P1 ;  /* 0x000000ff03057207 */ /* 0x001fca0000800000 */
[----:B------:R-:W-:Y:S02]  /*25770*/  IMAD.IADD R2, R2, 0x1, R5 ;  /* 0x0000000102027824 */ /* 0x000fe400078e0205 */
[----:B------:R-:W-:Y:S04]  /*25780*/  SHFL.IDX PT, R5, R10, RZ, 0x1f ;  /* 0x00001fff0a057589 */ /* 0x000fe800000e0000 */
        /* <DEDUP_REMOVED lines=13> */
.L_x_2078:
[----:B------:R-:W-:Y:S02]  /*25860*/  ULDC UR4, c[0x0][0xc38] ;  /* 0x00030e0000047ab9 */ /* 0x000fe40000000800 */
[----:B------:R-:W-:-:S04]  /*25870*/  IMAD.U32 R2, RZ, RZ, UR4 ;  /* 0x00000004ff027e24 */ /* 0x000fc8000f8e00ff */
[----:B-1----:R-:W-:-:S04]  /*25880*/  IMAD R9, R9, R2, RZ ;  /* 0x0000000209097224 */ /* 0x002fc800078e02ff */
[----:B------:R-:W-:-:S05]  /*25890*/  IMAD.IADD R0, R0, 0x1, R9 ;  /* 0x0000000100007824 */ /* 0x000fca00078e0209 */
[----:B------:R-:W-:-:S13]  /*258a0*/  ISETP.GT.AND P6, PT, R0, R5, PT ;  /* 0x000000050000720c */ /* 0x000fda0003fc4270 */
[----:B------:R-:W-:Y:S05]  /*258b0*/  @P6 BRA `(.L_x_1916) ;  /* 0x0000000000ac6947 */ /* 0x000fea0003800000 */
.L_x_1919:
[----:B------:R-:W2:Y:S01]  /*258c0*/  LDL.LU R2, [R1+0xc] ;  /* 0x00000c0001027983 */ /* 0x000ea20000300800 */
[----:B------:R-:W1:Y:S01]  /*258d0*/  LDC R3, c[0x0][0xc3c] ;  /* 0x00030f00ff037b82 */ /* 0x000e620000000800 */
[----:B--2---:R-:W-:-:S05]  /*258e0*/  VIADD R2, R2, 0x1f ;  /* 0x0000001f02027836 */ /* 0x004fca0000000000 */
[----:B-1----:R-:W-:-:S13]  /*258f0*/  ISETP.GE.AND P6, PT, R2, R3, PT ;  /* 0x000000030200720c */ /* 0x002fda0003fc6270 */
[----:B------:R-:W-:Y:S05]  /*25900*/  @P6 BRA `(.L_x_1917) ;  /* 0x0000000800e86947 */ /* 0x000fea0003800000 */
[----:B------:R-:W1:Y:S01]  /*25910*/  S2R R4, SR_TID.X ;  /* 0x0000000000047919 */ /* 0x000e620000002100 */
        /* <DEDUP_REMOVED lines=29> */
[----:B0-----:R-:W-:-:S05]  /*25af0*/  IMAD.IADD R7, R2, 0x1, R3 ;  /* 0x0000000102077824 */ /* 0x001fca00078e0203 */
[----:B------:R0:W1:Y:S02]  /*25b00*/  SHFL.IDX PT, R9, R7, 0x1f, 0x1f ;  /* 0x03e01f0007097f89 */ /* 0x00006400000e0000 */
.L_x_2086:
[----:B------:R-:W-:Y:S02]  /*25b10*/  ULDC UR4, c[0x0][0xc38] ;  /* 0x00030e0000047ab9 */ /* 0x000fe40000000800 */
[----:B------:R-:W-:-:S04]  /*25b20*/  IMAD.U32 R2, RZ, RZ, UR4 ;  /* 0x00000004ff027e24 */ /* 0x000fc8000f8e00ff */
[----:B-1----:R-:W-:-:S05]  /*25b30*/  IMAD R9, R9, R2, RZ ;  /* 0x0000000209097224 */ /* 0x002fca00078e02ff */
[----:B------:R-:W-:-:S04]  /*25b40*/  IADD3 R0, R9, R0, RZ ;  /* 0x0000000009007210 */ /* 0x000fc80007ffe0ff */
[----:B------:R-:W-:-:S13]  /*25b50*/  ISETP.GT.AND P6, PT, R0, R5, PT ;  /* 0x000000050000720c */ /* 0x000fda0003fc4270 */
[----:B------:R-:W-:Y:S05]  /*25b60*/  @!P6 BRA `(.L_x_1919) ;  /* 0xfffffffc0054e947 */ /* 0x000fea000383ffff */
.L_x_1916:
        /* <DEDUP_REMOVED lines=8> */
[----:B-1----:R1:W3:Y:S04]  /*25bf0*/  SHFL.IDX PT, R4, R4, R3, 0x1f ;  /* 0x00001f0304047589 */ /* 0x0022e800000e0000 */
[----:B------:R1:W4:Y:S01]  /*25c00*/  SHFL.IDX PT, R6, R6, R3, 0x1f ;  /* 0x00001f0306067589 */ /* 0x00032200000e0000 */
[----:B--2---:R-:W-:-:S05]  /*25c10*/  IMAD.IADD R10, R3, 0x1, R10 ;  /* 0x00000001030a7824 */ /* 0x004fca00078e020a */
[----:B---34-:R1:W-:Y:S02]  /*25c20*/  STL [R1+0xc], R10 ;  /* 0x00000c0a01007387 */ /* 0x0183e40000100800 */
.L_x_2091:
[----:B------:R-:W-:-:S13]  /*25c30*/  ISETP.NE.AND P0, PT, R0, RZ, PT ;  /* 0x000000ff0000720c */ /* 0x000fda0003f05270 */
[----:B------:R-:W-:Y:S05]  /*25c40*/  @!P0 BRA `(.L_x_1921) ;  /* 0x0000000000148947 */ /* 0x000fea0003800000 */
[----:B------:R-:W-:Y:S01]  /*25c50*/  UMOV UR4, 0xffffffff ;  /* 0xffffffff00047882 */ /* 0x000fe20000000000 */
[----:B-1----:R-:W-:Y:S02]  /*25c60*/  VIADD R3, R3, 0xffffffff ;  /* 0xffffffff03037836 */ /* 0x002fe40000000000 */
[----:B------:R-:W-:Y:S05]  /*25c70*/  BRA.DIV UR4, `(.L_x_1922) ;  /* 0x0000004a04fc7947 */ /* 0x000fea000b800000 */
[----:B------:R1:W3:Y:S02]  /*25c80*/  SHFL.IDX PT, R3, R7, R3, 0x1f ;  /* 0x00001f0307037589 */ /* 0x0002e400000e0000 */
.L_x_2094:
[----:B---3--:R-:W-:-:S07]  /*25c90*/  IMAD.MOV.U32 R8, RZ, RZ, R3 ;  /* 0x000000ffff087224 */ /* 0x008fce00078e0003 */
.L_x_1921:
[----:B------:R-:W-:Y:S01]  /*25ca0*/  ISETP.NE.AND P0, PT, R6, 0x1, PT ;  /* 0x000000010600780c */ /* 0x000fe20003f05270 */
[----:B------:R-:W-:-:S05]  /*25cb0*/  IMAD R0, R8, R2, R9 ;  /* 0x0000000208007224 */ /* 0x000fca00078e0209 */
[----:B------:R3:W-:Y:S02]  /*25cc0*/  STL [R1], R0 ;  /* 0x0000000001007387 */ /* 0x0007e40000100800 */
[----:B---3--:R-:W-:-:S05]  /*25cd0*/  IMAD.IADD R0, R5, 0x1, -R0 ;  /* 0x0000000105007824 */ /* 0x008fca00078e0a00 */
[----:B------:R-:W-:Y:S05]  /*25ce0*/  @!P0 BRA `(.L_x_1923) ;  /* 0x0000000000e48947 */ /* 0x000fea0003800000 */
[----:B------:R-:W-:-:S04]  /*25cf0*/  IABS R5, R4 ;  /* 0x0000000400057213 */ /* 0x000fc80000000000 */
[----:B------:R-:W3:Y:S08]  /*25d00*/  I2F.RP R2, R5 ;  /* 0x0000000500027306 */ /* 0x000ef00000209400 */
[----:B---3--:R-:W3:Y:S02]  /*25d10*/  MUFU.RCP R2, R2 ;  /* 0x0000000200027308 */ /* 0x008ee40000001000 */
[----:B---3--:R-:W-:-:S06]  /*25d20*/  VIADD R2, R2, 0xffffffe ;  /* 0x0ffffffe02027836 */ /* 0x008fcc0000000000 */
[----:B-1----:R-:W1:Y:S02]  /*25d30*/  F2I.FTZ.U32.TRUNC.NTZ R3, R2 ;  /* 0x0000000200037305 */ /* 0x002e64000021f000 */
[----:B-1----:R-:W-:-:S04]  /*25d40*/  IMAD.MOV R2, RZ, RZ, -R3 ;  /* 0x000000ffff027224 */ /* 0x002fc800078e0a03 */
        /* <DEDUP_REMOVED lines=14> */
[----:B------:R-:W1:Y:S07]  /*25e30*/  I2F.RP R2, R5 ;  /* 0x0000000500027306 */ /* 0x000e6e0000209400 */
[----:B------:R-:W-:Y:S01]  /*25e40*/  @P0 VIADD R8, R8, 0x1 ;  /* 0x0000000108080836 */ /* 0x000fe20000000000 */
[----:B-1----:R-:W1:Y:S02]  /*25e50*/  MUFU.RCP R2, R2 ;  /* 0x0000000200027308 */ /* 0x002e640000001000 */
[----:B-1----:R-:W-:-:S06]  /*25e60*/  VIADD R2, R2, 0xffffffe ;  /* 0x0ffffffe02027836 */ /* 0x002fcc0000000000 */
[----:B------:R-:W1:Y:S02]  /*25e70*/  F2I.FTZ.U32.TRUNC.NTZ R3, R2 ;  /* 0x0000000200037305 */ /* 0x000e64000021f000 */
[----:B-1----:R-:W-:-:S04]  /*25e80*/  IMAD.MOV R2, RZ, RZ, -R3 ;  /* 0x000000ffff027224 */ /* 0x002fc800078e0a03 */
[----:B0-----:R-:W-:Y:S02]  /*25e90*/  IMAD R7, R2, R5, RZ ;  /* 0x0000000502077224 */ /* 0x001fe400078e02ff */
        /* <DEDUP_REMOVED lines=17> */
[----:B------:R-:W-:-:S04]  /*25fb0*/  IMAD.MOV R2, RZ, RZ, -R3 ;  /* 0x000000ffff027224 */ /* 0x000fc800078e0a03 */
[----:B------:R-:W-:Y:S01]  /*25fc0*/  IMAD R0, R4, R2, R0 ;  /* 0x0000000204007224 */ /* 0x000fe200078e0200 */
[----:B------:R-:W-:-:S04]  /*25fd0*/  LOP3.LUT R2, R3, R6, RZ, 0x3c, !PT ;  /* 0x0000000603027212 */ /* 0x000fc800078e3cff */
[----:B------:R-:W-:-:S03]  /*25fe0*/  ISETP.GE.AND P2, PT, R2, RZ, PT ;  /* 0x000000ff0200720c */ /* 0x000fc60003f46270 */
[----:B------:R-:W-:-:S10]  /*25ff0*/  @P0 VIADD R7, R7, 0x1 ;  /* 0x0000000107070836 */ /* 0x000fd40000000000 */
        /* <DEDUP_REMOVED lines=8> */
.L_x_1923:
[----:B-1----:R-:W3:Y:S01]  /*26080*/  LDL R3, [R1+0xc] ;  /* 0x00000c0001037983 */ /* 0x002ee20000100800 */
[----:B0-----:R-:W3:Y:S02]  /*26090*/  LDC.64 R6, c[0x0][0xc90] ;  /* 0x00032400ff067b82 */ /* 0x001ee40000000a00 */
[----:B---3--:R-:W-:-:S05]  /*260a0*/  IMAD.WIDE R6, R3, 0x4, R6 ;  /* 0x0000000403067825 */ /* 0x008fca00078e0206 */
[----:B------:R-:W3:Y:S02]  /*260b0*/  LDG.E R3, desc[UR42][R6.64] ;  /* 0x0000002a06037981 */ /* 0x000ee4000c1e1900 */
[----:B---3--:R-:W-:-:S05]  /*260c0*/  IMAD R5, R4, R3, RZ ;  /* 0x0000000304057224 */ /* 0x008fca00078e02ff */
        /* <DEDUP_REMOVED lines=25> */
[----:B------:R-:W-:-:S03]  /*26260*/  IMAD.MOV R6, RZ, RZ, -R6 ;  /* 0x000000ffff067224 */ /* 0x000fc600078e0a06 */
[----:B------:R-:W-:Y:S01]  /*26270*/  IADD3 R8, -R7, RZ, RZ ;  /* 0x000000ff07087210 */ /* 0x000fe20007ffe1ff */
[----:B------:R-:W-:-:S03]  /*26280*/  IMAD R6, R5, R6, R0 ;  /* 0x0000000605067224 */ /* 0x000fc600078e0200 */
[----:B------:R-:W-:Y:S02]  /*26290*/  VIADDMNMX R8, R8, R2, R3, PT ;  /* 0x0000000208087246 */ /* 0x000fe40003800103 */
[----:B------:R-:W-:Y:S02]  /*262a0*/  IADD3 R7, R7, 0x1000000, R6 ;  /* 0x0100000007077810 */ /* 0x000fe40007ffe006 */
[----:B------:R-:W-:-:S04]  /*262b0*/  IABS R9, R8 ;  /* 0x0000000800097213 */ /* 0x000fc80000000000 */
[----:B------:R-:W0:Y:S08]  /*262c0*/  I2F.RP R2, R9 ;  /* 0x0000000900027306 */ /* 0x000e300000209400 */
[----:B0-----:R-:W0:Y:S02]  /*262d0*/  MUFU.RCP R2, R2 ;  /* 0x0000000200027308 */ /* 0x001e240000001000 */
[----:B0-----:R-:W-:-:S06]  /*262e0*/  VIADD R2, R2, 0xffffffe ;  /* 0x0ffffffe02027836 */ /* 0x001fcc0000000000 */
[----:B------:R0:W1:Y:S02]  /*262f0*/  F2I.FTZ.U32.TRUNC.NTZ R3, R2 ;  /* 0x0000000200037305 */ /* 0x000064000021f000 */
[----:B0-----:R-:W-:Y:S02]  /*26300*/  IMAD.MOV.U32 R2, RZ, RZ, RZ ;  /* 0x000000ffff027224 */ /* 0x001fe400078e00ff */
[----:B-1----:R-:W-:-:S04]  /*26310*/  IMAD.MOV R0, RZ, RZ, -R3 ;  /* 0x000000ffff007224 */ /* 0x002fc800078e0a03 */
[----:B------:R-:W-:-:S04]  /*26320*/  IMAD R0, R0, R9, RZ ;  /* 0x0000000900007224 */ /* 0x000fc800078e02ff */
        /* <DEDUP_REMOVED lines=13> */
[----:B------:R-:W-:-:S04]  /*26400*/  @P0 VIADD R2, R2, 0x1 ;  /* 0x0000000102020836 */ /* 0x000fc80000000000 */
[----:B------:R-:W-:-:S04]  /*26410*/  IMAD.MOV.U32 R0, RZ, RZ, R2 ;  /* 0x000000ffff007224 */ /* 0x000fc800078e0002 */
[----:B------:R-:W-:Y:S01]  /*26420*/  @!P2 IMAD.MOV R0, RZ, RZ, -R0 ;  /* 0x000000ffff00a224 */ /* 0x000fe200078e0a00 */
[----:B------:R-:W-:Y:S01]  /*26430*/  @!P1 LOP3.LUT R0, RZ, R8, RZ, 0x33, !PT ;  /* 0x00000008ff009212 */ /* 0x000fe200078e33ff */
[----:B------:R-:W-:-:S04]  /*26440*/  IMAD.MOV R8, RZ, RZ, -R8 ;  /* 0x000000ffff087224 */ /* 0x000fc800078e0a08 */
[----:B------:R-:W-:-:S05]  /*26450*/  IMAD R2, R0, R8, R7 ;  /* 0x0000000800027224 */ /* 0x000fca00078e0207 */
[----:B------:R0:W-:Y:S02]  /*26460*/  STL [R1+0x8], R2 ;  /* 0x0000080201007387 */ /* 0x0001e40000100800 */
.L_x_1924:
[----:B------:R-:W-:-:S05]  /*26470*/  LOP3.LUT R3, RZ, R0, RZ, 0x33, !PT ;  /* 0x00000000ff037212 */ /* 0x000fca00078e33ff */
[----:B------:R-:W-:-:S05]  /*26480*/  IMAD.IADD R0, R4, 0x1, R3 ;  /* 0x0000000104007824 */ /* 0x000fca00078e0203 */
[----:B------:R3:W-:Y:S01]  /*26490*/  STL [R1+0x4], R0 ;  /* 0x0000040001007387 */ /* 0x0007e20000100800 */
[----:B------:R-:W-:Y:S05]  /*264a0*/  BRA `(.L_x_1925) ;  /* 0x0000000000287947 */ /* 0x000fea0003800000 */
.L_x_1917:
[----:B------:R-:W-:Y:S01]  /*264b0*/  UMOV UR4, URZ ;  /* 0x0000003f00047c82 */ /* 0x000fe20008000000 */
[----:B------:R-:W-:Y:S01]  /*264c0*/  ULDC UR6, c[0x0][0xc3c] ;  /* 0x00030f0000067ab9 */ /* 0x000fe20000000800 */
[----:B------:R-:W-:Y:S01]  /*264d0*/  UMOV UR5, URZ ;  /* 0x0000003f00057c82 */ /* 0x000fe20008000000 */
[----:B------:R-:W-:Y:S01]  /*264e0*/  IMAD.U32 R3, RZ, RZ, UR4 ;  /* 0x00000004ff037e24 */ /* 0x000fe2000f8e00ff */
[----:B------:R1:W-:Y:S01]  /*264f0*/  STL [R1], R5 ;  /* 0x0000000501007387 */ /* 0x0003e20000100800 */
[----:B------:R-:W-:Y:S02]  /*26500*/  IMAD.U32 R0, RZ, RZ, UR6 ;  /* 0x00000006ff007e24 */ /* 0x000fe4000f8e00ff */
[----:B------:R-:W-:Y:S01]  /*26510*/  IMAD.U32 R2, RZ, RZ, UR5 ;  /* 0x00000005ff027e24 */ /* 0x000fe2000f8e00ff */
[----:B------:R1:W-:Y:S04]  /*26520*/  STL [R1+0x4], R3 ;  /* 0x0000040301007387 */ /* 0x0003e80000100800 */
[----:B------:R1:W-:Y:S04]  /*26530*/  STL [R1+0xc], R0 ;  /* 0x00000c0001007387 */ /* 0x0003e80000100800 */
[----:B------:R1:W-:Y:S02]  /*26540*/  STL [R1+0x8], R2 ;  /* 0x0000080201007387 */ /* 0x0003e40000100800 */
.L_x_1925:
[----:B-1----:R-:W4:Y:S04]  /*26550*/  LDL R3, [R1+0x8] ;  /* 0x0000080001037983 */ /* 0x002f280000100800 */
[----:B0-----:R-:W5:Y:S04]  /*26560*/  LDL R2, [R1+0xc] ;  /* 0x00000c0001027983 */ /* 0x001f680000100800 */
[----:B------:R-:W2:Y:S04]  /*26570*/  LDL R5, [R1+0x4] ;  /* 0x0000040001057983 */ /* 0x000ea80000100800 */
[----:B------:R-:W2:Y:S01]  /*26580*/  LDL R4, [R1] ;  /* 0x0000000001047983 */ /* 0x000ea20000100800 */
[----:B---3--:R-:W0:Y:S01]  /*26590*/  S2R R0, SR_TID.X ;  /* 0x0000000000007919 */ /* 0x008e220000002100 */
[----:B------:R-:W-:Y:S05]  /*265a0*/  WARPSYNC.ALL ;  /* 0x0000000000007948 */ /* 0x000fea0003800000 */
[----:B0-----:R-:W-:Y:S01]  /*265b0*/  LOP3.LUT R0, R0, 0x1f, RZ, 0xc0, !PT ;  /* 0x0000001f00007812 */ /* 0x001fe200078ec0ff */
[----:B------:R-:W-:Y:S03]  /*265c0*/  BAR.SYNC.DEFER_BLOCKING 0x4, 0x180 ;  /* 0x0106000000007b1d */ /* 0x000fe60000010000 */
[----:B------:R-:W-:-:S13]  /*265d0*/  ISETP.NE.AND P0, PT, R0, RZ, PT ;  /* 0x000000ff0000720c */ /* 0x000fda0003f05270 */
[----:B------:R-:W-:Y:S01]  /*265e0*/  @!P0 MOV R0, 0x400 ;  /* 0x0000040000008802 */ /* 0x000fe20000000f00 */
[----:B----4-:R-:W-:Y:S02]  /*265f0*/  IMAD.MOV.U32 R6, RZ, RZ, R3 ;  /* 0x000000ffff067224 */ /* 0x010fe400078e0003 */
[----:B------:R-:W0:Y:S01]  /*26600*/  @!P0 S2R R3, SR_CgaCtaId ;  /* 0x0000000000038919 */ /* 0x000e220000008800 */
[----:B-----5:R-:W-:Y:S01]  /*26610*/  IMAD.MOV.U32 R7, RZ, RZ, R2 ;  /* 0x000000ffff077224 */ /* 0x020fe200078e0002 */
[----:B0-----:R-:W-:-:S05]  /*26620*/  @!P0 LEA R18, R3, R0, 0x18 ;  /* 0x0000000003128211 */ /* 0x001fca00078ec0ff */
[----:B--2---:R0:W-:Y:S01]  /*26630*/  @!P0 STS.128 [R18+0x288d0], R4 ;  /* 0x0288d00412008388 */ /* 0x0041e20000000c00 */
[----:B------:R-:W-:Y:S06]  /*26640*/  BAR.ARV 0x5, 0x180 ;  /* 0x0146000000007b1d */ /* 0x000fec0000002000 */
.L_x_1914:
[----:B------:R-:W2:Y:S01]  /*26650*/  LDL R0, [R1+0xc] ;  /* 0x00000c0001007983 */ /* 0x000ea20000100800 */
[----:B------:R-:W-:Y:S02]  /*26660*/  ULDC UR4, c[0x0][0xc3c] ;  /* 0x00030f0000047ab9 */ /* 0x000fe40000000800 */
[----:B--2---:R-:W-:-:S13]  /*26670*/  ISETP.GE.AND P0, PT, R0, UR4, PT ;  /* 0x0000000400007c0c */ /* 0x004fda000bf06270 */
[----:B------:R-:W-:Y:S05]  /*26680*/  @!P0 BRA `(.L_x_1926) ;  /* 0xffffff8800fc8947 */ /* 0x000fea000383ffff */
[----:B------:R-:W-:Y:S05]  /*26690*/  BSYNC B8 ;  /* 0x0000000000087941 */ /* 0x000fea0003800000 */
.L_x_1771:
        /* <DEDUP_REMOVED lines=12> */
.L_x_2095:
[----:B------:R-:W-:Y:S05]  /*26760*/  BSYNC B0 ;  /* 0x0000000000007941 */ /* 0x000fea0003800000 */
.L_x_1927:
[----:B------:R-:W-:-:S03]  /*26770*/  UMOV UR4, 0xffffffff ;  /* 0xffffffff00047882 */ /* 0x000fc60000000000 */
[----:B------:R-:W-:Y:S05]  /*26780*/  BRA.DIV UR4, `(.L_x_1929) ;  /* 0x0000004204787947 */ /* 0x000fea000b800000 */
[----:B------:R-:W1:Y:S02]  /*26790*/  S2R R2, SR_TID.X ;  /* 0x0000000000027919 */ /* 0x000e640000002100 */
[----:B-1----:R-:W-:-:S04]  /*267a0*/  SHF.R.U32.HI R2, RZ, 0x5, R2 ;  /* 0x00000005ff027819 */ /* 0x002fc80000011602 */
[----:B------:R-:W-:-:S05]  /*267b0*/  LOP3.LUT R2, R2, 0x3, RZ, 0xc0, !PT ;  /* 0x0000000302027812 */ /* 0x000fca00078ec0ff */
[----:B------:R1:W2:Y:S02]  /*267c0*/  SHFL.IDX PT, R14, R2, RZ, 0x1f ;  /* 0x00001fff020e7589 */ /* 0x0002a400000e0000 */
.L_x_2098:
[----:B--2---:R-:W-:-:S13]  /*267d0*/  ISETP.NE.AND P0, PT, R14, RZ, PT ;  /* 0x000000ff0e00720c */ /* 0x004fda0003f05270 */
[----:B------:R-:W-:Y:S05]  /*267e0*/  @P0 BRA `(.L_x_1486) ;  /* 0x00000000008c0947 */ /* 0x000fea0003800000 */
[----:B------:R-:W-:-:S03]  /*267f0*/  UMOV UR4, 0xffffffff ;  /* 0xffffffff00047882 */ /* 0x000fc60000000000 */
[----:B------:R-:W-:Y:S05]  /*26800*/  BRA.DIV UR4, `(.L_x_1930) ;  /* 0x00000042048c7947 */ /* 0x000fea000b800000 */
[----:B------:R-:W-:-:S13]  /*26810*/  ELECT P6, URZ, PT ;  /* 0x00000000003f782f */ /* 0x000fda00038c0000 */
.L_x_2101:
[----:B------:R-:W-:Y:S05]  /*26820*/  @!P6 BRA `(.L_x_1486) ;  /* 0x00000000007ce947 */ /* 0x000fea0003800000 */
[----:B------:R-:W-:-:S06]  /*26830*/  ULOP3.LUT UR4, UR40, 0x2, URZ, 0xfc, !UPT ;  /* 0x0000000228047892 */ /* 0x000fcc000f8efc3f */
[----:B-1----:R-:W-:-:S05]  /*26840*/  IMAD.U32 R2, RZ, RZ, UR4 ;  /* 0x00000004ff027e24 */ /* 0x002fca000f8e00ff */
[----:B------:R-:W-:-:S13]  /*26850*/  ISETP.NE.AND P2, PT, R2, 0x3, PT ;  /* 0x000000030200780c */ /* 0x000fda0003f45270 */
[----:B------:R-:W-:Y:S05]  /*26860*/  @!P2 BRA `(.L_x_1931) ;  /* 0x000000000004a947 */ /* 0x000fea0003800000 */
[----:B------:R-:W-:Y:S01]  /*26870*/  BPT.TRAP 0x1 ;  /* 0x000000040000795c */ /* 0x000fe20000300000 */
.L_x_1931:
        /* <DEDUP_REMOVED lines=13> */
.L_x_2102:
[----:B------:R-:W1:Y:S02]  /*26950*/  SYNCS.PHASECHK.TRANS64.TRYWAIT P0, [R7+URZ], R2 ;  /* 0x00000002070075a7 */ /* 0x000e64000800017f */
[----:B-1----:R-:W-:Y:S05]  /*26960*/  @!P0 BRA `(.L_x_1933) ;  /* 0x0000004000688947 */ /* 0x002fea0003800000 */
.L_x_2103:
[----:B------:R-:W-:Y:S05]  /*26970*/  @!P2 BRA `(.L_x_1934) ;  /* 0x000000000004a947 */ /* 0x000fea0003800000 */
[----:B------:R-:W-:Y:S01]  /*26980*/  BPT.TRAP 0x1 ;  /* 0x000000040000795c */ /* 0x000fe20000300000 */
.L_x_1934:
[----:B------:R-:W-:-:S04]  /*26990*/  VIADD R0, R0, 0x28860 ;  /* 0x0002886000007836 */ /* 0x000fc80000000000 */
[----:B------:R-:W-:-:S04]  /*269a0*/  IMAD R4, R19, 0x8, R0 ;  /* 0x0000000813047824 */ /* 0x000fc800078e0200 */
[----:B------:R-:W2:Y:S02]  /*269b0*/  SYNCS.PHASECHK.TRANS64.TRYWAIT P0, [R4+URZ], R5 ;  /* 0x00000005040075a7 */ /* 0x000ea4000800017f */
[----:B--2---:R-:W-:Y:S05]  /*269c0*/  @!P0 BRA `(.L_x_1935) ;  /* 0x0000004000648947 */ /* 0x004fea0003800000 */
.L_x_2104:
[----:B------:R-:W-:-:S07]  /*269d0*/  IMAD R3, R3, 0x8, R0 ;  /* 0x0000000803037824 */ /* 0x000fce00078e0200 */
.L_x_1936:
[----:B----4-:R4:W0:Y:S02]  /*269e0*/  SYNCS.PHASECHK.TRANS64.TRYWAIT P0, [R3+URZ], R2 ;  /* 0x00000002030075a7 */ /* 0x010824000800017f */
[----:B0-----:R-:W-:Y:S05]  /*269f0*/  @!P0 NANOSLEEP.SYNCS 0x989680 ;  /* 0x009896800000895d */ /* 0x001fea0003900000 */
[----:B------:R-:W0:Y:S02]  /*26a00*/  @!P0 SYNCS.PHASECHK.TRANS64 P0, [R3+URZ], R2 ;  /* 0x00000002030085a7 */ /* 0x000e24000800007f */
[----:B0-----:R-:W-:Y:S05]  /*26a10*/  @!P0 BRA `(.L_x_1936) ;  /* 0xfffffffc00f08947 */ /* 0x001fea000383ffff */
.L_x_1486:
[----:B------:R-:W-:Y:S05]  /*26a20*/  BSYNC B9 ;  /* 0x0000000000097941 */ /* 0x000fea0003800000 */
.L_x_1483:
[----:B------:R-:W-:Y:S05]  /*26a30*/  EXIT ;  /* 0x000000000000794d */ /* 0x000fea0003800000 */
.L_x_1518:
[----:B0-----:R0:W1:Y:S02]  /*26a40*/  SYNCS.PHASECHK.TRANS64.TRYWAIT P6, [R107+URZ+0x28890], R117 ;  /* 0x028890756b0075a7 */ /* 0x00106400080c017f */
[----:B-1----:R-:W-:Y:S05]  /*26a50*/  @!P6 NANOSLEEP.SYNCS 0x989680 ;  /* 0x009896800000e95d */ /* 0x002fea0003900000 */
[----:B------:R-:W1:Y:S02]  /*26a60*/  @!P6 SYNCS.PHASECHK.TRANS64 P6, [R107+URZ+0x28890], R117 ;  /* 0x028890756b00e5a7 */ /* 0x000e6400080c007f */
[----:B-1----:R-:W-:Y:S05]  /*26a70*/  @!P6 BRA `(.L_x_1518) ;  /* 0xfffffffc00f0e947 */ /* 0x002fea000383ffff */
[----:B------:R-:W-:Y:S05]  /*26a80*/  BRA `(.L_x_1937) ;  /* 0xfffffdcc00c87947 */ /* 0x000fea000383ffff */
.L_x_1554:
[----:B0-----:R0:W1:Y:S02]  /*26a90*/  SYNCS.PHASECHK.TRANS64.TRYWAIT P4, [R107+URZ+0x28890], R117 ;  /* 0x028890756b0075a7 */ /* 0x001064000808017f */
[----:B-1----:R-:W-:Y:S05]  /*26aa0*/  @!P4 NANOSLEEP.SYNCS 0x989680 ;  /* 0x009896800000c95d */ /* 0x002fea0003900000 */
[----:B------:R-:W1:Y:S02]  /*26ab0*/  @!P4 SYNCS.PHASECHK.TRANS64 P4, [R107+URZ+0x28890], R117 ;  /* 0x028890756b00c5a7 */ /* 0x000e64000808007f */
[----:B-1----:R-:W-:Y:S05]  /*26ac0*/  @!P4 BRA `(.L_x_1554) ;  /* 0xfffffffc00f0c947 */ /* 0x002fea000383ffff */
[----:B------:R-:W-:Y:S05]  /*26ad0*/  BRA `(.L_x_1938) ;  /* 0xfffffdf4003c7947 */ /* 0x000fea000383ffff */
.L_x_1571:
[----:B0-----:R0:W1:Y:S02]  /*26ae0*/  SYNCS.PHASECHK.TRANS64.TRYWAIT P3, [R107+URZ+0x28890], R117 ;  /* 0x028890756b0075a7 */ /* 0x001064000806017f */
[----:B-1----:R-:W-:Y:S05]  /*26af0*/  @!P3 NANOSLEEP.SYNCS 0x989680 ;  /* 0x009896800000b95d */ /* 0x002fea0003900000 */
[----:B------:R-:W1:Y:S02]  /*26b00*/  @!P3 SYNCS.PHASECHK.TRANS64 P3, [R107+URZ+0x28890], R117 ;  /* 0x028890756b00b5a7 */ /* 0x000e64000806007f */
[----:B-1----:R-:W-:Y:S05]  /*26b10*/  @!P3 BRA `(.L_x_1571) ;  /* 0xfffffffc00f0b947 */ /* 0x002fea000383ffff */
[----:B------:R-:W-:Y:S05]  /*26b20*/  BRA `(.L_x_1939) ;  /* 0xfffffe1400907947 */ /* 0x000fea000383ffff */
.L_x_1581:
[----:B--2---:R2:W3:Y:S02]  /*26b30*/  SYNCS.PHASECHK.TRANS64.TRYWAIT P0, [R107+URZ+0x288b0], R117 ;  /* 0x0288b0756b0075a7 */ /* 0x0044e4000800017f */
[----:B---3--:R-:W-:Y:S05]  /*26b40*/  @!P0 NANOSLEEP.SYNCS 0x989680 ;  /* 0x009896800000895d */ /* 0x008fea0003900000 */
[----:B------:R-:W3:Y:S02]  /*26b50*/  @!P0 SYNCS.PHASECHK.TRANS64 P0, [R107+URZ+0x288b0], R117 ;  /* 0x0288b0756b0085a7 */ /* 0x000ee4000800007f */
[----:B---3--:R-:W-:Y:S05]  /*26b60*/  @!P0 BRA `(.L_x_1581) ;  /* 0xfffffffc00f08947 */ /* 0x008fea000383ffff */
[----:B------:R-:W-:Y:S05]  /*26b70*/  BRA `(.L_x_1940) ;  /* 0xfffffe1c002c7947 */ /* 0x000fea000383ffff */
.L_x_1603:
[----:B------:R-:W0:Y:S01]  /*26b80*/  S2R R4, SR_TID.X ;  /* 0x0000000000047919 */ /* 0x000e220000002100 */
[----:B------:R-:W-:Y:S01]  /*26b90*/  BSSY B0, `(.L_x_1941) ;  /* 0x000000c000007945 */ /* 0x000fe20003800000 */
[----:B------:R-:W-:Y:S02]  /*26ba0*/  IMAD.MOV.U32 R12, RZ, RZ, RZ ;  /* 0x000000ffff0c7224 */ /* 0x000fe400078e00ff */
[----:B------:R-:W-:Y:S02]  /*26bb0*/  IMAD.MOV.U32 R11, RZ, RZ, 0x1f ;  /* 0x0000001fff0b7424 */ /* 0x000fe400078e00ff */
[----:B------:R-:W-:Y:S02]  /*26bc0*/  IMAD.MOV.U32 R15, RZ, RZ, -0x1 ;  /* 0xffffffffff0f7424 */ /* 0x000fe400078e00ff */
[----:B0-----:R-:W-:-:S05]  /*26bd0*/  VIADD R4, R4, 0xffffff80 ;  /* 0xffffff8004047836 */ /* 0x001fca0000000000 */
[----:B------:R-:W-:-:S04]  /*26be0*/  SHF.R.S32.HI R0, RZ, 0x1f, R4 ;  /* 0x0000001fff007819 */ /* 0x000fc80000011404 */
[----:B------:R-:W-:-:S04]  /*26bf0*/  LEA.HI R0, R0, R4, RZ, 0x7 ;  /* 0x0000000400007211 */ /* 0x000fc800078f38ff */
[----:B------:R-:W-:-:S05]  /*26c00*/  SHF.R.S32.HI R0, RZ, 0x7, R0 ;  /* 0x00000007ff007819 */ /* 0x000fca0000011400 */
[----:B------:R-:W-:-:S07]  /*26c10*/  IMAD.MOV.U32 R13, RZ, RZ, R0 ;  /* 0x000000ffff0d7224 */ /* 0x000fce00078e0000 */
[----:B-----5:R-:W-:Y:S05]  /*26c20*/  WARPSYNC.COLLECTIVE R15, `(.L_x_1942) ;  /* 0x000000000f087348 */ /* 0x020fea0003c00000 */
[----:B------:R0:W1:Y:S02]  /*26c30*/  SHFL.IDX P6, R14, R13, R12, R11 ;  /* 0x0000000c0d0e7389 */ /* 0x00006400000c000b */
[----:B01---5:R-:W-:Y:S01]  /*26c40*/  ENDCOLLECTIVE ;  /* 0x000000000000791b */ /* 0x023fe20003800000 */
.L_x_1942:
[----:B------:R-:W-:Y:S05]  /*26c50*/  BSYNC B0 ;  /* 0x0000000000007941 */ /* 0x000fea0003800000 */
.L_x_1941:
[----:B------:R-:W-:Y:S01]  /*26c60*/  IMAD.MOV.U32 R193, RZ, RZ, R14 ;  /* 0x000000ffffc17224 */ /* 0x000fe200078e000e */
[----:B------:R-:W-:Y:S06]  /*26c70*/  BRA `(.L_x_1943) ;  /* 0xfffffe2800ec7947 */ /* 0x000fec000383ffff */
.L_x_1613:
[----:B------:R-:W-:Y:S01]  /*26c80*/  BSSY B1, `(.L_x_1944) ;  /* 0x0000008000017945 */ /* 0x000fe20003800000 */
[----:B------:R-:W-:Y:S01]  /*26c90*/  IMAD.MOV.U32 R13, RZ, RZ, R7 ;  /* 0x000000ffff0d7224 */ /* 0x000fe200078e0007 */
[----:B------:R-:W-:Y:S01]  /*26ca0*/  MOV R12, RZ ;  /* 0x000000ff000c7202 */ /* 0x000fe20000000f00 */
[----:B------:R-:W-:Y:S02]  /*26cb0*/  IMAD.MOV.U32 R11, RZ, RZ, 0x181f ;  /* 0x0000181fff0b7424 */ /* 0x000fe400078e00ff */
[----:B------:R-:W-:-:S07]  /*26cc0*/  IMAD.MOV.U32 R15, RZ, RZ, -0x1 ;  /* 0xffffffffff0f7424 */ /* 0x000fce00078e00ff */
[----:B------:R-:W-:Y:S05]  /*26cd0*/  WARPSYNC.COLLECTIVE R15, `(.L_x_1945) ;  /* 0x000000000f087348 */ /* 0x000fea0003c00000 */
[----:B------:R0:W1:Y:S02]  /*26ce0*/  SHFL.IDX P6, R14, R13, R12, R11 ;  /* 0x0000000c0d0e7389 */ /* 0x00006400000c000b */
[----:B01----:R-:W-:Y:S01]  /*26cf0*/  ENDCOLLECTIVE ;  /* 0x000000000000791b */ /* 0x003fe20003800000 */
.L_x_1945:
[----:B------:R-:W-:Y:S05]  /*26d00*/  BSYNC B1 ;  /* 0x0000000000017941 */ /* 0x000fea0003800000 */
.L_x_1944:
[----:B------:R-:W-:Y:S02]  /*26d10*/  IMAD.MOV.U32 R13, RZ, RZ, R6 ;  /* 0x000000ffff0d7224 */ /* 0x000fe400078e0006 */
[----:B------:R-:W-:Y:S02]  /*26d20*/  IMAD.MOV.U32 R12, RZ, RZ, RZ ;  /* 0x000000ffff0c7224 */ /* 0x000fe400078e00ff */
[----:B------:R-:W-:Y:S02]  /*26d30*/  IMAD.MOV.U32 R11, RZ, RZ, 0x181f ;  /* 0x0000181fff0b7424 */ /* 0x000fe400078e00ff */
[----:B------:R-:W-:Y:S02]  /*26d40*/  IMAD.MOV.U32 R15, RZ, RZ, -0x1 ;  /* 0xffffffffff0f7424 */ /* 0x000fe400078e00ff */
[----:B------:R-:W-:-:S07]  /*26d50*/  IMAD.MOV.U32 R0, RZ, RZ, R14 ;  /* 0x000000ffff007224 */ /* 0x000fce00078e000e */
[----:B------:R-:W-:Y:S05]  /*26d60*/  WARPSYNC.COLLECTIVE R15, `(.L_x_1946) ;  /* 0x000000000f087348 */ /* 0x000fea0003c00000 */
[----:B------:R0:W1:Y:S02]  /*26d70*/  SHFL.IDX P6, R14, R13, R12, R11 ;  /* 0x0000000c0d0e7389 */ /* 0x00006400000c000b */
[----:B01----:R-:W-:Y:S01]  /*26d80*/  ENDCOLLECTIVE ;  /* 0x000000000000791b */ /* 0x003fe20003800000 */
.L_x_1946:
[----:B------:R-:W-:Y:S02]  /*26d90*/  IMAD.MOV.U32 R13, RZ, RZ, R10 ;  /* 0x000000ffff0d7224 */ /* 0x000fe400078e000a */
[----:B------:R-:W-:-:S07]  /*26da0*/  IMAD.MOV.U32 R3, RZ, RZ, R14 ;  /* 0x000000ffff037224 */ /* 0x000fce00078e000e */
[----:B------:R-:W-:Y:S05]  /*26db0*/  WARPSYNC.COLLECTIVE R15, `(.L_x_1947) ;  /* 0x000000000f087348 */ /* 0x000fea0003c00000 */
[----:B------:R0:W1:Y:S02]  /*26dc0*/  SHFL.IDX P6, R14, R13, R12, R11 ;  /* 0x0000000c0d0e7389 */ /* 0x00006400000c000b */
[----:B01----:R-:W-:Y:S01]  /*26dd0*/  ENDCOLLECTIVE ;  /* 0x000000000000791b */ /* 0x003fe20003800000 */
.L_x_1947:
[----:B------:R-:W-:Y:S02]  /*26de0*/  IMAD.MOV.U32 R13, RZ, RZ, R5 ;  /* 0x000000ffff0d7224 */ /* 0x000fe400078e0005 */
[----:B------:R-:W-:-:S07]  /*26df0*/  IMAD.MOV.U32 R4, RZ, RZ, R14 ;  /* 0x000000ffff047224 */ /* 0x000fce00078e000e */
[----:B------:R-:W-:Y:S05]  /*26e00*/  WARPSYNC.COLLECTIVE R15, `(.L_x_1948) ;  /* 0x000000000f087348 */ /* 0x000fea0003c00000 */
[----:B------:R0:W1:Y:S02]  /*26e10*/  SHFL.IDX P6, R14, R13, R12, R11 ;  /* 0x0000000c0d0e7389 */ /* 0x00006400000c000b */
[----:B01----:R-:W-:Y:S01]  /*26e20*/  ENDCOLLECTIVE ;  /* 0x000000000000791b */ /* 0x003fe20003800000 */
.L_x_1948:
[----:B------:R-:W-:Y:S05]  /*26e30*/  BRA `(.L_x_1949) ;  /* 0xfffffe30003c7947 */ /* 0x000fea000383ffff */
.L_x_1616:
[----:B------:R-:W-:Y:S01]  /*26e40*/  BSSY B1, `(.L_x_1950) ;  /* 0x0000008000017945 */ /* 0x000fe20003800000 */
[----:B------:R-:W-:Y:S02]  /*26e50*/  IMAD.MOV.U32 R13, RZ, RZ, R7 ;  /* 0x000000ffff0d7224 */ /* 0x000fe400078e0007 */
[----:B------:R-:W-:Y:S02]  /*26e60*/  IMAD.MOV.U32 R12, RZ, RZ, 0x1 ;  /* 0x00000001ff0c7424 */ /* 0x000fe400078e00ff */
[----:B------:R-:W-:Y:S02]  /*26e70*/  IMAD.MOV.U32 R11, RZ, RZ, 0x181f ;  /* 0x0000181fff0b7424 */ /* 0x000fe400078e00ff */
[----:B------:R-:W-:-:S07]  /*26e80*/  IMAD.MOV.U32 R15, RZ, RZ, -0x1 ;  /* 0xffffffffff0f7424 */ /* 0x000fce00078e00ff */
[----:B0---4-:R-:W-:Y:S05]  /*26e90*/  WARPSYNC.COLLECTIVE R15, `(.L_x_1951) ;  /* 0x000000000f087348 */ /* 0x011fea0003c00000 */
[----:B----4-:R1:W2:Y:S02]  /*26ea0*/  SHFL.IDX P6, R14, R13, R12, R11 ;  /* 0x0000000c0d0e7389 */ /* 0x0102a400000c000b */
[----:B012---:R-:W-:Y:S01]  /*26eb0*/  ENDCOLLECTIVE ;  /* 0x000000000000791b */ /* 0x007fe20003800000 */
.L_x_1951:
[----:B------:R-:W-:Y:S05]  /*26ec0*/  BSYNC B1 ;  /* 0x0000000000017941 */ /* 0x000fea0003800000 */
.L_x_1950:
[----:B------:R-:W-:Y:S02]  /*26ed0*/  IMAD.MOV.U32 R13, RZ, RZ, R6 ;  /* 0x000000ffff0d7224 */ /* 0x000fe400078e0006 */
[----:B------:R-:W-:Y:S02]  /*26ee0*/  IMAD.MOV.U32 R12, RZ, RZ, 0x1 ;  /* 0x00000001ff0c7424 */ /* 0x000fe400078e00ff */
[----:B------:R-:W-:Y:S02]  /*26ef0*/  IMAD.MOV.U32 R11, RZ, RZ, 0x181f ;  /* 0x0000181fff0b7424 */ /* 0x000fe400078e00ff */
[----:B------:R-:W-:Y:S02]  /*26f00*/  IMAD.MOV.U32 R15, RZ, RZ, -0x1 ;  /* 0xffffffffff0f7424 */ /* 0x000fe400078e00ff */
[----:B------:R-:W-:-:S07]  /*26f10*/  IMAD.MOV.U32 R0, RZ, RZ, R14 ;  /* 0x000000ffff007224 */ /* 0x000fce00078e000e */
[----:B------:R-:W-:Y:S05]  /*26f20*/  WARPSYNC.COLLECTIVE R15, `(.L_x_1952) ;  /* 0x000000000f087348 */ /* 0x000fea0003c00000 */
[----:B------:R0:W1:Y:S02]  /*26f30*/  SHFL.IDX P6, R14, R13, R12, R11 ;  /* 0x0000000c0d0e7389 */ /* 0x00006400000c000b */
[----:B01----:R-:W-:Y:S01]  /*26f40*/  ENDCOLLECTIVE ;  /* 0x000000000000791b */ /* 0x003fe20003800000 */
.L_x_1952:
[----:B------:R-:W-:Y:S02]  /*26f50*/  IMAD.MOV.U32 R13, RZ, RZ, R10 ;  /* 0x000000ffff0d7224 */ /* 0x000fe400078e000a */
[----:B------:R-:W-:-:S07]  /*26f60*/  IMAD.MOV.U32 R3, RZ, RZ, R14 ;  /* 0x000000ffff037224 */ /* 0x000fce00078e000e */
[----:B------:R-:W-:Y:S05]  /*26f70*/  WARPSYNC.COLLECTIVE R15, `(.L_x_1953) ;  /* 0x000000000f087348 */ /* 0x000fea0003c00000 */
[----:B------:R0:W1:Y:S02]  /*26f80*/  SHFL.IDX P6, R14, R13, R12, R11 ;  /* 0x0000000c0d0e7389 */ /* 0x00006400000c000b */
[----:B01----:R-:W-:Y:S01]  /*26f90*/  ENDCOLLECTIVE ;  /* 0x000000000000791b */ /* 0x003fe20003800000 */
.L_x_1953:
[----:B------:R-:W-:Y:S02]  /*26fa0*/  IMAD.MOV.U32 R13, RZ, RZ, R5 ;  /* 0x000000ffff0d7224 */ /* 0x000fe400078e0005 */
[----:B------:R-:W-:-:S07]  /*26fb0*/  IMAD.MOV.U32 R4, RZ, RZ, R14 ;  /* 0x000000ffff047224 */ /* 0x000fce00078e000e */
[----:B------:R-:W-:Y:S05]  /*26fc0*/  WARPSYNC.COLLECTIVE R15, `(.L_x_1954) ;  /* 0x000000000f087348 */ /* 0x000fea0003c00000 */
[----:B------:R0:W1:Y:S02]  /*26fd0*/  SHFL.IDX P6, R14, R13, R12, R11 ;  /* 0x0000000c0d0e7389 */ /* 0x00006400000c000b */
[----:B01----:R-:W-:Y:S01]  /*26fe0*/  ENDCOLLECTIVE ;  /* 0x000000000000791b */ /* 0x003fe20003800000 */
.L_x_1954:
[----:B------:R-:W-:Y:S05]  /*26ff0*/  BRA `(.L_x_1955) ;  /* 0xfffffe3000a87947 */ /* 0x000fea000383ffff */
.L_x_1619:
[----:B------:R-:W-:Y:S01]  /*27000*/  BSSY B1, `(.L_x_1956) ;  /* 0x0000008000017945 */ /* 0x000fe20003800000 */
[----:B------:R-:W-:Y:S02]  /*27010*/  IMAD.MOV.U32 R13, RZ, RZ, R7 ;  /* 0x000000ffff0d7224 */ /* 0x000fe400078e0007 */
[----:B------:R-:W-:Y:S02]  /*27020*/  IMAD.MOV.U32 R12, RZ, RZ, 0x2 ;  /* 0x00000002ff0c7424 */ /* 0x000fe400078e00ff */
[----:B------:R-:W-:Y:S02]  /*27030*/  IMAD.MOV.U32 R11, RZ, RZ, 0x181f ;  /* 0x0000181fff0b7424 */ /* 0x000fe400078e00ff */
[----:B------:R-:W-:-:S07]  /*27040*/  IMAD.MOV.U32 R15, RZ, RZ, -0x1 ;  /* 0xffffffffff0f7424 */ /* 0x000fce00078e00ff */
[----:B-1--4-:R-:W-:Y:S05]  /*27050*/  WARPSYNC.COLLECTIVE R15, `(.L_x_1957) ;  /* 0x000000000f087348 */ /* 0x012fea0003c00000 */
[----:B----4-:R0:W2:Y:S02]  /*27060*/  SHFL.IDX P6, R14, R13, R12, R11 ;  /* 0x0000000c0d0e7389 */ /* 0x0100a400000c000b */
[----:B012---:R-:W-:Y:S01]  /*27070*/  ENDCOLLECTIVE ;  /* 0x000000000000791b */ /* 0x007fe20003800000 */
.L_x_1957:
[----:B------:R-:W-:Y:S05]  /*27080*/  BSYNC B1 ;  /* 0x0000000000017941 */ /* 0x000fea0003800000 */
.L_x_1956:
        /* <DEDUP_REMOVED lines=8> */
.L_x_1958:
[----:B------:R-:W-:Y:S01]  /*27110*/  MOV R13, R10 ;  /* 0x0000000a000d7202 */ /* 0x000fe20000000f00 */
[----:B------:R-:W-:-:S07]  /*27120*/  IMAD.MOV.U32 R3, RZ, RZ, R14 ;  /* 0x000000ffff037224 */ /* 0x000fce00078e000e */
[----:B------:R-:W-:Y:S05]  /*27130*/  WARPSYNC.COLLECTIVE R15, `(.L_x_1959) ;  /* 0x000000000f087348 */ /* 0x000fea0003c00000 */
[----:B------:R0:W1:Y:S02]  /*27140*/  SHFL.IDX P6, R14, R13, R12, R11 ;  /* 0x0000000c0d0e7389 */ /* 0x00006400000c000b */
[----:B01----:R-:W-:Y:S01]  /*27150*/  ENDCOLLECTIVE ;  /* 0x000000000000791b */ /* 0x003fe20003800000 */
.L_x_1959:
[----:B------:R-:W-:Y:S02]  /*27160*/  IMAD.MOV.U32 R13, RZ, RZ, R5 ;  /* 0x000000ffff0d7224 */ /* 0x000fe400078e0005 */
[----:B------:R-:W-:-:S07]  /*27170*/  IMAD.MOV.U32 R4, RZ, RZ, R14 ;  /* 0x000000ffff047224 */ /* 0x000fce00078e000e */
[----:B------:R-:W-:Y:S05]  /*27180*/  WARPSYNC.COLLECTIVE R15, `(.L_x_1960) ;  /* 0x000000000f087348 */ /* 0x000fea0003c00000 */
[----:B------:R0:W1:Y:S02]  /*27190*/  SHFL.IDX P6, R14, R13, R12, R11 ;  /* 0x0000000c0d0e7389 */ /* 0x00006400000c000b */
[----:B01----:R-:W-:Y:S01]  /*271a0*/  ENDCOLLECTIVE ;  /* 0x000000000000791b */ /* 0x003fe20003800000 */
.L_x_1960:
[----:B------:R-:W-:Y:S05]  /*271b0*/  BRA `(.L_x_1961) ;  /* 0xfffffe3000fc7947 */ /* 0x000fea000383ffff */
.L_x_1622:
[----:B------:R-:W-:Y:S01]  /*271c0*/  BSSY B1, `(.L_x_1962) ;  /* 0x0000008000017945 */ /* 0x000fe20003800000 */
[----:B------:R-:W-:Y:S02]  /*271d0*/  IMAD.MOV.U32 R13, RZ, RZ, R7 ;  /* 0x000000ffff0d7224 */ /* 0x000fe400078e0007 */
[----:B------:R-:W-:Y:S02]  /*271e0*/  IMAD.MOV.U32 R12, RZ, RZ, 0x3 ;  /* 0x00000003ff0c7424 */ /* 0x000fe400078e00ff */
[----:B------:R-:W-:Y:S02]  /*271f0*/  IMAD.MOV.U32 R11, RZ, RZ, 0x181f ;  /* 0x0000181fff0b7424 */ /* 0x000fe400078e00ff */
[----:B------:R-:W-:-:S07]  /*27200*/  IMAD.MOV.U32 R15, RZ, RZ, -0x1 ;  /* 0xffffffffff0f7424 */ /* 0x000fce00078e00ff */
[----:B-1--4-:R-:W-:Y:S05]  /*27210*/  WARPSYNC.COLLECTIVE R15, `(.L_x_1963) ;  /* 0x000000000f087348 */ /* 0x012fea0003c00000 */
[----:B------:R0:W2:Y:S02]  /*27220*/  SHFL.IDX P6, R14, R13, R12, R11 ;  /* 0x0000000c0d0e7389 */ /* 0x0000a400000c000b */
[----:B012-4-:R-:W-:Y:S01]  /*27230*/  ENDCOLLECTIVE ;  /* 0x000000000000791b */ /* 0x017fe20003800000 */
.L_x_1963:
[----:B------:R-:W-:Y:S05]  /*27240*/  BSYNC B1 ;  /* 0x0000000000017941 */ /* 0x000fea0003800000 */
.L_x_1962:
        /* <DEDUP_REMOVED lines=8> */
.L_x_1964:
[----:B------:R-:W-:Y:S02]  /*272d0*/  IMAD.MOV.U32 R13, RZ, RZ, R10 ;  /* 0x000000ffff0d7224 */ /* 0x000fe400078e000a */
[----:B------:R-:W-:-:S07]  /*272e0*/  IMAD.MOV.U32 R3, RZ, RZ, R14 ;  /* 0x000000ffff037224 */ /* 0x000fce00078e000e */
[----:B------:R-:W-:Y:S05]  /*272f0*/  WARPSYNC.COLLECTIVE R15, `(.L_x_1965) ;  /* 0x000000000f087348 */ /* 0x000fea0003c00000 */
[----:B------:R0:W1:Y:S02]  /*27300*/  SHFL.IDX P6, R14, R13, R12, R11 ;  /* 0x0000000c0d0e7389 */ /* 0x00006400000c000b */
[----:B01----:R-:W-:Y:S01]  /*27310*/  ENDCOLLECTIVE ;  /* 0x000000000000791b */ /* 0x003fe20003800000 */
.L_x_1965:
[----:B------:R-:W-:Y:S02]  /*27320*/  IMAD.MOV.U32 R13, RZ, RZ, R5 ;  /* 0x000000ffff0d7224 */ /* 0x000fe400078e0005 */
[----:B------:R-:W-:-:S07]  /*27330*/  IMAD.MOV.U32 R4, RZ, RZ, R14 ;  /* 0x000000ffff047224 */ /* 0x000fce00078e000e */
[----:B------:R-:W-:Y:S05]  /*27340*/  WARPSYNC.COLLECTIVE R15, `(.L_x_1966) ;  /* 0x000000000f087348 */ /* 0x000fea0003c00000 */
[----:B------:R0:W1:Y:S02]  /*27350*/  SHFL.IDX P6, R14, R13, R12, R11 ;  /* 0x0000000c0d0e7389 */ /* 0x00006400000c000b */
[----:B01----:R-:W-:Y:S01]  /*27360*/  ENDCOLLECTIVE ;  /* 0x000000000000791b */ /* 0x003fe20003800000 */
.L_x_1966:
[----:B------:R-:W-:Y:S01]  /*27370*/  IMAD.MOV.U32 R5, RZ, RZ, R14 ;  /* 0x000000ffff057224 */ /* 0x000fe200078e000e */
[----:B------:R-:W-:Y:S06]  /*27380*/  BRA `(.L_x_1967) ;  /* 0xfffffe3400547947 */ /* 0x000fec000383ffff */
.L_x_1626:
[----:B0-----:R0:W1:Y:S02]  /*27390*/  SYNCS.PHASECHK.TRANS64.TRYWAIT P0, [R2+URZ+0x28800], R67 ;  /* 0x02880043020075a7 */ /* 0x001064000800017f */
[----:B-1----:R-:W-:Y:S05]  /*273a0*/  @!P0 NANOSLEEP.SYNCS 0x989680 ;  /* 0x009896800000895d */ /* 0x002fea0003900000 */
[----:B------:R-:W1:Y:S02]  /*273b0*/  @!P0 SYNCS.PHASECHK.TRANS64 P0, [R2+URZ+0x28800], R67 ;  /* 0x02880043020085a7 */ /* 0x000e64000800007f */
[----:B-1----:R-:W-:Y:S05]  /*273c0*/  @!P0 BRA `(.L_x_1626) ;  /* 0xfffffffc00f08947 */ /* 0x002fea000383ffff */
[----:B------:R-:W-:Y:S05]  /*273d0*/  BRA `(.L_x_1968) ;  /* 0xfffffe38000c7947 */ /* 0x000fea000383ffff */
.L_x_1642:
[----:B------:R-:W0:Y:S01]  /*273e0*/  LDC R54, c[0x0][0x3f4] ;  /* 0x0000fd00ff367b82 */ /* 0x000e220000000800 */
[----:B------:R-:W-:Y:S01]  /*273f0*/  BSSY B1, `(.L_x_1969) ;  /* 0x0000008000017945 */ /* 0x000fe20003800000 */
[----:B------:R-:W-:Y:S02]  /*27400*/  IMAD.MOV.U32 R13, RZ, RZ, R35 ;  /* 0x000000ffff0d7224 */ /* 0x000fe400078e0023 */
[----:B------:R-:W-:Y:S02]  /*27410*/  IMAD.MOV.U32 R12, RZ, RZ, RZ ;  /* 0x000000ffff0c7224 */ /* 0x000fe400078e00ff */
[----:B------:R-:W-:Y:S02]  /*27420*/  IMAD.MOV.U32 R11, RZ, RZ, 0x181f ;  /* 0x0000181fff0b7424 */ /* 0x000fe400078e00ff */
[----:B------:R-:W-:-:S07]  /*27430*/  IMAD.MOV.U32 R15, RZ, RZ, -0x1 ;  /* 0xffffffffff0f7424 */ /* 0x000fce00078e00ff */
[----:B0-----:R-:W-:Y:S05]  /*27440*/  WARPSYNC.COLLECTIVE R15, `(.L_x_1970) ;  /* 0x000000000f087348 */ /* 0x001fea0003c00000 */
[----:B------:R1:W2:Y:S02]  /*27450*/  SHFL.IDX P6, R14, R13, R12, R11 ;  /* 0x0000000c0d0e7389 */ /* 0x0002a400000c000b */
[----:B012---:R-:W-:Y:S01]  /*27460*/  ENDCOLLECTIVE ;  /* 0x000000000000791b */ /* 0x007fe20003800000 */
.L_x_1970:
[----:B------:R-:W-:Y:S05]  /*27470*/  BSYNC B1 ;  /* 0x0000000000017941 */ /* 0x000fea0003800000 */
.L_x_1969:
[----:B------:R-:W-:Y:S01]  /*27480*/  IMAD.MOV.U32 R13, RZ, RZ, R32 ;  /* 0x000000ffff0d7224 */ /* 0x000fe200078e0020 */
[----:B------:R-:W-:Y:S01]  /*27490*/  ISETP.GE.AND P0, PT, R16, R54, PT ;  /* 0x000000361000720c */ /* 0x000fe20003f06270 */
[----:B------:R-:W-:Y:S02]  /*274a0*/  IMAD.MOV.U32 R12, RZ, RZ, RZ ;  /* 0x000000ffff0c7224 */ /* 0x000fe400078e00ff */
[----:B------:R-:W-:Y:S02]  /*274b0*/  IMAD.MOV.U32 R11, RZ, RZ, 0x181f ;  /* 0x0000181fff0b7424 */ /* 0x000fe400078e00ff */
[----:B------:R-:W-:Y:S02]  /*274c0*/  IMAD.MOV.U32 R15, RZ, RZ, -0x1 ;  /* 0xffffffffff0f7424 */ /* 0x000fe400078e00ff */
[----:B------:R-:W-:Y:S02]  /*274d0*/  IMAD.MOV.U32 R0, RZ, RZ, R14 ;  /* 0x000000ffff007224 */ /* 0x000fe400078e000e */
[----:B------:R-:W-:-:S07]  /*274e0*/  IMAD R3, R187, R6, RZ ;  /* 0x00000006bb037224 */ /* 0x000fce00078e02ff */
[----:B------:R-:W-:Y:S05]  /*274f0*/  WARPSYNC.COLLECTIVE R15, `(.L_x_1971) ;  /* 0x000000000f087348 */ /* 0x000fea0003c00000 */
[----:B------:R0:W1:Y:S02]  /*27500*/  SHFL.IDX P6, R14, R13, R12, R11 ;  /* 0x0000000c0d0e7389 */ /* 0x00006400000c000b */
[----:B01----:R-:W-:Y:S01]  /*27510*/  ENDCOLLECTIVE ;  /* 0x000000000000791b */ /* 0x003fe20003800000 */
.L_x_1971:
[----:B------:R-:W-:Y:S01]  /*27520*/  ISETP.GE.OR P1, PT, R56, R3, P0 ;  /* 0x000000033800720c */ /* 0x000fe20000726670 */
[----:B------:R-:W-:-:S12]  /*27530*/  IMAD.MOV.U32 R13, RZ, RZ, R33 ;  /* 0x000000ffff0d7224 */ /* 0x000fd800078e0021 */
[C---:B------:R-:W-:Y:S01]  /*27540*/  @!P1 IMAD.SHL.U32 R21, R16.reuse, 0x2, RZ ;  /* 0x0000000210159824 */ /* 0x040fe200078e00ff */
[----:B------:R-:W-:Y:S01]  /*27550*/  @!P1 SHF.L.U64.HI R6, R16, 0x1, R17 ;  /* 0x0000000110069819 */ /* 0x000fe20000010211 */
[----:B------:R-:W-:-:S07]  /*27560*/  IMAD.MOV.U32 R4, RZ, RZ, R14 ;  /* 0x000000ffff047224 */ /* 0x000fce00078e000e */
[----:B------:R-:W-:Y:S05]  /*27570*/  WARPSYNC.COLLECTIVE R15, `(.L_x_1972) ;  /* 0x000000000f087348 */ /* 0x000fea0003c00000 */
[----:B------:R0:W1:Y:S02]  /*27580*/  SHFL.IDX P6, R14, R13, R12, R11 ;  /* 0x0000000c0d0e7389 */ /* 0x00006400000c000b */
[----:B01----:R-:W-:Y:S01]  /*27590*/  ENDCOLLECTIVE ;  /* 0x000000000000791b */ /* 0x003fe20003800000 */
.L_x_1972:
[----:B------:R-:W-:-:S05]  /*275a0*/  @!P1 IADD3 R4, P2, R4, R21, RZ ;  /* 0x0000001504049210 */ /* 0x000fca0007f5e0ff */
[----:B------:R-:W-:Y:S02]  /*275b0*/  @!P1 IMAD.X R7, R0, 0x1, R6, P2 ;  /* 0x0000000100079824 */ /* 0x000fe400010e0606 */
[----:B------:R-:W-:Y:S02]  /*275c0*/  @!P1 IMAD.MOV.U32 R8, RZ, RZ, R4 ;  /* 0x000000ffff089224 */ /* 0x000fe400078e0004 */
[----:B------:R-:W-:Y:S02]  /*275d0*/  @!P1 IMAD.MOV.U32 R9, RZ, RZ, R7 ;  /* 0x000000ffff099224 */ /* 0x000fe400078e0007 */
[----:B------:R-:W-:Y:S02]  /*275e0*/  IMAD.MOV.U32 R13, RZ, RZ, R34 ;  /* 0x000000ffff0d7224 */ /* 0x000fe400078e0022 */
[----:B------:R-:W-:-:S07]  /*275f0*/  IMAD.MOV.U32 R5, RZ, RZ, R14 ;  /* 0x000000ffff057224 */ /* 0x000fce00078e000e */
[----:B------:R-:W-:Y:S05]  /*27600*/  WARPSYNC.COLLECTIVE R15, `(.L_x_1973) ;  /* 0x000000000f087348 */ /* 0x000fea0003c00000 */
[----:B------:R0:W1:Y:S02]  /*27610*/  SHFL.IDX P6, R14, R13, R12, R11 ;  /* 0x0000000c0d0e7389 */ /* 0x00006400000c000b */
[----:B01----:R-:W-:Y:S01]  /*27620*/  ENDCOLLECTIVE ;  /* 0x000000000000791b */ /* 0x003fe20003800000 */
.L_x_1973:
[----:B------:R-:W2:Y:S01]  /*27630*/  @!P1 LD.E.128 R8, desc[UR42][R8.64] ;  /* 0x0000002a08089980 */ /* 0x000ea2000c101d00 */
[----:B------:R-:W-:-:S04]  /*27640*/  @!P1 IADD3 R14, P2, R14, R21, RZ ;  /* 0x000000150e0e9210 */ /* 0x000fc80007f5e0ff */
[----:B------:R-:W-:Y:S01]  /*27650*/  @!P1 MOV R4, R14 ;  /* 0x0000000e00049202 */ /* 0x000fe20000000f00 */
[----:B------:R-:W-:-:S06]  /*27660*/  @!P1 IMAD.X R5, R5, 0x1, R6, P2 ;  /* 0x0000000105059824 */ /* 0x000fcc00010e0606 */
[----:B------:R-:W5:Y:S01]  /*27670*/  @!P1 LD.E.128 R4, desc[UR42][R4.64] ;  /* 0x0000002a04049980 */ /* 0x000f62000c101d00 */
[----:B------:R-:W-:Y:S02]  /*27680*/  CS2R R46, SRZ ;  /* 0x00000000002e7805 */ /* 0x000fe4000001ff00 */
[----:B------:R-:W-:Y:S01]  /*27690*/  CS2R R48, SRZ ;  /* 0x0000000000307805 */ /* 0x000fe2000001ff00 */
[----:B------:R-:W-:Y:S01]  /*276a0*/  IMAD.MOV.U32 R13, RZ, RZ, R35 ;  /* 0x000000ffff0d7224 */ /* 0x000fe200078e0023 */
[----:B------:R-:W-:Y:S02]  /*276b0*/  CS2R R44, SRZ ;  /* 0x00000000002c7805 */ /* 0x000fe4000001ff00 */
[----:B------:R-:W-:Y:S02]  /*276c0*/  CS2R R50, SRZ ;  /* 0x0000000000327805 */ /* 0x000fe4000001ff00 */
[----:B------:R-:W-:Y:S01]  /*276d0*/  CS2R R24, SRZ ;  /* 0x0000000000187805 */ /* 0x000fe2000001ff00 */
[----:B--2---:R-:W-:-:S02]  /*276e0*/  @!P1 IMAD.MOV.U32 R47, RZ, RZ, R9 ;  /* 0x000000ffff2f9224 */ /* 0x004fc400078e0009 */
[----:B------:R-:W-:Y:S02]  /*276f0*/  @!P1 IMAD.MOV.U32 R49, RZ, RZ, R11 ;  /* 0x000000ffff319224 */ /* 0x000fe400078e000b */
[----:B------:R-:W-:Y:S02]  /*27700*/  IMAD.MOV.U32 R12, RZ, RZ, R47 ;  /* 0x000000ffff0c7224 */ /* 0x000fe400078e002f */
[----:B------:R-:W-:Y:S02]  /*27710*/  IMAD.MOV.U32 R11, RZ, RZ, 0x181f ;  /* 0x0000181fff0b7424 */ /* 0x000fe400078e00ff */
[----:B------:R-:W-:Y:S01]  /*27720*/  @!P1 IMAD.MOV.U32 R46, RZ, RZ, R8 ;  /* 0x000000ffff2e9224 */ /* 0x000fe200078e0008 */
[----:B------:R-:W-:Y:S01]  /*27730*/  PRMT R67, R12, 0x7610, R67 ;  /* 0x000076100c437816 */ /* 0x000fe20000000043 */
[----:B------:R-:W-:Y:S02]  /*27740*/  IMAD.MOV.U32 R12, RZ, RZ, 0x1 ;  /* 0x00000001ff0c7424 */ /* 0x000fe400078e00ff */
[----:B------:R-:W-:-:S02]  /*27750*/  IMAD.MOV.U32 R0, RZ, RZ, R46 ;  /* 0x000000ffff007224 */ /* 0x000fc400078e002e */
[----:B------:R-:W-:-:S07]  /*27760*/  @!P1 IMAD.MOV.U32 R48, RZ, RZ, R10 ;  /* 0x000000ffff309224 */ /* 0x000fce00078e000a */
[----:B-----5:R-:W-:Y:S05]  /*27770*/  WARPSYNC.COLLECTIVE R15, `(.L_x_1974) ;  /* 0x000000000f087348 */ /* 0x020fea0003c00000 */
[----:B------:R0:W1:Y:S02]  /*27780*/  SHFL.IDX P6, R14, R13, R12, R11 ;  /* 0x0000000c0d0e7389 */ /* 0x00006400000c000b */
[----:B01---5:R-:W-:Y:S01]  /*27790*/  ENDCOLLECTIVE ;  /* 0x000000000000791b */ /* 0x023fe20003800000 */
.L_x_1974:
[----:B------:R-:W-:Y:S01]  /*277a0*/  IMAD.MOV.U32 R20, RZ, RZ, R49 ;  /* 0x000000ffff147224 */ /* 0x000fe200078e0031 */
[----:B------:R-:W-:Y:S01]  /*277b0*/  PRMT R64, R64, 0x5410, R0 ;  /* 0x0000541040407816 */ /* 0x000fe20000000000 */
[----:B------:R-:W-:Y:S02]  /*277c0*/  IMAD.MOV.U32 R10, RZ, RZ, R48 ;  /* 0x000000ffff0a7224 */ /* 0x000fe400078e0030 */
[----:B------:R-:W-:Y:S02]  /*277d0*/  @!P1 IMAD.MOV.U32 R44, RZ, RZ, R4 ;  /* 0x000000ffff2c9224 */ /* 0x000fe400078e0004 */
[----:B------:R-:W-:Y:S01]  /*277e0*/  @!P1 IMAD.MOV.U32 R45, RZ, RZ, R5 ;  /* 0x000000ffff2d9224 */ /* 0x000fe200078e0005 */
[----:B------:R-:W-:Y:S01]  /*277f0*/  PRMT R37, R10, 0x5410, R20 ;  /* 0x000054100a257816 */ /* 0x000fe20000000014 */
[----:B------:R-:W-:Y:S02]  /*27800*/  @!P1 IMAD.MOV.U32 R50, RZ, RZ, R6 ;  /* 0x000000ffff329224 */ /* 0x000fe400078e0006 */
[----:B------:R-:W-:-:S02]  /*27810*/  @!P1 IMAD.MOV.U32 R51, RZ, RZ, R7 ;  /* 0x000000ffff339224 */ /* 0x000fc400078e0007 */
[----:B------:R-:W-:Y:S02]  /*27820*/  IMAD.MOV.U32 R13, RZ, RZ, R32 ;  /* 0x000000ffff0d7224 */ /* 0x000fe400078e0020 */
[----:B------:R-:W-:Y:S02]  /*27830*/  IMAD.MOV.U32 R4, RZ, RZ, R44 ;  /* 0x000000ffff047224 */ /* 0x000fe400078e002c */
[----:B------:R-:W-:Y:S02]  /*27840*/  IMAD.MOV.U32 R5, RZ, RZ, R45 ;  /* 0x000000ffff057224 */ /* 0x000fe400078e002d */
[----:B------:R-:W-:Y:S02]  /*27850*/  IMAD.MOV.U32 R6, RZ, RZ, R50 ;  /* 0x000000ffff067224 */ /* 0x000fe400078e0032 */
[----:B------:R-:W-:Y:S01]  /*27860*/  IMAD.MOV.U32 R7, RZ, RZ, R51 ;  /* 0x000000ffff077224 */ /* 0x000fe200078e0033 */
[----:B------:R-:W-:Y:S01]  /*27870*/  PRMT R67, R67, 0x5410, R5 ;  /* 0x0000541043437816 */ /* 0x000fe20000000005 */
[----:B------:R-:W-:Y:S01]  /*27880*/  IMAD.MOV.U32 R0, RZ, RZ, R14 ;  /* 0x000000ffff007224 */ /* 0x000fe200078e000e */
[----:B------:R-:W-:-:S07]  /*27890*/  PRMT R66, R6, 0x5410, R4 ;  /* 0x0000541006427816 */ /* 0x000fce0000000004 */
[----:B------:R-:W-:Y:S05]  /*278a0*/  WARPSYNC.COLLECTIVE R15, `(.L_x_1975) ;  /* 0x000000000f087348 */ /* 0x000fea0003c00000 */
[----:B------:R0:W1:Y:S02]  /*278b0*/  SHFL.IDX P6, R14, R13, R12, R11 ;  /* 0x0000000c0d0e7389 */ /* 0x00006400000c000b */
[----:B01----:R-:W-:Y:S01]  /*278c0*/  ENDCOLLECTIVE ;  /* 0x000000000000791b */ /* 0x003fe20003800000 */
.L_x_1975:
[----:B------:R-:W-:Y:S01]  /*278d0*/  PRMT R64, R7, 0x7610, R64 ;  /* 0x0000761007407816 */ /* 0x000fe20000000040 */
[----:B------:R-:W-:Y:S02]  /*278e0*/  IMAD.MOV.U32 R13, RZ, RZ, R33 ;  /* 0x000000ffff0d7224 */ /* 0x000fe400078e0021 */
[----:B------:R-:W-:-:S07]  /*278f0*/  IMAD.MOV.U32 R8, RZ, RZ, R14 ;  /* 0x000000ffff087224 */ /* 0x000fce00078e000e */
[----:B------:R-:W-:Y:S05]  /*27900*/  WARPSYNC.COLLECTIVE R15, `(.L_x_1976) ;  /* 0x000000000f087348 */ /* 0x000fea0003c00000 */
[----:B------:R0:W1:Y:S02]  /*27910*/  SHFL.IDX P6, R14, R13, R12, R11 ;  /* 0x0000000c0d0e7389 */ /* 0x00006400000c000b */
[----:B01----:R-:W-:Y:S01]  /*27920*/  ENDCOLLECTIVE ;  /* 0x000000000000791b */ /* 0x003fe20003800000 */
.L_x_1976:
[----:B------:R-:W-:Y:S02]  /*27930*/  IMAD.MOV.U32 R13, RZ, RZ, R34 ;  /* 0x000000ffff0d7224 */ /* 0x000fe400078e0022 */
[----:B------:R-:W-:-:S07]  /*27940*/  IMAD.MOV.U32 R9, RZ, RZ, R14 ;  /* 0x000000ffff097224 */ /* 0x000fce00078e000e */
[----:B------:R-:W-:Y:S05]  /*27950*/  WARPSYNC.COLLECTIVE R15, `(.L_x_1977) ;  /* 0x000000000f087348 */ /* 0x000fea0003c00000 */
[----:B------:R0:W1:Y:S02]  /*27960*/  SHFL.IDX P6, R14, R13, R12, R11 ;  /* 0x0000000c0d0e7389 */ /* 0x00006400000c000b */
[----:B01----:R-:W-:Y:S01]  /*27970*/  ENDCOLLECTIVE ;  /* 0x000000000000791b */ /* 0x003fe20003800000 */
.L_x_1977:
[----:B------:R-:W-:Y:S05]  /*27980*/  BRA `(.L_x_1978) ;  /* 0xfffffe4c00c47947 */ /* 0x000fea000383ffff */
.L_x_1645:
[----:B------:R-:W-:Y:S01]  /*27990*/  BSSY B1, `(.L_x_1979) ;  /* 0x0000008000017945 */ /* 0x000fe20003800000 */
[----:B------:R-:W-:Y:S02]  /*279a0*/  IMAD.MOV.U32 R13, RZ, RZ, R35 ;  /* 0x000000ffff0d7224 */ /* 0x000fe400078e0023 */
[----:B------:R-:W-:Y:S02]  /*279b0*/  IMAD.MOV.U32 R12, RZ, RZ, 0x2 ;  /* 0x00000002ff0c7424 */ /* 0x000fe400078e00ff */
[----:B------:R-:W-:Y:S02]  /*279c0*/  IMAD.MOV.U32 R11, RZ, RZ, 0x181f ;  /* 0x0000181fff0b7424 */ /* 0x000fe400078e00ff */
[----:B-1----:R-:W-:-:S07]  /*279d0*/  IMAD.MOV.U32 R15, RZ, RZ, -0x1 ;  /* 0xffffffffff0f7424 */ /* 0x002fce00078e00ff */
[----:B------:R-:W-:Y:S05]  /*279e0*/  WARPSYNC.COLLECTIVE R15, `(.L_x_1980) ;  /* 0x000000000f087348 */ /* 0x000fea0003c00000 */
[----:B------:R0:W1:Y:S02]  /*279f0*/  SHFL.IDX P6, R14, R13, R12, R11 ;  /* 0x0000000c0d0e7389 */ /* 0x00006400000c000b */
[----:B01----:R-:W-:Y:S01]  /*27a00*/  ENDCOLLECTIVE ;  /* 0x000000000000791b */ /* 0x003fe20003800000 */
.L_x_1980:
[----:B------:R-:W-:Y:S05]  /*27a10*/  BSYNC B1 ;  /* 0x0000000000017941 */ /* 0x000fea0003800000 */
.L_x_1979:
[----:B------:R-:W-:Y:S02]  /*27a20*/  IMAD.MOV.U32 R13, RZ, RZ, R32 ;  /* 0x000000ffff0d7224 */ /* 0x000fe400078e0020 */
[----:B------:R-:W-:Y:S02]  /*27a30*/  IMAD.MOV.U32 R12, RZ, RZ, 0x2 ;  /* 0x00000002ff0c7424 */ /* 0x000fe400078e00ff */
[----:B------:R-:W-:Y:S02]  /*27a40*/  IMAD.MOV.U32 R11, RZ, RZ, 0x181f ;  /* 0x0000181fff0b7424 */ /* 0x000fe400078e00ff */
[----:B------:R-:W-:Y:S02]  /*27a50*/  IMAD.MOV.U32 R15, RZ, RZ, -0x1 ;  /* 0xffffffffff0f7424 */ /* 0x000fe400078e00ff */
[----:B------:R-:W-:Y:S02]  /*27a60*/  IMAD.MOV.U32 R0, RZ, RZ, R14 ;  /* 0x000000ffff007224 */ /* 0x000fe400078e000e */
[----:B------:R-:W-:-:S07]  /*27a70*/  VIADD R10, R56, 0x40 ;  /* 0x00000040380a7836 */ /* 0x000fce0000000000 */
[----:B------:R-:W-:Y:S05]  /*27a80*/  WARPSYNC.COLLECTIVE R15, `(.L_x_1981) ;  /* 0x000000000f087348 */ /* 0x000fea0003c00000 */
[----:B------:R0:W1:Y:S02]  /*27a90*/  SHFL.IDX P6, R14, R13, R12, R11 ;  /* 0x0000000c0d0e7389 */ /* 0x00006400000c000b */
[----:B01----:R-:W-:Y:S01]  /*27aa0*/  ENDCOLLECTIVE ;  /* 0x000000000000791b */ /* 0x003fe20003800000 */
.L_x_1981:
[----:B------:R-:W-:Y:S01]  /*27ab0*/  ISETP.GE.OR P1, PT, R10, R3, P0 ;  /* 0x000000030a00720c */ /* 0x000fe20000726670 */
[----:B------:R-:W-:-:S12]  /*27ac0*/  IMAD.MOV.U32 R13, RZ, RZ, R33 ;  /* 0x000000ffff0d7224 */ /* 0x000fd800078e0021 */
[C---:B------:R-:W-:Y:S01]  /*27ad0*/  @!P1 IMAD.SHL.U32 R21, R16.reuse, 0x2, RZ ;  /* 0x0000000210159824 */ /* 0x040fe200078e00ff */
[----:B------:R-:W-:Y:S02]  /*27ae0*/  @!P1 SHF.L.U64.HI R29, R16, 0x1, R17 ;  /* 0x00000001101d9819 */ /* 0x000fe40000010211 */
[----:B------:R-:W-:-:S07]  /*27af0*/  MOV R8, R14 ;  /* 0x0000000e00087202 */ /* 0x000fce0000000f00 */
[----:B------:R-:W-:Y:S05]  /*27b00*/  WARPSYNC.COLLECTIVE R15, `(.L_x_1982) ;  /* 0x000000000f087348 */ /* 0x000fea0003c00000 */
[----:B------:R0:W1:Y:S02]  /*27b10*/  SHFL.IDX P6, R14, R13, R12, R11 ;  /* 0x0000000c0d0e7389 */ /* 0x00006400000c000b */
[----:B01----:R-:W-:Y:S01]  /*27b20*/  ENDCOLLECTIVE ;  /* 0x000000000000791b */ /* 0x003fe20003800000 */
.L_x_1982:
[----:B------:R-:W-:-:S05]  /*27b30*/  @!P1 IADD3 R8, P2, R8, R21, RZ ;  /* 0x0000001508089210 */ /* 0x000fca0007f5e0ff */
[----:B------:R-:W-:Y:S02]  /*27b40*/  @!P1 IMAD.X R9, R0, 0x1, R29, P2 ;  /* 0x0000000100099824 */ /* 0x000fe400010e061d */
[----:B------:R-:W-:Y:S02]  /*27b50*/  IMAD.MOV.U32 R13, RZ, RZ, R34 ;  /* 0x000000ffff0d7224 */ /* 0x000fe400078e0022 */
[----:B------:R-:W-:-:S07]  /*27b60*/  IMAD.MOV.U32 R20, RZ, RZ, R14 ;  /* 0x000000ffff147224 */ /* 0x000fce00078e000e */
[----:B------:R-:W-:Y:S05]  /*27b70*/  WARPSYNC.COLLECTIVE R15, `(.L_x_1983) ;  /* 0x000000000f087348 */ /* 0x000fea0003c00000 */
[----:B------:R0:W1:Y:S02]  /*27b80*/  SHFL.IDX P6, R14, R13, R12, R11 ;  /* 0x0000000c0d0e7389 */ /* 0x00006400000c000b */
[----:B01----:R-:W-:Y:S01]  /*27b90*/  ENDCOLLECTIVE ;  /* 0x000000000000791b */ /* 0x003fe20003800000 */
.L_x_1983:
[----:B------:R-:W2:Y:S01]  /*27ba0*/  @!P1 LD.E.128 R8, desc[UR42][R8.64] ;  /* 0x0000002a08089980 */ /* 0x000ea2000c101d00 */
[----:B------:R-:W-:-:S05]  /*27bb0*/  @!P1 IADD3 R28, P2, R14, R21, RZ ;  /* 0x000000150e1c9210 */ /* 0x000fca0007f5e0ff */
[----:B------:R-:W-:-:S06]  /*27bc0*/  @!P1 IMAD.X R29, R20, 0x1, R29, P2 ;  /* 0x00000001141d9824 */ /* 0x000fcc00010e061d */
[----:B------:R-:W5:Y:S01]  /*27bd0*/  @!P1 LD.E.128 R28, desc[UR42][R28.64] ;  /* 0x0000002a1c1c9980 */ /* 0x000f62000c101d00 */
[----:B------:R-:W-:Y:S02]  /*27be0*/  CS2R R20, SRZ ;  /* 0x0000000000147805 */ /* 0x000fe4000001ff00 */
[----:B------:R-:W-:Y:S01]  /*27bf0*/  CS2R R38, SRZ ;  /* 0x0000000000267805 */ /* 0x000fe2000001ff00 */
[----:B------:R-:W-:Y:S01]  /*27c00*/  IMAD.MOV.U32 R13, RZ, RZ, R35 ;  /* 0x000000ffff0d7224 */ /* 0x000fe200078e0023 */
[----:B------:R-:W-:Y:S02]  /*27c10*/  CS2R R40, SRZ ;  /* 0x0000000000287805 */ /* 0x000fe4000001ff00 */
[----:B------:R-:W-:Y:S01]  /*27c20*/  CS2R R42, SRZ ;  /* 0x00000000002a7805 */ /* 0x000fe2000001ff00 */
[----:B--2---:R-:W-:Y:S02]  /*27c30*/  @!P1 IMAD.MOV.U32 R20, RZ, RZ, R8 ;  /* 0x000000ffff149224 */ /* 0x004fe400078e0008 */
[----:B------:R-:W-:-:S02]  /*27c40*/  @!P1 IMAD.MOV.U32 R21, RZ, RZ, R9 ;  /* 0x000000ffff159224 */ /* 0x000fc400078e0009 */
[----:B------:R-:W-:Y:S02]  /*27c50*/  IMAD.MOV.U32 R0, RZ, RZ, R20 ;  /* 0x000000ffff007224 */ /* 0x000fe400078e0014 */
[----:B------:R-:W-:Y:S02]  /*27c60*/  IMAD.MOV.U32 R12, RZ, RZ, R21 ;  /* 0x000000ffff0c7224 */ /* 0x000fe400078e0015 */
[----:B------:R-:W-:Y:S02]  /*27c70*/  @!P1 IMAD.MOV.U32 R39, RZ, RZ, R11 ;  /* 0x000000ffff279224 */ /* 0x000fe400078e000b */
[----:B------:R-:W-:Y:S01]  /*27c80*/  IMAD.MOV.U32 R11, RZ, RZ, 0x181f ;  /* 0x0000181fff0b7424 */ /* 0x000fe200078e00ff */
[----:B------:R-:W-:Y:S01]  /*27c90*/  PRMT R59, R0, 0x5410, R12 ;  /* 0x00005410003b7816 */ /* 0x000fe2000000000c */
[----:B------:R-:W-:Y:S02]  /*27ca0*/  IMAD.MOV.U32 R12, RZ, RZ, 0x3 ;  /* 0x00000003ff0c7424 */ /* 0x000fe400078e00ff */
[----:B------:R-:W-:-:S02]  /*27cb0*/  @!P1 IMAD.MOV.U32 R38, RZ, RZ, R10 ;  /* 0x000000ffff269224 */ /* 0x000fc400078e000a */
[----:B------:R-:W-:-:S07]  /*27cc0*/  IMAD.MOV.U32 R9, RZ, RZ, R39 ;  /* 0x000000ffff097224 */ /* 0x000fce00078e0027 */
[----:B-----5:R-:W-:Y:S05]  /*27cd0*/  WARPSYNC.COLLECTIVE R15, `(.L_x_1984) ;  /* 0x000000000f087348 */ /* 0x020fea0003c00000 */
[----:B------:R0:W1:Y:S02]  /*27ce0*/  SHFL.IDX P6, R14, R13, R12, R11 ;  /* 0x0000000c0d0e7389 */ /* 0x00006400000c000b */
[----:B01---5:R-:W-:Y:S01]  /*27cf0*/  ENDCOLLECTIVE ;  /* 0x000000000000791b */ /* 0x023fe20003800000 */
.L_x_1984:
[----:B------:R-:W-:Y:S02]  /*27d00*/  IMAD.MOV.U32 R8, RZ, RZ, R38 ;  /* 0x000000ffff087224 */ /* 0x000fe400078e0026 */
[----:B------:R-:W-:Y:S02]  /*27d10*/  @!P1 IMAD.MOV.U32 R40, RZ, RZ, R28 ;  /* 0x000000ffff289224 */ /* 0x000fe400078e001c */
[----:B------:R-:W-:Y:S01]  /*27d20*/  @!P1 IMAD.MOV.U32 R41, RZ, RZ, R29 ;  /* 0x000000ffff299224 */ /* 0x000fe200078e001d */
[----:B------:R-:W-:Y:S01]  /*27d30*/  PRMT R52, R8, 0x5410, R9 ;  /* 0x0000541008347816 */ /* 0x000fe20000000009 */
[----:B------:R-:W-:Y:S02]  /*27d40*/  @!P1 IMAD.MOV.U32 R42, RZ, RZ, R30 ;  /* 0x000000ffff2a9224 */ /* 0x000fe400078e001e */
[----:B------:R-:W-:Y:S02]  /*27d50*/  @!P1 IMAD.MOV.U32 R43, RZ, RZ, R31 ;  /* 0x000000ffff2b9224 */ /* 0x000fe400078e001f */
[----:B------:R-:W-:-:S02]  /*27d60*/  IMAD.MOV.U32 R8, RZ, RZ, R40 ;  /* 0x000000ffff087224 */ /* 0x000fc400078e0028 */
[----:B------:R-:W-:Y:S02]  /*27d70*/  IMAD.MOV.U32 R13, RZ, RZ, R32 ;  /* 0x000000ffff0d7224 */ /* 0x000fe400078e0020 */
[----:B------:R-:W-:Y:S02]  /*27d80*/  IMAD.MOV.U32 R9, RZ, RZ, R41 ;  /* 0x000000ffff097224 */ /* 0x000fe400078e0029 */
[----:B------:R-:W-:-:S03]  /*27d90*/  IMAD.MOV.U32 R10, RZ, RZ, R42 ;  /* 0x000000ffff0a7224 */ /* 0x000fc600078e002a */
[----:B------:R-:W-:Y:S02]  /*27da0*/  PRMT R62, R8, 0x5410, R9 ;  /* 0x00005410083e7816 */ /* 0x000fe40000000009 */
[----:B------:R-:W-:Y:S01]  /*27db0*/  CS2R R8, SRZ ;  /* 0x0000000000087805 */ /* 0x000fe2000001ff00 */
[----:B------:R-:W-:-:S07]  /*27dc0*/  IMAD.MOV.U32 R0, RZ, RZ, R14 ;  /* 0x000000ffff007224 */ /* 0x000fce00078e000e */
[----:B------:R-:W-:Y:S05]  /*27dd0*/  WARPSYNC.COLLECTIVE R15, `(.L_x_1985) ;  /* 0x000000000f087348 */ /* 0x000fea0003c00000 */
[----:B------:R0:W1:Y:S02]  /*27de0*/  SHFL.IDX P6, R14, R13, R12, R11 ;  /* 0x0000000c0d0e7389 */ /* 0x00006400000c000b */
[----:B01----:R-:W-:Y:S01]  /*27df0*/  ENDCOLLECTIVE ;  /* 0x000000000000791b */ /* 0x003fe20003800000 */
.L_x_1985:
[----:B------:R-:W-:Y:S02]  /*27e00*/  IMAD.MOV.U32 R13, RZ, RZ, R33 ;  /* 0x000000ffff0d7224 */ /* 0x000fe400078e0021 */
[----:B------:R-:W-:-:S07]  /*27e10*/  IMAD.MOV.U32 R32, RZ, RZ, R14 ;  /* 0x000000ffff207224 */ /* 0x000fce00078e000e */
[----:B------:R-:W-:Y:S05]  /*27e20*/  WARPSYNC.COLLECTIVE R15, `(.L_x_1986) ;  /* 0x000000000f087348 */ /* 0x000fea0003c00000 */
[----:B------:R0:W1:Y:S02]  /*27e30*/  SHFL.IDX P6, R14, R13, R12, R11 ;  /* 0x0000000c0d0e7389 */ /* 0x00006400000c000b */
[----:B01----:R-:W-:Y:S01]  /*27e40*/  ENDCOLLECTIVE ;  /* 0x000000000000791b */ /* 0x003fe20003800000 */
.L_x_1986:
[----:B------:R-:W-:Y:S02]  /*27e50*/  IMAD.MOV.U32 R13, RZ, RZ, R34 ;  /* 0x000000ffff0d7224 */ /* 0x000fe400078e0022 */
[----:B------:R-:W-:-:S07]  /*27e60*/  IMAD.MOV.U32 R33, RZ, RZ, R14 ;  /* 0x000000ffff217224 */ /* 0x000fce00078e000e */
[----:B------:R-:W-:Y:S05]  /*27e70*/  WARPSYNC.COLLECTIVE R15, `(.L_x_1987) ;  /* 0x000000000f087348 */ /* 0x000fea0003c00000 */
[----:B------:R0:W1:Y:S02]  /*27e80*/  SHFL.IDX P6, R14, R13, R12, R11 ;  /* 0x0000000c0d0e7389 */ /* 0x00006400000c000b */
[----:B01----:R-:W-:Y:S01]  /*27e90*/  ENDCOLLECTIVE ;  /* 0x000000000000791b */ /* 0x003fe20003800000 */
.L_x_1987:
[----:B------:R-:W-:-:S05]  /*27ea0*/  IMAD.MOV.U32 R11, RZ, RZ, R43 ;  /* 0x000000ffff0b7224 */ /* 0x000fca00078e002b */
[----:B------:R-:W-:Y:S01]  /*27eb0*/  PRMT R63, R10, 0x5410, R11 ;  /* 0x000054100a3f7816 */ /* 0x000fe2000000000b */
[----:B------:R-:W-:Y:S01]  /*27ec0*/  IMAD.MOV.U32 R34, RZ, RZ, R14 ;  /* 0x000000ffff227224 */ /* 0x000fe200078e000e */
[----:B------:R-:W-:Y:S06]  /*27ed0*/  BRA `(.L_x_1988) ;  /* 0xfffffe4c00a47947 */ /* 0x000fec000383ffff */
.L_x_1649:
[----:B0-----:R0:W1:Y:S02]  /*27ee0*/  SYNCS.PHASECHK.TRANS64.TRYWAIT P4, [R2+URZ+0x28800], R29 ;  /* 0x0288001d020075a7 */ /* 0x001064000808017f */
[----:B-1----:R-:W-:Y:S05]  /*27ef0*/  @!P4 NANOSLEEP.SYNCS 0x989680 ;  /* 0x009896800000c95d */ /* 0x002fea0003900000 */
[----:B------:R-:W1:Y:S02]  /*27f00*/  @!P4 SYNCS.PHASECHK.TRANS64 P4, [R2+URZ+0x28800], R29 ;  /* 0x0288001d0200c5a7 */ /* 0x000e64000808007f */
[----:B-1----:R-:W-:Y:S05]  /*27f10*/  @!P4 BRA `(.L_x_1649) ;  /* 0xfffffffc00f0c947 */ /* 0x002fea000383ffff */
[----:B------:R-:W-:Y:S05]  /*27f20*/  BRA `(.L_x_1989) ;  /* 0xfffffe50003c7947 */ /* 0x000fea000383ffff */
.L_x_1659:
[----:B-1----:R1:W2:Y:S02]  /*27f30*/  SYNCS.PHASECHK.TRANS64.TRYWAIT P2, [R3+URZ+0x28830], R0 ;  /* 0x02883000030075a7 */ /* 0x0022a4000804017f */
[----:B--2---:R-:W-:Y:S05]  /*27f40*/  @!P2 NANOSLEEP.SYNCS 0x989680 ;  /* 0x009896800000a95d */ /* 0x004fea0003900000 */
[----:B------:R-:W2:Y:S02]  /*27f50*/  @!P2 SYNCS.PHASECHK.TRANS64 P2, [R3+URZ+0x28830], R0 ;  /* 0x028830000300a5a7 */ /* 0x000ea4000804007f */
[----:B--2---:R-:W-:Y:S05]  /*27f60*/  @!P2 BRA `(.L_x_1659) ;  /* 0xfffffffc00f0a947 */ /* 0x004fea000383ffff */
[----:B------:R-:W-:Y:S05]  /*27f70*/  BRA `(.L_x_1658) ;  /* 0xfffffe6800b87947 */ /* 0x000fea000383ffff */
.L_x_1677:
[----:B-1----:R1:W2:Y:S02]  /*27f80*/  SYNCS.PHASECHK.TRANS64.TRYWAIT P5, [R11+URZ+0x28830], R6 ;  /* 0x028830060b0075a7 */ /* 0x0022a400080a017f */
[----:B--2---:R-:W-:Y:S05]  /*27f90*/  @!P5 NANOSLEEP.SYNCS 0x989680 ;  /* 0x009896800000d95d */ /* 0x004fea0003900000 */
[----:B------:R-:W2:Y:S02]  /*27fa0*/  @!P5 SYNCS.PHASECHK.TRANS64 P5, [R11+URZ+0x28830], R6 ;  /* 0x028830060b00d5a7 */ /* 0x000ea400080a007f */
[----:B--2---:R-:W-:Y:S05]  /*27fb0*/  @!P5 BRA `(.L_x_1677) ;  /* 0xfffffffc00f0d947 */ /* 0x004fea000383ffff */
[----:B------:R-:W-:Y:S05]  /*27fc0*/  BRA `(.L_x_1676) ;  /* 0xfffffe9c008c7947 */ /* 0x000fea000383ffff */
.L_x_1681:
[----:B-1----:R1:W2:Y:S02]  /*27fd0*/  SYNCS.PHASECHK.TRANS64.TRYWAIT P4, [R10+URZ+0x28850], R6 ;  /* 0x028850060a0075a7 */ /* 0x0022a4000808017f */
[----:B--2---:R-:W-:Y:S05]  /*27fe0*/  @!P4 NANOSLEEP.SYNCS 0x989680 ;  /* 0x009896800000c95d */ /* 0x004fea0003900000 */
[----:B------:R-:W2:Y:S02]  /*27ff0*/  @!P4 SYNCS.PHASECHK.TRANS64 P4, [R10+URZ+0x28850], R6 ;  /* 0x028850060a00c5a7 */ /* 0x000ea4000808007f */
[----:B--2---:R-:W-:Y:S05]  /*28000*/  @!P4 BRA `(.L_x_1681) ;  /* 0xfffffffc00f0c947 */ /* 0x004fea000383ffff */
[----:B------:R-:W-:Y:S05]  /*28010*/  BRA `(.L_x_1678) ;  /* 0xfffffea0008c7947 */ /* 0x000fea000383ffff */
.L_x_1700:
[----:B-1----:R1:W2:Y:S02]  /*28020*/  SYNCS.PHASECHK.TRANS64.TRYWAIT P3, [R0+URZ+0x28830], R11 ;  /* 0x0288300b000075a7 */ /* 0x0022a4000806017f */
[----:B--2---:R-:W-:Y:S05]  /*28030*/  @!P3 NANOSLEEP.SYNCS 0x989680 ;  /* 0x009896800000b95d */ /* 0x004fea0003900000 */
[----:B------:R-:W2:Y:S02]  /*28040*/  @!P3 SYNCS.PHASECHK.TRANS64 P3, [R0+URZ+0x28830], R11 ;  /* 0x0288300b0000b5a7 */ /* 0x000ea4000806007f */
[----:B--2---:R-:W-:Y:S05]  /*28050*/  @!P3 BRA `(.L_x_1700) ;  /* 0xfffffffc00f0b947 */ /* 0x004fea000383ffff */
[----:B------:R-:W-:Y:S05]  /*28060*/  BRA `(.L_x_1699) ;  /* 0xfffffed000987947 */ /* 0x000fea000383ffff */
.L_x_1704:
[----:B-1----:R1:W2:Y:S02]  /*28070*/  SYNCS.PHASECHK.TRANS64.TRYWAIT P2, [R8+URZ+0x28850], R0 ;  /* 0x02885000080075a7 */ /* 0x0022a4000804017f */
[----:B--2---:R-:W-:Y:S05]  /*28080*/  @!P2 NANOSLEEP.SYNCS 0x989680 ;  /* 0x009896800000a95d */ /* 0x004fea0003900000 */
[----:B------:R-:W2:Y:S02]  /*28090*/  @!P2 SYNCS.PHASECHK.TRANS64 P2, [R8+URZ+0x28850], R0 ;  /* 0x028850000800a5a7 */ /* 0x000ea4000804007f */
[----:B--2---:R-:W-:Y:S05]  /*280a0*/  @!P2 BRA `(.L_x_1704) ;  /* 0xfffffffc00f0a947 */ /* 0x004fea000383ffff */
[----:B------:R-:W-:Y:S05]  /*280b0*/  BRA `(.L_x_1701) ;  /* 0xfffffed400987947 */ /* 0x000fea000383ffff */
.L_x_1711:
[----:B-1----:R1:W2:Y:S02]  /*280c0*/  SYNCS.PHASECHK.TRANS64.TRYWAIT P3, [R0+URZ+0x28830], R11 ;  /* 0x0288300b000075a7 */ /* 0x0022a4000806017f */
[----:B--2---:R-:W-:Y:S05]  /*280d0*/  @!P3 NANOSLEEP.SYNCS 0x989680 ;  /* 0x009896800000b95d */ /* 0x004fea0003900000 */
[----:B------:R-:W2:Y:S02]  /*280e0*/  @!P3 SYNCS.PHASECHK.TRANS64 P3, [R0+URZ+0x28830], R11 ;  /* 0x0288300b0000b5a7 */ /* 0x000ea4000806007f */
[----:B--2---:R-:W-:Y:S05]  /*280f0*/  @!P3 BRA `(.L_x_1711) ;  /* 0xfffffffc00f0b947 */ /* 0x004fea000383ffff */
[----:B------:R-:W-:Y:S05]  /*28100*/  BRA `(.L_x_1710) ;  /* 0xfffffef000ec7947 */ /* 0x000fea000383ffff */
.L_x_1715:
[----:B-1----:R1:W2:Y:S02]  /*28110*/  SYNCS.PHASECHK.TRANS64.TRYWAIT P2, [R8+URZ+0x28850], R0 ;  /* 0x02885000080075a7 */ /* 0x0022a4000804017f */
[----:B--2---:R-:W-:Y:S05]  /*28120*/  @!P2 NANOSLEEP.SYNCS 0x989680 ;  /* 0x009896800000a95d */ /* 0x004fea0003900000 */
[----:B------:R-:W2:Y:S02]  /*28130*/  @!P2 SYNCS.PHASECHK.TRANS64 P2, [R8+URZ+0x28850], R0 ;  /* 0x028850000800a5a7 */ /* 0x000ea4000804007f */
[----:B--2---:R-:W-:Y:S05]  /*28140*/  @!P2 BRA `(.L_x_1715) ;  /* 0xfffffffc00f0a947 */ /* 0x004fea000383ffff */
[----:B------:R-:W-:Y:S05]  /*28150*/  BRA `(.L_x_1712) ;  /* 0xfffffef400ec7947 */ /* 0x000fea000383ffff */
.L_x_1728:
[----:B-1----:R1:W2:Y:S02]  /*28160*/  SYNCS.PHASECHK.TRANS64.TRYWAIT P0, [R13+URZ+0x28850], R4 ;  /* 0x028850040d0075a7 */ /* 0x0022a4000800017f */
[----:B--2---:R-:W-:Y:S05]  /*28170*/  @!P0 NANOSLEEP.SYNCS 0x989680 ;  /* 0x009896800000895d */ /* 0x004fea0003900000 */
[----:B------:R-:W2:Y:S02]  /*28180*/  @!P0 SYNCS.PHASECHK.TRANS64 P0, [R13+URZ+0x28850], R4 ;  /* 0x028850040d0085a7 */ /* 0x000ea4000800007f */
[----:B--2---:R-:W-:Y:S05]  /*28190*/  @!P0 BRA `(.L_x_1728) ;  /* 0xfffffffc00f08947 */ /* 0x004fea000383ffff */
[----:B------:R-:W-:Y:S05]  /*281a0*/  BRA `(.L_x_1727) ;  /* 0xffffff2400347947 */ /* 0x000fea000383ffff */
.L_x_1733:
[----:B------:R-:W-:Y:S01]  /*281b0*/  IMAD.MOV.U32 R13, RZ, RZ, R8 ;  /* 0x000000ffff0d7224 */ /* 0x000fe200078e0008 */
[----:B------:R-:W-:Y:S01]  /*281c0*/  MOV R12, RZ ;  /* 0x000000ff000c7202 */ /* 0x000fe20000000f00 */
[----:B------:R-:W-:Y:S02]  /*281d0*/  IMAD.MOV.U32 R11, RZ, RZ, 0x181f ;  /* 0x0000181fff0b7424 */ /* 0x000fe400078e00ff */
[----:B------:R-:W-:-:S07]  /*281e0*/  IMAD.MOV.U32 R15, RZ, RZ, -0x1 ;  /* 0xffffffffff0f7424 */ /* 0x000fce00078e00ff */
[----:B-----5:R-:W-:Y:S05]  /*281f0*/  WARPSYNC.COLLECTIVE R15, `(.L_x_1990) ;  /* 0x000000000f087348 */ /* 0x020fea0003c00000 */
[----:B------:R0:W1:Y:S02]  /*28200*/  SHFL.IDX P6, R14, R13, R12, R11 ;  /* 0x0000000c0d0e7389 */ /* 0x00006400000c000b */
[----:B01---5:R-:W-:Y:S01]  /*28210*/  ENDCOLLECTIVE ;  /* 0x000000000000791b */ /* 0x023fe20003800000 */
.L_x_1990:
[----:B------:R-:W-:Y:S02]  /*28220*/  IMAD.MOV.U32 R13, RZ, RZ, R0 ;  /* 0x000000ffff0d7224 */ /* 0x000fe400078e0000 */
[----:B------:R-:W-:-:S07]  /*28230*/  IMAD.MOV.U32 R3, RZ, RZ, R14 ;  /* 0x000000ffff037224 */ /* 0x000fce00078e000e */
[----:B------:R-:W-:Y:S05]  /*28240*/  WARPSYNC.COLLECTIVE R15, `(.L_x_1991) ;  /* 0x000000000f087348 */ /* 0x000fea0003c00000 */
[----:B------:R0:W1:Y:S02]  /*28250*/  SHFL.IDX P6, R14, R13, R12, R11 ;  /* 0x0000000c0d0e7389 */ /* 0x00006400000c000b */
[----:B01----:R-:W-:Y:S01]  /*28260*/  ENDCOLLECTIVE ;  /* 0x000000000000791b */ /* 0x003fe20003800000 */
.L_x_1991:
[----:B------:R-:W-:Y:S05]  /*28270*/  BRA `(.L_x_1992) ;  /* 0xffffff4000047947 */ /* 0x000fea000383ffff */
.L_x_1736:
[----:B------:R-:W-:Y:S01]  /*28280*/  BSSY B1, `(.L_x_1993) ;  /* 0x0000008000017945 */ /* 0x000fe20003800000 */
[----:B------:R-:W-:Y:S02]  /*28290*/  IMAD.MOV.U32 R13, RZ, RZ, R8 ;  /* 0x000000ffff0d7224 */ /* 0x000fe400078e0008 */
[----:B------:R-:W-:Y:S02]  /*282a0*/  IMAD.MOV.U32 R12, RZ, RZ, 0x1 ;  /* 0x00000001ff0c7424 */ /* 0x000fe400078e00ff */
[----:B---3--:R-:W-:Y:S02]  /*282b0*/  IMAD.MOV.U32 R11, RZ, RZ, 0x181f ;  /* 0x0000181fff0b7424 */ /* 0x008fe400078e00ff */
[----:B------:R-:W-:-:S07]  /*282c0*/  IMAD.MOV.U32 R15, RZ, RZ, -0x1 ;  /* 0xffffffffff0f7424 */ /* 0x000fce00078e00ff */
[----:B012--5:R-:W-:Y:S05]  /*282d0*/  WARPSYNC.COLLECTIVE R15, `(.L_x_1994) ;  /* 0x000000000f087348 */ /* 0x027fea0003c00000 */
[----:B--2---:R2:W3:Y:S02]  /*282e0*/  SHFL.IDX P6, R14, R13, R12, R11 ;  /* 0x0000000c0d0e7389 */ /* 0x0044e400000c000b */
[----:B0123-5:R-:W-:Y:S01]  /*282f0*/  ENDCOLLECTIVE ;  /* 0x000000000000791b */ /* 0x02ffe20003800000 */
.L_x_1994:
[----:B------:R-:W-:Y:S05]  /*28300*/  BSYNC B1 ;  /* 0x0000000000017941 */ /* 0x000fea0003800000 */
.L_x_1993:
        /* <DEDUP_REMOVED lines=8> */
.L_x_1995:
[----:B------:R-:W-:Y:S05]  /*28390*/  BRA `(.L_x_1996) ;  /* 0xffffff4000007947 */ /* 0x000fea000383ffff */
.L_x_1739:
        /* <DEDUP_REMOVED lines=8> */
.L_x_1998:
[----:B------:R-:W-:Y:S05]  /*28420*/  BSYNC B1 ;  /* 0x0000000000017941 */ /* 0x000fea0003800000 */
.L_x_1997:
        /* <DEDUP_REMOVED lines=8> */
.L_x_1999:
[----:B------:R-:W-:Y:S05]  /*284b0*/  BRA `(.L_x_2000) ;  /* 0xffffff4000007947 */ /* 0x000fea000383ffff */
.L_x_1742:
        /* <DEDUP_REMOVED lines=8> */
.L_x_2002:
[----:B------:R-:W-:Y:S05]  /*28540*/  BSYNC B1 ;  /* 0x0000000000017941 */ /* 0x000fea0003800000 */
.L_x_2001:
        /* <DEDUP_REMOVED lines=8> */
.L_x_2003:
[----:B------:R-:W-:Y:S05]  /*285d0*/  BRA `(.L_x_2004) ;  /* 0xffffff4000007947 */ /* 0x000fea000383ffff */
.L_x_1744:
[----:B------:R-:W-:Y:S01]  /*285e0*/  IMAD.MOV.U32 R13, RZ, RZ, R4 ;  /* 0x000000ffff0d7224 */ /* 0x000fe200078e0004 */
[----:B------:R-:W-:Y:S01]  /*285f0*/  MOV R15, 0xffffffff ;  /* 0xffffffff000f7802 */ /* 0x000fe20000000f00 */
[----:B------:R-:W-:Y:S02]  /*28600*/  IMAD.MOV.U32 R12, RZ, RZ, RZ ;  /* 0x000000ffff0c7224 */ /* 0x000fe400078e00ff */
[----:B------:R-:W-:-:S07]  /*28610*/  IMAD.MOV.U32 R11, RZ, RZ, 0x1c1f ;  /* 0x00001c1fff0b7424 */ /* 0x000fce00078e00ff */
[----:B------:R-:W-:Y:S05]  /*28620*/  WARPSYNC.COLLECTIVE R15, `(.L_x_2005) ;  /* 0x000000000f087348 */ /* 0x000fea0003c00000 */
[----:B------:R0:W1:Y:S02]  /*28630*/  SHFL.IDX P6, R14, R13, R12, R11 ;  /* 0x0000000c0d0e7389 */ /* 0x00006400000c000b */
[----:B01----:R-:W-:Y:S01]  /*28640*/  ENDCOLLECTIVE ;  /* 0x000000000000791b */ /* 0x003fe20003800000 */
.L_x_2005:
[----:B------:R-:W-:Y:S02]  /*28650*/  IMAD.MOV.U32 R13, RZ, RZ, R3 ;  /* 0x000000ffff0d7224 */ /* 0x000fe400078e0003 */
[----:B------:R-:W-:-:S07]  /*28660*/  IMAD.MOV.U32 R0, RZ, RZ, R14 ;  /* 0x000000ffff007224 */ /* 0x000fce00078e000e */
[----:B------:R-:W-:Y:S05]  /*28670*/  WARPSYNC.COLLECTIVE R15, `(.L_x_2006) ;  /* 0x000000000f087348 */ /* 0x000fea0003c00000 */
[----:B------:R0:W1:Y:S02]  /*28680*/  SHFL.IDX P6, R14, R13, R12, R11 ;  /* 0x0000000c0d0e7389 */ /* 0x00006400000c000b */
[----:B01----:R-:W-:Y:S01]  /*28690*/  ENDCOLLECTIVE ;  /* 0x000000000000791b */ /* 0x003fe20003800000 */
.L_x_2006:
[----:B------:R-:W-:Y:S05]  /*286a0*/  BRA `(.L_x_2007) ;  /* 0xffffff4000bc7947 */ /* 0x000fea000383ffff */
.L_x_1747:
[----:B------:R-:W-:Y:S01]  /*286b0*/  BSSY B1, `(.L_x_2008) ;  /* 0x0000008000017945 */ /* 0x000fe20003800000 */
[----:B0-----:R-:W-:Y:S02]  /*286c0*/  IMAD.MOV.U32 R13, RZ, RZ, R4 ;  /* 0x000000ffff0d7224 */ /* 0x001fe400078e0004 */
[----:B------:R-:W-:Y:S02]  /*286d0*/  IMAD.MOV.U32 R12, RZ, RZ, 0x1 ;  /* 0x00000001ff0c7424 */ /* 0x000fe400078e00ff */
[----:B------:R-:W-:Y:S02]  /*286e0*/  IMAD.MOV.U32 R11, RZ, RZ, 0x1c1f ;  /* 0x00001c1fff0b7424 */ /* 0x000fe400078e00ff */
[----:B------:R-:W-:-:S07]  /*286f0*/  IMAD.MOV.U32 R15, RZ, RZ, -0x1 ;  /* 0xffffffffff0f7424 */ /* 0x000fce00078e00ff */
[----:B-12---:R-:W-:Y:S05]  /*28700*/  WARPSYNC.COLLECTIVE R15, `(.L_x_2009) ;  /* 0x000000000f087348 */ /* 0x006fea0003c00000 */
[----:B--2---:R0:W2:Y:S02]  /*28710*/  SHFL.IDX P6, R14, R13, R12, R11 ;  /* 0x0000000c0d0e7389 */ /* 0x0040a400000c000b */
[----:B012---:R-:W-:Y:S01]  /*28720*/  ENDCOLLECTIVE ;  /* 0x000000000000791b */ /* 0x007fe20003800000 */
.L_x_2009:
[----:B------:R-:W-:Y:S05]  /*28730*/  BSYNC B1 ;  /* 0x0000000000017941 */ /* 0x000fea0003800000 */
.L_x_2008:
        /* <DEDUP_REMOVED lines=8> */
.L_x_2010:
[----:B------:R-:W-:Y:S05]  /*287c0*/  BRA `(.L_x_2011) ;  /* 0xffffff4400c87947 */ /* 0x000fea000383ffff */
.L_x_1751:
[----:B------:R-:W-:Y:S02]  /*287d0*/  IMAD.MOV.U32 R13, RZ, RZ, R4 ;  /* 0x000000ffff0d7224 */ /* 0x000fe400078e0004 */
[----:B------:R-:W-:Y:S02]  /*287e0*/  IMAD.MOV.U32 R12, RZ, RZ, RZ ;  /* 0x000000ffff0c7224 */ /* 0x000fe400078e00ff */
[----:B------:R-:W-:Y:S02]  /*287f0*/  IMAD.MOV.U32 R11, RZ, RZ, 0x181f ;  /* 0x0000181fff0b7424 */ /* 0x000fe400078e00ff */
[----:B------:R-:W-:-:S07]  /*28800*/  IMAD.MOV.U32 R15, RZ, RZ, -0x1 ;  /* 0xffffffffff0f7424 */ /* 0x000fce00078e00ff */
[----:B01----:R-:W-:Y:S05]  /*28810*/  WARPSYNC.COLLECTIVE R15, `(.L_x_2012) ;  /* 0x000000000f087348 */ /* 0x003fea0003c00000 */
[----:B------:R2:W3:Y:S02]  /*28820*/  SHFL.IDX P6, R14, R13, R12, R11 ;  /* 0x0000000c0d0e7389 */ /* 0x0004e400000c000b */
[----:B0123--:R-:W-:Y:S01]  /*28830*/  ENDCOLLECTIVE ;  /* 0x000000000000791b */ /* 0x00ffe20003800000 */
.L_x_2012:
[----:B------:R-:W-:Y:S02]  /*28840*/  IMAD.MOV.U32 R13, RZ, RZ, R0 ;  /* 0x000000ffff0d7224 */ /* 0x000fe400078e0000 */
[----:B------:R-:W-:-:S07]  /*28850*/  IMAD.MOV.U32 R3, RZ, RZ, R14 ;  /* 0x000000ffff037224 */ /* 0x000fce00078e000e */
[----:B------:R-:W-:Y:S05]  /*28860*/  WARPSYNC.COLLECTIVE R15, `(.L_x_2013) ;  /* 0x000000000f087348 */ /* 0x000fea0003c00000 */
[----:B------:R0:W1:Y:S02]  /*28870*/  SHFL.IDX P6, R14, R13, R12, R11 ;  /* 0x0000000c0d0e7389 */ /* 0x00006400000c000b */
[----:B01----:R-:W-:Y:S01]  /*28880*/  ENDCOLLECTIVE ;  /* 0x000000000000791b */ /* 0x003fe20003800000 */
.L_x_2013:
[----:B------:R-:W-:Y:S05]  /*28890*/  BRA `(.L_x_2014) ;  /* 0xffffff5000d47947 */ /* 0x000fea000383ffff */
.L_x_1754:
[----:B------:R-:W-:Y:S01]  /*288a0*/  BSSY B1, `(.L_x_2015) ;  /* 0x0000008000017945 */ /* 0x000fe20003800000 */
[----:B------:R-:W-:Y:S02]  /*288b0*/  IMAD.MOV.U32 R13, RZ, RZ, R4 ;  /* 0x000000ffff0d7224 */ /* 0x000fe400078e0004 */
[----:B------:R-:W-:Y:S02]  /*288c0*/  IMAD.MOV.U32 R12, RZ, RZ, 0x1 ;  /* 0x00000001ff0c7424 */ /* 0x000fe400078e00ff */
[----:B------:R-:W-:Y:S02]  /*288d0*/  IMAD.MOV.U32 R11, RZ, RZ, 0x181f ;  /* 0x0000181fff0b7424 */ /* 0x000fe400078e00ff */
[----:B---3--:R-:W-:-:S07]  /*288e0*/  IMAD.MOV.U32 R15, RZ, RZ, -0x1 ;  /* 0xffffffffff0f7424 */ /* 0x008fce00078e00ff */
[----:B012-4-:R-:W-:Y:S05]  /*288f0*/  WARPSYNC.COLLECTIVE R15, `(.L_x_2016) ;  /* 0x000000000f087348 */ /* 0x017fea0003c00000 */
[----:B----4-:R3:W4:Y:S02]  /*28900*/  SHFL.IDX P6, R14, R13, R12, R11 ;  /* 0x0000000c0d0e7389 */ /* 0x01072400000c000b */
[----:B01234-:R-:W-:Y:S01]  /*28910*/  ENDCOLLECTIVE ;  /* 0x000000000000791b */ /* 0x01ffe20003800000 */
.L_x_2016:
[----:B------:R-:W-:Y:S05]  /*28920*/  BSYNC B1 ;  /* 0x0000000000017941 */ /* 0x000fea0003800000 */
.L_x_2015:
        /* <DEDUP_REMOVED lines=8> */
.L_x_2017:
[----:B------:R-:W-:Y:S05]  /*289b0*/  BRA `(.L_x_2018) ;  /* 0xffffff5000d47947 */ /* 0x000fea000383ffff */
.L_x_1757:
[----:B------:R-:W-:Y:S01]  /*289c0*/  BSSY B1, `(.L_x_2019) ;  /* 0x0000008000017945 */ /* 0x000fe20003800000 */
[----:B------:R-:W-:Y:S02]  /*289d0*/  IMAD.MOV.U32 R13, RZ, RZ, R4 ;  /* 0x000000ffff0d7224 */ /* 0x000fe400078e0004 */
[----:B------:R-:W-:Y:S02]  /*289e0*/  IMAD.MOV.U32 R12, RZ, RZ, 0x2 ;  /* 0x00000002ff0c7424 */ /* 0x000fe400078e00ff */
[----:B------:R-:W-:Y:S02]  /*289f0*/  IMAD.MOV.U32 R11, RZ, RZ, 0x181f ;  /* 0x0000181fff0b7424 */ /* 0x000fe400078e00ff */
[----:B0-----:R-:W-:-:S07]  /*28a00*/  IMAD.MOV.U32 R15, RZ, RZ, -0x1 ;  /* 0xffffffffff0f7424 */ /* 0x001fce00078e00ff */
[----:B-1234-:R-:W-:Y:S05]  /*28a10*/  WARPSYNC.COLLECTIVE R15, `(.L_x_2020) ;  /* 0x000000000f087348 */ /* 0x01efea0003c00000 */
[----:B----4-:R0:W4:Y:S02]  /*28a20*/  SHFL.IDX P6, R14, R13, R12, R11 ;  /* 0x0000000c0d0e7389 */ /* 0x01012400000c000b */
[----:B01234-:R-:W-:Y:S01]  /*28a30*/  ENDCOLLECTIVE ;  /* 0x000000000000791b */ /* 0x01ffe20003800000 */
.L_x_2020:
[----:B------:R-:W-:Y:S05]  /*28a40*/  BSYNC B1 ;  /* 0x0000000000017941 */ /* 0x000fea0003800000 */
.L_x_2019:
        /* <DEDUP_REMOVED lines=8> */
.L_x_2021:
[----:B------:R-:W-:Y:S05]  /*28ad0*/  BRA `(.L_x_2022) ;  /* 0xffffff5000d47947 */ /* 0x000fea000383ffff */
.L_x_1760:
[----:B------:R-:W-:Y:S01]  /*28ae0*/  BSSY B1, `(.L_x_2023) ;  /* 0x0000008000017945 */ /* 0x000fe20003800000 */
[----:B------:R-:W-:Y:S02]  /*28af0*/  IMAD.MOV.U32 R13, RZ, RZ, R4 ;  /* 0x000000ffff0d7224 */ /* 0x000fe400078e0004 */
[----:B------:R-:W-:Y:S02]  /*28b00*/  IMAD.MOV.U32 R12, RZ, RZ, 0x3 ;  /* 0x00000003ff0c7424 */ /* 0x000fe400078e00ff */
[----:B------:R-:W-:Y:S02]  /*28b10*/  IMAD.MOV.U32 R11, RZ, RZ, 0x181f ;  /* 0x0000181fff0b7424 */ /* 0x000fe400078e00ff */
[----:B0-----:R-:W-:-:S07]  /*28b20*/  IMAD.MOV.U32 R15, RZ, RZ, -0x1 ;  /* 0xffffffffff0f7424 */ /* 0x001fce00078e00ff */
[----:B-1234-:R-:W-:Y:S05]  /*28b30*/  WARPSYNC.COLLECTIVE R15, `(.L_x_2024) ;  /* 0x000000000f087348 */ /* 0x01efea0003c00000 */
[----:B------:R0:W0:Y:S02]  /*28b40*/  SHFL.IDX P6, R14, R13, R12, R11 ;  /* 0x0000000c0d0e7389 */ /* 0x00002400000c000b */
[----:B01234-:R-:W-:Y:S01]  /*28b50*/  ENDCOLLECTIVE ;  /* 0x000000000000791b */ /* 0x01ffe20003800000 */
.L_x_2024:
[----:B------:R-:W-:Y:S05]  /*28b60*/  BSYNC B1 ;  /* 0x0000000000017941 */ /* 0x000fea0003800000 */
.L_x_2023:
        /* <DEDUP_REMOVED lines=8> */
.L_x_2025:
[----:B------:R-:W-:Y:S05]  /*28bf0*/  BRA `(.L_x_2026) ;  /* 0xffffff5000d47947 */ /* 0x000fea000383ffff */
.L_x_1787:
[----:B------:R-:W1:Y:S01]  /*28c00*/  S2R R6, SR_TID.X ;  /* 0x0000000000067919 */ /* 0x000e620000002100 */
[----:B------:R-:W-:Y:S01]  /*28c10*/  BSSY B1, `(.L_x_2027) ;  /* 0x000000a000017945 */ /* 0x000fe20003800000 */
[----:B------:R-:W-:Y:S02]  /*28c20*/  IMAD.MOV.U32 R12, RZ, RZ, RZ ;  /* 0x000000ffff0c7224 */ /* 0x000fe400078e00ff */
[----:B------:R-:W-:Y:S02]  /*28c30*/  IMAD.MOV.U32 R11, RZ, RZ, 0x1f ;  /* 0x0000001fff0b7424 */ /* 0x000fe400078e00ff */
[----:B0-----:R-:W-:Y:S01]  /*28c40*/  IMAD.MOV.U32 R15, RZ, RZ, -0x1 ;  /* 0xffffffffff0f7424 */ /* 0x001fe200078e00ff */
[----:B-1----:R-:W-:-:S04]  /*28c50*/  SHF.R.U32.HI R6, RZ, 0x5, R6 ;  /* 0x00000005ff067819 */ /* 0x002fc80000011606 */
[----:B------:R-:W-:-:S05]  /*28c60*/  LOP3.LUT R6, R6, 0x3, RZ, 0xc0, !PT ;  /* 0x0000000306067812 */ /* 0x000fca00078ec0ff */
[----:B------:R-:W-:-:S07]  /*28c70*/  IMAD.MOV.U32 R13, RZ, RZ, R6 ;  /* 0x000000ffff0d7224 */ /* 0x000fce00078e0006 */
[----:B------:R-:W-:Y:S05]  /*28c80*/  WARPSYNC.COLLECTIVE R15, `(.L_x_2028) ;  /* 0x000000000f087348 */ /* 0x000fea0003c00000 */
[----:B------:R0:W1:Y:S02]  /*28c90*/  SHFL.IDX P6, R14, R13, R12, R11 ;  /* 0x0000000c0d0e7389 */ /* 0x00006400000c000b */
[----:B01----:R-:W-:Y:S01]  /*28ca0*/  ENDCOLLECTIVE ;  /* 0x000000000000791b */ /* 0x003fe20003800000 */
.L_x_2028:
[----:B------:R-:W-:Y:S05]  /*28cb0*/  BSYNC B1 ;  /* 0x0000000000017941 */ /* 0x000fea0003800000 */
.L_x_2027:
[----:B------:R-:W-:Y:S05]  /*28cc0*/  BRA `(.L_x_2029) ;  /* 0xffffff7000d47947 */ /* 0x000fea000383ffff */
.L_x_1789:
[----:B------:R-:W-:Y:S01]  /*28cd0*/  BSSY B1, `(.L_x_2030) ;  /* 0x0000006000017945 */ /* 0x000fe20003800000 */
[----:B0-----:R-:W-:-:S07]  /*28ce0*/  IMAD.MOV.U32 R15, RZ, RZ, -0x1 ;  /* 0xffffffffff0f7424 */ /* 0x001fce00078e00ff */
[----:B-1----:R-:W-:Y:S05]  /*28cf0*/  WARPSYNC.COLLECTIVE R15, `(.L_x_2031) ;  /* 0x000000000f0c7348 */ /* 0x002fea0003c00000 */
[----:B------:R-:W-:Y:S02]  /*28d00*/  ELECT P6, UR62, PT ;  /* 0x00000000003e782f */ /* 0x000fe400038c0000 */
[----:B------:R-:W-:Y:S01]  /*28d10*/  MOV R14, UR62 ;  /* 0x0000003e000e7c02 */ /* 0x000fe20008000f00 */
[----:B-1----:R-:W-:Y:S10]  /*28d20*/  ENDCOLLECTIVE ;  /* 0x000000000000791b */ /* 0x002ff40003800000 */
.L_x_2031:
[----:B------:R-:W-:Y:S05]  /*28d30*/  BSYNC B1 ;  /* 0x0000000000017941 */ /* 0x000fea0003800000 */
.L_x_2030:
[----:B------:R-:W-:Y:S05]  /*28d40*/  BRA `(.L_x_1788) ;  /* 0xffffff7000cc7947 */ /* 0x000fea000383ffff */
.L_x_1791:
[----:B-1----:R1:W2:Y:S02]  /*28d50*/  SYNCS.PHASECHK.TRANS64.TRYWAIT P0, [R18+URZ+0x28820], R5 ;  /* 0x02882005120075a7 */ /* 0x0022a4000800017f */
[----:B--2---:R-:W-:Y:S05]  /*28d60*/  @!P0 NANOSLEEP.SYNCS 0x989680 ;  /* 0x009896800000895d */ /* 0x004fea0003900000 */
[----:B------:R-:W2:Y:S02]  /*28d70*/  @!P0 SYNCS.PHASECHK.TRANS64 P0, [R18+URZ+0x28820], R5 ;  /* 0x02882005120085a7 */ /* 0x000ea4000800007f */
[----:B--2---:R-:W-:Y:S05]  /*28d80*/  @!P0 BRA `(.L_x_1791) ;  /* 0xfffffffc00f08947 */ /* 0x004fea000383ffff */
[----:B------:R-:W-:Y:S05]  /*28d90*/  BRA `(.L_x_2032) ;  /* 0xffffff7000dc7947 */ /* 0x000fea000383ffff */
.L_x_1795:
[----:B--2---:R2:W3:Y:S02]  /*28da0*/  SYNCS.PHASECHK.TRANS64.TRYWAIT P0, [R7+URZ+0x288a0], R11 ;  /* 0x0288a00b070075a7 */ /* 0x0044e4000800017f */
[----:B---3--:R-:W-:Y:S05]  /*28db0*/  @!P0 NANOSLEEP.SYNCS 0x989680 ;  /* 0x009896800000895d */ /* 0x008fea0003900000 */
[----:B------:R-:W3:Y:S02]  /*28dc0*/  @!P0 SYNCS.PHASECHK.TRANS64 P0, [R7+URZ+0x288a0], R11 ;  /* 0x0288a00b070085a7 */ /* 0x000ee4000800007f */
[----:B---3--:R-:W-:Y:S05]  /*28dd0*/  @!P0 BRA `(.L_x_1795) ;  /* 0xfffffffc00f08947 */ /* 0x008fea000383ffff */
[----:B------:R-:W-:Y:S05]  /*28de0*/  BRA `(.L_x_2033) ;  /* 0xffffff7000fc7947 */ /* 0x000fea000383ffff */
.L_x_1801:
[----:B-1----:R1:W3:Y:S02]  /*28df0*/  SYNCS.PHASECHK.TRANS64.TRYWAIT P0, [R7+URZ+0x288c0], R11 ;  /* 0x0288c00b070075a7 */ /* 0x0022e4000800017f */
[----:B---3--:R-:W-:Y:S05]  /*28e00*/  @!P0 NANOSLEEP.SYNCS 0x989680 ;  /* 0x009896800000895d */ /* 0x008fea0003900000 */
[----:B------:R-:W3:Y:S02]  /*28e10*/  @!P0 SYNCS.PHASECHK.TRANS64 P0, [R7+URZ+0x288c0], R11 ;  /* 0x0288c00b070085a7 */ /* 0x000ee4000800007f */
[----:B---3--:R-:W-:Y:S05]  /*28e20*/  @!P0 BRA `(.L_x_1801) ;  /* 0xfffffffc00f08947 */ /* 0x008fea000383ffff */
[----:B------:R-:W-:Y:S05]  /*28e30*/  BRA `(.L_x_2034) ;  /* 0xffffff7400c07947 */ /* 0x000fea000383ffff */
.L_x_1809:
[----:B-1----:R1:W2:Y:S02]  /*28e40*/  SYNCS.PHASECHK.TRANS64.TRYWAIT P1, [R9+URZ+0x288a0], R8 ;  /* 0x0288a008090075a7 */ /* 0x0022a4000802017f */
[----:B--2---:R-:W-:Y:S05]  /*28e50*/  @!P1 NANOSLEEP.SYNCS 0x989680 ;  /* 0x009896800000995d */ /* 0x004fea0003900000 */
[----:B------:R-:W2:Y:S02]  /*28e60*/  @!P1 SYNCS.PHASECHK.TRANS64 P1, [R9+URZ+0x288a0], R8 ;  /* 0x0288a008090095a7 */ /* 0x000ea4000802007f */
[----:B--2---:R-:W-:Y:S05]  /*28e70*/  @!P1 BRA `(.L_x_1809) ;  /* 0xfffffffc00f09947 */ /* 0x004fea000383ffff */
[----:B------:R-:W-:Y:S05]  /*28e80*/  BRA `(.L_x_2035) ;  /* 0xffffff7800d47947 */ /* 0x000fea000383ffff */
.L_x_1815:
[----:B0-----:R0:W2:Y:S02]  /*28e90*/  SYNCS.PHASECHK.TRANS64.TRYWAIT P1, [R9+URZ+0x288c0], R8 ;  /* 0x0288c008090075a7 */ /* 0x0010a4000802017f */
[----:B--2---:R-:W-:Y:S05]  /*28ea0*/  @!P1 NANOSLEEP.SYNCS 0x989680 ;  /* 0x009896800000995d */ /* 0x004fea0003900000 */
[----:B------:R-:W2:Y:S02]  /*28eb0*/  @!P1 SYNCS.PHASECHK.TRANS64 P1, [R9+URZ+0x288c0], R8 ;  /* 0x0288c008090095a7 */ /* 0x000ea4000802007f */
[----:B--2---:R-:W-:Y:S05]  /*28ec0*/  @!P1 BRA `(.L_x_1815) ;  /* 0xfffffffc00f09947 */ /* 0x004fea000383ffff */
[----:B------:R-:W-:Y:S05]  /*28ed0*/  BRA `(.L_x_2036) ;  /* 0xffffff7c00907947 */ /* 0x000fea000383ffff */
.L_x_1839:
[----:B-1----:R-:W1:Y:S01]  /*28ee0*/  S2R R4, SR_TID.X ;  /* 0x0000000000047919 */ /* 0x002e620000002100 */
[----:B------:R-:W-:Y:S01]  /*28ef0*/  BSSY B0, `(.L_x_2037) ;  /* 0x000000a000007945 */ /* 0x000fe20003800000 */
[----:B------:R-:W-:Y:S02]  /*28f00*/  IMAD.MOV.U32 R12, RZ, RZ, RZ ;  /* 0x000000ffff0c7224 */ /* 0x000fe400078e00ff */
[----:B------:R-:W-:Y:S02]  /*28f10*/  IMAD.MOV.U32 R11, RZ, RZ, 0x1f ;  /* 0x0000001fff0b7424 */ /* 0x000fe400078e00ff */
[----:B0-----:R-:W-:Y:S01]  /*28f20*/  IMAD.MOV.U32 R15, RZ, RZ, -0x1 ;  /* 0xffffffffff0f7424 */ /* 0x001fe200078e00ff */
[----:B-1----:R-:W-:-:S04]  /*28f30*/  SHF.R.U32.HI R4, RZ, 0x5, R4 ;  /* 0x00000005ff047819 */ /* 0x002fc80000011604 */
[----:B------:R-:W-:-:S05]  /*28f40*/  LOP3.LUT R4, R4, 0x3, RZ, 0xc0, !PT ;  /* 0x0000000304047812 */ /* 0x000fca00078ec0ff */
[----:B------:R-:W-:-:S07]  /*28f50*/  IMAD.MOV.U32 R13, RZ, RZ, R4 ;  /* 0x000000ffff0d7224 */ /* 0x000fce00078e0004 */
[----:B--2---:R-:W-:Y:S05]  /*28f60*/  WARPSYNC.COLLECTIVE R15, `(.L_x_2038) ;  /* 0x000000000f087348 */ /* 0x004fea0003c00000 */
[----:B------:R0:W1:Y:S02]  /*28f70*/  SHFL.IDX P6, R14, R13, R12, R11 ;  /* 0x0000000c0d0e7389 */ /* 0x00006400000c000b */
[----:B012---:R-:W-:Y:S01]  /*28f80*/  ENDCOLLECTIVE ;  /* 0x000000000000791b */ /* 0x007fe20003800000 */
.L_x_2038:
[----:B------:R-:W-:Y:S05]  /*28f90*/  BSYNC B0 ;  /* 0x0000000000007941 */ /* 0x000fea0003800000 */
.L_x_2037:
[----:B------:R-:W-:Y:S05]  /*28fa0*/  BRA `(.L_x_2039) ;  /* 0xffffff8c00a47947 */ /* 0x000fea000383ffff */
.L_x_1841:
[----:B------:R-:W-:Y:S01]  /*28fb0*/  BSSY B0, `(.L_x_2040) ;  /* 0x0000006000007945 */ /* 0x000fe20003800000 */
[----:B0-----:R-:W-:-:S07]  /*28fc0*/  IMAD.MOV.U32 R15, RZ, RZ, -0x1 ;  /* 0xffffffffff0f7424 */ /* 0x001fce00078e00ff */
[----:B-12---:R-:W-:Y:S05]  /*28fd0*/  WARPSYNC.COLLECTIVE R15, `(.L_x_2041) ;  /* 0x000000000f0c7348 */ /* 0x006fea0003c00000 */
[----:B------:R-:W-:Y:S02]  /*28fe0*/  ELECT P6, UR62, PT ;  /* 0x00000000003e782f */ /* 0x000fe400038c0000 */
[----:B------:R-:W-:Y:S01]  /*28ff0*/  MOV R14, UR62 ;  /* 0x0000003e000e7c02 */ /* 0x000fe20008000f00 */
[----:B-12---:R-:W-:Y:S10]  /*29000*/  ENDCOLLECTIVE ;  /* 0x000000000000791b */ /* 0x006ff40003800000 */
.L_x_2041:
[----:B------:R-:W-:Y:S05]  /*29010*/  BSYNC B0 ;  /* 0x0000000000007941 */ /* 0x000fea0003800000 */
.L_x_2040:
[----:B------:R-:W-:Y:S05]  /*29020*/  BRA `(.L_x_2042) ;  /* 0xffffff8c00b07947 */ /* 0x000fea000383ffff */
.L_x_1843:
[----:B-1----:R1:W3:Y:S02]  /*29030*/  SYNCS.PHASECHK.TRANS64.TRYWAIT P0, [R0+URZ+0x28840], R2 ;  /* 0x02884002000075a7 */ /* 0x0022e4000800017f */
[----:B---3--:R-:W-:Y:S05]  /*29040*/  @!P0 NANOSLEEP.SYNCS 0x989680 ;  /* 0x009896800000895d */ /* 0x008fea0003900000 */
[----:B------:R-:W3:Y:S02]  /*29050*/  @!P0 SYNCS.PHASECHK.TRANS64 P0, [R0+URZ+0x28840], R2 ;  /* 0x02884002000085a7 */ /* 0x000ee4000800007f */
[----:B---3--:R-:W-:Y:S05]  /*29060*/  @!P0 BRA `(.L_x_1843) ;  /* 0xfffffffc00f08947 */ /* 0x008fea000383ffff */
[----:B------:R-:W-:Y:S05]  /*29070*/  BRA `(.L_x_2043) ;  /* 0xffffff9000107947 */ /* 0x000fea000383ffff */
.L_x_1847:
        /* <DEDUP_REMOVED lines=15> */
.L_x_2044:
[----:B------:R-:W-:Y:S02]  /*29170*/  IMAD.MOV.U32 R13, RZ, RZ, R4 ;  /* 0x000000ffff0d7224 */ /* 0x000fe400078e0004 */
[----:B------:R-:W-:-:S07]  /*29180*/  IMAD.MOV.U32 R6, RZ, RZ, R14 ;  /* 0x000000ffff067224 */ /* 0x000fce00078e000e */
[----:B------:R-:W-:Y:S05]  /*29190*/  WARPSYNC.COLLECTIVE R15, `(.L_x_2045) ;  /* 0x000000000f087348 */ /* 0x000fea0003c00000 */
[----:B------:R0:W1:Y:S02]  /*291a0*/  SHFL.IDX P6, R14, R13, R12, R11 ;  /* 0x0000000c0d0e7389 */ /* 0x00006400000c000b */
[----:B01----:R-:W-:Y:S01]  /*291b0*/  ENDCOLLECTIVE ;  /* 0x000000000000791b */ /* 0x003fe20003800000 */
.L_x_2045:
[----:B------:R-:W-:Y:S02]  /*291c0*/  IMAD.MOV.U32 R13, RZ, RZ, R3 ;  /* 0x000000ffff0d7224 */ /* 0x000fe400078e0003 */
[----:B------:R-:W-:Y:S02]  /*291d0*/  IMAD.MOV.U32 R12, RZ, RZ, 0x1 ;  /* 0x00000001ff0c7424 */ /* 0x000fe400078e00ff */
[----:B------:R-:W-:-:S07]  /*291e0*/  IMAD.MOV.U32 R7, RZ, RZ, R14 ;  /* 0x000000ffff077224 */ /* 0x000fce00078e000e */
[----:B------:R-:W-:Y:S05]  /*291f0*/  WARPSYNC.COLLECTIVE R15, `(.L_x_2046) ;  /* 0x000000000f087348 */ /* 0x000fea0003c00000 */
[----:B------:R0:W1:Y:S02]  /*29200*/  SHFL.IDX P6, R14, R13, R12, R11 ;  /* 0x0000000c0d0e7389 */ /* 0x00006400000c000b */
[----:B01----:R-:W-:Y:S01]  /*29210*/  ENDCOLLECTIVE ;  /* 0x000000000000791b */ /* 0x003fe20003800000 */
.L_x_2046:
        /* <DEDUP_REMOVED lines=10> */
.L_x_2047:
        /* <DEDUP_REMOVED lines=12> */
.L_x_2048:
[----:B------:R-:W-:Y:S01]  /*29380*/  @!P2 LEA R7, P3, R10, R5, 0x1 ;  /* 0x000000050a07a211 */ /* 0x000fe200078608ff */
[----:B------:R-:W-:-:S03]  /*29390*/  VIADD R5, R0, 0x20 ;  /* 0x0000002000057836 */ /* 0x000fc60000000000 */
[----:B------:R-:W-:-:S04]  /*293a0*/  @!P2 IADD3.X R6, RZ, R8, RZ, P3, !PT ;  /* 0x00000008ff06a210 */ /* 0x000fc80001ffe4ff */
        /* <DEDUP_REMOVED lines=14> */
.L_x_2049:
[----:B------:R-:W-:Y:S02]  /*29490*/  IMAD.MOV.U32 R13, RZ, RZ, R3 ;  /* 0x000000ffff0d7224 */ /* 0x000fe400078e0003 */
[----:B------:R-:W-:Y:S02]  /*294a0*/  IMAD.MOV.U32 R12, RZ, RZ, 0x3 ;  /* 0x00000003ff0c7424 */ /* 0x000fe400078e00ff */
[----:B------:R-:W-:-:S07]  /*294b0*/  IMAD.MOV.U32 R5, RZ, RZ, R14 ;  /* 0x000000ffff057224 */ /* 0x000fce00078e000e */
[----:B------:R-:W-:Y:S05]  /*294c0*/  WARPSYNC.COLLECTIVE R15, `(.L_x_2050) ;  /* 0x000000000f087348 */ /* 0x000fea0003c00000 */
[----:B------:R0:W1:Y:S02]  /*294d0*/  SHFL.IDX P6, R14, R13, R12, R11 ;  /* 0x0000000c0d0e7389 */ /* 0x00006400000c000b */
[----:B01----:R-:W-:Y:S01]  /*294e0*/  ENDCOLLECTIVE ;  /* 0x000000000000791b */ /* 0x003fe20003800000 */
.L_x_2050:
        /* <DEDUP_REMOVED lines=16> */
.L_x_2051:
[----:B------:R-:W-:Y:S02]  /*295f0*/  IMAD.MOV.U32 R13, RZ, RZ, R3 ;  /* 0x000000ffff0d7224 */ /* 0x000fe400078e0003 */
[----:B------:R-:W-:Y:S02]  /*29600*/  IMAD.MOV.U32 R12, RZ, RZ, 0x4 ;  /* 0x00000004ff0c7424 */ /* 0x000fe400078e00ff */
[----:B------:R-:W-:-:S07]  /*29610*/  IMAD.MOV.U32 R5, RZ, RZ, R14 ;  /* 0x000000ffff057224 */ /* 0x000fce00078e000e */
[----:B------:R-:W-:Y:S05]  /*29620*/  WARPSYNC.COLLECTIVE R15, `(.L_x_2052) ;  /* 0x000000000f087348 */ /* 0x000fea0003c00000 */
[----:B------:R0:W1:Y:S02]  /*29630*/  SHFL.IDX P6, R14, R13, R12, R11 ;  /* 0x0000000c0d0e7389 */ /* 0x00006400000c000b */
[----:B01----:R-:W-:Y:S01]  /*29640*/  ENDCOLLECTIVE ;  /* 0x000000000000791b */ /* 0x003fe20003800000 */
.L_x_2052:
        /* <DEDUP_REMOVED lines=16> */
.L_x_2053:
[----:B------:R-:W-:Y:S02]  /*29750*/  IMAD.MOV.U32 R13, RZ, RZ, R3 ;  /* 0x000000ffff0d7224 */ /* 0x000fe400078e0003 */
[----:B------:R-:W-:Y:S02]  /*29760*/  IMAD.MOV.U32 R12, RZ, RZ, 0x5 ;  /* 0x00000005ff0c7424 */ /* 0x000fe400078e00ff */
[----:B------:R-:W-:-:S07]  /*29770*/  IMAD.MOV.U32 R5, RZ, RZ, R14 ;  /* 0x000000ffff057224 */ /* 0x000fce00078e000e */
[----:B------:R-:W-:Y:S05]  /*29780*/  WARPSYNC.COLLECTIVE R15, `(.L_x_2054) ;  /* 0x000000000f087348 */ /* 0x000fea0003c00000 */
[----:B------:R0:W1:Y:S02]  /*29790*/  SHFL.IDX P6, R14, R13, R12, R11 ;  /* 0x0000000c0d0e7389 */ /* 0x00006400000c000b */
[----:B01----:R-:W-:Y:S01]  /*297a0*/  ENDCOLLECTIVE ;  /* 0x000000000000791b */ /* 0x003fe20003800000 */
.L_x_2054:
        /* <DEDUP_REMOVED lines=16> */
.L_x_2055:
[----:B------:R-:W-:Y:S02]  /*298b0*/  IMAD.MOV.U32 R13, RZ, RZ, R3 ;  /* 0x000000ffff0d7224 */ /* 0x000fe400078e0003 */
[----:B------:R-:W-:Y:S02]  /*298c0*/  IMAD.MOV.U32 R12, RZ, RZ, 0x6 ;  /* 0x00000006ff0c7424 */ /* 0x000fe400078e00ff */
[----:B------:R-:W-:-:S07]  /*298d0*/  IMAD.MOV.U32 R5, RZ, RZ, R14 ;  /* 0x000000ffff057224 */ /* 0x000fce00078e000e */
[----:B------:R-:W-:Y:S05]  /*298e0*/  WARPSYNC.COLLECTIVE R15, `(.L_x_2056) ;  /* 0x000000000f087348 */ /* 0x000fea0003c00000 */
[----:B------:R0:W1:Y:S02]  /*298f0*/  SHFL.IDX P6, R14, R13, R12, R11 ;  /* 0x0000000c0d0e7389 */ /* 0x00006400000c000b */
[----:B01----:R-:W-:Y:S01]  /*29900*/  ENDCOLLECTIVE ;  /* 0x000000000000791b */ /* 0x003fe20003800000 */
.L_x_2056:
[----:B------:R-:W-:-:S05]  /*29910*/  @!P2 LEA R5, P3, R10, R5, 0x1 ;  /* 0x000000050a05a211 */ /* 0x000fca00078608ff */
[----:B------:R-:W-:-:S05]  /*29920*/  @!P2 IMAD.X R6, RZ, RZ, R6, P3 ;  /* 0x000000ffff06a224 */ /* 0x000fca00018e0606 */
[----:B------:R-:W-:Y:S01]  /*29930*/  @!P2 MOV R7, R6 ;  /* 0x000000060007a202 */ /* 0x000fe20000000f00 */
        /* <DEDUP_REMOVED lines=11> */
.L_x_2057:
        /* <DEDUP_REMOVED lines=8> */
.L_x_2058:
        /* <DEDUP_REMOVED lines=14> */
.L_x_2059:
[----:B------:R-:W-:Y:S01]  /*29b50*/  IMAD.MOV.U32 R3, RZ, RZ, R14 ;  /* 0x000000ffff037224 */ /* 0x000fe200078e000e */
[----:B------:R-:W-:Y:S06]  /*29b60*/  BRA `(.L_x_2060) ;  /* 0xffffff9000b07947 */ /* 0x000fec000383ffff */
.L_x_1852:
[----:B---3--:R3:W4:Y:S02]  /*29b70*/  SYNCS.PHASECHK.TRANS64.TRYWAIT P0, [R18+URZ+0x28820], R0 ;  /* 0x02882000120075a7 */ /* 0x008724000800017f */
[----:B----4-:R-:W-:Y:S05]  /*29b80*/  @!P0 NANOSLEEP.SYNCS 0x989680 ;  /* 0x009896800000895d */ /* 0x010fea0003900000 */
[----:B------:R-:W4:Y:S02]  /*29b90*/  @!P0 SYNCS.PHASECHK.TRANS64 P0, [R18+URZ+0x28820], R0 ;  /* 0x02882000120085a7 */ /* 0x000f24000800007f */
[----:B----4-:R-:W-:Y:S05]  /*29ba0*/  @!P0 BRA `(.L_x_1852) ;  /* 0xfffffffc00f08947 */ /* 0x010fea000383ffff */
[----:B------:R-:W-:Y:S05]  /*29bb0*/  BRA `(.L_x_2061) ;  /* 0xffffff9400207947 */ /* 0x000fea000383ffff */
.L_x_1861:
[----:B-1----:R1:W2:Y:S02]  /*29bc0*/  SYNCS.PHASECHK.TRANS64.TRYWAIT P0, [R3+URZ+0x28840], R2 ;  /* 0x02884002030075a7 */ /* 0x0022a4000800017f */
[----:B--2---:R-:W-:Y:S05]  /*29bd0*/  @!P0 NANOSLEEP.SYNCS 0x989680 ;  /* 0x009896800000895d */ /* 0x004fea0003900000 */
[----:B------:R-:W2:Y:S02]  /*29be0*/  @!P0 SYNCS.PHASECHK.TRANS64 P0, [R3+URZ+0x28840], R2 ;  /* 0x02884002030085a7 */ /* 0x000ea4000800007f */
[----:B--2---:R-:W-:Y:S05]  /*29bf0*/  @!P0 BRA `(.L_x_1861) ;  /* 0xfffffffc00f08947 */ /* 0x004fea000383ffff */
[----:B------:R-:W-:Y:S05]  /*29c00*/  BRA `(.L_x_2062) ;  /* 0xffffff9800147947 */ /* 0x000fea000383ffff */
.L_x_1867:
[----:B0-----:R0:W1:Y:S02]  /*29c10*/  SYNCS.PHASECHK.TRANS64.TRYWAIT P0, [R3+URZ+0x60], R2 ;  /* 0x00006002030075a7 */ /* 0x001064000800017f */
[----:B-1----:R-:W-:Y:S05]  /*29c20*/  @!P0 NANOSLEEP.SYNCS 0x989680 ;  /* 0x009896800000895d */ /* 0x002fea0003900000 */
[----:B------:R-:W1:Y:S02]  /*29c30*/  @!P0 SYNCS.PHASECHK.TRANS64 P0, [R3+URZ+0x60], R2 ;  /* 0x00006002030085a7 */ /* 0x000e64000800007f */
[----:B-1----:R-:W-:Y:S05]  /*29c40*/  @!P0 BRA `(.L_x_1867) ;  /* 0xfffffffc00f08947 */ /* 0x002fea000383ffff */
[----:B------:R-:W-:Y:S05]  /*29c50*/  BRA `(.L_x_2063) ;  /* 0xffffff9800e87947 */ /* 0x000fea000383ffff */
.L_x_1876:
[----:B-1----:R1:W2:Y:S02]  /*29c60*/  SYNCS.PHASECHK.TRANS64.TRYWAIT P0, [R3+URZ+0x28840], R2 ;  /* 0x02884002030075a7 */ /* 0x0022a4000800017f */
[----:B--2---:R-:W-:Y:S05]  /*29c70*/  @!P0 NANOSLEEP.SYNCS 0x989680 ;  /* 0x009896800000895d */ /* 0x004fea0003900000 */
[----:B------:R-:W2:Y:S02]  /*29c80*/  @!P0 SYNCS.PHASECHK.TRANS64 P0, [R3+URZ+0x28840], R2 ;  /* 0x02884002030085a7 */ /* 0x000ea4000800007f */
[----:B--2---:R-:W-:Y:S05]  /*29c90*/  @!P0 BRA `(.L_x_1876) ;  /* 0xfffffffc00f08947 */ /* 0x004fea000383ffff */
[----:B------:R-:W-:Y:S05]  /*29ca0*/  BRA `(.L_x_2064) ;  /* 0xffffffa000747947 */ /* 0x000fea000383ffff */
.L_x_1882:
[----:B0-----:R0:W1:Y:S02]  /*29cb0*/  SYNCS.PHASECHK.TRANS64.TRYWAIT P0, [R2+URZ+0x60], R3 ;  /* 0x00006003020075a7 */ /* 0x001064000800017f */
[----:B-1----:R-:W-:Y:S05]  /*29cc0*/  @!P0 NANOSLEEP.SYNCS 0x989680 ;  /* 0x009896800000895d */ /* 0x002fea0003900000 */
[----:B------:R-:W1:Y:S02]  /*29cd0*/  @!P0 SYNCS.PHASECHK.TRANS64 P0, [R2+URZ+0x60], R3 ;  /* 0x00006003020085a7 */ /* 0x000e64000800007f */
[----:B-1----:R-:W-:Y:S05]  /*29ce0*/  @!P0 BRA `(.L_x_1882) ;  /* 0xfffffffc00f08947 */ /* 0x002fea000383ffff */
[----:B------:R-:W-:Y:S05]  /*29cf0*/  BRA `(.L_x_2065) ;  /* 0xffffffa400487947 */ /* 0x000fea000383ffff */
.L_x_1891:
[----:B--2---:R2:W3:Y:S02]  /*29d00*/  SYNCS.PHASECHK.TRANS64.TRYWAIT P0, [R2+URZ+0x28840], R3 ;  /* 0x02884003020075a7 */ /* 0x0044e4000800017f */
[----:B---3--:R-:W-:Y:S05]  /*29d10*/  @!P0 NANOSLEEP.SYNCS 0x989680 ;  /* 0x009896800000895d */ /* 0x008fea0003900000 */
[----:B------:R-:W3:Y:S02]  /*29d20*/  @!P0 SYNCS.PHASECHK.TRANS64 P0, [R2+URZ+0x28840], R3 ;  /* 0x02884003020085a7 */ /* 0x000ee4000800007f */
[----:B---3--:R-:W-:Y:S05]  /*29d30*/  @!P0 BRA `(.L_x_1891) ;  /* 0xfffffffc00f08947 */ /* 0x008fea000383ffff */
[----:B------:R-:W-:Y:S05]  /*29d40*/  BRA `(.L_x_2066) ;  /* 0xffffffa800a87947 */ /* 0x000fea000383ffff */
.L_x_1897:
[----:B0-----:R0:W1:Y:S02]  /*29d50*/  SYNCS.PHASECHK.TRANS64.TRYWAIT P0, [R2+URZ+0x60], R5 ;  /* 0x00006005020075a7 */ /* 0x001064000800017f */
[----:B-1----:R-:W-:Y:S05]  /*29d60*/  @!P0 NANOSLEEP.SYNCS 0x989680 ;  /* 0x009896800000895d */ /* 0x002fea0003900000 */
[----:B------:R-:W1:Y:S02]  /*29d70*/  @!P0 SYNCS.PHASECHK.TRANS64 P0, [R2+URZ+0x60], R5 ;  /* 0x00006005020085a7 */ /* 0x000e64000800007f */
[----:B-1----:R-:W-:Y:S05]  /*29d80*/  @!P0 BRA `(.L_x_1897) ;  /* 0xfffffffc00f08947 */ /* 0x002fea000383ffff */
[----:B------:R-:W-:Y:S05]  /*29d90*/  BRA `(.L_x_2067) ;  /* 0xffffffac007c7947 */ /* 0x000fea000383ffff */
.L_x_1908:
[----:B--2---:R2:W3:Y:S02]  /*29da0*/  SYNCS.PHASECHK.TRANS64.TRYWAIT P0, [R0+URZ+0x28860], R2 ;  /* 0x02886002000075a7 */ /* 0x0044e4000800017f */
[----:B---3--:R-:W-:Y:S05]  /*29db0*/  @!P0 NANOSLEEP.SYNCS 0x989680 ;  /* 0x009896800000895d */ /* 0x008fea0003900000 */
[----:B------:R-:W3:Y:S02]  /*29dc0*/  @!P0 SYNCS.PHASECHK.TRANS64 P0, [R0+URZ+0x28860], R2 ;  /* 0x02886002000085a7 */ /* 0x000ee4000800007f */
[----:B---3--:R-:W-:Y:S05]  /*29dd0*/  @!P0 BRA `(.L_x_1908) ;  /* 0xfffffffc00f08947 */ /* 0x008fea000383ffff */
[----:B------:R-:W-:Y:S05]  /*29de0*/  BRA `(.L_x_2068) ;  /* 0xffffffb000c87947 */ /* 0x000fea000383ffff */
.L_x_1915:
[----:B------:R-:W2:Y:S01]  /*29df0*/  LDL R0, [R1] ;  /* 0x0000000001007983 */ /* 0x000ea20000100800 */
[----:B------:R-:W-:Y:S01]  /*29e00*/  BSSY B0, `(.L_x_2069) ;  /* 0x0000008000007945 */ /* 0x000fe20003800000 */
[----:B------:R-:W-:Y:S02]  /*29e10*/  IMAD.MOV.U32 R12, RZ, RZ, RZ ;  /* 0x000000ffff0c7224 */ /* 0x000fe400078e00ff */
[----:B------:R-:W-:Y:S02]  /*29e20*/  IMAD.MOV.U32 R11, RZ, RZ, 0x1f ;  /* 0x0000001fff0b7424 */ /* 0x000fe400078e00ff */
[----:B0-----:R-:W-:Y:S02]  /*29e30*/  IMAD.MOV.U32 R15, RZ, RZ, -0x1 ;  /* 0xffffffffff0f7424 */ /* 0x001fe400078e00ff */
[----:B--2---:R-:W-:-:S07]  /*29e40*/  IMAD.MOV.U32 R13, RZ, RZ, R0 ;  /* 0x000000ffff0d7224 */ /* 0x004fce00078e0000 */
[----:B-1-3--:R-:W-:Y:S05]  /*29e50*/  WARPSYNC.COLLECTIVE R15, `(.L_x_2070) ;  /* 0x000000000f087348 */ /* 0x00afea0003c00000 */
[----:B------:R0:W2:Y:S02]  /*29e60*/  SHFL.IDX P6, R14, R13, R12, R11 ;  /* 0x0000000c0d0e7389 */ /* 0x0000a400000c000b */
[----:B0123--:R-:W-:Y:S01]  /*29e70*/  ENDCOLLECTIVE ;  /* 0x000000000000791b */ /* 0x00ffe20003800000 */
.L_x_2070:
[----:B------:R-:W-:Y:S05]  /*29e80*/  BSYNC B0 ;  /* 0x0000000000007941 */ /* 0x000fea0003800000 */
.L_x_2069:
        /* <DEDUP_REMOVED lines=9> */
.L_x_2071:
        /* <DEDUP_REMOVED lines=16> */
[----:B------:R-:W-:Y:S01]  /*2a020*/  ISETP.GE.U32.AND P5, PT, R16, 0x10, PT ;  /* 0x000000101000780c */ /* 0x000fe20003fa6070 */
[----:B--2---:R-:W-:Y:S02]  /*2a030*/  @!P1 IMAD.MOV.U32 R4, RZ, RZ, R8 ;  /* 0x000000ffff049224 */ /* 0x004fe400078e0008 */
        /* <DEDUP_REMOVED lines=8> */
.L_x_2072:
        /* <DEDUP_REMOVED lines=8> */
.L_x_2073:
        /* <DEDUP_REMOVED lines=8> */
.L_x_2074:
        /* <DEDUP_REMOVED lines=8> */
.L_x_2075:
        /* <DEDUP_REMOVED lines=8> */
.L_x_2076:
        /* <DEDUP_REMOVED lines=9> */
.L_x_2077:
[----:B------:R-:W-:Y:S01]  /*2a350*/  IMAD.MOV.U32 R9, RZ, RZ, R14 ;  /* 0x000000ffff097224 */ /* 0x000fe200078e000e */
[----:B------:R-:W-:Y:S06]  /*2a360*/  BRA `(.L_x_2078) ;  /* 0xffffffb4003c7947 */ /* 0x000fec000383ffff */
.L_x_1918:
[----:B------:R-:W-:Y:S01]  /*2a370*/  BSSY B0, `(.L_x_2079) ;  /* 0x0000008000007945 */ /* 0x000fe20003800000 */
[----:B------:R-:W-:Y:S02]  /*2a380*/  IMAD.MOV.U32 R13, RZ, RZ, R2 ;  /* 0x000000ffff0d7224 */ /* 0x000fe400078e0002 */
[----:B------:R-:W-:Y:S02]  /*2a390*/  IMAD.MOV.U32 R12, RZ, RZ, 0x1 ;  /* 0x00000001ff0c7424 */ /* 0x000fe400078e00ff */
[----:B------:R-:W-:Y:S02]  /*2a3a0*/  IMAD.MOV.U32 R11, RZ, RZ, RZ ;  /* 0x000000ffff0b7224 */ /* 0x000fe400078e00ff */
[----:B------:R-:W-:-:S07]  /*2a3b0*/  IMAD.MOV.U32 R15, RZ, RZ, -0x1 ;  /* 0xffffffffff0f7424 */ /* 0x000fce00078e00ff */
[----:B0-----:R-:W-:Y:S05]  /*2a3c0*/  WARPSYNC.COLLECTIVE R15, `(.L_x_2080) ;  /* 0x000000000f087348 */ /* 0x001fea0003c00000 */
[----:B------:R1:W2:Y:S02]  /*2a3d0*/  SHFL.UP P6, R14, R13, R12, R11 ;  /* 0x0400000c0d0e7389 */ /* 0x0002a400000c000b */
[----:B012---:R-:W-:Y:S01]  /*2a3e0*/  ENDCOLLECTIVE ;  /* 0x000000000000791b */ /* 0x007fe20003800000 */
.L_x_2080:
[----:B------:R-:W-:Y:S05]  /*2a3f0*/  BSYNC B0 ;  /* 0x0000000000007941 */ /* 0x000fea0003800000 */
.L_x_2079:
        /* <DEDUP_REMOVED lines=10> */
.L_x_2081:
        /* <DEDUP_REMOVED lines=8> */
.L_x_2082:
        /* <DEDUP_REMOVED lines=8> */
.L_x_2083:
        /* <DEDUP_REMOVED lines=8> */
.L_x_2084:
        /* <DEDUP_REMOVED lines=9> */
.L_x_2085:
[----:B------:R-:W-:Y:S01]  /*2a6b0*/  IMAD.MOV.U32 R9, RZ, RZ, R14 ;  /* 0x000000ffff097224 */ /* 0x000fe200078e000e */
[----:B------:R-:W-:Y:S06]  /*2a6c0*/  BRA `(.L_x_2086) ;  /* 0xffffffb400107947 */ /* 0x000fec000383ffff */
.L_x_1920:
[----:B------:R-:W-:Y:S01]  /*2a6d0*/  BSSY B0, `(.L_x_2087) ;  /* 0x0000006000007945 */ /* 0x000fe20003800000 */
[----:B------:R-:W-:Y:S01]  /*2a6e0*/  PLOP3.LUT P6, PT, P6, PT, PT, 0x8, 0x0 ;  /* 0x000000000000781c */ /* 0x000fe200037ce170 */
[----:B------:R-:W-:-:S12]  /*2a6f0*/  IMAD.MOV.U32 R15, RZ, RZ, -0x1 ;  /* 0xffffffffff0f7424 */ /* 0x000fd800078e00ff */
[----:B0-----:R-:W-:Y:S05]  /*2a700*/  WARPSYNC.COLLECTIVE R15, `(.L_x_2088) ;  /* 0x000000000f087348 */ /* 0x001fea0003c00000 */
[----:B------:R-:W-:Y:S01]  /*2a710*/  VOTE.ANY R14, PT, P6 ;  /* 0x00000000000e7806 */ /* 0x000fe200030e0100 */
[----:B0-----:R-:W-:Y:S06]  /*2a720*/  ENDCOLLECTIVE ;  /* 0x000000000000791b */ /* 0x001fec0003800000 */
.L_x_2088:
[----:B------:R-:W-:Y:S05]  /*2a730*/  BSYNC B0 ;  /* 0x0000000000007941 */ /* 0x000fea0003800000 */
.L_x_2087:
        /* <DEDUP_REMOVED lines=10> */
.L_x_2089:
[----:B------:R-:W-:Y:S02]  /*2a7e0*/  IMAD.MOV.U32 R13, RZ, RZ, R6 ;  /* 0x000000ffff0d7224 */ /* 0x000fe400078e0006 */
[----:B------:R-:W-:-:S07]  /*2a7f0*/  IMAD.MOV.U32 R4, RZ, RZ, R14 ;  /* 0x000000ffff047224 */ /* 0x000fce00078e000e */
[----:B------:R-:W-:Y:S05]  /*2a800*/  WARPSYNC.COLLECTIVE R15, `(.L_x_2090) ;  /* 0x000000000f087348 */ /* 0x000fea0003c00000 */
[----:B------:R0:W1:Y:S02]  /*2a810*/  SHFL.IDX P6, R14, R13, R12, R11 ;  /* 0x0000000c0d0e7389 */ /* 0x00006400000c000b */
[----:B01----:R-:W-:Y:S01]  /*2a820*/  ENDCOLLECTIVE ;  /* 0x000000000000791b */ /* 0x003fe20003800000 */
.L_x_2090:
[----:B------:R-:W-:Y:S02]  /*2a830*/  IMAD.MOV.U32 R6, RZ, RZ, R14 ;  /* 0x000000ffff067224 */ /* 0x000fe400078e000e */
[----:B------:R-:W-:-:S05]  /*2a840*/  IMAD.IADD R10, R3, 0x1, R10 ;  /* 0x00000001030a7824 */ /* 0x000fca00078e020a */
[----:B------:R2:W-:Y:S01]  /*2a850*/  STL [R1+0xc], R10 ;  /* 0x00000c0a01007387 */ /* 0x0005e20000100800 */
[----:B------:R-:W-:Y:S05]  /*2a860*/  BRA `(.L_x_2091) ;  /* 0xffffffb000f07947 */ /* 0x000fea000383ffff */
.L_x_1922:
[----:B------:R-:W-:Y:S01]  /*2a870*/  BSSY B0, `(.L_x_2092) ;  /* 0x0000008000007945 */ /* 0x000fe20003800000 */
[----:B------:R-:W-:Y:S02]  /*2a880*/  IMAD.MOV.U32 R13, RZ, RZ, R7 ;  /* 0x000000ffff0d7224 */ /* 0x000fe400078e0007 */
[----:B------:R-:W-:Y:S02]  /*2a890*/  IMAD.MOV.U32 R12, RZ, RZ, R3 ;  /* 0x000000ffff0c7224 */ /* 0x000fe400078e0003 */
[----:B------:R-:W-:Y:S02]  /*2a8a0*/  IMAD.MOV.U32 R11, RZ, RZ, 0x1f ;  /* 0x0000001fff0b7424 */ /* 0x000fe400078e00ff */
[----:B------:R-:W-:-:S07]  /*2a8b0*/  IMAD.MOV.U32 R15, RZ, RZ, -0x1 ;  /* 0xffffffffff0f7424 */ /* 0x000fce00078e00ff */
[----:B0-2---:R-:W-:Y:S05]  /*2a8c0*/  WARPSYNC.COLLECTIVE R15, `(.L_x_2093) ;  /* 0x000000000f087348 */ /* 0x005fea0003c00000 */
[----:B------:R1:W3:Y:S02]  /*2a8d0*/  SHFL.IDX P6, R14, R13, R12, R11 ;  /* 0x0000000c0d0e7389 */ /* 0x0002e400000c000b */
[----:B0123--:R-:W-:Y:S01]  /*2a8e0*/  ENDCOLLECTIVE ;  /* 0x000000000000791b */ /* 0x00ffe20003800000 */
.L_x_2093:
[----:B------:R-:W-:Y:S05]  /*2a8f0*/  BSYNC B0 ;  /* 0x0000000000007941 */ /* 0x000fea0003800000 */
.L_x_2092:
[----:B------:R-:W-:Y:S01]  /*2a900*/  IMAD.MOV.U32 R3, RZ, RZ, R14 ;  /* 0x000000ffff037224 */ /* 0x000fe200078e000e */
[----:B------:R-:W-:Y:S06]  /*2a910*/  BRA `(.L_x_2094) ;  /* 0xffffffb000dc7947 */ /* 0x000fec000383ffff */
.L_x_1928:
[----:B0-----:R0:W1:Y:S02]  /*2a920*/  SYNCS.PHASECHK.TRANS64.TRYWAIT P0, [R0+URZ+0x28820], R3 ;  /* 0x02882003000075a7 */ /* 0x001064000800017f */
[----:B-1----:R-:W-:Y:S05]  /*2a930*/  @!P0 NANOSLEEP.SYNCS 0x989680 ;  /* 0x009896800000895d */ /* 0x002fea0003900000 */
[----:B------:R-:W1:Y:S02]  /*2a940*/  @!P0 SYNCS.PHASECHK.TRANS64 P0, [R0+URZ+0x28820], R3 ;  /* 0x02882003000085a7 */ /* 0x000e64000800007f */
[----:B-1----:R-:W-:Y:S05]  /*2a950*/  @!P0 BRA `(.L_x_1928) ;  /* 0xfffffffc00f08947 */ /* 0x002fea000383ffff */
[----:B------:R-:W-:Y:S05]  /*2a960*/  BRA `(.L_x_2095) ;  /* 0xffffffbc007c7947 */ /* 0x000fea000383ffff */
.L_x_1929:
        /* <DEDUP_REMOVED lines=11> */
.L_x_2097:
[----:B------:R-:W-:Y:S05]  /*2aa20*/  BSYNC B0 ;  /* 0x0000000000007941 */ /* 0x000fea0003800000 */
.L_x_2096:
[----:B------:R-:W-:Y:S05]  /*2aa30*/  BRA `(.L_x_2098) ;  /* 0xffffffbc00647947 */ /* 0x000fea000383ffff */
.L_x_1930:
[----:B------:R-:W-:Y:S01]  /*2aa40*/  BSSY B0, `(.L_x_2099) ;  /* 0x0000006000007945 */ /* 0x000fe20003800000 */
[----:B------:R-:W-:-:S07]  /*2aa50*/  IMAD.MOV.U32 R15, RZ, RZ, -0x1 ;  /* 0xffffffffff0f7424 */ /* 0x000fce00078e00ff */
[----:B01-3--:R-:W-:Y:S05]  /*2aa60*/  WARPSYNC.COLLECTIVE R15, `(.L_x_2100) ;  /* 0x000000000f0c7348 */ /* 0x00bfea0003c00000 */
[----:B------:R-:W-:Y:S02]  /*2aa70*/  ELECT P6, UR62, PT ;  /* 0x00000000003e782f */ /* 0x000fe400038c0000 */
[----:B------:R-:W-:Y:S01]  /*2aa80*/  MOV R14, UR62 ;  /* 0x0000003e000e7c02 */ /* 0x000fe20008000f00 */
[----:B01-3--:R-:W-:Y:S10]  /*2aa90*/  ENDCOLLECTIVE ;  /* 0x000000000000791b */ /* 0x00bff40003800000 */
.L_x_2100:
[----:B------:R-:W-:Y:S05]  /*2aaa0*/  BSYNC B0 ;  /* 0x0000000000007941 */ /* 0x000fea0003800000 */
.L_x_2099:
[----:B------:R-:W-:Y:S05]  /*2aab0*/  BRA `(.L_x_2101) ;  /* 0xffffffbc00587947 */ /* 0x000fea000383ffff */
.L_x_1932:
[----:B0-----:R0:W1:Y:S02]  /*2aac0*/  SYNCS.PHASECHK.TRANS64.TRYWAIT P0, [R6+URZ], R5 ;  /* 0x00000005060075a7 */ /* 0x001064000800017f */
[----:B-1----:R-:W-:Y:S05]  /*2aad0*/  @!P0 NANOSLEEP.SYNCS 0x989680 ;  /* 0x009896800000895d */ /* 0x002fea0003900000 */
[----:B------:R-:W1:Y:S02]  /*2aae0*/  @!P0 SYNCS.PHASECHK.TRANS64 P0, [R6+URZ], R5 ;  /* 0x00000005060085a7 */ /* 0x000e64000800007f */
[----:B-1----:R-:W-:Y:S05]  /*2aaf0*/  @!P0 BRA `(.L_x_1932) ;  /* 0xfffffffc00f08947 */ /* 0x002fea000383ffff */
[----:B------:R-:W-:Y:S05]  /*2ab00*/  BRA `(.L_x_2102) ;  /* 0xffffffbc00907947 */ /* 0x000fea000383ffff */
.L_x_1933:
[----:B-1----:R1:W2:Y:S02]  /*2ab10*/  SYNCS.PHASECHK.TRANS64.TRYWAIT P0, [R7+URZ], R2 ;  /* 0x00000002070075a7 */ /* 0x0022a4000800017f */
[----:B--2---:R-:W-:Y:S05]  /*2ab20*/  @!P0 NANOSLEEP.SYNCS 0x989680 ;  /* 0x009896800000895d */ /* 0x004fea0003900000 */
[----:B------:R-:W2:Y:S02]  /*2ab30*/  @!P0 SYNCS.PHASECHK.TRANS64 P0, [R7+URZ], R2 ;  /* 0x00000002070085a7 */ /* 0x000ea4000800007f */
[----:B--2---:R-:W-:Y:S05]  /*2ab40*/  @!P0 BRA `(.L_x_1933) ;  /* 0xfffffffc00f08947 */ /* 0x004fea000383ffff */
[----:B------:R-:W-:Y:S05]  /*2ab50*/  BRA `(.L_x_2103) ;  /* 0xffffffbc00847947 */ /* 0x000fea000383ffff */
.L_x_1935:
[----:B--2---:R2:W4:Y:S02]  /*2ab60*/  SYNCS.PHASECHK.TRANS64.TRYWAIT P0, [R4+URZ], R5 ;  /* 0x00000005040075a7 */ /* 0x004524000800017f */
[----:B----4-:R-:W-:Y:S05]  /*2ab70*/  @!P0 NANOSLEEP.SYNCS 0x989680 ;  /* 0x009896800000895d */ /* 0x010fea0003900000 */
[----:B------:R-:W4:Y:S02]  /*2ab80*/  @!P0 SYNCS.PHASECHK.TRANS64 P0, [R4+URZ], R5 ;  /* 0x00000005040085a7 */ /* 0x000f24000800007f */
[----:B----4-:R-:W-:Y:S05]  /*2ab90*/  @!P0 BRA `(.L_x_1935) ;  /* 0xfffffffc00f08947 */ /* 0x010fea000383ffff */
[----:B------:R-:W-:Y:S05]  /*2aba0*/  BRA `(.L_x_2104) ;  /* 0xffffffbc00887947 */ /* 0x000fea000383ffff */
.L_x_2105:
        /* <DEDUP_REMOVED lines=13> */
.L_x_3096:


//--------------------- .text._ZN7cutlass13device_kernelIN5flash11enable_sm90INS1_16FlashAttnFwdSm90INS1_25CollectiveMainloopFwdSm90ILi2EN4cute5tupleIJNS5_1CILi1EEES8_S8_EEENS6_IJNS7_ILi128EEESA_SA_EEELi128ENS_6half_tEfNS_4arch4Sm90ELb1ELb0ELb0ELb0ELb0ELb0ELb0ELb1ELb1ELb1ELb1ELb0EEENS1_21CollectiveEpilogueFwdISB_S9_SC_SE_Li256ELb0ELb1ELb1ELb0EEENS1_19SingleTileSchedulerILb0ELb1ELb1ELi128EEEEEEEEEvNT_6ParamsE --------------------------
	.section	.text._ZN7cutlass13device_kernelIN5flash11enable_sm90INS1_16FlashAttnFwdSm90INS1_25CollectiveMainloopFwdSm90ILi2EN4cute5tupleIJNS5_1CILi1EEES8_S8_EEENS6_IJNS7_ILi128EEESA_SA_EEELi128ENS_6half_tEfNS_4arch4Sm90ELb1ELb0ELb0ELb0ELb0ELb0ELb0ELb1ELb1ELb1ELb1ELb0EEENS1_21CollectiveEpilogueFwdISB_S9_SC_SE_Li256ELb0ELb1ELb1ELb0EEENS1_19SingleTileSchedulerILb0ELb1ELb1ELi128EEEEEEEEEvNT_6ParamsE,"ax",@progbits
	.align	128
.text._ZN7cutlass13device_kernelIN5flash11enable_sm90INS1_16FlashAttnFwdSm90INS1_25CollectiveMainloopFwdSm90ILi2EN4cute5tupleIJNS5_1CILi1EEES8_S8_EEENS6_IJNS7_ILi128EEESA_SA_EEELi128ENS_6half_tEfNS_4arch4Sm90ELb1ELb0ELb0ELb0ELb0ELb0ELb0ELb1ELb1ELb1ELb1ELb0EEENS1_21CollectiveEpilogueFwdISB_S9_SC_SE_Li256ELb0ELb1ELb1ELb0EEENS1_19SingleTileSchedulerILb0ELb1ELb1ELi128EEEEEEEEEvNT_6ParamsE:
        .type           _ZN7cutlass13device_kernelIN5flash11enable_sm90INS1_16FlashAttnFwdSm90INS1_25CollectiveMainloopFwdSm90ILi2EN4cute5tupleIJNS5_1CILi1EEES8_S8_EEENS6_IJNS7_ILi128EEESA_SA_EEELi128ENS_6half_tEfNS_4arch4Sm90ELb1ELb0ELb0ELb0ELb0ELb0ELb0ELb1ELb1ELb1ELb1ELb0EEENS1_21CollectiveEpilogueFwdISB_S9_SC_SE_Li256ELb0ELb1ELb1ELb0EEENS1_19SingleTileSchedulerILb0ELb1ELb1ELi128EEEEEEEEEvNT_6ParamsE,@function
        .size           _ZN7cutlass13device_kernelIN5flash11enable_sm90INS1_16FlashAttnFwdSm90INS1_25CollectiveMainloopFwdSm90ILi2EN4cute5tupleIJNS5_1CILi1EEES8_S8_EEENS6_IJNS7_ILi128EEESA_SA_EEELi128ENS_6half_tEfNS_4arch4Sm90ELb1ELb0ELb0ELb0ELb0ELb0ELb0ELb1ELb1ELb1ELb1ELb0EEENS1_21CollectiveEpilogueFwdISB_S9_SC_SE_Li256ELb0ELb1ELb1ELb0EEENS1_19SingleTileSchedulerILb0ELb1ELb1ELi128EEEEEEEEEvNT_6ParamsE,(.L_x_3097 - _ZN7cutlass13device_kernelIN5flash11enable_sm90INS1_16FlashAttnFwdSm90INS1_25CollectiveMainloopFwdSm90ILi2EN4cute5tupleIJNS5_1CILi1EEES8_S8_EEENS6_IJNS7_ILi128EEESA_SA_EEELi128ENS_6half_tEfNS_4arch4Sm90ELb1ELb0ELb0ELb0ELb0ELb0ELb0ELb1ELb1ELb1ELb1ELb0EEENS1_21CollectiveEpilogueFwdISB_S9_SC_SE_Li256ELb0ELb1ELb1ELb0EEENS1_19SingleTileSchedulerILb0ELb1ELb1ELi128EEEEEEEEEvNT_6ParamsE)
        .other          _ZN7cutlass13device_kernelIN5flash11enable_sm90INS1_16FlashAttnFwdSm90INS1_25CollectiveMainloopFwdSm90ILi2EN4cute5tupleIJNS5_1CILi1EEES8_S8_EEENS6_IJNS7_ILi128EEESA_SA_EEELi128ENS_6half_tEfNS_4arch4Sm90ELb1ELb0ELb0ELb0ELb0ELb0ELb0ELb1ELb1ELb1ELb1ELb0EEENS1_21CollectiveEpilogueFwdISB_S9_SC_SE_Li256ELb0ELb1ELb1ELb0EEENS1_19SingleTileSchedulerILb0ELb1ELb1ELi128EEEEEEEEEvNT_6ParamsE,@"STO_CUDA_ENTRY STV_DEFAULT"
_ZN7cutlass13device_kernelIN5flash11enable_sm90INS1_16FlashAttnFwdSm90INS1_25CollectiveMainloopFwdSm90ILi2EN4cute5tupleIJNS5_1CILi1EEES8_S8_EEENS6_IJNS7_ILi128EEESA_SA_EEELi128ENS_6half_tEfNS_4arch4Sm90ELb1ELb0ELb0ELb0ELb0ELb0ELb0ELb1ELb1ELb1ELb1ELb0EEENS1_21CollectiveEpilogueFwdISB_S9_SC_SE_Li256ELb0ELb1ELb1ELb0EEENS1_19SingleTileSchedulerILb0ELb1ELb1ELi128EEEEEEEEEvNT_6ParamsE:
        /* <DEDUP_REMOVED lines=17> */
.L_x_2107:
[----:B------:R-:W-:Y:S05]  /*0110*/  BSYNC B0 ;  /* 0x0000000000007941 */ /* 0x000fea0003800000 */
.L_x_2106:
        /* <DEDUP_REMOVED lines=40> */
.L_x_2108:
        /* <DEDUP_REMOVED lines=22> */
.L_x_2109:
        /* <DEDUP_REMOVED lines=18> */
.L_x_2110:
        /* <DEDUP_REMOVED lines=22> */
.L_x_2111:
        /* <DEDUP_REMOVED lines=22> */
.L_x_2112:
        /* <DEDUP_REMOVED lines=9> */
.L_x_2115:
        /* <DEDUP_REMOVED lines=24> */
[----:B------:R-:W-:Y:S01]  /*0af0*/  SHF.R.U32.HI R4, RZ, 0x10, R17 ;  /* 0x00000010ff047819 */ /* 0x000fe20000011611 */
[----:B------:R-:W-:Y:S01]  /*0b00*/  IMAD.MOV.U32 R22, RZ, RZ, RZ ;  /* 0x000000ffff167224 */ /* 0x000fe200078e00ff */
[----:B------:R-:W-:-:S04]  /*0b10*/  LOP3.LUT R17, R17, 0xffff, RZ, 0xc0, !PT ;  /* 0x0000ffff11117812 */ /* 0x000fc800078ec0ff */
[----:B------:R-:W2:Y:S08]  /*0b20*/  LDC.64 R10, c[0x0][0x418] ;  /* 0x00010600ff0a7b82 */ /* 0x000eb00000000a00 */
[----:B------:R-:W3:Y:S01]  /*0b30*/  LDC R3, c[0x0][0x288] ;  /* 0x0000a200ff037b82 */ /* 0x000ee20000000800 */
[----:B0-----:R-:W-:-:S07]  /*0b40*/  ISETP.NE.AND P1, PT, R0, 0x1, PT ;  /* 0x000000010000780c */ /* 0x001fce0003f25270 */
[----:B------:R-:W0:Y:S01]  /*0b50*/  LDC R16, c[0x0][0x424] ;  /* 0x00010900ff107b82 */ /* 0x000e220000000800 */
[----:B--2---:R-:W-:-:S07]  /*0b60*/  ISETP.NE.U32.AND P0, PT, R10, RZ, PT ;  /* 0x000000ff0a00720c */ /* 0x004fce0003f05070 */
[----:B------:R-:W2:Y:S01]  /*0b70*/  LDC R9, c[0x0][0x2f0] ;  /* 0x0000bc00ff097b82 */ /* 0x000ea20000000800 */
[----:B-1----:R-:W-:Y:S01]  /*0b80*/  IMAD.SHL.U32 R23, R23, 0x80, RZ ;  /* 0x0000008017177824 */ /* 0x002fe200078e00ff */
[----:B------:R-:W-:-:S03]  /*0b90*/  ISETP.NE.AND.EX P0, PT, R11, RZ, PT, P0 ;  /* 0x000000ff0b00720c */ /* 0x000fc60003f05300 */
[----:B------:R-:W-:Y:S01]  /*0ba0*/  @P1 VIADD R0, R23, 0x7f ;  /* 0x0000007f17001836 */ /* 0x000fe20000000000 */
[----:B---3--:R-:W-:Y:S02]  /*0bb0*/  IADD3 R3, -R3, 0x80, RZ ;  /* 0x0000008003037810 */ /* 0x008fe40007ffe1ff */
[----:B------:R-:W1:Y:S08]  /*0bc0*/  @P1 LDC R5, c[0x0][0x44c] ;  /* 0x00011300ff051b82 */ /* 0x000e700000000800 */
[----:B------:R-:W3:Y:S01]  /*0bd0*/  @P1 LDC R7, c[0x0][0x450] ;  /* 0x00011400ff071b82 */ /* 0x000ee20000000800 */
[----:B0-----:R-:W-:-:S02]  /*0be0*/  SEL R16, R16, 0x1, P0 ;  /* 0x0000000110107807 */ /* 0x001fc40000000000 */
[----:B------:R-:W-:-:S03]  /*0bf0*/  ISETP.NE.AND P0, PT, R4, RZ, PT ;  /* 0x000000ff0400720c */ /* 0x000fc60003f05270 */
[----:B--2---:R-:W-:Y:S02]  /*0c00*/  IMAD R3, R16, R9, R3 ;  /* 0x0000000910037224 */ /* 0x004fe400078e0203 */
[----:B-1----:R-:W-:-:S08]  /*0c10*/  @P1 IMAD.HI.U32 R2, R0, R5, RZ ;  /* 0x0000000500021227 */ /* 0x002fd000078e00ff */
[----:B------:R-:W0:Y:S01]  /*0c20*/  @!P0 LDC R4, c[0x0][0x9f0] ;  /* 0x00027c00ff048b82 */ /* 0x000e220000000800 */
[----:B------:R-:W-:Y:S01]  /*0c30*/  VIADD R0, R23, 0x7f ;  /* 0x0000007f17007836 */ /* 0x000fe20000000000 */
[----:B---3--:R-:W-:Y:S01]  /*0c40*/  @P1 SHF.R.U32.HI R0, RZ, R7, R2 ;  /* 0x00000007ff001219 */ /* 0x008fe20000011602 */
[----:B------:R-:W-:-:S04]  /*0c50*/  IMAD R2, R16, R9, 0x7f ;  /* 0x0000007f10027424 */ /* 0x000fc800078e0209 */
[----:B------:R-:W-:Y:S01]  /*0c60*/  IMAD.IADD R0, R3, 0x1, R0 ;  /* 0x0000000103007824 */ /* 0x000fe200078e0200 */
[----:B------:R-:W-:-:S04]  /*0c70*/  SHF.R.S32.HI R3, RZ, 0x1f, R2 ;  /* 0x0000001fff037819 */ /* 0x000fc80000011402 */
[----:B------:R-:W-:Y:S02]  /*0c80*/  SHF.R.S32.HI R5, RZ, 0x1f, R0 ;  /* 0x0000001fff057819 */ /* 0x000fe40000011400 */
[----:B------:R-:W-:Y:S02]  /*0c90*/  LEA.HI R3, R3, R2, RZ, 0x7 ;  /* 0x0000000203037211 */ /* 0x000fe400078f38ff */
[----:B------:R-:W-:Y:S02]  /*0ca0*/  LEA.HI R5, R5, R0, RZ, 0x7 ;  /* 0x0000000005057211 */ /* 0x000fe400078f38ff */
[----:B------:R-:W-:Y:S02]  /*0cb0*/  SHF.R.S32.HI R3, RZ, 0x7, R3 ;  /* 0x00000007ff037819 */ /* 0x000fe40000011403 */
[----:B------:R-:W-:-:S04]  /*0cc0*/  SHF.R.S32.HI R0, RZ, 0x7, R5 ;  /* 0x00000007ff007819 */ /* 0x000fc80000011405 */
[----:B------:R-:W-:-:S04]  /*0cd0*/  VIMNMX R11, R3, R0, PT ;  /* 0x00000000030b7248 */ /* 0x000fc80003fe0100 */
[----:B------:R-:W-:-:S13]  /*0ce0*/  ISETP.GE.AND P1, PT, R11, 0x1, PT ;  /* 0x000000010b00780c */ /* 0x000fda0003f26270 */
[----:B------:R-:W-:Y:S05]  /*0cf0*/  @!P1 BRA `(.L_x_2117) ;  /* 0x00000000006c9947 */ /* 0x000fea0003800000 */
[-C--:B0-----:R-:W-:Y:S02]  /*0d00*/  IABS R7, R4.reuse ;  /* 0x0000000400077213 */ /* 0x081fe40000000000 */
[----:B------:R-:W-:Y:S02]  /*0d10*/  IADD3 R5, R4, -0x1, R11 ;  /* 0xffffffff04057810 */ /* 0x000fe40007ffe00b */
[----:B------:R-:W0:Y:S01]  /*0d20*/  I2F.RP R0, R7 ;  /* 0x0000000700007306 */ /* 0x000e220000209400 */
[----:B------:R-:W-:-:S05]  /*0d30*/  IABS R8, R4 ;  /* 0x0000000400087213 */ /* 0x000fca0000000000 */
[----:B------:R-:W-:Y:S02]  /*0d40*/  IMAD.MOV R8, RZ, RZ, -R8 ;  /* 0x000000ffff087224 */ /* 0x000fe400078e0a08 */
[----:B0-----:R-:W0:Y:S02]  /*0d50*/  MUFU.RCP R0, R0 ;  /* 0x0000000000007308 */ /* 0x001e240000001000 */
[----:B0-----:R-:W-:Y:S01]  /*0d60*/  VIADD R2, R0, 0xffffffe ;  /* 0x0ffffffe00027836 */ /* 0x001fe20000000000 */
[----:B------:R-:W-:Y:S02]  /*0d70*/  IABS R0, R5 ;  /* 0x0000000500007213 */ /* 0x000fe40000000000 */
[----:B------:R-:W-:-:S03]  /*0d80*/  LOP3.LUT R5, R5, R4, RZ, 0x3c, !PT ;  /* 0x0000000405057212 */ /* 0x000fc600078e3cff */
[----:B------:R0:W1:Y:S01]  /*0d90*/  F2I.FTZ.U32.TRUNC.NTZ R3, R2 ;  /* 0x0000000200037305 */ /* 0x000062000021f000 */
[----:B------:R-:W-:Y:S01]  /*0da0*/  ISETP.GE.AND P2, PT, R5, RZ, PT ;  /* 0x000000ff0500720c */ /* 0x000fe20003f46270 */
[----:B0-----:R-:W-:Y:S02]  /*0db0*/  IMAD.MOV.U32 R2, RZ, RZ, RZ ;  /* 0x000000ffff027224 */ /* 0x001fe400078e00ff */
[----:B-1----:R-:W-:-:S04]  /*0dc0*/  IMAD.MOV R6, RZ, RZ, -R3 ;  /* 0x000000ffff067224 */ /* 0x002fc800078e0a03 */
[----:B------:R-:W-:-:S04]  /*0dd0*/  IMAD R9, R6, R7, RZ ;  /* 0x0000000706097224 */ /* 0x000fc800078e02ff */
[----:B------:R-:W-:-:S04]  /*0de0*/  IMAD.HI.U32 R3, R3, R9, R2 ;  /* 0x0000000903037227 */ /* 0x000fc800078e0002 */
        /* <DEDUP_REMOVED lines=12> */
.L_x_2117:
[-C--:B------:R-:W-:Y:S01]  /*0eb0*/  IMAD R17, R17, R22.reuse, RZ ;  /* 0x0000001611117224 */ /* 0x080fe200078e02ff */
[----:B------:R-:W-:Y:S01]  /*0ec0*/  PLOP3.LUT P0, PT, PT, PT, PT, 0x80, 0x0 ;  /* 0x000000000000781c */ /* 0x000fe20003f0f070 */
[----:B------:R-:W-:Y:S01]  /*0ed0*/  VIADD R152, R12, 0xffffff80 ;  /* 0xffffff800c987836 */ /* 0x000fe20000000000 */
[----:B------:R-:W-:Y:S02]  /*0ee0*/  CS2R R2, SRZ ;  /* 0x0000000000027805 */ /* 0x000fe4000001ff00 */
[----:B------:R-:W-:Y:S02]  /*0ef0*/  CS2R R150, SRZ ;  /* 0x0000000000967805 */ /* 0x000fe4000001ff00 */
[----:B------:R-:W-:Y:S02]  /*0f00*/  VIADDMNMX R22, R17, R22, R11, PT ;  /* 0x0000001611167246 */ /* 0x000fe4000380010b */
[----:B------:R-:W-:Y:S02]  /*0f10*/  CS2R R148, SRZ ;  /* 0x0000000000947805 */ /* 0x000fe4000001ff00 */
[----:B------:R-:W-:-:S02]  /*0f20*/  CS2R R146, SRZ ;  /* 0x0000000000927805 */ /* 0x000fc4000001ff00 */
[----:B------:R-:W-:Y:S02]  /*0f30*/  CS2R R144, SRZ ;  /* 0x0000000000907805 */ /* 0x000fe4000001ff00 */
[----:B------:R-:W-:Y:S02]  /*0f40*/  ISETP.GT.AND P1, PT, R22, R17, PT ;  /* 0x000000111600720c */ /* 0x000fe40003f24270 */
        /* <DEDUP_REMOVED lines=34> */
[----:B------:R-:W2:Y:S01]  /*1170*/  SHFL.IDX PT, R0, R90, RZ, 0x1f ;  /* 0x00001fff5a007589 */ /* 0x000ea200000e0000 */
[----:B-1----:R-:W-:-:S04]  /*1180*/  ULEA UR36, UR5, UR36, 0x18 ;  /* 0x0000002405247291 */ /* 0x002fc8000f8ec03f */
[----:B------:R-:W-:-:S04]  /*1190*/  UIADD3 UR5, UR36, 0x10400, URZ ;  /* 0x0001040024057890 */ /* 0x000fc8000fffe03f */
[----:B------:R-:W-:Y:S01]  /*11a0*/  ULOP3.LUT UP0, URZ, UR5, 0x3ff, URZ, 0xc0, !UPT ;  /* 0x000003ff053f7892 */ /* 0x000fe2000f80c03f */
[----:B--2---:R-:W-:-:S05]  /*11b0*/  R2UR UR37, R0 ;  /* 0x00000000002572ca */ /* 0x004fca00000e0000 */
        /* <DEDUP_REMOVED lines=11> */
[----:B0-----:R-:W-:Y:S01]  /*1270*/  IMAD.U32 R4, RZ, RZ, UR4 ;  /* 0x00000004ff047e24 */ /* 0x001fe2000f8e00ff */
        /* <DEDUP_REMOVED lines=12> */
.L_x_2119:
[----:B------:R-:W2:Y:S01]  /*1340*/  LDL.LU R2, [R1+0x14] ;  /* 0x0000140001027983 */ /* 0x000ea20000300800 */
[----:B------:R-:W-:-:S04]  /*1350*/  SHF.L.U32 R3, RZ, 0x1f, RZ ;  /* 0x0000001fff037819 */ /* 0x000fc800000006ff */
[----:B------:R-:W1:Y:S01]  /*1360*/  SYNCS.PHASECHK.TRANS64.TRYWAIT P1, [UR36+0x28800], R3 ;  /* 0x02880003ff0075a7 */ /* 0x000e620008020164 */
[----:B--2---:R-:W-:-:S04]  /*1370*/  LOP3.LUT R0, R2, 0x1, RZ, 0xfc, !PT ;  /* 0x0000000102007812 */ /* 0x004fc800078efcff */
[----:B------:R-:W-:Y:S01]  /*1380*/  ISETP.NE.AND P0, PT, R0, 0x3, PT ;  /* 0x000000030000780c */ /* 0x000fe20003f05270 */
[----:B-1----:R-:W-:-:S12]  /*1390*/  @!P1 BRA `(.L_x_2120) ;  /* 0x000000c800ec9947 */ /* 0x002fd80003800000 */
.L_x_2234:
[----:B------:R-:W-:Y:S05]  /*13a0*/  @!P0 BRA `(.L_x_2121) ;  /* 0x0000000000048947 */ /* 0x000fea0003800000 */
[----:B------:R-:W-:Y:S01]  /*13b0*/  BPT.TRAP 0x1 ;  /* 0x000000040000795c */ /* 0x000fe20000300000 */
.L_x_2121:
[----:B------:R2:W3:Y:S01]  /*13c0*/  SYNCS.PHASECHK.TRANS64.TRYWAIT P2, [UR36+0x28830], R3 ;  /* 0x02883003ff0075a7 */ /* 0x0004e20008040164 */
[----:B------:R-:W-:Y:S05]  /*13d0*/  @!P0 BRA `(.L_x_2122) ;  /* 0x0000000000048947 */ /* 0x000fea0003800000 */
[----:B------:R-:W-:Y:S01]  /*13e0*/  BPT.TRAP 0x1 ;  /* 0x000000040000795c */ /* 0x000fe20000300000 */
.L_x_2122:
[----:B-1----:R-:W1:Y:S01]  /*13f0*/  S2R R0, SR_TID.X ;  /* 0x0000000000007919 */ /* 0x002e620000002100 */
[----:B------:R-:W-:-:S05]  /*1400*/  IMAD.U32 R2, RZ, RZ, UR38 ;  /* 0x00000026ff027e24 */ /* 0x000fca000f8e00ff */
[----:B------:R-:W-:Y:S02]  /*1410*/  LOP3.LUT R2, R2, 0x10000, RZ, 0xfc, !PT ;  /* 0x0001000002027812 */ /* 0x000fe400078efcff */
[----:B-1----:R-:W-:-:S04]  /*1420*/  LOP3.LUT R0, R0, 0x7f, RZ, 0xc0, !PT ;  /* 0x0000007f00007812 */ /* 0x002fc800078ec0ff */
[----:B------:R-:W-:Y:S01]  /*1430*/  ISETP.NE.AND P1, PT, R0, RZ, PT ;  /* 0x000000ff0000720c */ /* 0x000fe20003f25270 */
[----:B---3--:R-:W-:-:S12]  /*1440*/  @P2 BRA `(.L_x_2123) ;  /* 0x0000000000082947 */ /* 0x008fd80003800000 */
[----:B------:R-:W1:Y:S02]  /*1450*/  SYNCS.PHASECHK.TRANS64.TRYWAIT P2, [UR36+0x28830], R3 ;  /* 0x02883003ff0075a7 */ /* 0x000e640008040164 */
[----:B-1----:R-:W-:Y:S05]  /*1460*/  @!P2 BRA `(.L_x_2124) ;  /* 0x000000c800d0a947 */ /* 0x002fea0003800000 */
.L_x_2123:
[----:B------:R-:W-:Y:S05]  /*1470*/  WARPSYNC.ALL ;  /* 0x0000000000007948 */ /* 0x000fea0003800000 */
[----:B-12---:R-:W-:Y:S01]  /*1480*/  IMAD.MOV.U32 R3, RZ, RZ, 0x40000040 ;  /* 0x40000040ff037424 */ /* 0x006fe200078e00ff */
        /* <DEDUP_REMOVED lines=9> */
[----:B------:R-:W1:Y:S01]  /*1520*/  LDC R0, c[0x0][0x448] ;  /* 0x00011200ff007b82 */ /* 0x000e620000000800 */
        /* <DEDUP_REMOVED lines=9> */
[C---:B0-----:R-:W-:Y:S01]  /*15c0*/  IMAD.IADD R4, R152.reuse, 0x1, -R5 ;  /* 0x0000000198047824 */ /* 0x041fe200078e0a05 */
[----:B------:R-:W-:Y:S01]  /*15d0*/  UMOV UR10, UR6 ;  /* 0x00000006000a7c82 */ /* 0x000fe20008000000 */
[----:B------:R-:W-:Y:S01]  /*15e0*/  UIADD3 UR12, UR28, 0x6, URZ ;  /* 0x000000061c0c7890 */ /* 0x000fe2000fffe03f */
[----:B------:R-:W-:Y:S01]  /*15f0*/  HGMMA.64x128x16.F32 R24, gdesc[UR8], RZ, !UPT, gsb0 ;  /* 0x01e00000081879f0 */ /* 0x000fe2000c0008ff */
[----:B------:R-:W-:Y:S01]  /*1600*/  UIADD3 UR8, UR28, 0x4, URZ ;  /* 0x000000041c087890 */ /* 0x000fe2000fffe03f */
[----:B------:R-:W-:Y:S01]  /*1610*/  SHF.R.S32.HI R5, RZ, 0x1f, R4 ;  /* 0x0000001fff057819 */ /* 0x000fe20000011404 */
[----:B------:R-:W-:Y:S01]  /*1620*/  UIADD3 UR10, UR6, 0x4, URZ ;  /* 0x00000004060a7890 */ /* 0x000fe2000fffe03f */
[----:B------:R-:W-:Y:S01]  /*1630*/  LOP3.LUT R89, R89, 0xfffffffc, RZ, 0xc0, !PT ;  /* 0xfffffffc59597812 */ /* 0x000fe200078ec0ff */
[----:B------:R-:W-:Y:S01]  /*1640*/  UMOV UR9, 0x40000040 ;  /* 0x4000004000097882 */ /* 0x000fe20000000000 */
[----:B------:R-:W-:Y:S01]  /*1650*/  UMOV UR11, 0x40000040 ;  /* 0x40000040000b7882 */ /* 0x000fe20000000000 */
[----:B------:R-:W-:Y:S01]  /*1660*/  UIADD3 UR14, UR6, 0x6, URZ ;  /* 0x00000006060e7890 */ /* 0x000fe2000fffe03f */
[CC--:B------:R-:W-:Y:S01]  /*1670*/  LEA.HI R6, R5.reuse, R4.reuse, RZ, 0x5 ;  /* 0x0000000405067211 */ /* 0x0c0fe200078f28ff */
[----:B------:R-:W-:Y:S01]  /*1680*/  UIADD3 UR16, UR28, 0x400, URZ ;  /* 0x000004001c107890 */ /* 0x000fe2000fffe03f */
[----:B------:R-:W-:Y:S01]  /*1690*/  IMAD.IADD R89, R152, 0x1, -R89 ;  /* 0x0000000198597824 */ /* 0x000fe200078e0a59 */
[----:B------:R-:W-:Y:S01]  /*16a0*/  UIADD3 UR18, UR6, 0x400, URZ ;  /* 0x0000040006127890 */ /* 0x000fe2000fffe03f */
[----:B-1----:R-:W-:Y:S01]  /*16b0*/  ISETP.NE.AND P2, PT, R0, 0x1, PT ;  /* 0x000000010000780c */ /* 0x002fe20003f45270 */
[----:B------:R-:W-:Y:S01]  /*16c0*/  UMOV UR19, 0x40000040 ;  /* 0x4000004000137882 */ /* 0x000fe20000000000 */
[----:B------:R-:W-:Y:S01]  /*16d0*/  UIADD3 UR20, UR28, 0x402, URZ ;  /* 0x000004021c147890 */ /* 0x000fe2000fffe03f */
[----:B------:R-:W-:Y:S01]  /*16e0*/  LEA.HI R0, R5, R4, RZ, 0x2 ;  /* 0x0000000405007211 */ /* 0x000fe200078f10ff */
[----:B------:R-:W-:Y:S01]  /*16f0*/  UIADD3 UR22, UR6, 0x402, URZ ;  /* 0x0000040206167890 */ /* 0x000fe2000fffe03f */
[----:B------:R-:W-:Y:S01]  /*1700*/  SHF.R.S32.HI R6, RZ, 0x5, R6 ;  /* 0x00000005ff067819 */ /* 0x000fe20000011406 */
        /* <DEDUP_REMOVED lines=11> */
[----:B------:R-:W-:Y:S01]  /*17c0*/  LEA.HI R7, R90, R90, RZ, 0x1 ;  /* 0x0000005a5a077211 */ /* 0x000fe200078f08ff */
[----:B------:R-:W-:Y:S01]  /*17d0*/  UMOV UR29, 0x40000040 ;  /* 0x40000040001d7882 */ /* 0x000fe20000000000 */
[----:B------:R-:W-:Y:S01]  /*17e0*/  UMOV UR31, 0x40000040 ;  /* 0x40000040001f7882 */ /* 0x000fe20000000000 */
[----:B------:R-:W-:Y:S01]  /*17f0*/  LEA.HI R8, R8, R5, RZ, 0x3 ;  /* 0x0000000508087211 */ /* 0x000fe200078f18ff */
[----:B------:R-:W-:Y:S01]  /*1800*/  IMAD R10, R6, 0x10, R23 ;  /* 0x00000010060a7824 */ /* 0x000fe200078e0217 */
[----:B------:R-:W-:Y:S01]  /*1810*/  LOP3.LUT R7, R7, 0x3fffffe, RZ, 0xc0, !PT ;  /* 0x03fffffe07077812 */ /* 0x000fe200078ec0ff */
[----:B------:R-:W1:Y:S01]  /*1820*/  @P2 LDC R14, c[0x0][0x450] ;  /* 0x00011400ff0e2b82 */ /* 0x000e620000000800 */
[----:B------:R-:W-:Y:S01]  /*1830*/  LEA.HI R9, R89, R89, RZ, 0x1 ;  /* 0x0000005959097211 */ /* 0x000fe200078f08ff */
[----:B------:R-:W-:Y:S01]  /*1840*/  IMAD.MOV.U32 R11, RZ, RZ, -0x80 ;  /* 0xffffff80ff0b7424 */ /* 0x000fe200078e00ff */
[----:B------:R-:W-:Y:S01]  /*1850*/  LOP3.LUT R8, R8, 0xfffffff8, RZ, 0xc0, !PT ;  /* 0xfffffff808087812 */ /* 0x000fe200078ec0ff */
[----:B------:R-:W-:Y:S01]  /*1860*/  IMAD.IADD R7, R90, 0x1, -R7 ;  /* 0x000000015a077824 */ /* 0x000fe200078e0a07 */
[----:B------:R-:W-:Y:S01]  /*1870*/  LOP3.LUT R6, R9, 0x1ffffffe, RZ, 0xc0, !PT ;  /* 0x1ffffffe09067812 */ /* 0x000fe200078ec0ff */
[----:B------:R-:W-:Y:S01]  /*1880*/  IMAD R11, R22, R11, 0x80 ;  /* 0x00000080160b7424 */ /* 0x000fe200078e020b */
[----:B------:R-:W-:Y:S01]  /*1890*/  IADD3 R8, R10, R5, -R8 ;  /* 0x000000050a087210 */ /* 0x000fe20007ffe808 */
[----:B------:R-:W-:Y:S01]  /*18a0*/  ULDC UR4, c[0x0][0x2f0] ;  /* 0x0000bc0000047ab9 */ /* 0x000fe20000000800 */
[----:B------:R-:W-:Y:S01]  /*18b0*/  LOP3.LUT R9, R0, 0x7ffffffc, RZ, 0xc0, !PT ;  /* 0x7ffffffc00097812 */ /* 0x000fe200078ec0ff */
[----:B------:R-:W-:Y:S01]  /*18c0*/  IMAD.IADD R5, R89, 0x1, -R6 ;  /* 0x0000000159057824 */ /* 0x000fe200078e0a06 */
[----:B------:R-:W-:Y:S01]  /*18d0*/  ULDC UR5, c[0x0][0x988] ;  /* 0x0002620000057ab9 */ /* 0x000fe20000000800 */
[----:B------:R-:W-:Y:S01]  /*18e0*/  IMAD R8, R7, 0x40, R8 ;  /* 0x0000004007087824 */ /* 0x000fe200078e0208 */
[----:B------:R-:W-:Y:S01]  /*18f0*/  CS2R R150, SRZ ;  /* 0x0000000000967805 */ /* 0x000fe2000001ff00 */
[----:B------:R-:W-:Y:S01]  /*1900*/  IMAD.IADD R4, R4, 0x1, -R9 ;  /* 0x0000000104047824 */ /* 0x000fe200078e0a09 */
[----:B------:R-:W-:Y:S01]  /*1910*/  CS2R R148, SRZ ;  /* 0x0000000000947805 */ /* 0x000fe2000001ff00 */
[----:B------:R-:W-:Y:S01]  /*1920*/  IMAD R5, R5, 0x8, R8 ;  /* 0x0000000805057824 */ /* 0x000fe200078e0208 */
[----:B------:R-:W-:Y:S01]  /*1930*/  CS2R R146, SRZ ;  /* 0x0000000000927805 */ /* 0x000fe2000001ff00 */
[----:B------:R-:W-:Y:S01]  /*1940*/  VIADD R9, R11, 0x1 ;  /* 0x000000010b097836 */ /* 0x000fe20000000000 */
[----:B------:R-:W-:Y:S01]  /*1950*/  CS2R R144, SRZ ;  /* 0x0000000000907805 */ /* 0x000fe2000001ff00 */
[----:B0-----:R-:W-:Y:S01]  /*1960*/  @P2 IMAD.HI.U32 R7, R5, R12, RZ ;  /* 0x0000000c05072227 */ /* 0x001fe200078e00ff */
[----:B------:R-:W-:-:S02]  /*1970*/  CS2R R142, SRZ ;  /* 0x00000000008e7805 */ /* 0x000fc4000001ff00 */
[----:B------:R-:W-:Y:S02]  /*1980*/  CS2R R140, SRZ ;  /* 0x00000000008c7805 */ /* 0x000fe4000001ff00 */
[----:B------:R-:W-:Y:S01]  /*1990*/  CS2R R138, SRZ ;  /* 0x00000000008a7805 */ /* 0x000fe2000001ff00 */
[----:B------:R-:W-:Y:S01]  /*19a0*/  IMAD.MOV.U32 R6, RZ, RZ, R5 ;  /* 0x000000ffff067224 */ /* 0x000fe200078e0005 */
[----:B-1----:R-:W-:Y:S01]  /*19b0*/  @P2 SHF.R.U32.HI R6, RZ, R14, R7 ;  /* 0x0000000eff062219 */ /* 0x002fe20000011607 */
[----:B------:R-:W-:Y:S01]  /*19c0*/  IMAD R9, R4, -0x2, R9 ;  /* 0xfffffffe04097824 */ /* 0x000fe200078e0209 */
[----:B------:R-:W0:Y:S01]  /*19d0*/  LDC R7, c[0x0][0x288] ;  /* 0x0000a200ff077b82 */ /* 0x000e220000000800 */
[C---:B------:R-:W-:Y:S01]  /*19e0*/  IMAD R11, R16.reuse, UR4, R11 ;  /* 0x00000004100b7c24 */ /* 0x040fe2000f8e020b */
[----:B------:R-:W-:Y:S01]  /*19f0*/  CS2R R136, SRZ ;  /* 0x0000000000887805 */ /* 0x000fe2000001ff00 */
[----:B------:R-:W1:Y:S01]  /*1a00*/  SHFL.IDX PT, R10, R6, RZ, 0x1c1f ;  /* 0x001c1fff060a7589 */ /* 0x000e6200000e0000 */
[----:B------:R-:W-:Y:S01]  /*1a10*/  IMAD R8, R16, UR4, R9 ;  /* 0x0000000410087c24 */ /* 0x000fe2000f8e0209 */
[----:B------:R-:W-:Y:S01]  /*1a20*/  CS2R R134, SRZ ;  /* 0x0000000000867805 */ /* 0x000fe2000001ff00 */
[----:B------:R-:W-:Y:S01]  /*1a30*/  IMAD R11, R4, -0x2, R11 ;  /* 0xfffffffe040b7824 */ /* 0x000fe200078e020b */
[----:B------:R-:W2:Y:S01]  /*1a40*/  SHFL.IDX PT, R6, R6, 0x1, 0x1c1f ;  /* 0x003c1f0006067f89 */ /* 0x000ea200000e0000 */
[----:B------:R-:W-:-:S02]  /*1a50*/  CS2R R132, SRZ ;  /* 0x0000000000847805 */ /* 0x000fc4000001ff00 */
[----:B------:R-:W-:Y:S02]  /*1a60*/  CS2R R130, SRZ ;  /* 0x0000000000827805 */ /* 0x000fe4000001ff00 */
[----:B------:R-:W-:Y:S01]  /*1a70*/  CS2R R128, SRZ ;  /* 0x0000000000807805 */ /* 0x000fe2000001ff00 */
[----:B0-----:R-:W-:-:S05]  /*1a80*/  IMAD.IADD R0, R8, 0x1, -R7 ;  /* 0x0000000108007824 */ /* 0x001fca00078e0a07 */
[----:B-1----:R-:W-:Y:S02]  /*1a90*/  VIADDMNMX R0, R10, R0, R11, PT ;  /* 0x000000000a007246 */ /* 0x002fe4000380010b */
[----:B--2---:R-:W-:Y:S02]  /*1aa0*/  IADD3 R8, R6, -R7, R8 ;  /* 0x8000000706087210 */ /* 0x004fe40007ffe008 */
[C---:B------:R-:W-:Y:S02]  /*1ab0*/  ISETP.GT.AND P3, PT, R0.reuse, RZ, PT ;  /* 0x000000ff0000720c */ /* 0x040fe40003f64270 */
[C---:B------:R-:W-:Y:S02]  /*1ac0*/  ISETP.GT.AND P4, PT, R0.reuse, 0x1, PT ;  /* 0x000000010000780c */ /* 0x040fe40003f84270 */
[----:B------:R-:W-:Y:S02]  /*1ad0*/  ISETP.GT.AND P5, PT, R0, 0x8, PT ;  /* 0x000000080000780c */ /* 0x000fe40003fa4270 */
[----:B------:R-:W-:Y:S01]  /*1ae0*/  VIMNMX R8, R11, R8, PT ;  /* 0x000000080b087248 */ /* 0x000fe20003fe0100 */
[----:B------:R-:W-:-:S02]  /*1af0*/  WARPGROUP.DEPBAR.LE gsb0, 0x0 ;  /* 0x00008000000079c5 */ /* 0x000fc40000010000 */
        /* <DEDUP_REMOVED lines=21> */
[----:B------:R-:W-:Y:S02]  /*1c50*/  FSEL R13, R24, -INF , P3 ;  /* 0xff800000180d7808 */ /* 0x000fe40001800000 */
[----:B------:R-:W-:Y:S02]  /*1c60*/  FSEL R25, R25, -INF , P4 ;  /* 0xff80000019197808 */ /* 0x000fe40002000000 */
[----:B------:R-:W-:Y:S02]  /*1c70*/  ISETP.GT.AND P3, PT, R0, 0x9, PT ;  /* 0x000000090000780c */ /* 0x000fe40003f64270 */
[----:B------:R-:W-:-:S02]  /*1c80*/  FSEL R15, R28, -INF , P5 ;  /* 0xff8000001c0f7808 */ /* 0x000fc40002800000 */
[----:B------:R-:W-:Y:S02]  /*1c90*/  FMNMX.FTZ R10, R13, R25, !PT ;  /* 0x000000190d0a7209 */ /* 0x000fe40007810000 */
[C---:B------:R-:W-:Y:S02]  /*1ca0*/  ISETP.GT.AND P4, PT, R0.reuse, 0x10, PT ;  /* 0x000000100000780c */ /* 0x040fe40003f84270 */
[----:B------:R-:W-:Y:S02]  /*1cb0*/  FSEL R29, R29, -INF , P3 ;  /* 0xff8000001d1d7808 */ /* 0x000fe40001800000 */
[----:B------:R-:W-:Y:S02]  /*1cc0*/  FMNMX.FTZ R10, R15, R10, !PT ;  /* 0x0000000a0f0a7209 */ /* 0x000fe40007810000 */
[----:B------:R-:W-:Y:S02]  /*1cd0*/  ISETP.GT.AND P3, PT, R0, 0x11, PT ;  /* 0x000000110000780c */ /* 0x000fe40003f64270 */
[----:B------:R-:W-:-:S02]  /*1ce0*/  FSEL R21, R32, -INF , P4 ;  /* 0xff80000020157808 */ /* 0x000fc40002000000 */
[----:B------:R-:W-:Y:S02]  /*1cf0*/  FMNMX.FTZ R10, R29, R10, !PT ;  /* 0x0000000a1d0a7209 */ /* 0x000fe40007810000 */
[C---:B------:R-:W-:Y:S02]  /*1d00*/  ISETP.GT.AND P4, PT, R0.reuse, 0x18, PT ;  /* 0x000000180000780c */ /* 0x040fe40003f84270 */
[----:B------:R-:W-:Y:S02]  /*1d10*/  FSEL R33, R33, -INF , P3 ;  /* 0xff80000021217808 */ /* 0x000fe40001800000 */
[----:B------:R-:W-:Y:S02]  /*1d20*/  FMNMX.FTZ R10, R21, R10, !PT ;  /* 0x0000000a150a7209 */ /* 0x000fe40007810000 */
[----:B------:R-:W-:Y:S02]  /*1d30*/  ISETP.GT.AND P3, PT, R0, 0x19, PT ;  /* 0x000000190000780c */ /* 0x000fe40003f64270 */
[----:B------:R-:W-:Y:S01]  /*1d40*/  FSEL R89, R36, -INF , P4 ;  /* 0xff80000024597808 */ /* 0x000fe20002000000 */
[----:B------:R-:W-:Y:S01]  /*1d50*/  IMAD.U32 R36, RZ, RZ, UR36 ;  /* 0x00000024ff247e24 */ /* 0x000fe2000f8e00ff */
[----:B------:R-:W-:-:S02]  /*1d60*/  FMNMX.FTZ R10, R33, R10, !PT ;  /* 0x0000000a210a7209 */ /* 0x000fc40007810000 */
[C---:B------:R-:W-:Y:S02]  /*1d70*/  ISETP.GT.AND P4, PT, R0.reuse, 0x20, PT ;  /* 0x000000200000780c */ /* 0x040fe40003f84270 */
[----:B------:R-:W-:Y:S02]  /*1d80*/  FSEL R37, R37, -INF , P3 ;  /* 0xff80000025257808 */ /* 0x000fe40001800000 */
[----:B------:R-:W-:Y:S02]  /*1d90*/  FMNMX.FTZ R10, R89, R10, !PT ;  /* 0x0000000a590a7209 */ /* 0x000fe40007810000 */
[----:B------:R-:W-:Y:S02]  /*1da0*/  ISETP.GT.AND P3, PT, R0, 0x21, PT ;  /* 0x000000210000780c */ /* 0x000fe40003f64270 */
[----:B------:R-:W-:Y:S02]  /*1db0*/  FSEL R91, R40, -INF , P4 ;  /* 0xff800000285b7808 */ /* 0x000fe40002000000 */
[----:B------:R-:W-:Y:S01]  /*1dc0*/  FMNMX.FTZ R10, R37, R10, !PT ;  /* 0x0000000a250a7209 */ /* 0x000fe20007810000 */
[----:B------:R-:W0:Y:S01]  /*1dd0*/  @P2 LDC R40, c[0x0][0x44c] ;  /* 0x00011300ff282b82 */ /* 0x000e220000000800 */
[----:B------:R-:W-:-:S02]  /*1de0*/  ISETP.GT.AND P4, PT, R0, 0x28, PT ;  /* 0x000000280000780c */ /* 0x000fc40003f84270 */
[----:B------:R-:W-:Y:S02]  /*1df0*/  FSEL R41, R41, -INF , P3 ;  /* 0xff80000029297808 */ /* 0x000fe40001800000 */
[----:B------:R-:W-:Y:S02]  /*1e00*/  FMNMX.FTZ R10, R91, R10, !PT ;  /* 0x0000000a5b0a7209 */ /* 0x000fe40007810000 */
[----:B------:R-:W-:Y:S02]  /*1e10*/  ISETP.GT.AND P3, PT, R0, 0x29, PT ;  /* 0x000000290000780c */ /* 0x000fe40003f64270 */
[----:B------:R-:W-:Y:S02]  /*1e20*/  FSEL R93, R44, -INF , P4 ;  /* 0xff8000002c5d7808 */ /* 0x000fe40002000000 */
[----:B------:R-:W-:Y:S02]  /*1e30*/  FMNMX.FTZ R10, R41, R10, !PT ;  /* 0x0000000a290a7209 */ /* 0x000fe40007810000 */
[----:B------:R-:W-:-:S02]  /*1e40*/  ISETP.GT.AND P4, PT, R0, 0x30, PT ;  /* 0x000000300000780c */ /* 0x000fc40003f84270 */
[----:B------:R-:W-:Y:S02]  /*1e50*/  FSEL R45, R45, -INF , P3 ;  /* 0xff8000002d2d7808 */ /* 0x000fe40001800000 */
[----:B------:R-:W-:Y:S02]  /*1e60*/  FMNMX.FTZ R10, R93, R10, !PT ;  /* 0x0000000a5d0a7209 */ /* 0x000fe40007810000 */
[----:B------:R-:W-:Y:S02]  /*1e70*/  ISETP.GT.AND P3, PT, R0, 0x31, PT ;  /* 0x000000310000780c */ /* 0x000fe40003f64270 */
[----:B------:R-:W-:Y:S02]  /*1e80*/  FSEL R95, R48, -INF , P4 ;  /* 0xff800000305f7808 */ /* 0x000fe40002000000 */
[----:B------:R-:W-:Y:S01]  /*1e90*/  FMNMX.FTZ R10, R45, R10, !PT ;  /* 0x0000000a2d0a7209 */ /* 0x000fe20007810000 */
[----:B0-----:R-:W-:Y:S01]  /*1ea0*/  @P2 IMAD.HI.U32 R40, R23, R40, RZ ;  /* 0x0000002817282227 */ /* 0x001fe200078e00ff */
        /* <DEDUP_REMOVED lines=51> */
[----:B------:R-:W-:Y:S01]  /*21e0*/  ISETP.GT.AND P3, PT, R0, 0x79, PT ;  /* 0x000000790000780c */ /* 0x000fe20003f64270 */
[----:B------:R-:W-:Y:S01]  /*21f0*/  IMAD.U32 R0, RZ, RZ, UR5 ;  /* 0x00000005ff007e24 */ /* 0x000fe2000f8e00ff */
[----:B------:R-:W-:Y:S02]  /*2200*/  FSEL R113, R84, -INF , P4 ;  /* 0xff80000054717808 */ /* 0x000fe40002000000 */
[----:B------:R-:W-:Y:S02]  /*2210*/  FMNMX.FTZ R10, R81, R10, !PT ;  /* 0x0000000a510a7209 */ /* 0x000fe40007810000 */
[----:B------:R-:W-:-:S02]  /*2220*/  FSEL R85, R85, -INF , P3 ;  /* 0xff80000055557808 */ /* 0x000fc40001800000 */
[----:B------:R-:W-:Y:S02]  /*2230*/  FMNMX.FTZ R10, R113, R10, !PT ;  /* 0x0000000a710a7209 */ /* 0x000fe40007810000 */
[C---:B------:R-:W-:Y:S02]  /*2240*/  ISETP.GT.AND P4, PT, R8.reuse, 0x1, PT ;  /* 0x000000010800780c */ /* 0x040fe40003f84270 */
[----:B------:R-:W-:Y:S02]  /*2250*/  FMNMX.FTZ R10, R85, R10, !PT ;  /* 0x0000000a550a7209 */ /* 0x000fe40007810000 */
[----:B------:R-:W-:Y:S02]  /*2260*/  ISETP.GT.AND P5, PT, R8, 0x8, PT ;  /* 0x000000080800780c */ /* 0x000fe40003fa4270 */
[----:B------:R-:W-:Y:S01]  /*2270*/  FSEL R6, R27, -INF , P4 ;  /* 0xff8000001b067808 */ /* 0x000fe20002000000 */
[----:B------:R-:W0:Y:S01]  /*2280*/  SHFL.BFLY PT, R9, R10, 0x2, 0x1f ;  /* 0x0c401f000a097f89 */ /* 0x000e2200000e0000 */
[----:B------:R-:W-:-:S02]  /*2290*/  FSEL R117, R30, -INF , P5 ;  /* 0xff8000001e757808 */ /* 0x000fc40002800000 */
[----:B------:R-:W-:-:S04]  /*22a0*/  ISETP.GT.AND P4, PT, R8, 0x10, PT ;  /* 0x000000100800780c */ /* 0x000fc80003f84270 */
[----:B------:R-:W-:Y:S02]  /*22b0*/  FSEL R121, R34, -INF , P4 ;  /* 0xff80000022797808 */ /* 0x000fe40002000000 */
[----:B------:R-:W-:-:S04]  /*22c0*/  ISETP.GT.AND P4, PT, R8, 0x18, PT ;  /* 0x000000180800780c */ /* 0x000fc80003f84270 */
[----:B------:R-:W-:Y:S02]  /*22d0*/  FSEL R125, R38, -INF , P4 ;  /* 0xff800000267d7808 */ /* 0x000fe40002000000 */
[----:B------:R-:W-:-:S04]  /*22e0*/  ISETP.GT.AND P4, PT, R8, 0x20, PT ;  /* 0x000000200800780c */ /* 0x000fc80003f84270 */
[----:B------:R-:W-:Y:S01]  /*22f0*/  FSEL R127, R42, -INF , P4 ;  /* 0xff8000002a7f7808 */ /* 0x000fe20002000000 */
[----:B------:R-:W-:Y:S01]  /*2300*/  IMAD R42, R16, UR4, -R7 ;  /* 0x00000004102a7c24 */ /* 0x000fe2000f8e0a07 */
[----:B------:R-:W-:Y:S01]  /*2310*/  ISETP.GT.AND P4, PT, R8, 0x28, PT ;  /* 0x000000280800780c */ /* 0x000fe20003f84270 */
[----:B------:R-:W-:Y:S01]  /*2320*/  UMOV UR4, URZ ;  /* 0x0000003f00047c82 */ /* 0x000fe20008000000 */
[----:B0-----:R-:W-:-:S05]  /*2330*/  FMNMX.FTZ R12, R10, R9, !PT ;  /* 0x000000090a0c7209 */ /* 0x001fca0007810000 */
[----:B------:R-:W0:Y:S02]  /*2340*/  SHFL.BFLY PT, R9, R12, 0x1, 0x1f ;  /* 0x0c201f000c097f89 */ /* 0x000e2400000e0000 */
[----:B0-----:R-:W-:-:S04]  /*2350*/  FMNMX.FTZ R9, R12, R9, !PT ;  /* 0x000000090c097209 */ /* 0x001fc80007810000 */
[C---:B------:R-:W-:Y:S01]  /*2360*/  FSETP.NEU.FTZ.AND P3, PT, R9.reuse, -INF , PT ;  /* 0xff8000000900780b */ /* 0x040fe20003f7d000 */
[----:B------:R-:W-:-:S05]  /*2370*/  FMUL.FTZ R14, R9, R0 ;  /* 0x00000000090e7220 */ /* 0x000fca0000410000 */
[----:B------:R-:W-:Y:S02]  /*2380*/  FSEL R14, R14, RZ, P3 ;  /* 0x000000ff0e0e7208 */ /* 0x000fe40001800000 */
[----:B------:R-:W-:-:S03]  /*2390*/  ISETP.GT.AND P3, PT, R8, RZ, PT ;  /* 0x000000ff0800720c */ /* 0x000fc60003f64270 */
[-CC-:B------:R-:W-:Y:S01]  /*23a0*/  FFMA.FTZ R178, R89, R0.reuse, -R14.reuse ;  /* 0x0000000059b27223 */ /* 0x180fe2000001080e */
[----:B------:R-:W-:Y:S01]  /*23b0*/  FSEL R115, R26, -INF , P3 ;  /* 0xff8000001a737808 */ /* 0x000fe20001800000 */
[-CC-:B------:R-:W-:Y:S01]  /*23c0*/  FFMA.FTZ R180, R13, R0.reuse, -R14.reuse ;  /* 0x000000000db47223 */ /* 0x180fe2000001080e */
[C---:B------:R-:W-:Y:S01]  /*23d0*/  ISETP.GT.AND P3, PT, R8.reuse, 0x9, PT ;  /* 0x000000090800780c */ /* 0x040fe20003f64270 */
[--C-:B------:R-:W-:Y:S01]  /*23e0*/  FFMA.FTZ R13, R25, R0, -R14.reuse ;  /* 0x00000000190d7223 */ /* 0x100fe2000001080e */
[----:B------:R-:W-:Y:S01]  /*23f0*/  FMNMX.FTZ R10, R115, R6, !PT ;  /* 0x00000006730a7209 */ /* 0x000fe20007810000 */
[-CC-:B------:R-:W-:Y:S01]  /*2400*/  FFMA.FTZ R25, R37, R0.reuse, -R14.reuse ;  /* 0x0000000025197223 */ /* 0x180fe2000001080e */
[----:B------:R-:W-:Y:S01]  /*2410*/  FSEL R119, R31, -INF , P3 ;  /* 0xff8000001f777808 */ /* 0x000fe20001800000 */
[--C-:B------:R-:W-:Y:S01]  /*2420*/  FFMA.FTZ R172, R91, R0, -R14.reuse ;  /* 0x000000005bac7223 */ /* 0x100fe2000001080e */
[----:B------:R-:W-:Y:S01]  /*2430*/  FMNMX.FTZ R10, R117, R10, !PT ;  /* 0x0000000a750a7209 */ /* 0x000fe20007810000 */
        /* <DEDUP_REMOVED lines=24> */
[----:B------:R-:W-:Y:S01]  /*25c0*/  MUFU.EX2 R180, R180 ;  /* 0x000000b400b47308 */ /* 0x000fe20000000800 */
[----:B------:R-:W-:Y:S01]  /*25d0*/  ISETP.GT.AND P3, PT, R8, 0x29, PT ;  /* 0x000000290800780c */ /* 0x000fe20003f64270 */
[-CC-:B------:R-:W-:Y:S01]  /*25e0*/  FFMA.FTZ R35, R57, R0.reuse, -R14.reuse ;  /* 0x0000000039237223 */ /* 0x180fe2000001080e */
[----:B------:R-:W-:Y:S01]  /*25f0*/  FSEL R89, R46, -INF , P4 ;  /* 0xff8000002e597808 */ /* 0x000fe20002000000 */
[--C-:B------:R-:W-:Y:S01]  /*2600*/  FFMA.FTZ R154, R101, R0, -R14.reuse ;  /* 0x00000000659a7223 */ /* 0x100fe2000001080e */
[----:B------:R-:W-:Y:S01]  /*2610*/  FMNMX.FTZ R10, R43, R10, !PT ;  /* 0x0000000a2b0a7209 */ /* 0x000fe20007810000 */
[-CC-:B------:R-:W-:Y:S01]  /*2620*/  FFMA.FTZ R61, R61, R0.reuse, -R14.reuse ;  /* 0x000000003d3d7223 */ /* 0x180fe2000001080e */
[C---:B------:R-:W-:Y:S01]  /*2630*/  ISETP.GT.AND P4, PT, R8.reuse, 0x30, PT ;  /* 0x000000300800780c */ /* 0x040fe20003f84270 */
[----:B------:R-:W0:Y:S01]  /*2640*/  MUFU.EX2 R13, R13 ;  /* 0x0000000d000d7308 */ /* 0x000e220000000800 */
[----:B------:R-:W-:Y:S01]  /*2650*/  FSEL R47, R47, -INF , P3 ;  /* 0xff8000002f2f7808 */ /* 0x000fe20001800000 */
[--C-:B------:R-:W-:Y:S01]  /*2660*/  FFMA.FTZ R103, R103, R0, -R14.reuse ;  /* 0x0000000067677223 */ /* 0x100fe2000001080e */
[----:B------:R-:W-:Y:S01]  /*2670*/  FMNMX.FTZ R10, R89, R10, !PT ;  /* 0x0000000a590a7209 */ /* 0x000fe20007810000 */
[-CC-:B------:R-:W-:Y:S01]  /*2680*/  FFMA.FTZ R65, R65, R0.reuse, -R14.reuse ;  /* 0x0000000041417223 */ /* 0x180fe2000001080e */
[----:B------:R-:W-:Y:S01]  /*2690*/  ISETP.GT.AND P3, PT, R8, 0x31, PT ;  /* 0x000000310800780c */ /* 0x000fe20003f64270 */
[--C-:B------:R-:W-:Y:S01]  /*26a0*/  FFMA.FTZ R105, R105, R0, -R14.reuse ;  /* 0x0000000069697223 */ /* 0x100fe2000001080e */
[----:B------:R-:W-:Y:S01]  /*26b0*/  FSEL R37, R50, -INF , P4 ;  /* 0xff80000032257808 */ /* 0x000fe20002000000 */
[----:B------:R-:W1:Y:S01]  /*26c0*/  MUFU.EX2 R182, R182 ;  /* 0x000000b600b67308 */ /* 0x000e620000000800 */
[----:B------:R-:W-:Y:S01]  /*26d0*/  FMNMX.FTZ R10, R47, R10, !PT ;  /* 0x0000000a2f0a7209 */ /* 0x000fe20007810000 */
[-CC-:B------:R-:W-:Y:S01]  /*26e0*/  FFMA.FTZ R69, R69, R0.reuse, -R14.reuse ;  /* 0x0000000045457223 */ /* 0x180fe2000001080e */
[C---:B------:R-:W-:Y:S01]  /*26f0*/  ISETP.GT.AND P4, PT, R8.reuse, 0x38, PT ;  /* 0x000000380800780c */ /* 0x040fe20003f84270 */
[-CC-:B------:R-:W-:Y:S01]  /*2700*/  FFMA.FTZ R107, R107, R0.reuse, -R14.reuse ;  /* 0x000000006b6b7223 */ /* 0x180fe2000001080e */
[----:B------:R-:W-:Y:S01]  /*2710*/  FSEL R51, R51, -INF , P3 ;  /* 0xff80000033337808 */ /* 0x000fe20001800000 */
[--C-:B------:R-:W-:Y:S01]  /*2720*/  FFMA.FTZ R73, R73, R0, -R14.reuse ;  /* 0x0000000049497223 */ /* 0x100fe2000001080e */
[----:B------:R-:W-:Y:S01]  /*2730*/  FMNMX.FTZ R10, R37, R10, !PT ;  /* 0x0000000a250a7209 */ /* 0x000fe20007810000 */
[----:B------:R-:W2:Y:S01]  /*2740*/  MUFU.EX2 R15, R15 ;  /* 0x0000000f000f7308 */ /* 0x000ea20000000800 */
[----:B------:R-:W-:Y:S01]  /*2750*/  ISETP.GT.AND P3, PT, R8, 0x39, PT ;  /* 0x000000390800780c */ /* 0x000fe20003f64270 */
[-CC-:B------:R-:W-:Y:S01]  /*2760*/  FFMA.FTZ R109, R109, R0.reuse, -R14.reuse ;  /* 0x000000006d6d7223 */ /* 0x180fe2000001080e */
[----:B------:R-:W-:Y:S01]  /*2770*/  FSEL R91, R54, -INF , P4 ;  /* 0xff800000365b7808 */ /* 0x000fe20002000000 */
[--C-:B------:R-:W-:Y:S01]  /*2780*/  FFMA.FTZ R77, R77, R0, -R14.reuse ;  /* 0x000000004d4d7223 */ /* 0x100fe2000001080e */
[----:B------:R-:W-:Y:S01]  /*2790*/  FMNMX.FTZ R10, R51, R10, !PT ;  /* 0x0000000a330a7209 */ /* 0x000fe20007810000 */
[-CC-:B------:R-:W-:Y:S01]  /*27a0*/  FFMA.FTZ R111, R111, R0.reuse, -R14.reuse ;  /* 0x000000006f6f7223 */ /* 0x180fe2000001080e */
[C---:B------:R-:W-:Y:S01]  /*27b0*/  ISETP.GT.AND P4, PT, R8.reuse, 0x40, PT ;  /* 0x000000400800780c */ /* 0x040fe20003f84270 */
[----:B------:R-:W3:Y:S01]  /*27c0*/  MUFU.EX2 R176, R176 ;  /* 0x000000b000b07308 */ /* 0x000ee20000000800 */
[----:B------:R-:W-:Y:S01]  /*27d0*/  FSEL R55, R55, -INF , P3 ;  /* 0xff80000037377808 */ /* 0x000fe20001800000 */
[--C-:B------:R-:W-:Y:S01]  /*27e0*/  FFMA.FTZ R81, R81, R0, -R14.reuse ;  /* 0x0000000051517223 */ /* 0x100fe2000001080e */
[----:B------:R-:W-:Y:S01]  /*27f0*/  FMNMX.FTZ R10, R91, R10, !PT ;  /* 0x0000000a5b0a7209 */ /* 0x000fe20007810000 */
[-CC-:B------:R-:W-:Y:S01]  /*2800*/  FFMA.FTZ R113, R113, R0.reuse, -R14.reuse ;  /* 0x0000000071717223 */ /* 0x180fe2000001080e */
[----:B------:R-:W-:Y:S01]  /*2810*/  ISETP.GT.AND P3, PT, R8, 0x41, PT ;  /* 0x000000410800780c */ /* 0x000fe20003f64270 */
[----:B------:R-:W-:Y:S01]  /*2820*/  FFMA.FTZ R14, R85, R0, -R14 ;  /* 0x00000000550e7223 */ /* 0x000fe2000001080e */
[----:B------:R-:W-:Y:S01]  /*2830*/  FSEL R41, R58, -INF , P4 ;  /* 0xff8000003a297808 */ /* 0x000fe20002000000 */
[----:B------:R-:W4:Y:S01]  /*2840*/  MUFU.EX2 R21, R21 ;  /* 0x0000001500157308 */ /* 0x000f220000000800 */
[----:B------:R-:W-:-:S02]  /*2850*/  FMNMX.FTZ R10, R55, R10, !PT ;  /* 0x0000000a370a7209 */ /* 0x000fc40007810000 */
[----:B------:R-:W-:Y:S02]  /*2860*/  CS2R R100, SRZ ;  /* 0x0000000000647805 */ /* 0x000fe4000001ff00 */
[C---:B------:R-:W-:Y:S02]  /*2870*/  ISETP.GT.AND P4, PT, R8.reuse, 0x48, PT ;  /* 0x000000480800780c */ /* 0x040fe40003f84270 */
[----:B------:R-:W-:Y:S02]  /*2880*/  FSEL R59, R59, -INF , P3 ;  /* 0xff8000003b3b7808 */ /* 0x000fe40001800000 */
[----:B------:R-:W-:Y:S01]  /*2890*/  FMNMX.FTZ R10, R41, R10, !PT ;  /* 0x0000000a290a7209 */ /* 0x000fe20007810000 */
[----:B------:R-:W5:Y:S01]  /*28a0*/  MUFU.EX2 R178, R178 ;  /* 0x000000b200b27308 */ /* 0x000f620000000800 */
[----:B------:R-:W-:Y:S02]  /*28b0*/  ISETP.GT.AND P3, PT, R8, 0x49, PT ;  /* 0x000000490800780c */ /* 0x000fe40003f64270 */
[----:B------:R-:W-:-:S02]  /*28c0*/  FSEL R93, R62, -INF , P4 ;  /* 0xff8000003e5d7808 */ /* 0x000fc40002000000 */
[----:B------:R-:W-:Y:S02]  /*28d0*/  FMNMX.FTZ R10, R59, R10, !PT ;  /* 0x0000000a3b0a7209 */ /* 0x000fe40007810000 */
[C---:B------:R-:W-:Y:S01]  /*28e0*/  ISETP.GT.AND P4, PT, R8.reuse, 0x50, PT ;  /* 0x000000500800780c */ /* 0x040fe20003f84270 */
[----:B------:R-:W-:Y:S01]  /*28f0*/  MUFU.EX2 R25, R25 ;  /* 0x0000001900197308 */ /* 0x000fe20000000800 */
[----:B------:R-:W-:Y:S02]  /*2900*/  FSEL R63, R63, -INF , P3 ;  /* 0xff8000003f3f7808 */ /* 0x000fe40001800000 */
[----:B------:R-:W-:Y:S02]  /*2910*/  FMNMX.FTZ R10, R93, R10, !PT ;  /* 0x0000000a5d0a7209 */ /* 0x000fe40007810000 */
[----:B------:R-:W-:Y:S02]  /*2920*/  ISETP.GT.AND P3, PT, R8, 0x51, PT ;  /* 0x000000510800780c */ /* 0x000fe40003f64270 */
[----:B------:R-:W-:Y:S01]  /*2930*/  FSEL R45, R66, -INF , P4 ;  /* 0xff800000422d7808 */ /* 0x000fe20002000000 */
[----:B------:R-:W-:Y:S01]  /*2940*/  MUFU.EX2 R172, R172 ;  /* 0x000000ac00ac7308 */ /* 0x000fe20000000800 */
[----:B------:R-:W-:-:S02]  /*2950*/  FMNMX.FTZ R10, R63, R10, !PT ;  /* 0x0000000a3f0a7209 */ /* 0x000fc40007810000 */
[C---:B------:R-:W-:Y:S02]  /*2960*/  ISETP.GT.AND P4, PT, R8.reuse, 0x58, PT ;  /* 0x000000580800780c */ /* 0x040fe40003f84270 */
[----:B------:R-:W-:Y:S02]  /*2970*/  FSEL R67, R67, -INF , P3 ;  /* 0xff80000043437808 */ /* 0x000fe40001800000 */
[----:B------:R-:W-:Y:S01]  /*2980*/  FMNMX.FTZ R10, R45, R10, !PT ;  /* 0x0000000a2d0a7209 */ /* 0x000fe20007810000 */
[----:B------:R-:W-:Y:S01]  /*2990*/  MUFU.EX2 R27, R27 ;  /* 0x0000001b001b7308 */ /* 0x000fe20000000800 */
[----:B------:R-:W-:Y:S02]  /*29a0*/  ISETP.GT.AND P3, PT, R8, 0x59, PT ;  /* 0x000000590800780c */ /* 0x000fe40003f64270 */
[----:B------:R-:W-:Y:S02]  /*29b0*/  FSEL R95, R70, -INF , P4 ;  /* 0xff800000465f7808 */ /* 0x000fe40002000000 */
[----:B------:R-:W-:-:S02]  /*29c0*/  FMNMX.FTZ R10, R67, R10, !PT ;  /* 0x0000000a430a7209 */ /* 0x000fc40007810000 */
        /* <DEDUP_REMOVED lines=30> */
[----:B------:R-:W-:Y:S01]  /*2bb0*/  FSEL R87, R87, -INF , P3 ;  /* 0xff80000057577808 */ /* 0x000fe20001800000 */
[----:B------:R-:W-:Y:S01]  /*2bc0*/  MUFU.EX2 R152, R152 ;  /* 0x0000009800987308 */ /* 0x000fe20000000800 */
[----:B------:R-:W-:-:S04]  /*2bd0*/  FMNMX.FTZ R10, R99, R10, !PT ;  /* 0x0000000a630a7209 */ /* 0x000fc80007810000 */
[----:B------:R-:W-:-:S03]  /*2be0*/  FMNMX.FTZ R10, R87, R10, !PT ;  /* 0x0000000a570a7209 */ /* 0x000fc60007810000 */
[----:B------:R-:W-:Y:S02]  /*2bf0*/  MUFU.EX2 R35, R35 ;  /* 0x0000002300237308 */ /* 0x000fe40000000800 */
[----:B------:R-:W0:Y:S06]  /*2c00*/  SHFL.BFLY PT, R11, R10, 0x2, 0x1f ;  /* 0x0c401f000a0b7f89 */ /* 0x000e2c00000e0000 */
        /* <DEDUP_REMOVED lines=10> */
[C---:B------:R-:W-:Y:S01]  /*2cb0*/  FSETP.NEU.FTZ.AND P3, PT, R11.reuse, -INF , PT ;  /* 0xff8000000b00780b */ /* 0x040fe20003f7d000 */
[----:B------:R-:W-:-:S06]  /*2cc0*/  FMUL.FTZ R8, R11, R0 ;  /* 0x000000000b087220 */ /* 0x000fcc0000410000 */
[----:B------:R-:W-:Y:S01]  /*2cd0*/  MUFU.EX2 R160, R73 ;  /* 0x0000004900a07308 */ /* 0x000fe20000000800 */
[----:B------:R-:W-:-:S05]  /*2ce0*/  FSEL R8, R8, RZ, P3 ;  /* 0x000000ff08087208 */ /* 0x000fca0001800000 */
[-CC-:B------:R-:W-:Y:S01]  /*2cf0*/  FFMA.FTZ R39, R39, R0.reuse, -R8.reuse ;  /* 0x0000000027277223 */ /* 0x180fe20000010808 */
[-CC-:B------:R-:W-:Y:S01]  /*2d00*/  FFMA.FTZ R115, R115, R0.reuse, -R8.reuse ;  /* 0x0000000073737223 */ /* 0x180fe20000010808 */
[-CC-:B------:R-:W-:Y:S01]  /*2d10*/  FFMA.FTZ R6, R6, R0.reuse, -R8.reuse ;  /* 0x0000000006067223 */ /* 0x180fe20000010808 */
[-CC-:B------:R-:W-:Y:S01]  /*2d20*/  FFMA.FTZ R117, R117, R0.reuse, -R8.reuse ;  /* 0x0000000075757223 */ /* 0x180fe20000010808 */
[----:B------:R0:W-:Y:S01]  /*2d30*/  MUFU.EX2 R24, R39 ;  /* 0x0000002700187308 */ /* 0x0001e20000000800 */
[-CC-:B------:R-:W-:Y:S01]  /*2d40*/  FFMA.FTZ R119, R119, R0.reuse, -R8.reuse ;  /* 0x0000000077777223 */ /* 0x180fe20000010808 */
[-CC-:B------:R-:W-:Y:S01]  /*2d50*/  FFMA.FTZ R121, R121, R0.reuse, -R8.reuse ;  /* 0x0000000079797223 */ /* 0x180fe20000010808 */
[-CC-:B------:R-:W-:Y:S01]  /*2d60*/  FFMA.FTZ R47, R47, R0.reuse, -R8.reuse ;  /* 0x000000002f2f7223 */ /* 0x180fe20000010808 */
[-CC-:B------:R-:W-:Y:S01]  /*2d70*/  FFMA.FTZ R123, R123, R0.reuse, -R8.reuse ;  /* 0x000000007b7b7223 */ /* 0x180fe20000010808 */
[-CC-:B------:R-:W-:Y:S01]  /*2d80*/  FFMA.FTZ R125, R125, R0.reuse, -R8.reuse ;  /* 0x000000007d7d7223 */ /* 0x180fe20000010808 */
[-CC-:B------:R-:W-:Y:S01]  /*2d90*/  FFMA.FTZ R43, R43, R0.reuse, -R8.reuse ;  /* 0x000000002b2b7223 */ /* 0x180fe20000010808 */
[-CC-:B------:R-:W-:Y:S01]  /*2da0*/  FFMA.FTZ R127, R127, R0.reuse, -R8.reuse ;  /* 0x000000007f7f7223 */ /* 0x180fe20000010808 */
[----:B------:R1:W-:Y:S01]  /*2db0*/  MUFU.EX2 R10, R6 ;  /* 0x00000006000a7308 */ /* 0x0003e20000000800 */
[----:B0-----:R-:W-:Y:S01]  /*2dc0*/  FADD.FTZ R39, R180, R13 ;  /* 0x0000000db4277221 */ /* 0x001fe20000010000 */
[-CC-:B------:R-:W-:Y:S01]  /*2dd0*/  FFMA.FTZ R89, R89, R0.reuse, -R8.reuse ;  /* 0x0000000059597223 */ /* 0x180fe20000010808 */
[-CC-:B------:R-:W-:Y:S01]  /*2de0*/  FFMA.FTZ R37, R37, R0.reuse, -R8.reuse ;  /* 0x0000000025257223 */ /* 0x180fe20000010808 */
[-CC-:B------:R-:W-:Y:S01]  /*2df0*/  FFMA.FTZ R51, R51, R0.reuse, -R8.reuse ;  /* 0x0000000033337223 */ /* 0x180fe20000010808 */
[-CC-:B------:R-:W-:Y:S01]  /*2e00*/  FFMA.FTZ R91, R91, R0.reuse, -R8.reuse ;  /* 0x000000005b5b7223 */ /* 0x180fe20000010808 */
[-CC-:B------:R-:W-:Y:S01]  /*2e10*/  FFMA.FTZ R55, R55, R0.reuse, -R8.reuse ;  /* 0x0000000037377223 */ /* 0x180fe20000010808 */
[-CC-:B------:R-:W-:Y:S01]  /*2e20*/  FFMA.FTZ R41, R41, R0.reuse, -R8.reuse ;  /* 0x0000000029297223 */ /* 0x180fe20000010808 */
[----:B------:R-:W0:Y:S01]  /*2e30*/  MUFU.EX2 R115, R115 ;  /* 0x0000007300737308 */ /* 0x000e220000000800 */
[----:B-1----:R-:W-:Y:S01]  /*2e40*/  FADD.FTZ R6, R182, R39 ;  /* 0x00000027b6067221 */ /* 0x002fe20000010000 */
[-CC-:B------:R-:W-:Y:S01]  /*2e50*/  FFMA.FTZ R59, R59, R0.reuse, -R8.reuse ;  /* 0x000000003b3b7223 */ /* 0x180fe20000010808 */
[-CC-:B------:R-:W-:Y:S01]  /*2e60*/  FFMA.FTZ R93, R93, R0.reuse, -R8.reuse ;  /* 0x000000005d5d7223 */ /* 0x180fe20000010808 */
[-C--:B------:R-:W-:Y:S01]  /*2e70*/  FFMA.FTZ R63, R63, R0.reuse, -R8 ;  /* 0x000000003f3f7223 */ /* 0x080fe20000010808 */
[----:B--2---:R-:W-:Y:S01]  /*2e80*/  FADD.FTZ R39, R15, R6 ;  /* 0x000000060f277221 */ /* 0x004fe20000010000 */
[-CC-:B------:R-:W-:Y:S01]  /*2e90*/  FFMA.FTZ R45, R45, R0.reuse, -R8.reuse ;  /* 0x000000002d2d7223 */ /* 0x180fe20000010808 */
[-CC-:B------:R-:W-:Y:S01]  /*2ea0*/  FFMA.FTZ R67, R67, R0.reuse, -R8.reuse ;  /* 0x0000000043437223 */ /* 0x180fe20000010808 */
[----:B------:R-:W1:Y:S01]  /*2eb0*/  MUFU.EX2 R117, R117 ;  /* 0x0000007500757308 */ /* 0x000e620000000800 */
[----:B---3--:R-:W-:Y:S01]  /*2ec0*/  FADD.FTZ R6, R176, R39 ;  /* 0x00000027b0067221 */ /* 0x008fe20000010000 */
[--C-:B------:R-:W-:Y:S01]  /*2ed0*/  FFMA.FTZ R95, R95, R0, -R8.reuse ;  /* 0x000000005f5f7223 */ /* 0x100fe20000010808 */
[----:B------:R-:W-:Y:S01]  /*2ee0*/  F2FP.F16.F32.PACK_AB R180, R13, R180 ;  /* 0x000000b40db4723e */ /* 0x000fe200000000ff */
[----:B------:R-:W-:Y:S01]  /*2ef0*/  FFMA.FTZ R71, R71, R0, -R8 ;  /* 0x0000000047477223 */ /* 0x000fe20000010808 */
[----:B----4-:R-:W-:Y:S01]  /*2f00*/  FADD.FTZ R39, R21, R6 ;  /* 0x0000000615277221 */ /* 0x010fe20000010000 */
[----:B------:R-:W-:-:S02]  /*2f10*/  @!P1 VIADD R6, R36, 0x28840 ;  /* 0x0002884024069836 */ /* 0x000fc40000000000 */
[-C--:B------:R-:W-:Y:S01]  /*2f20*/  FFMA.FTZ R49, R49, R0.reuse, -R8 ;  /* 0x0000000031317223 */ /* 0x080fe20000010808 */
[----:B------:R2:W3:Y:S01]  /*2f30*/  MUFU.EX2 R12, R119 ;  /* 0x00000077000c7308 */ /* 0x0004e20000000800 */
[----:B-----5:R-:W-:Y:S01]  /*2f40*/  FADD.FTZ R38, R178, R39 ;  /* 0x00000027b2267221 */ /* 0x020fe20000010000 */
[----:B0-----:R-:W-:Y:S01]  /*2f50*/  FADD.FTZ R36, R115, R10 ;  /* 0x0000000a73247221 */ /* 0x001fe20000010000 */
[----:B------:R-:W-:Y:S01]  /*2f60*/  @!P1 PRMT R6, RZ, 0x654, R6 ;  /* 0x00000654ff069816 */ /* 0x000fe20000000006 */
[-CC-:B------:R-:W-:Y:S01]  /*2f70*/  FFMA.FTZ R75, R75, R0.reuse, -R8.reuse ;  /* 0x000000004b4b7223 */ /* 0x180fe20000010808 */
[-CC-:B------:R-:W-:Y:S01]  /*2f80*/  FFMA.FTZ R97, R97, R0.reuse, -R8.reuse ;  /* 0x0000000061617223 */ /* 0x180fe20000010808 */
[-C--:B------:R-:W-:Y:S01]  /*2f90*/  FFMA.FTZ R79, R79, R0.reuse, -R8 ;  /* 0x000000004f4f7223 */ /* 0x080fe20000010808 */
[----:B------:R3:W-:Y:S01]  /*2fa0*/  @!P1 SYNCS.ARRIVE.TRANS64.RED.A1T0 RZ, [R6+URZ], RZ ;  /* 0x000000ff06ff99a7 */ /* 0x0007e2000810043f */
[----:B------:R-:W0:Y:S01]  /*2fb0*/  MUFU.EX2 R121, R121 ;  /* 0x0000007900797308 */ /* 0x000e220000000800 */
[----:B-1----:R-:W-:Y:S01]  /*2fc0*/  FADD.FTZ R39, R117, R36 ;  /* 0x0000002475277221 */ /* 0x002fe20000010000 */
[-CC-:B------:R-:W-:Y:S01]  /*2fd0*/  FFMA.FTZ R53, R53, R0.reuse, -R8.reuse ;  /* 0x0000000035357223 */ /* 0x180fe20000010808 */
[-CC-:B------:R-:W-:Y:S01]  /*2fe0*/  FFMA.FTZ R83, R83, R0.reuse, -R8.reuse ;  /* 0x0000000053537223 */ /* 0x180fe20000010808 */
[-CC-:B------:R-:W-:Y:S01]  /*2ff0*/  FFMA.FTZ R99, R99, R0.reuse, -R8.reuse ;  /* 0x0000000063637223 */ /* 0x180fe20000010808 */
[----:B------:R-:W-:Y:S01]  /*3000*/  FFMA.FTZ R87, R87, R0, -R8 ;  /* 0x0000000057577223 */ /* 0x000fe20000010808 */
[----:B------:R-:W-:-:S02]  /*3010*/  F2FP.F16.F32.PACK_AB R181, R10, R115 ;  /* 0x000000730ab5723e */ /* 0x000fc400000000ff */
[----:B--2---:R-:W-:Y:S01]  /*3020*/  CS2R R118, SRZ ;  /* 0x0000000000767805 */ /* 0x004fe2000001ff00 */
[----:B------:R1:W-:Y:S01]  /*3030*/  MUFU.EX2 R28, R47 ;  /* 0x0000002f001c7308 */ /* 0x0003e20000000800 */
[C---:B---3--:R-:W-:Y:S01]  /*3040*/  FADD.FTZ R6, R12.reuse, R39 ;  /* 0x000000270c067221 */ /* 0x048fe20000010000 */
[----:B------:R-:W-:Y:S02]  /*3050*/  F2FP.F16.F32.PACK_AB R183, R12, R117 ;  /* 0x000000750cb7723e */ /* 0x000fe400000000ff */
[----:B------:R-:W-:Y:S02]  /*3060*/  CS2R R116, SRZ ;  /* 0x0000000000747805 */ /* 0x000fe4000001ff00 */
[----:B------:R-:W-:Y:S02]  /*3070*/  F2FP.F16.F32.PACK_AB R182, R15, R182 ;  /* 0x000000b60fb6723e */ /* 0x000fe400000000ff */
[----:B------:R-:W-:Y:S02]  /*3080*/  CS2R R114, SRZ ;  /* 0x0000000000727805 */ /* 0x000fe4000001ff00 */
[----:B------:R-:W-:Y:S01]  /*3090*/  F2FP.F16.F32.PACK_AB R176, R21, R176 ;  /* 0x000000b015b0723e */ /* 0x000fe200000000ff */
[----:B------:R2:W3:Y:S01]  /*30a0*/  MUFU.EX2 R20, R123 ;  /* 0x0000007b00147308 */ /* 0x0004e20000000800 */
[----:B-1----:R-:W1:Y:S01]  /*30b0*/  @P2 LDC R47, c[0x0][0x450] ;  /* 0x00011400ff2f2b82 */ /* 0x002e620000000800 */
[----:B0-----:R-:W-:Y:S01]  /*30c0*/  FADD.FTZ R39, R121, R6 ;  /* 0x0000000679277221 */ /* 0x001fe20000010000 */
[----:B------:R-:W-:-:S05]  /*30d0*/  F2FP.F16.F32.PACK_AB R178, R25, R178 ;  /* 0x000000b219b2723e */ /* 0x000fca00000000ff */
[----:B------:R0:W-:Y:S01]  /*30e0*/  MUFU.EX2 R26, R43 ;  /* 0x0000002b001a7308 */ /* 0x0001e20000000800 */
[----:B--2---:R-:W-:-:S07]  /*30f0*/  CS2R R122, SRZ ;  /* 0x00000000007a7805 */ /* 0x004fce000001ff00 */
[----:B------:R-:W2:Y:S01]  /*3100*/  MUFU.EX2 R125, R125 ;  /* 0x0000007d007d7308 */ /* 0x000ea20000000800 */
[----:B0-----:R-:W-:Y:S01]  /*3110*/  FADD.FTZ R43, R25, R38 ;  /* 0x00000026192b7221 */ /* 0x001fe20000010000 */
[C---:B---3--:R-:W-:Y:S01]  /*3120*/  FADD.FTZ R6, R20.reuse, R39 ;  /* 0x0000002714067221 */ /* 0x048fe20000010000 */
[----:B------:R-:W-:Y:S02]  /*3130*/  F2FP.F16.F32.PACK_AB R177, R20, R121 ;  /* 0x0000007914b1723e */ /* 0x000fe400000000ff */
[----:B------:R-:W-:Y:S01]  /*3140*/  CS2R R120, SRZ ;  /* 0x0000000000787805 */ /* 0x000fe2000001ff00 */
[----:B------:R-:W-:Y:S01]  /*3150*/  FADD.FTZ R38, R172, R43 ;  /* 0x0000002bac267221 */ /* 0x000fe20000010000 */
[C---:B------:R-:W-:Y:S01]  /*3160*/  F2FP.F16.F32.PACK_AB R172, R27.reuse, R172 ;  /* 0x000000ac1bac723e */ /* 0x040fe200000000ff */
[----:B------:R-:W0:Y:S02]  /*3170*/  MUFU.EX2 R127, R127 ;  /* 0x0000007f007f7308 */ /* 0x000e240000000800 */
[----:B------:R-:W-:Y:S01]  /*3180*/  FADD.FTZ R43, R27, R38 ;  /* 0x000000261b2b7221 */ /* 0x000fe20000010000 */
[----:B-1----:R-:W-:-:S03]  /*3190*/  @P2 SHF.R.U32.HI R23, RZ, R47, R40 ;  /* 0x0000002fff172219 */ /* 0x002fc60000011628 */
[----:B------:R-:W-:Y:S01]  /*31a0*/  FADD.FTZ R38, R174, R43 ;  /* 0x0000002bae267221 */ /* 0x000fe20000010000 */
[C---:B------:R-:W-:Y:S01]  /*31b0*/  F2FP.F16.F32.PACK_AB R174, R29.reuse, R174 ;  /* 0x000000ae1dae723e */ /* 0x040fe200000000ff */
[----:B------:R-:W1:Y:S02]  /*31c0*/  MUFU.EX2 R89, R89 ;  /* 0x0000005900597308 */ /* 0x000e640000000800 */
[----:B------:R-:W-:Y:S01]  /*31d0*/  FADD.FTZ R39, R29, R38 ;  /* 0x000000261d277221 */ /* 0x000fe20000010000 */
[----:B--2---:R-:W-:Y:S01]  /*31e0*/  FADD.FTZ R7, R125, R6 ;  /* 0x000000067d077221 */ /* 0x004fe20000010000 */
[----:B------:R-:W-:Y:S02]  /*31f0*/  F2FP.F16.F32.PACK_AB R179, R24, R125 ;  /* 0x0000007d18b3723e */ /* 0x000fe400000000ff */
[----:B------:R-:W-:Y:S01]  /*3200*/  CS2R R124, SRZ ;  /* 0x00000000007c7805 */ /* 0x000fe2000001ff00 */
[----:B------:R-:W-:Y:S01]  /*3210*/  FADD.FTZ R40, R168, R39 ;  /* 0x00000027a8287221 */ /* 0x000fe20000010000 */
[----:B------:R-:W-:Y:S01]  /*3220*/  FADD.FTZ R6, R24, R7 ;  /* 0x0000000718067221 */ /* 0x000fe20000010000 */
[----:B------:R-:W-:Y:S01]  /*3230*/  IMAD.IADD R39, R42, 0x1, R23 ;  /* 0x000000012a277824 */ /* 0x000fe200078e0217 */
[----:B------:R-:W2:Y:S01]  /*3240*/  MUFU.EX2 R37, R37 ;  /* 0x0000002500257308 */ /* 0x000ea20000000800 */
[----:B------:R-:W-:Y:S01]  /*3250*/  FADD.FTZ R23, R31, R40 ;  /* 0x000000281f177221 */ /* 0x000fe20000010000 */
[----:B0-----:R-:W-:Y:S01]  /*3260*/  FADD.FTZ R7, R127, R6 ;  /* 0x000000067f077221 */ /* 0x001fe20000010000 */
[----:B------:R-:W-:-:S02]  /*3270*/  F2FP.F16.F32.PACK_AB R173, R26, R127 ;  /* 0x0000007f1aad723e */ /* 0x000fc400000000ff */
[----:B------:R-:W-:Y:S01]  /*3280*/  CS2R R126, SRZ ;  /* 0x00000000007e7805 */ /* 0x000fe2000001ff00 */
[----:B------:R-:W-:Y:S01]  /*3290*/  FADD.FTZ R40, R170, R23 ;  /* 0x00000017aa287221 */ /* 0x000fe20000010000 */
[----:B------:R-:W-:Y:S01]  /*32a0*/  FADD.FTZ R6, R26, R7 ;  /* 0x000000071a067221 */ /* 0x000fe20000010000 */
[----:B------:R-:W-:Y:S01]  /*32b0*/  SHF.R.S32.HI R44, RZ, 0x1f, R39 ;  /* 0x0000001fff2c7819 */ /* 0x000fe20000011427 */
[----:B------:R-:W0:Y:S01]  /*32c0*/  MUFU.EX2 R30, R51 ;  /* 0x00000033001e7308 */ /* 0x000e220000000800 */
[----:B------:R-:W-:Y:S01]  /*32d0*/  FADD.FTZ R23, R33, R40 ;  /* 0x0000002821177221 */ /* 0x000fe20000010000 */
[----:B-1----:R-:W-:Y:S01]  /*32e0*/  FADD.FTZ R7, R89, R6 ;  /* 0x0000000659077221 */ /* 0x002fe20000010000 */
[----:B------:R-:W-:Y:S02]  /*32f0*/  LEA.HI R39, R44, R39, RZ, 0x7 ;  /* 0x000000272c277211 */ /* 0x000fe400078f38ff */
[----:B------:R-:W-:Y:S01]  /*3300*/  FADD.FTZ R42, R152, R23 ;  /* 0x00000017982a7221 */ /* 0x000fe20000010000 */
[C---:B------:R-:W-:Y:S01]  /*3310*/  FADD.FTZ R6, R28.reuse, R7 ;  /* 0x000000071c067221 */ /* 0x040fe20000010000 */
[----:B------:R-:W-:Y:S01]  /*3320*/  F2FP.F16.F32.PACK_AB R175, R28, R89 ;  /* 0x000000591caf723e */ /* 0x000fe200000000ff */
[----:B------:R-:W1:Y:S01]  /*3330*/  MUFU.EX2 R91, R91 ;  /* 0x0000005b005b7308 */ /* 0x000e620000000800 */
[----:B------:R-:W-:Y:S01]  /*3340*/  FADD.FTZ R23, R35, R42 ;  /* 0x0000002a23177221 */ /* 0x000fe20000010000 */
[----:B--2---:R-:W-:Y:S01]  /*3350*/  FADD.FTZ R7, R37, R6 ;  /* 0x0000000625077221 */ /* 0x004fe20000010000 */
[----:B------:R-:W-:-:S02]  /*3360*/  F2FP.F16.F32.PACK_AB R168, R31, R168 ;  /* 0x000000a81fa8723e */ /* 0x000fc400000000ff */
[----:B------:R-:W-:Y:S01]  /*3370*/  CS2R R88, SRZ ;  /* 0x0000000000587805 */ /* 0x000fe2000001ff00 */
[----:B------:R-:W-:Y:S01]  /*3380*/  FADD.FTZ R42, R154, R23 ;  /* 0x000000179a2a7221 */ /* 0x000fe20000010000 */
[----:B------:R-:W-:Y:S01]  /*3390*/  F2FP.F16.F32.PACK_AB R170, R33, R170 ;  /* 0x000000aa21aa723e */ /* 0x000fe200000000ff */
[----:B------:R-:W2:Y:S01]  /*33a0*/  MUFU.EX2 R32, R55 ;  /* 0x0000003700207308 */ /* 0x000ea20000000800 */
[C---:B0-----:R-:W-:Y:S01]  /*33b0*/  FADD.FTZ R6, R30.reuse, R7 ;  /* 0x000000071e067221 */ /* 0x041fe20000010000 */
[----:B------:R-:W-:Y:S01]  /*33c0*/  FADD.FTZ R42, R61, R42 ;  /* 0x0000002a3d2a7221 */ /* 0x000fe20000010000 */
[----:B------:R-:W-:Y:S02]  /*33d0*/  F2FP.F16.F32.PACK_AB R152, R35, R152 ;  /* 0x000000982398723e */ /* 0x000fe400000000ff */
[----:B------:R-:W-:Y:S01]  /*33e0*/  F2FP.F16.F32.PACK_AB R154, R61, R154 ;  /* 0x0000009a3d9a723e */ /* 0x000fe200000000ff */
[----:B------:R-:W-:Y:S01]  /*33f0*/  FADD.FTZ R23, R103, R42 ;  /* 0x0000002a67177221 */ /* 0x000fe20000010000 */
[----:B------:R-:W-:Y:S01]  /*3400*/  F2FP.F16.F32.PACK_AB R169, R30, R37 ;  /* 0x000000251ea9723e */ /* 0x000fe200000000ff */
[----:B------:R-:W0:Y:S01]  /*3410*/  MUFU.EX2 R41, R41 ;  /* 0x0000002900297308 */ /* 0x000e220000000800 */
[----:B-1----:R-:W-:Y:S01]  /*3420*/  FADD.FTZ R7, R91, R6 ;  /* 0x000000065b077221 */ /* 0x002fe20000010000 */
[C---:B------:R-:W-:Y:S01]  /*3430*/  FADD.FTZ R42, R156.reuse, R23 ;  /* 0x000000179c2a7221 */ /* 0x040fe20000010000 */
[----:B------:R-:W-:-:S02]  /*3440*/  F2FP.F16.F32.PACK_AB R156, R156, R103 ;  /* 0x000000679c9c723e */ /* 0x000fc400000000ff */
[----:B------:R-:W-:Y:S01]  /*3450*/  CS2R R102, SRZ ;  /* 0x0000000000667805 */ /* 0x000fe2000001ff00 */
[----:B------:R-:W-:Y:S02]  /*3460*/  FADD.FTZ R13, R105, R42 ;  /* 0x0000002a690d7221 */ /* 0x000fe40000010000 */
[----:B------:R-:W1:Y:S01]  /*3470*/  MUFU.EX2 R34, R59 ;  /* 0x0000003b00227308 */ /* 0x000e620000000800 */
[----:B--2---:R-:W-:Y:S01]  /*3480*/  FADD.FTZ R6, R32, R7 ;  /* 0x0000000720067221 */ /* 0x004fe20000010000 */
[C---:B------:R-:W-:Y:S01]  /*3490*/  FADD.FTZ R42, R158.reuse, R13 ;  /* 0x0000000d9e2a7221 */ /* 0x040fe20000010000 */
[----:B------:R-:W-:Y:S02]  /*34a0*/  F2FP.F16.F32.PACK_AB R158, R158, R105 ;  /* 0x000000699e9e723e */ /* 0x000fe400000000ff */
[----:B------:R-:W-:Y:S02]  /*34b0*/  CS2R R104, SRZ ;  /* 0x0000000000687805 */ /* 0x000fe4000001ff00 */
[----:B------:R-:W-:Y:S01]  /*34c0*/  F2FP.F16.F32.PACK_AB R171, R32, R91 ;  /* 0x0000005b20ab723e */ /* 0x000fe200000000ff */
[----:B------:R-:W-:Y:S01]  /*34d0*/  FADD.FTZ R13, R107, R42 ;  /* 0x0000002a6b0d7221 */ /* 0x000fe20000010000 */
[----:B------:R-:W-:Y:S01]  /*34e0*/  CS2R R90, SRZ ;  /* 0x00000000005a7805 */ /* 0x000fe2000001ff00 */
[----:B------:R-:W2:Y:S01]  /*34f0*/  MUFU.EX2 R93, R93 ;  /* 0x0000005d005d7308 */ /* 0x000ea20000000800 */
[----:B0-----:R-:W-:Y:S01]  /*3500*/  FADD.FTZ R7, R41, R6 ;  /* 0x0000000629077221 */ /* 0x001fe20000010000 */
[C---:B------:R-:W-:Y:S01]  /*3510*/  FADD.FTZ R44, R160.reuse, R13 ;  /* 0x0000000da02c7221 */ /* 0x040fe20000010000 */
[----:B------:R-:W-:-:S02]  /*3520*/  F2FP.F16.F32.PACK_AB R160, R160, R107 ;  /* 0x0000006ba0a0723e */ /* 0x000fc400000000ff */
[----:B------:R-:W-:-:S03]  /*3530*/  CS2R R106, SRZ ;  /* 0x00000000006a7805 */ /* 0x000fc6000001ff00 */
[----:B------:R-:W0:Y:S01]  /*3540*/  MUFU.EX2 R36, R63 ;  /* 0x0000003f00247308 */ /* 0x000e220000000800 */
[C---:B-1----:R-:W-:Y:S01]  /*3550*/  FADD.FTZ R6, R34.reuse, R7 ;  /* 0x0000000722067221 */ /* 0x042fe20000010000 */
[----:B------:R-:W-:-:S06]  /*3560*/  F2FP.F16.F32.PACK_AB R153, R34, R41 ;  /* 0x000000292299723e */ /* 0x000fcc00000000ff */
[----:B------:R-:W1:Y:S01]  /*3570*/  MUFU.EX2 R45, R45 ;  /* 0x0000002d002d7308 */ /* 0x000e620000000800 */
[----:B--2---:R-:W-:-:S07]  /*3580*/  FADD.FTZ R7, R93, R6 ;  /* 0x000000065d077221 */ /* 0x004fce0000010000 */
[----:B------:R-:W2:Y:S01]  /*3590*/  MUFU.EX2 R109, R109 ;  /* 0x0000006d006d7308 */ /* 0x000ea20000000800 */
[C---:B0-----:R-:W-:Y:S01]  /*35a0*/  FADD.FTZ R6, R36.reuse, R7 ;  /* 0x0000000724067221 */ /* 0x041fe20000010000 */
[----:B------:R-:W-:Y:S02]  /*35b0*/  F2FP.F16.F32.PACK_AB R155, R36, R93 ;  /* 0x0000005d249b723e */ /* 0x000fe400000000ff */
[----:B------:R-:W-:-:S04]  /*35c0*/  CS2R R92, SRZ ;  /* 0x00000000005c7805 */ /* 0x000fc8000001ff00 */
        /* <DEDUP_REMOVED lines=9> */
[----:B------:R-:W-:Y:S02]  /*3660*/  F2FP.F16.F32.PACK_AB R162, R162, R109 ;  /* 0x0000006da2a2723e */ /* 0x000fe400000000ff */
[----:B------:R-:W-:-:S04]  /*3670*/  CS2R R108, SRZ ;  /* 0x00000000006c7805 */ /* 0x000fc8000001ff00 */
[----:B------:R-:W1:Y:S01]  /*3680*/  MUFU.EX2 R40, R71 ;  /* 0x0000004700287308 */ /* 0x000e620000000800 */
[----:B--2---:R-:W-:-:S07]  /*3690*/  FADD.FTZ R7, R95, R6 ;  /* 0x000000065f077221 */ /* 0x004fce0000010000 */
[----:B------:R-:W2:Y:S01]  /*36a0*/  MUFU.EX2 R164, R81 ;  /* 0x0000005100a47308 */ /* 0x000ea20000000800 */
[----:B0-----:R-:W-:-:S07]  /*36b0*/  FADD.FTZ R13, R111, R44 ;  /* 0x0000002c6f0d7221 */ /* 0x001fce0000010000 */
[----:B------:R-:W0:Y:S01]  /*36c0*/  MUFU.EX2 R49, R49 ;  /* 0x0000003100317308 */ /* 0x000e220000000800 */
[C---:B-1----:R-:W-:Y:S01]  /*36d0*/  FADD.FTZ R6, R40.reuse, R7 ;  /* 0x0000000728067221 */ /* 0x042fe20000010000 */
[----:B------:R-:W-:Y:S02]  /*36e0*/  F2FP.F16.F32.PACK_AB R159, R40, R95 ;  /* 0x0000005f289f723e */ /* 0x000fe400000000ff */
[----:B------:R-:W-:-:S04]  /*36f0*/  CS2R R94, SRZ ;  /* 0x00000000005e7805 */ /* 0x000fc8000001ff00 */
[----:B------:R-:W1:Y:S01]  /*3700*/  MUFU.EX2 R113, R113 ;  /* 0x0000007100717308 */ /* 0x000e620000000800 */
[C---:B--2---:R-:W-:Y:S01]  /*3710*/  FADD.FTZ R46, R164.reuse, R13 ;  /* 0x0000000da42e7221 */ /* 0x044fe20000010000 */
[----:B------:R-:W-:Y:S02]  /*3720*/  F2FP.F16.F32.PACK_AB R164, R164, R111 ;  /* 0x0000006fa4a4723e */ /* 0x000fe400000000ff */
[----:B------:R-:W-:-:S04]  /*3730*/  CS2R R110, SRZ ;  /* 0x00000000006e7805 */ /* 0x000fc8000001ff00 */
[----:B------:R-:W2:Y:S01]  /*3740*/  MUFU.EX2 R8, R75 ;  /* 0x0000004b00087308 */ /* 0x000ea20000000800 */
[----:B0-----:R-:W-:-:S07]  /*3750*/  FADD.FTZ R7, R49, R6 ;  /* 0x0000000631077221 */ /* 0x001fce0000010000 */
[----:B------:R-:W0:Y:S01]  /*3760*/  MUFU.EX2 R97, R97 ;  /* 0x0000006100617308 */ /* 0x000e220000000800 */
[----:B-1----:R-:W-:-:S07]  /*3770*/  FADD.FTZ R13, R113, R46 ;  /* 0x0000002e710d7221 */ /* 0x002fce0000010000 */
[----:B------:R-:W1:Y:S01]  /*3780*/  MUFU.EX2 R42, R79 ;  /* 0x0000004f002a7308 */ /* 0x000e620000000800 */
[C---:B--2---:R-:W-:Y:S01]  /*3790*/  FADD.FTZ R46, R8.reuse, R7 ;  /* 0x00000007082e7221 */ /* 0x044fe20000010000 */
[----:B------:R-:W-:Y:S01]  /*37a0*/  F2FP.F16.F32.PACK_AB R161, R8, R49 ;  /* 0x0000003108a1723e */ /* 0x000fe200000000ff */
[----:B------:R-:W-:-:S05]  /*37b0*/  IMAD.MOV.U32 R8, RZ, RZ, RZ ;  /* 0x000000ffff087224 */ /* 0x000fca00078e00ff */
[----:B------:R-:W2:Y:S01]  /*37c0*/  MUFU.EX2 R53, R53 ;  /* 0x0000003500357308 */ /* 0x000ea20000000800 */
[----:B0-----:R-:W-:-:S07]  /*37d0*/  FADD.FTZ R7, R97, R46 ;  /* 0x0000002e61077221 */ /* 0x001fce0000010000 */
[----:B------:R-:W0:Y:S01]  /*37e0*/  MUFU.EX2 R44, R83 ;  /* 0x00000053002c7308 */ /* 0x000e220000000800 */
[C---:B-1----:R-:W-:Y:S01]  /*37f0*/  FADD.FTZ R12, R42.reuse, R7 ;  /* 0x000000072a0c7221 */ /* 0x042fe20000010000 */
[----:B------:R-:W-:Y:S02]  /*3800*/  F2FP.F16.F32.PACK_AB R163, R42, R97 ;  /* 0x000000612aa3723e */ /* 0x000fe400000000ff */
[----:B------:R-:W-:-:S04]  /*3810*/  CS2R R96, SRZ ;  /* 0x0000000000607805 */ /* 0x000fc8000001ff00 */
[----:B------:R-:W1:Y:S01]  /*3820*/  MUFU.EX2 R99, R99 ;  /* 0x0000006300637308 */ /* 0x000e620000000800 */
[----:B--2---:R-:W-:-:S07]  /*3830*/  FADD.FTZ R7, R53, R12 ;  /* 0x0000000c35077221 */ /* 0x004fce0000010000 */
[----:B------:R-:W2:Y:S01]  /*3840*/  MUFU.EX2 R10, R87 ;  /* 0x00000057000a7308 */ /* 0x000ea20000000800 */
[C---:B0-----:R-:W-:Y:S01]  /*3850*/  FADD.FTZ R12, R44.reuse, R7 ;  /* 0x000000072c0c7221 */ /* 0x041fe20000010000 */
[----:B------:R-:W-:-:S06]  /*3860*/  F2FP.F16.F32.PACK_AB R165, R44, R53 ;  /* 0x000000352ca5723e */ /* 0x000fcc00000000ff */
[----:B------:R-:W0:Y:S01]  /*3870*/  MUFU.EX2 R14, R14 ;  /* 0x0000000e000e7308 */ /* 0x000e220000000800 */
[----:B-1----:R-:W-:Y:S01]  /*3880*/  FADD.FTZ R7, R99, R12 ;  /* 0x0000000c63077221 */ /* 0x002fe20000010000 */
[----:B------:R-:W-:-:S04]  /*3890*/  SHF.R.S32.HI R12, RZ, 0x7, R39 ;  /* 0x00000007ff0c7819 */ /* 0x000fc80000011427 */
[----:B------:R-:W-:Y:S01]  /*38a0*/  VIMNMX R15, R17, R12, !PT ;  /* 0x0000000c110f7248 */ /* 0x000fe20007fe0100 */
[C---:B--2---:R-:W-:Y:S01]  /*38b0*/  FADD.FTZ R7, R10.reuse, R7 ;  /* 0x000000070a077221 */ /* 0x044fe20000010000 */
[----:B------:R-:W-:Y:S01]  /*38c0*/  F2FP.F16.F32.PACK_AB R167, R10, R99 ;  /* 0x000000630aa7723e */ /* 0x000fe200000000ff */
[----:B------:R-:W-:Y:S01]  /*38d0*/  VIADD R10, R22, 0xfffffffe ;  /* 0xfffffffe160a7836 */ /* 0x000fe20000000000 */
[----:B------:R-:W-:-:S04]  /*38e0*/  CS2R R98, SRZ ;  /* 0x0000000000627805 */ /* 0x000fc8000001ff00 */
[----:B------:R-:W-:Y:S01]  /*38f0*/  ISETP.GE.AND P3, PT, R10, R15, PT ;  /* 0x0000000f0a00720c */ /* 0x000fe20003f66270 */
[C---:B0-----:R-:W-:Y:S01]  /*3900*/  FADD.FTZ R6, R14.reuse, R13 ;  /* 0x0000000d0e067221 */ /* 0x041fe20000010000 */
[----:B------:R-:W-:Y:S02]  /*3910*/  F2FP.F16.F32.PACK_AB R166, R14, R113 ;  /* 0x000000710ea6723e */ /* 0x000fe400000000ff */
[----:B------:R-:W-:-:S09]  /*3920*/  CS2R R112, SRZ ;  /* 0x0000000000707805 */ /* 0x000fd2000001ff00 */
[----:B------:R-:W-:Y:S05]  /*3930*/  @!P3 BRA `(.L_x_2125) ;  /* 0x000000280048b947 */ /* 0x000fea0003800000 */
[----:B------:R-:W-:Y:S01]  /*3940*/  IMAD.MOV.U32 R13, RZ, RZ, R11 ;  /* 0x000000ffff0d7224 */ /* 0x000fe200078e000b */
[----:B------:R-:W-:Y:S01]  /*3950*/  UMOV UR5, URZ ;  /* 0x0000003f00057c82 */ /* 0x000fe20008000000 */
[----:B------:R-:W-:Y:S01]  /*3960*/  IMAD.MOV.U32 R12, RZ, RZ, R9 ;  /* 0x000000ffff0c7224 */ /* 0x000fe200078e0009 */
[----:B------:R-:W-:Y:S01]  /*3970*/  ULDC UR39, c[0x0][0x288] ;  /* 0x0000a20000277ab9 */ /* 0x000fe20000000800 */
[----:B------:R-:W-:Y:S01]  /*3980*/  IMAD.MOV.U32 R14, RZ, RZ, RZ ;  /* 0x000000ffff0e7224 */ /* 0x000fe200078e00ff */
[----:B------:R-:W-:Y:S01]  /*3990*/  ULDC UR38, c[0x0][0x2f0] ;  /* 0x0000bc0000267ab9 */ /* 0x000fe20000000800 */
[----:B------:R-:W-:-:S07]  /*39a0*/  IMAD.MOV.U32 R151, RZ, RZ, RZ ;  /* 0x000000ffff977224 */ /* 0x000fce00078e00ff */
.L_x_2134:
        /* <DEDUP_REMOVED lines=9> */
.L_x_2127:
[----:B------:R-:W-:Y:S01]  /*3a40*/  ULEA UR7, UR4, UR36, 0x3 ;  /* 0x0000002404077291 */ /* 0x000fe2000f8e183f */
[----:B------:R-:W-:-:S08]  /*3a50*/  SHF.L.U32 R0, R8, 0x1f, RZ ;  /* 0x0000001f08007819 */ /* 0x000fd000000006ff */
[----:B------:R0:W1:Y:S01]  /*3a60*/  SYNCS.PHASECHK.TRANS64.TRYWAIT P3, [UR7+0x28830], R0 ;  /* 0x02883000ff0075a7 */ /* 0x0000620008060147 */
[----:B------:R-:W-:Y:S05]  /*3a70*/  @!P0 BRA `(.L_x_2128) ;  /* 0x0000000000048947 */ /* 0x000fea0003800000 */
[----:B------:R-:W-:Y:S01]  /*3a80*/  BPT.TRAP 0x1 ;  /* 0x000000040000795c */ /* 0x000fe20000300000 */
.L_x_2128:
[----:B-1----:R-:W-:Y:S05]  /*3a90*/  @P3 BRA `(.L_x_2126) ;  /* 0x0000000000083947 */ /* 0x002fea0003800000 */
[----:B------:R-:W1:Y:S02]  /*3aa0*/  SYNCS.PHASECHK.TRANS64.TRYWAIT P3, [UR7+0x28830], R0 ;  /* 0x02883000ff0075a7 */ /* 0x000e640008060147 */
[----:B-1----:R-:W-:Y:S05]  /*3ab0*/  @!P3 BRA `(.L_x_2129) ;  /* 0x000000a40054b947 */ /* 0x002fea0003800000 */
.L_x_2126:
        /* <DEDUP_REMOVED lines=47> */
.L_x_2131:
[----:B------:R-:W-:Y:S01]  /*3db0*/  ULEA UR7, UR5, UR36, 0x3 ;  /* 0x0000002405077291 */ /* 0x000fe2000f8e183f */
[----:B------:R-:W-:-:S08]  /*3dc0*/  SHF.L.U32 R0, R14, 0x1f, RZ ;  /* 0x0000001f0e007819 */ /* 0x000fd000000006ff */
[----:B------:R0:W1:Y:S01]  /*3dd0*/  SYNCS.PHASECHK.TRANS64.TRYWAIT P3, [UR7+0x28850], R0 ;  /* 0x02885000ff0075a7 */ /* 0x0000620008060147 */
[----:B------:R-:W-:Y:S05]  /*3de0*/  @!P0 BRA `(.L_x_2132) ;  /* 0x0000000000048947 */ /* 0x000fea0003800000 */
[----:B------:R-:W-:Y:S01]  /*3df0*/  BPT.TRAP 0x1 ;  /* 0x000000040000795c */ /* 0x000fe20000300000 */
.L_x_2132:
[----:B-1----:R-:W-:Y:S05]  /*3e00*/  @P3 BRA `(.L_x_2130) ;  /* 0x0000000000083947 */ /* 0x002fea0003800000 */
[----:B------:R-:W1:Y:S02]  /*3e10*/  SYNCS.PHASECHK.TRANS64.TRYWAIT P3, [UR7+0x28850], R0 ;  /* 0x02885000ff0075a7 */ /* 0x000e640008060147 */
[----:B-1----:R-:W-:Y:S05]  /*3e20*/  @!P3 BRA `(.L_x_2133) ;  /* 0x000000a00090b947 */ /* 0x002fea0003800000 */
.L_x_2130:
[----:B------:R-:W-:Y:S01]  /*3e30*/  UIADD3 UR7, UR36, 0x400, URZ ;  /* 0x0000040024077890 */ /* 0x000fe2000fffe03f */
[----:B------:R-:W-:Y:S01]  /*3e40*/  WARPGROUP.ARRIVE ;  /* 0x00000000000079c5 */ /* 0x000fe20000000000 */
[----:B------:R-:W-:Y:S01]  /*3e50*/  UMOV UR11, 0x40000040 ;  /* 0x40000040000b7882 */ /* 0x000fe20000000000 */
[----:B------:R-:W-:Y:S01]  /*3e60*/  UMOV UR15, 0x40000040 ;  /* 0x40000040000f7882 */ /* 0x000fe20000000000 */
[----:B------:R-:W-:Y:S01]  /*3e70*/  USHF.R.U32.HI UR7, URZ, 0x4, UR7 ;  /* 0x000000043f077899 */ /* 0x000fe20008011607 */
[----:B01----:R-:W0:Y:S01]  /*3e80*/  @P2 LDC R0, c[0x0][0x44c] ;  /* 0x00011300ff002b82 */ /* 0x003e220000000800 */
[----:B------:R-:W-:Y:S02]  /*3e90*/  IMAD.MOV.U32 R23, RZ, RZ, R5 ;  /* 0x000000ffff177224 */ /* 0x000fe400078e0005 */
[----:B------:R-:W-:-:S04]  /*3ea0*/  ULOP3.LUT UR7, UR7, 0x3fff, URZ, 0xc0, !UPT ;  /* 0x00003fff07077892 */ /* 0x000fc8000f8ec03f */
[----:B------:R-:W-:Y:S01]  /*3eb0*/  ULOP3.LUT UR7, UR7, 0x4000000, URZ, 0xfc, !UPT ;  /* 0x0400000007077892 */ /* 0x000fe2000f8efc3f */
[----:B------:R-:W1:Y:S03]  /*3ec0*/  @P2 LDC R9, c[0x0][0x450] ;  /* 0x00011400ff092b82 */ /* 0x000e660000000800 */
[----:B------:R-:W-:-:S04]  /*3ed0*/  ULEA UR10, UR5, UR7, 0xb ;  /* 0x00000007050a7291 */ /* 0x000fc8000f8e583f */
[----:B------:R-:W-:-:S05]  /*3ee0*/  UIADD3 UR14, UR10, 0x80, URZ ;  /* 0x000000800a0e7890 */ /* 0x000fca000fffe03f */
[----:B------:R-:W-:Y:S01]  /*3ef0*/  HGMMA.64x128x16.F32 R88, R180, gdesc[UR8].tnspB, R88, gsb0 ;  /* 0x41e00008b4587df0 */ /* 0x000fe20008000858 */
[----:B------:R-:W-:Y:S01]  /*3f00*/  UMOV UR11, 0x40000040 ;  /* 0x40000040000b7882 */ /* 0x000fe20000000000 */
[----:B0-----:R-:W-:-:S05]  /*3f10*/  @P2 IMAD.HI.U32 R0, R5, R0, RZ ;  /* 0x0000000005002227 */ /* 0x001fca00078e00ff */
[----:B-1----:R-:W-:Y:S01]  /*3f20*/  @P2 SHF.R.U32.HI R23, RZ, R9, R0 ;  /* 0x00000009ff172219 */ /* 0x002fe20000011600 */
[----:B------:R-:W-:-:S04]  /*3f30*/  IMAD.MOV.U32 R9, RZ, RZ, -0x80 ;  /* 0xffffff80ff097424 */ /* 0x000fc800078e00ff */
[----:B------:R-:W0:Y:S01]  /*3f40*/  SHFL.IDX PT, R0, R23, 0x1, 0x1c1f ;  /* 0x003c1f0017007f89 */ /* 0x000e2200000e0000 */
[----:B------:R-:W-:-:S04]  /*3f50*/  IMAD R9, R10, R9, 0x1 ;  /* 0x000000010a097424 */ /* 0x000fc800078e0209 */
[----:B------:R-:W-:-:S04]  /*3f60*/  IMAD R9, R4, -0x2, R9 ;  /* 0xfffffffe04097824 */ /* 0x000fc800078e0209 */
[----:B------:R-:W-:-:S05]  /*3f70*/  IMAD R9, R16, UR38, R9 ;  /* 0x0000002610097c24 */ /* 0x000fca000f8e0209 */
[----:B0-----:R-:W-:-:S04]  /*3f80*/  IADD3 R0, R0, -UR39, R9 ;  /* 0x8000002700007c10 */ /* 0x001fc8000fffe009 */
[C---:B------:R-:W-:Y:S02]  /*3f90*/  ISETP.GT.AND P3, PT, R0.reuse, RZ, PT ;  /* 0x000000ff0000720c */ /* 0x040fe40003f64270 */
[----:B------:R-:W-:Y:S02]  /*3fa0*/  ISETP.GT.AND P4, PT, R0, 0x1, PT ;  /* 0x000000010000780c */ /* 0x000fe40003f84270 */
[----:B------:R-:W-:Y:S02]  /*3fb0*/  FSEL R14, R26, -INF , P3 ;  /* 0xff8000001a0e7808 */ /* 0x000fe40001800000 */
[----:B------:R-:W-:Y:S02]  /*3fc0*/  ISETP.GT.AND P3, PT, R0, 0x8, PT ;  /* 0x000000080000780c */ /* 0x000fe40003f64270 */
[----:B------:R-:W-:Y:S02]  /*3fd0*/  FSEL R190, R27, -INF , P4 ;  /* 0xff8000001bbe7808 */ /* 0x000fe40002000000 */
[----:B------:R-:W-:-:S02]  /*3fe0*/  FMNMX.FTZ R11, R14, R13, !PT ;  /* 0x0000000d0e0b7209 */ /* 0x000fc40007810000 */
[----:B------:R-:W-:Y:S02]  /*3ff0*/  ISETP.GT.AND P4, PT, R0, 0x9, PT ;  /* 0x000000090000780c */ /* 0x000fe40003f84270 */
[----:B------:R-:W-:Y:S02]  /*4000*/  FSEL R188, R30, -INF , P3 ;  /* 0xff8000001ebc7808 */ /* 0x000fe40001800000 */
[----:B------:R-:W-:Y:S02]  /*4010*/  FMNMX.FTZ R11, R190, R11, !PT ;  /* 0x0000000bbe0b7209 */ /* 0x000fe40007810000 */
        /* <DEDUP_REMOVED lines=10> */
[----:B------:R-:W-:Y:S01]  /*40c0*/  FMNMX.FTZ R11, R184, R11, !PT ;  /* 0x0000000bb80b7209 */ /* 0x000fe20007810000 */
[----:B------:R-:W-:Y:S02]  /*40d0*/  WARPGROUP.DEPBAR.LE gsb0, 0x0 ;  /* 0x00008000000079c5 */ /* 0x000fe40000010000 */
[----:B------:R-:W-:Y:S01]  /*40e0*/  WARPGROUP.ARRIVE ;  /* 0x00000000000079c5 */ /* 0x000fe20000000000 */
[----:B------:R-:W-:Y:S02]  /*40f0*/  FSEL R182, R38, -INF , P3 ;  /* 0xff80000026b67808 */ /* 0x000fe40001800000 */
[----:B------:R-:W-:Y:S02]  /*4100*/  ISETP.GT.AND P3, PT, R0, 0x20, PT ;  /* 0x000000200000780c */ /* 0x000fe40003f64270 */
[----:B------:R-:W-:Y:S01]  /*4110*/  FSEL R180, R39, -INF , P4 ;  /* 0xff80000027b47808 */ /* 0x000fe20002000000 */
[----:B------:R-:W-:Y:S01]  /*4120*/  HGMMA.64x128x16.F32 R88, R176, gdesc[UR12].tnspB, R88, gsb0 ;  /* 0x41e0000cb0587df0 */ /* 0x000fe20008000858 */
[----:B------:R-:W-:Y:S01]  /*4130*/  UIADD3 UR14, UR10, 0x100, URZ ;  /* 0x000001000a0e7890 */ /* 0x000fe2000fffe03f */
[----:B------:R-:W-:Y:S01]  /*4140*/  FMNMX.FTZ R11, R182, R11, !PT ;  /* 0x0000000bb60b7209 */ /* 0x000fe20007810000 */
[----:B------:R-:W-:Y:S01]  /*4150*/  UMOV UR15, 0x40000040 ;  /* 0x40000040000f7882 */ /* 0x000fe20000000000 */
[----:B------:R-:W-:-:S02]  /*4160*/  ISETP.GT.AND P4, PT, R0, 0x21, PT ;  /* 0x000000210000780c */ /* 0x000fc40003f84270 */
        /* <DEDUP_REMOVED lines=29> */
[----:B------:R-:W-:Y:S01]  /*4340*/  FMNMX.FTZ R11, R170, R11, !PT ;  /* 0x0000000baa0b7209 */ /* 0x000fe20007810000 */
[----:B------:R-:W-:Y:S01]  /*4350*/  UIADD3 UR14, UR10, 0x280, URZ ;  /* 0x000002800a0e7890 */ /* 0x000fe2000fffe03f */
[----:B------:R-:W-:Y:S01]  /*4360*/  ISETP.GT.AND P4, PT, R0, 0x39, PT ;  /* 0x000000390000780c */ /* 0x000fe20003f84270 */
[----:B------:R-:W-:Y:S01]  /*4370*/  UMOV UR15, 0x40000040 ;  /* 0x40000040000f7882 */ /* 0x000fe20000000000 */
[----:B------:R-:W-:-:S02]  /*4380*/  FSEL R54, R54, -INF , P3 ;  /* 0xff80000036367808 */ /* 0x000fc40001800000 */
[----:B------:R-:W-:Y:S02]  /*4390*/  FMNMX.FTZ R11, R168, R11, !PT ;  /* 0x0000000ba80b7209 */ /* 0x000fe40007810000 */
[----:B------:R-:W-:Y:S02]  /*43a0*/  ISETP.GT.AND P3, PT, R0, 0x40, PT ;  /* 0x000000400000780c */ /* 0x000fe40003f64270 */
[----:B------:R-:W-:Y:S02]  /*43b0*/  FSEL R42, R55, -INF , P4 ;  /* 0xff800000372a7808 */ /* 0x000fe40002000000 */
[----:B------:R-:W-:Y:S02]  /*43c0*/  FMNMX.FTZ R11, R54, R11, !PT ;  /* 0x0000000b360b7209 */ /* 0x000fe40007810000 */
[----:B------:R-:W-:Y:S02]  /*43d0*/  ISETP.GT.AND P4, PT, R0, 0x41, PT ;  /* 0x000000410000780c */ /* 0x000fe40003f84270 */
        /* <DEDUP_REMOVED lines=44> */
[----:B------:R-:W-:Y:S02]  /*46a0*/  FSEL R87, R87, -INF , P4 ;  /* 0xff80000057577808 */ /* 0x000fe40002000000 */
[----:B------:R-:W-:-:S04]  /*46b0*/  FMNMX.FTZ R0, R86, R11, !PT ;  /* 0x0000000b56007209 */ /* 0x000fc80007810000 */
[----:B------:R-:W-:-:S05]  /*46c0*/  FMNMX.FTZ R27, R87, R0, !PT ;  /* 0x00000000571b7209 */ /* 0x000fca0007810000 */
[----:B------:R-:W0:Y:S02]  /*46d0*/  SHFL.BFLY PT, R0, R27, 0x2, 0x1f ;  /* 0x0c401f001b007f89 */ /* 0x000e2400000e0000 */
[----:B0-----:R-:W-:Y:S01]  /*46e0*/  FMNMX.FTZ R31, R27, R0, !PT ;  /* 0x000000001b1f7209 */ /* 0x001fe20007810000 */
[----:B------:R-:W-:Y:S02]  /*46f0*/  WARPGROUP.DEPBAR.LE gsb0, 0x0 ;  /* 0x00008000000079c5 */ /* 0x000fe40000010000 */
[----:B------:R-:W-:Y:S01]  /*4700*/  WARPGROUP.ARRIVE ;  /* 0x00000000000079c5 */ /* 0x000fe20000000000 */
[----:B------:R-:W0:Y:S01]  /*4710*/  SHFL.IDX PT, R152, R23, RZ, 0x1c1f ;  /* 0x001c1fff17987589 */ /* 0x000e2200000e0000 */
[----:B------:R-:W1:Y:S03]  /*4720*/  LDC R0, c[0x0][0x988] ;  /* 0x00026200ff007b82 */ /* 0x000e660000000800 */
[----:B------:R-:W2:Y:S01]  /*4730*/  SHFL.BFLY PT, R154, R31, 0x1, 0x1f ;  /* 0x0c201f001f9a7f89 */ /* 0x000ea200000e0000 */
[----:B------:R-:W-:Y:S01]  /*4740*/  HGMMA.64x128x16.F32 R88, R156, gdesc[UR12].tnspB, R88, gsb0 ;  /* 0x41e0000c9c587df0 */ /* 0x000fe20008000858 */
[----:B------:R-:W-:Y:S01]  /*4750*/  UIADD3 UR14, UR10, 0x300, URZ ;  /* 0x000003000a0e7890 */ /* 0x000fe2000fffe03f */
[----:B------:R-:W-:Y:S01]  /*4760*/  UMOV UR15, 0x40000040 ;  /* 0x40000040000f7882 */ /* 0x000fe20000000000 */
[----:B------:R-:W-:Y:S01]  /*4770*/  UIADD3 UR10, UR10, 0x380, URZ ;  /* 0x000003800a0a7890 */ /* 0x000fe2000fffe03f */
[----:B0-----:R-:W-:-:S04]  /*4780*/  IADD3 R9, R152, -UR39, R9 ;  /* 0x8000002798097c10 */ /* 0x001fc8000fffe009 */
[C---:B------:R-:W-:Y:S02]  /*4790*/  ISETP.GT.AND P4, PT, R9.reuse, RZ, PT ;  /* 0x000000ff0900720c */ /* 0x040fe40003f84270 */
[C---:B------:R-:W-:Y:S02]  /*47a0*/  ISETP.GT.AND P5, PT, R9.reuse, 0x1, PT ;  /* 0x000000010900780c */ /* 0x040fe40003fa4270 */
        /* <DEDUP_REMOVED lines=10> */
[----:B--2---:R-:W-:Y:S02]  /*4850*/  FMNMX.FTZ R11, R31, R154, !PT ;  /* 0x0000009a1f0b7209 */ /* 0x004fe40007810000 */
[----:B------:R-:W-:Y:S02]  /*4860*/  ISETP.GT.AND P5, PT, R9, 0x11, PT ;  /* 0x000000110900780c */ /* 0x000fe40003fa4270 */
[----:B------:R-:W-:Y:S01]  /*4870*/  FSEL R31, R32, -INF , P4 ;  /* 0xff800000201f7808 */ /* 0x000fe20002000000 */
[----:B-1----:R-:W-:Y:S01]  /*4880*/  FMUL.FTZ R21, R11, R0 ;  /* 0x000000000b157220 */ /* 0x002fe20000410000 */
        /* <DEDUP_REMOVED lines=44> */
[----:B------:R-:W-:Y:S01]  /*4b50*/  FSEL R61, R61, -INF , P5 ;  /* 0xff8000003d3d7808 */ /* 0x000fe20002800000 */
[----:B------:R-:W-:-:S02]  /*4b60*/  WARPGROUP.DEPBAR.LE gsb0, 0x0 ;  /* 0x00008000000079c5 */ /* 0x000fc40000010000 */
[----:B------:R-:W-:Y:S01]  /*4b70*/  WARPGROUP.ARRIVE ;  /* 0x00000000000079c5 */ /* 0x000fe20000000000 */
[----:B------:R-:W-:Y:S02]  /*4b80*/  FMNMX.FTZ R36, R47, R36, !PT ;  /* 0x000000242f247209 */ /* 0x000fe40007810000 */
[----:B------:R-:W-:Y:S02]  /*4b90*/  ISETP.GT.AND P5, PT, R9, 0x51, PT ;  /* 0x000000510900780c */ /* 0x000fe40003fa4270 */
[----:B------:R-:W-:Y:S01]  /*4ba0*/  FSEL R49, R64, -INF , P4 ;  /* 0xff80000040317808 */ /* 0x000fe20002000000 */
[----:B------:R-:W-:Y:S01]  /*4bb0*/  HGMMA.64x128x16.F32 R88, R160, gdesc[UR12].tnspB, R88, gsb0 ;  /* 0x41e0000ca0587df0 */ /* 0x000fe20008000858 */
        /* <DEDUP_REMOVED lines=31> */
[----:B------:R-:W-:Y:S02]  /*4db0*/  FSEL R189, R85, -INF , P5 ;  /* 0xff80000055bd7808 */ /* 0x000fe40002800000 */
[----:B------:R-:W-:-:S02]  /*4dc0*/  FMNMX.FTZ R44, R187, R44, !PT ;  /* 0x0000002cbb2c7209 */ /* 0x000fc40007810000 */
[----:B------:R-:W-:Y:S02]  /*4dd0*/  FSETP.NEU.FTZ.AND P3, PT, R11, -INF , PT ;  /* 0xff8000000b00780b */ /* 0x000fe40003f7d000 */
[----:B------:R-:W-:Y:S02]  /*4de0*/  FMNMX.FTZ R44, R189, R44, !PT ;  /* 0x0000002cbd2c7209 */ /* 0x000fe40007810000 */
[----:B------:R-:W-:Y:S02]  /*4df0*/  FSEL R21, R21, RZ, P3 ;  /* 0x000000ff15157208 */ /* 0x000fe40001800000 */
[----:B------:R-:W-:Y:S01]  /*4e00*/  FSEL R52, R11, RZ, P3 ;  /* 0x000000ff0b347208 */ /* 0x000fe20001800000 */
[----:B------:R-:W0:Y:S01]  /*4e10*/  SHFL.BFLY PT, R9, R44, 0x2, 0x1f ;  /* 0x0c401f002c097f89 */ /* 0x000e2200000e0000 */
[----:B------:R-:W-:Y:S01]  /*4e20*/  ISETP.GT.AND P3, PT, R10, R15, PT ;  /* 0x0000000f0a00720c */ /* 0x000fe20003f64270 */
[-CC-:B------:R-:W-:Y:S01]  /*4e30*/  FFMA.FTZ R81, R50, R0.reuse, -R21.reuse ;  /* 0x0000000032517223 */ /* 0x180fe20000010815 */
        /* <DEDUP_REMOVED lines=21> */
[----:B0-----:R-:W-:Y:S01]  /*4f90*/  FMNMX.FTZ R48, R44, R9, !PT ;  /* 0x000000092c307209 */ /* 0x001fe20007810000 */
[-CC-:B------:R-:W-:Y:S01]  /*4fa0*/  FFMA.FTZ R155, R62, R0.reuse, -R21.reuse ;  /* 0x000000003e9b7223 */ /* 0x180fe20000010815 */
[-CC-:B------:R-:W-:Y:S01]  /*4fb0*/  FFMA.FTZ R30, R30, R0.reuse, -R21.reuse ;  /* 0x000000001e1e7223 */ /* 0x180fe20000010815 */
[-CC-:B------:R-:W-:Y:S01]  /*4fc0*/  FFMA.FTZ R157, R66, R0.reuse, -R21.reuse ;  /* 0x00000000429d7223 */ /* 0x180fe20000010815 */
[-CC-:B------:R-:W-:Y:S01]  /*4fd0*/  FFMA.FTZ R26, R26, R0.reuse, -R21.reuse ;  /* 0x000000001a1a7223 */ /* 0x180fe20000010815 */
[----:B------:R-:W0:Y:S01]  /*4fe0*/  SHFL.BFLY PT, R9, R48, 0x1, 0x1f ;  /* 0x0c201f0030097f89 */ /* 0x000e2200000e0000 */
        /* <DEDUP_REMOVED lines=8> */
[----:B------:R-:W-:Y:S01]  /*5070*/  VIADD R10, R10, 0xffffffff ;  /* 0xffffffff0a0a7836 */ /* 0x000fe20000000000 */
[----:B------:R-:W-:Y:S08]  /*5080*/  MUFU.EX2 R181, R181 ;  /* 0x000000b500b57308 */ /* 0x000ff00000000800 */
[----:B------:R-:W-:Y:S01]  /*5090*/  MUFU.EX2 R183, R183 ;  /* 0x000000b700b77308 */ /* 0x000fe20000000800 */
[----:B0-----:R-:W-:Y:S01]  /*50a0*/  FMNMX.FTZ R9, R48, R9, !PT ;  /* 0x0000000930097209 */ /* 0x001fe20007810000 */
[----:B------:R-:W-:-:S06]  /*50b0*/  FFMA.FTZ R48, R82, R0, -R21 ;  /* 0x0000000052307223 */ /* 0x000fcc0000010815 */
[----:B------:R-:W-:Y:S01]  /*50c0*/  MUFU.EX2 R20, R20 ;  /* 0x0000001400147308 */ /* 0x000fe20000000800 */
[-C--:B------:R-:W-:Y:S01]  /*50d0*/  FFMA.FTZ R21, R87, R0.reuse, -R21 ;  /* 0x0000000057157223 */ /* 0x080fe20000010815 */
[C---:B------:R-:W-:Y:S01]  /*50e0*/  FSETP.NEU.FTZ.AND P4, PT, R9.reuse, -INF , PT ;  /* 0xff8000000900780b */ /* 0x040fe20003f9d000 */
[----:B------:R-:W-:-:S05]  /*50f0*/  FMUL.FTZ R50, R9, R0 ;  /* 0x0000000009327220 */ /* 0x000fca0000410000 */
[----:B------:R-:W-:Y:S01]  /*5100*/  FSEL R50, R50, RZ, P4 ;  /* 0x000000ff32327208 */ /* 0x000fe20002000000 */
[----:B------:R-:W-:Y:S01]  /*5110*/  MUFU.EX2 R177, R177 ;  /* 0x000000b100b17308 */ /* 0x000fe20000000800 */
[----:B------:R-:W-:Y:S02]  /*5120*/  WARPGROUP.DEPBAR.LE gsb0, 0x0 ;  /* 0x00008000000079c5 */ /* 0x000fe40000010000 */
[----:B------:R-:W-:Y:S01]  /*5130*/  WARPGROUP.ARRIVE ;  /* 0x00000000000079c5 */ /* 0x000fe20000000000 */
[-CC-:B-1----:R-:W-:Y:S01]  /*5140*/  FFMA.FTZ R172, R39, R0.reuse, -R50.reuse ;  /* 0x0000000027ac7223 */ /* 0x182fe20000010832 */
[----:B------:R-:W-:Y:S01]  /*5150*/  FADD.FTZ R39, -R52, R13 ;  /* 0x0000000d34277221 */ /* 0x000fe20000010100 */
[----:B------:R-:W-:Y:S01]  /*5160*/  FSEL R13, R9, RZ, P4 ;  /* 0x000000ff090d7208 */ /* 0x000fe20002000000 */
[-CC-:B------:R-:W-:Y:S01]  /*5170*/  FFMA.FTZ R174, R43, R0.reuse, -R50.reuse ;  /* 0x000000002bae7223 */ /* 0x180fe20000010832 */
[-C--:B------:R-:W-:Y:S01]  /*5180*/  FFMA.FTZ R23, R23, R0.reuse, -R50 ;  /* 0x0000000017177223 */ /* 0x080fe20000010832 */
[----:B------:R-:W-:Y:S01]  /*5190*/  HGMMA.64x128x16.F32 R88, R164, gdesc[UR8].tnspB, R88, gsb0 ;  /* 0x41e00008a4587df0 */ /* 0x000fe20008000858 */
[-C--:B------:R-:W-:Y:S01]  /*51a0*/  FMUL.FTZ R43, R39, R0.reuse ;  /* 0x00000000272b7220 */ /* 0x080fe20000410000 */
[----:B------:R-:W-:Y:S01]  /*51b0*/  FADD.FTZ R39, -R13, R12 ;  /* 0x0000000c0d277221 */ /* 0x000fe20000010100 */
[-CC-:B--2---:R-:W-:Y:S01]  /*51c0*/  FFMA.FTZ R176, R31, R0.reuse, -R50.reuse ;  /* 0x000000001fb07223 */ /* 0x184fe20000010832 */
[----:B------:R-:W-:Y:S01]  /*51d0*/  FFMA.FTZ R31, R41, R0, -R50 ;  /* 0x00000000291f7223 */ /* 0x000fe20000010832 */
[----:B------:R-:W-:-:S02]  /*51e0*/  IMAD.U32 R41, RZ, RZ, UR4 ;  /* 0x00000004ff297e24 */ /* 0x000fc4000f8e00ff */
[-C--:B------:R-:W-:Y:S01]  /*51f0*/  FMUL.FTZ R12, R39, R0.reuse ;  /* 0x00000000270c7220 */ /* 0x080fe20000410000 */
[-CC-:B---3--:R-:W-:Y:S01]  /*5200*/  FFMA.FTZ R180, R25, R0.reuse, -R50.reuse ;  /* 0x0000000019b47223 */ /* 0x188fe20000010832 */
        /* <DEDUP_REMOVED lines=16> */
[----:B------:R1:W2:Y:S01]  /*5310*/  MUFU.EX2 R13, R43 ;  /* 0x0000002b000d7308 */ /* 0x0002a20000000800 */
[-CC-:B------:R-:W-:Y:S01]  /*5320*/  FFMA.FTZ R154, R47, R0.reuse, -R50.reuse ;  /* 0x000000002f9a7223 */ /* 0x180fe20000010832 */
[-CC-:B------:R-:W-:Y:S01]  /*5330*/  FFMA.FTZ R61, R61, R0.reuse, -R50.reuse ;  /* 0x000000003d3d7223 */ /* 0x180fe20000010832 */
[-CC-:B------:R-:W-:Y:S01]  /*5340*/  FFMA.FTZ R49, R49, R0.reuse, -R50.reuse ;  /* 0x0000000031317223 */ /* 0x180fe20000010832 */
[-CC-:B------:R-:W-:Y:S01]  /*5350*/  FFMA.FTZ R65, R65, R0.reuse, -R50.reuse ;  /* 0x0000000041417223 */ /* 0x180fe20000010832 */
[-CC-:B------:R-:W-:Y:S01]  /*5360*/  FFMA.FTZ R67, R67, R0.reuse, -R50.reuse ;  /* 0x0000000043437223 */ /* 0x180fe20000010832 */
[-CC-:B------:R-:W-:Y:S01]  /*5370*/  FFMA.FTZ R69, R69, R0.reuse, -R50.reuse ;  /* 0x0000000045457223 */ /* 0x180fe20000010832 */
[-CC-:B------:R-:W-:Y:S01]  /*5380*/  FFMA.FTZ R71, R71, R0.reuse, -R50.reuse ;  /* 0x0000000047477223 */ /* 0x180fe20000010832 */
[----:B------:R-:W3:Y:S01]  /*5390*/  MUFU.EX2 R180, R180 ;  /* 0x000000b400b47308 */ /* 0x000ee20000000800 */
[----:B-1----:R-:W-:Y:S01]  /*53a0*/  @!P1 PRMT R43, RZ, 0x654, R39 ;  /* 0x00000654ff2b9816 */ /* 0x002fe20000000027 */
[-CC-:B------:R-:W-:Y:S01]  /*53b0*/  FFMA.FTZ R73, R73, R0.reuse, -R50.reuse ;  /* 0x0000000049497223 */ /* 0x180fe20000010832 */
[-CC-:B------:R-:W-:Y:S01]  /*53c0*/  FFMA.FTZ R75, R75, R0.reuse, -R50.reuse ;  /* 0x000000004b4b7223 */ /* 0x180fe20000010832 */
[-CC-:B------:R-:W-:Y:S01]  /*53d0*/  FFMA.FTZ R77, R77, R0.reuse, -R50.reuse ;  /* 0x000000004d4d7223 */ /* 0x180fe20000010832 */
[-CC-:B------:R-:W-:Y:S01]  /*53e0*/  FFMA.FTZ R83, R83, R0.reuse, -R50.reuse ;  /* 0x0000000053537223 */ /* 0x180fe20000010832 */
[-CC-:B------:R-:W-:Y:S01]  /*53f0*/  FFMA.FTZ R185, R185, R0.reuse, -R50.reuse ;  /* 0x00000000b9b97223 */ /* 0x180fe20000010832 */
[----:B------:R-:W-:Y:S01]  /*5400*/  FFMA.FTZ R187, R187, R0, -R50 ;  /* 0x00000000bbbb7223 */ /* 0x000fe20000010832 */
[----:B------:R-:W1:Y:S01]  /*5410*/  MUFU.EX2 R182, R182 ;  /* 0x000000b600b67308 */ /* 0x000e620000000800 */
[----:B------:R-:W-:Y:S01]  /*5420*/  IMAD.U32 R45, RZ, RZ, UR5 ;  /* 0x00000005ff2d7e24 */ /* 0x000fe2000f8e00ff */
[----:B------:R-:W-:-:S04]  /*5430*/  UMOV UR5, UR4 ;  /* 0x0000000400057c82 */ /* 0x000fc80008000000 */
[----:B------:R-:W-:Y:S02]  /*5440*/  @!P1 LEA R45, R45, UR36, 0x3 ;  /* 0x000000242d2d9c11 */ /* 0x000fe4000f8e18ff */
[----:B------:R-:W4:Y:S03]  /*5450*/  MUFU.EX2 R25, R25 ;  /* 0x0000001900197308 */ /* 0x000f260000000800 */
[----:B------:R-:W-:-:S05]  /*5460*/  @!P1 VIADD R45, R45, 0x28860 ;  /* 0x000288602d2d9836 */ /* 0x000fca0000000000 */
[----:B------:R-:W5:Y:S01]  /*5470*/  MUFU.EX2 R176, R176 ;  /* 0x000000b000b07308 */ /* 0x000f620000000800 */
[----:B------:R-:W-:-:S07]  /*5480*/  @!P1 PRMT R45, RZ, 0x654, R45 ;  /* 0x00000654ff2d9816 */ /* 0x000fce000000002d */
        /* <DEDUP_REMOVED lines=13> */
[----:B------:R3:W-:Y:S01]  /*5560*/  MUFU.EX2 R40, R168 ;  /* 0x000000a800287308 */ /* 0x0007e20000000800 */
[-C--:B0-----:R-:W-:Y:S01]  /*5570*/  FMUL.FTZ R88, R88, R12.reuse ;  /* 0x0000000c58587220 */ /* 0x081fe20000410000 */
[-C--:B------:R-:W-:Y:S01]  /*5580*/  FMUL.FTZ R89, R89, R12.reuse ;  /* 0x0000000c59597220 */ /* 0x080fe20000410000 */
[-C--:B------:R-:W-:Y:S01]  /*5590*/  FMUL.FTZ R92, R92, R12.reuse ;  /* 0x0000000c5c5c7220 */ /* 0x080fe20000410000 */
[-C--:B------:R-:W-:Y:S01]  /*55a0*/  FMUL.FTZ R93, R93, R12.reuse ;  /* 0x0000000c5d5d7220 */ /* 0x080fe20000410000 */
[-C--:B------:R-:W-:Y:S01]  /*55b0*/  FMUL.FTZ R96, R96, R12.reuse ;  /* 0x0000000c60607220 */ /* 0x080fe20000410000 */
[----:B------:R-:W-:Y:S01]  /*55c0*/  FMUL.FTZ R97, R97, R12 ;  /* 0x0000000c61617220 */ /* 0x000fe20000410000 */
[----:B--2---:R-:W-:Y:S01]  /*55d0*/  FFMA.FTZ R43, R12, R6, R23 ;  /* 0x000000060c2b7223 */ /* 0x004fe20000010017 */
[----:B------:R-:W-:Y:S01]  /*55e0*/  FFMA.FTZ R6, R13, R7, R14 ;  /* 0x000000070d067223 */ /* 0x000fe2000001000e */
[----:B---3--:R-:W-:Y:S01]  /*55f0*/  FFMA.FTZ R168, R51, R0, -R50 ;  /* 0x0000000033a87223 */ /* 0x008fe20000010832 */
[----:B------:R-:W0:Y:S01]  /*5600*/  MUFU.EX2 R33, R33 ;  /* 0x0000002100217308 */ /* 0x000e220000000800 */
[----:B------:R-:W-:Y:S01]  /*5610*/  FADD.FTZ R43, R180, R43 ;  /* 0x0000002bb42b7221 */ /* 0x000fe20000010000 */
[C---:B------:R-:W-:Y:S01]  /*5620*/  FADD.FTZ R6, R181.reuse, R6 ;  /* 0x00000006b5067221 */ /* 0x040fe20000010000 */
[----:B------:R-:W-:Y:S01]  /*5630*/  F2FP.F16.F32.PACK_AB R181, R181, R14 ;  /* 0x0000000eb5b5723e */ /* 0x000fe200000000ff */
[----:B------:R-:W-:Y:S01]  /*5640*/  FFMA.FTZ R50, R189, R0, -R50 ;  /* 0x00000000bd327223 */ /* 0x000fe20000010832 */
[----:B-1----:R-:W-:Y:S01]  /*5650*/  FADD.FTZ R52, R182, R43 ;  /* 0x0000002bb6347221 */ /* 0x002fe20000010000 */
[----:B----4-:R-:W-:Y:S01]  /*5660*/  FADD.FTZ R41, R183, R6 ;  /* 0x00000006b7297221 */ /* 0x010fe20000010000 */
[----:B------:R-:W-:Y:S01]  /*5670*/  F2FP.F16.F32.PACK_AB R180, R180, R23 ;  /* 0x00000017b4b4723e */ /* 0x000fe200000000ff */
[----:B------:R-:W1:Y:S01]  /*5680*/  MUFU.EX2 R168, R168 ;  /* 0x000000a800a87308 */ /* 0x000e620000000800 */
[C---:B------:R-:W-:Y:S01]  /*5690*/  FADD.FTZ R43, R25.reuse, R52 ;  /* 0x00000034192b7221 */ /* 0x040fe20000010000 */
[----:B------:R-:W-:Y:S01]  /*56a0*/  FADD.FTZ R6, R20, R41 ;  /* 0x0000002914067221 */ /* 0x000fe20000010000 */
[----:B------:R-:W-:Y:S01]  /*56b0*/  F2FP.F16.F32.PACK_AB R182, R25, R182 ;  /* 0x000000b619b6723e */ /* 0x000fe200000000ff */
[----:B------:R2:W-:Y:S01]  /*56c0*/  @!P1 SYNCS.ARRIVE.TRANS64.RED.A1T0 RZ, [R45+URZ], RZ ;  /* 0x000000ff2dff99a7 */ /* 0x0005e2000810043f */
[----:B-----5:R-:W-:Y:S01]  /*56d0*/  FADD.FTZ R52, R176, R43 ;  /* 0x0000002bb0347221 */ /* 0x020fe20000010000 */
        /* <DEDUP_REMOVED lines=10> */
[----:B------:R-:W4:Y:S01]  /*5780*/  MUFU.EX2 R35, R35 ;  /* 0x0000002300237308 */ /* 0x000f220000000800 */
[----:B------:R-:W-:Y:S01]  /*5790*/  FADD.FTZ R43, R29, R52 ;  /* 0x000000341d2b7221 */ /* 0x000fe20000010000 */
[----:B------:R-:W-:Y:S01]  /*57a0*/  FADD.FTZ R6, R28, R41 ;  /* 0x000000291c067221 */ /* 0x000fe20000010000 */
[-C--:B------:R-:W-:Y:S01]  /*57b0*/  FMUL.FTZ R108, R108, R12.reuse ;  /* 0x0000000c6c6c7220 */ /* 0x080fe20000410000 */
[-C--:B------:R-:W-:Y:S01]  /*57c0*/  FMUL.FTZ R109, R109, R12.reuse ;  /* 0x0000000c6d6d7220 */ /* 0x080fe20000410000 */
[----:B------:R-:W-:Y:S01]  /*57d0*/  FADD.FTZ R52, R172, R43 ;  /* 0x0000002bac347221 */ /* 0x000fe20000010000 */
[----:B------:R-:W-:Y:S01]  /*57e0*/  FADD.FTZ R41, R173, R6 ;  /* 0x00000006ad297221 */ /* 0x000fe20000010000 */
[-C--:B------:R-:W-:Y:S01]  /*57f0*/  FMUL.FTZ R112, R112, R12.reuse ;  /* 0x0000000c70707220 */ /* 0x080fe20000410000 */
[----:B------:R-:W5:Y:S01]  /*5800*/  MUFU.EX2 R170, R170 ;  /* 0x000000aa00aa7308 */ /* 0x000f620000000800 */
[----:B------:R-:W-:Y:S01]  /*5810*/  FADD.FTZ R43, R31, R52 ;  /* 0x000000341f2b7221 */ /* 0x000fe20000010000 */
[----:B------:R-:W-:Y:S01]  /*5820*/  FADD.FTZ R6, R32, R41 ;  /* 0x0000002920067221 */ /* 0x000fe20000010000 */
[-C--:B------:R-:W-:Y:S01]  /*5830*/  FMUL.FTZ R113, R113, R12.reuse ;  /* 0x0000000c71717220 */ /* 0x080fe20000410000 */
[-C--:B------:R-:W-:Y:S01]  /*5840*/  FMUL.FTZ R116, R116, R12.reuse ;  /* 0x0000000c74747220 */ /* 0x080fe20000410000 */
[----:B------:R-:W-:Y:S01]  /*5850*/  FADD.FTZ R52, R174, R43 ;  /* 0x0000002bae347221 */ /* 0x000fe20000010000 */
[----:B------:R-:W-:Y:S01]  /*5860*/  FADD.FTZ R41, R175, R6 ;  /* 0x00000006af297221 */ /* 0x000fe20000010000 */
[-C--:B------:R-:W-:Y:S01]  /*5870*/  FMUL.FTZ R117, R117, R12.reuse ;  /* 0x0000000c75757220 */ /* 0x080fe20000410000 */
[----:B------:R-:W2:Y:S01]  /*5880*/  MUFU.EX2 R171, R171 ;  /* 0x000000ab00ab7308 */ /* 0x000ea20000000800 */
[----:B0-----:R-:W-:Y:S01]  /*5890*/  FADD.FTZ R43, R33, R52 ;  /* 0x00000034212b7221 */ /* 0x001fe20000010000 */
[----:B------:R-:W-:Y:S01]  /*58a0*/  FADD.FTZ R6, R36, R41 ;  /* 0x0000002924067221 */ /* 0x000fe20000010000 */
[-C--:B------:R-:W-:Y:S01]  /*58b0*/  FMUL.FTZ R120, R120, R12.reuse ;  /* 0x0000000c78787220 */ /* 0x080fe20000410000 */
[-C--:B------:R-:W-:Y:S01]  /*58c0*/  FMUL.FTZ R121, R121, R12.reuse ;  /* 0x0000000c79797220 */ /* 0x080fe20000410000 */
[----:B-1----:R-:W-:Y:S01]  /*58d0*/  FADD.FTZ R52, R168, R43 ;  /* 0x0000002ba8347221 */ /* 0x002fe20000010000 */
[----:B---3--:R-:W-:Y:S01]  /*58e0*/  FADD.FTZ R41, R169, R6 ;  /* 0x00000006a9297221 */ /* 0x008fe20000010000 */
[-C--:B------:R-:W-:Y:S01]  /*58f0*/  FMUL.FTZ R124, R124, R12.reuse ;  /* 0x0000000c7c7c7220 */ /* 0x080fe20000410000 */
[----:B------:R-:W0:Y:S01]  /*5900*/  MUFU.EX2 R37, R37 ;  /* 0x0000002500257308 */ /* 0x000e220000000800 */
[----:B----4-:R-:W-:Y:S01]  /*5910*/  FADD.FTZ R43, R35, R52 ;  /* 0x00000034232b7221 */ /* 0x010fe20000010000 */
[----:B------:R-:W-:Y:S01]  /*5920*/  FADD.FTZ R6, R40, R41 ;  /* 0x0000002928067221 */ /* 0x000fe20000010000 */
[-C--:B------:R-:W-:Y:S01]  /*5930*/  FMUL.FTZ R125, R125, R12.reuse ;  /* 0x0000000c7d7d7220 */ /* 0x080fe20000410000 */
[-C--:B------:R-:W-:Y:S01]  /*5940*/  FMUL.FTZ R128, R128, R12.reuse ;  /* 0x0000000c80807220 */ /* 0x080fe20000410000 */
[----:B-----5:R-:W-:Y:S01]  /*5950*/  FADD.FTZ R14, R170, R43 ;  /* 0x0000002baa0e7221 */ /* 0x020fe20000010000 */
        /* <DEDUP_REMOVED lines=11> */
[----:B0-----:R-:W-:Y:S01]  /*5a10*/  FADD.FTZ R25, R37, R14 ;  /* 0x0000000e25197221 */ /* 0x001fe20000010000 */
[-C--:B------:R-:W-:Y:S01]  /*5a20*/  FMUL.FTZ R145, R145, R12.reuse ;  /* 0x0000000c91917220 */ /* 0x080fe20000410000 */
[-C--:B------:R-:W-:Y:S01]  /*5a30*/  FMUL.FTZ R148, R148, R12.reuse ;  /* 0x0000000c94947220 */ /* 0x080fe20000410000 */
[----:B------:R-:W-:Y:S01]  /*5a40*/  FMUL.FTZ R149, R149, R12 ;  /* 0x0000000c95957220 */ /* 0x000fe20000410000 */
        /* <DEDUP_REMOVED lines=41> */
[----:B------:R-:W-:Y:S01]  /*5ce0*/  FMUL.FTZ R151, R151, R13 ;  /* 0x0000000d97977220 */ /* 0x000fe20000410000 */
[----:B------:R-:W-:Y:S01]  /*5cf0*/  F2FP.F16.F32.PACK_AB R183, R20, R183 ;  /* 0x000000b714b7723e */ /* 0x000fe200000000ff */
[----:B------:R-:W2:Y:S01]  /*5d00*/  MUFU.EX2 R7, R61 ;  /* 0x0000003d00077308 */ /* 0x000ea20000000800 */
[----:B0-----:R-:W-:Y:S01]  /*5d10*/  FADD.FTZ R14, R154, R25 ;  /* 0x000000199a0e7221 */ /* 0x001fe20000010000 */
[----:B------:R-:W-:Y:S01]  /*5d20*/  F2FP.F16.F32.PACK_AB R177, R24, R177 ;  /* 0x000000b118b1723e */ /* 0x000fe200000000ff */
[----:B------:R-:W-:Y:S01]  /*5d30*/  IMAD.MOV.U32 R13, RZ, RZ, R11 ;  /* 0x000000ffff0d7224 */ /* 0x000fe200078e000b */
[----:B------:R-:W-:Y:S01]  /*5d40*/  F2FP.F16.F32.PACK_AB R176, R27, R176 ;  /* 0x000000b01bb0723e */ /* 0x000fe200000000ff */
[----:B------:R-:W-:Y:S01]  /*5d50*/  IMAD.MOV.U32 R12, RZ, RZ, R9 ;  /* 0x000000ffff0c7224 */ /* 0x000fe200078e0009 */
[----:B------:R-:W-:-:S02]  /*5d60*/  F2FP.F16.F32.PACK_AB R178, R29, R178 ;  /* 0x000000b21db2723e */ /* 0x000fc400000000ff */
[----:B------:R-:W0:Y:S01]  /*5d70*/  MUFU.EX2 R30, R30 ;  /* 0x0000001e001e7308 */ /* 0x000e220000000800 */
[----:B-1----:R-:W-:Y:S01]  /*5d80*/  FADD.FTZ R23, R155, R6 ;  /* 0x000000069b177221 */ /* 0x002fe20000010000 */
[----:B------:R-:W-:Y:S02]  /*5d90*/  F2FP.F16.F32.PACK_AB R179, R28, R179 ;  /* 0x000000b31cb3723e */ /* 0x000fe400000000ff */
[----:B------:R-:W-:Y:S02]  /*5da0*/  F2FP.F16.F32.PACK_AB R172, R31, R172 ;  /* 0x000000ac1fac723e */ /* 0x000fe400000000ff */
[----:B------:R-:W-:Y:S02]  /*5db0*/  F2FP.F16.F32.PACK_AB R173, R32, R173 ;  /* 0x000000ad20ad723e */ /* 0x000fe400000000ff */
[----:B------:R-:W1:Y:S01]  /*5dc0*/  MUFU.EX2 R49, R49 ;  /* 0x0000003100317308 */ /* 0x000e620000000800 */
[C---:B--2---:R-:W-:Y:S01]  /*5dd0*/  FADD.FTZ R14, R7.reuse, R14 ;  /* 0x0000000e070e7221 */ /* 0x044fe20000010000 */
[----:B------:R-:W-:-:S02]  /*5de0*/  F2FP.F16.F32.PACK_AB R154, R7, R154 ;  /* 0x0000009a079a723e */ /* 0x000fc400000000ff */
[----:B------:R-:W-:Y:S02]  /*5df0*/  F2FP.F16.F32.PACK_AB R174, R33, R174 ;  /* 0x000000ae21ae723e */ /* 0x000fe400000000ff */
[----:B------:R-:W-:Y:S02]  /*5e00*/  F2FP.F16.F32.PACK_AB R175, R36, R175 ;  /* 0x000000af24af723e */ /* 0x000fe400000000ff */
[----:B------:R-:W2:Y:S01]  /*5e10*/  MUFU.EX2 R157, R157 ;  /* 0x0000009d009d7308 */ /* 0x000ea20000000800 */
[----:B0-----:R-:W-:Y:S01]  /*5e20*/  FADD.FTZ R6, R30, R23 ;  /* 0x000000171e067221 */ /* 0x001fe20000010000 */
[----:B------:R-:W-:Y:S02]  /*5e30*/  F2FP.F16.F32.PACK_AB R168, R35, R168 ;  /* 0x000000a823a8723e */ /* 0x000fe400000000ff */
[----:B------:R-:W-:Y:S02]  /*5e40*/  F2FP.F16.F32.PACK_AB R169, R40, R169 ;  /* 0x000000a928a9723e */ /* 0x000fe400000000ff */
[----:B------:R-:W-:-:S02]  /*5e50*/  F2FP.F16.F32.PACK_AB R170, R37, R170 ;  /* 0x000000aa25aa723e */ /* 0x000fc400000000ff */
[----:B------:R-:W0:Y:S01]  /*5e60*/  MUFU.EX2 R65, R65 ;  /* 0x0000004100417308 */ /* 0x000e220000000800 */
[----:B-1----:R-:W-:Y:S01]  /*5e70*/  FADD.FTZ R14, R49, R14 ;  /* 0x0000000e310e7221 */ /* 0x002fe20000010000 */
[----:B------:R-:W-:Y:S02]  /*5e80*/  F2FP.F16.F32.PACK_AB R171, R42, R171 ;  /* 0x000000ab2aab723e */ /* 0x000fe400000000ff */
[----:B------:R-:W-:Y:S02]  /*5e90*/  F2FP.F16.F32.PACK_AB R152, R39, R152 ;  /* 0x000000982798723e */ /* 0x000fe400000000ff */
[----:B------:R-:W-:Y:S02]  /*5ea0*/  F2FP.F16.F32.PACK_AB R153, R22, R153 ;  /* 0x000000991699723e */ /* 0x000fe400000000ff */
[----:B------:R-:W1:Y:S01]  /*5eb0*/  MUFU.EX2 R26, R26 ;  /* 0x0000001a001a7308 */ /* 0x000e620000000800 */
[----:B--2---:R-:W-:Y:S01]  /*5ec0*/  FADD.FTZ R23, R157, R6 ;  /* 0x000000069d177221 */ /* 0x004fe20000010000 */
[----:B------:R-:W-:-:S06]  /*5ed0*/  F2FP.F16.F32.PACK_AB R155, R30, R155 ;  /* 0x0000009b1e9b723e */ /* 0x000fcc00000000ff */
        /* <DEDUP_REMOVED lines=51> */
[----:B------:R-:W-:Y:S01]  /*6210*/  F2FP.F16.F32.PACK_AB R166, R50, R187 ;  /* 0x000000bb32a6723e */ /* 0x000fe200000000ff */
[----:B------:R-:W-:Y:S02]  /*6220*/  IMAD.MOV.U32 R14, RZ, RZ, R8 ;  /* 0x000000ffff0e7224 */ /* 0x000fe400078e0008 */
[C---:B0-----:R-:W-:Y:S01]  /*6230*/  FADD.FTZ R7, R21.reuse, R7 ;  /* 0x0000000715077221 */ /* 0x041fe20000010000 */
[----:B------:R-:W-:Y:S01]  /*6240*/  F2FP.F16.F32.PACK_AB R167, R21, R46 ;  /* 0x0000002e15a7723e */ /* 0x000fe200000000ff */
[----:B------:R-:W-:Y:S06]  /*6250*/  @P3 BRA `(.L_x_2134) ;  /* 0xffffffd400d43947 */ /* 0x000fec000383ffff */
.L_x_2125:
[----:B------:R-:W-:-:S13]  /*6260*/  ISETP.GE.AND P2, PT, R10, R17, PT ;  /* 0x000000110a00720c */ /* 0x000fda0003f46270 */
[----:B------:R-:W-:Y:S05]  /*6270*/  @!P2 BRA `(.L_x_2135) ;  /* 0x0000001c00f0a947 */ /* 0x000fea0003800000 */
[C---:B------:R-:W-:Y:S01]  /*6280*/  VIADD R4, R19.reuse, 0x8 ;  /* 0x0000000813047836 */ /* 0x040fe20000000000 */
[----:B------:R-:W-:Y:S01]  /*6290*/  IADD3 R19, -R19, 0xb, RZ ;  /* 0x0000000b13137810 */ /* 0x000fe20007ffe1ff */
[----:B------:R-:W-:Y:S01]  /*62a0*/  IMAD.MOV.U32 R12, RZ, RZ, R11 ;  /* 0x000000ffff0c7224 */ /* 0x000fe200078e000b */
[----:B------:R-:W-:Y:S01]  /*62b0*/  UMOV UR5, UR4 ;  /* 0x0000000400057c82 */ /* 0x000fe20008000000 */
[----:B------:R-:W-:Y:S02]  /*62c0*/  IMAD.MOV.U32 R5, RZ, RZ, R9 ;  /* 0x000000ffff057224 */ /* 0x000fe400078e0009 */
[----:B------:R-:W-:-:S07]  /*62d0*/  IMAD.MOV.U32 R13, RZ, RZ, R8 ;  /* 0x000000ffff0d7224 */ /* 0x000fce00078e0008 */
.L_x_2144:
        /* <DEDUP_REMOVED lines=9> */
.L_x_2137:
[----:B------:R-:W-:Y:S01]  /*6370*/  ULEA UR7, UR4, UR36, 0x3 ;  /* 0x0000002404077291 */ /* 0x000fe2000f8e183f */
[----:B------:R-:W-:-:S08]  /*6380*/  SHF.L.U32 R0, R8, 0x1f, RZ ;  /* 0x0000001f08007819 */ /* 0x000fd000000006ff */
[----:B------:R0:W1:Y:S01]  /*6390*/  SYNCS.PHASECHK.TRANS64.TRYWAIT P2, [UR7+0x28830], R0 ;  /* 0x02883000ff0075a7 */ /* 0x0000620008040147 */
[----:B------:R-:W-:Y:S05]  /*63a0*/  @!P0 BRA `(.L_x_2138) ;  /* 0x0000000000048947 */ /* 0x000fea0003800000 */
[----:B------:R-:W-:Y:S01]  /*63b0*/  BPT.TRAP 0x1 ;  /* 0x000000040000795c */ /* 0x000fe20000300000 */
.L_x_2138:
[----:B-1----:R-:W-:Y:S05]  /*63c0*/  @P2 BRA `(.L_x_2136) ;  /* 0x0000000000082947 */ /* 0x002fea0003800000 */
[----:B------:R-:W1:Y:S02]  /*63d0*/  SYNCS.PHASECHK.TRANS64.TRYWAIT P2, [UR7+0x28830], R0 ;  /* 0x02883000ff0075a7 */ /* 0x000e640008040147 */
[----:B-1----:R-:W-:Y:S05]  /*63e0*/  @!P2 BRA `(.L_x_2139) ;  /* 0x0000007c0038a947 */ /* 0x002fea0003800000 */
.L_x_2136:
        /* <DEDUP_REMOVED lines=46> */
.L_x_2141:
[----:B------:R-:W-:Y:S01]  /*66d0*/  ULEA UR7, UR5, UR36, 0x3 ;  /* 0x0000002405077291 */ /* 0x000fe2000f8e183f */
[----:B01----:R-:W-:-:S08]  /*66e0*/  SHF.L.U32 R0, R13, 0x1f, RZ ;  /* 0x0000001f0d007819 */ /* 0x003fd000000006ff */
[----:B------:R0:W1:Y:S01]  /*66f0*/  SYNCS.PHASECHK.TRANS64.TRYWAIT P2, [UR7+0x28850], R0 ;  /* 0x02885000ff0075a7 */ /* 0x0000620008040147 */
[----:B------:R-:W-:Y:S05]  /*6700*/  @!P0 BRA `(.L_x_2142) ;  /* 0x0000000000048947 */ /* 0x000fea0003800000 */
[----:B------:R-:W-:Y:S01]  /*6710*/  BPT.TRAP 0x1 ;  /* 0x000000040000795c */ /* 0x000fe20000300000 */
.L_x_2142:
[----:B-1----:R-:W-:Y:S05]  /*6720*/  @P2 BRA `(.L_x_2140) ;  /* 0x0000000000082947 */ /* 0x002fea0003800000 */
[----:B------:R-:W1:Y:S02]  /*6730*/  SYNCS.PHASECHK.TRANS64.TRYWAIT P2, [UR7+0x28850], R0 ;  /* 0x02885000ff0075a7 */ /* 0x000e640008040147 */
[----:B-1----:R-:W-:Y:S05]  /*6740*/  @!P2 BRA `(.L_x_2143) ;  /* 0x000000780078a947 */ /* 0x002fea0003800000 */
.L_x_2140:
        /* <DEDUP_REMOVED lines=47> */
[----:B------:R-:W0:Y:S03]  /*6a40*/  LDC R0, c[0x0][0x988] ;  /* 0x00026200ff007b82 */ /* 0x000e260000000800 */
[----:B------:R-:W1:Y:S01]  /*6a50*/  SHFL.BFLY PT, R14, R13, 0x1, 0x1f ;  /* 0x0c201f000d0e7f89 */ /* 0x000e6200000e0000 */
[----:B------:R-:W-:Y:S02]  /*6a60*/  WARPGROUP.DEPBAR.LE gsb0, 0x0 ;  /* 0x00008000000079c5 */ /* 0x000fe40000010000 */
[----:B------:R-:W-:-:S06]  /*6a70*/  WARPGROUP.ARRIVE ;  /* 0x00000000000079c5 */ /* 0x000fcc0000000000 */
[----:B------:R-:W-:Y:S01]  /*6a80*/  HGMMA.64x128x16.F32 R88, R176, gdesc[UR12].tnspB, R88, gsb0 ;  /* 0x41e0000cb0587df0 */ /* 0x000fe20008000858 */
[----:B------:R-:W-:Y:S01]  /*6a90*/  UIADD3 UR14, UR10, 0x100, URZ ;  /* 0x000001000a0e7890 */ /* 0x000fe2000fffe03f */
[----:B------:R-:W-:Y:S01]  /*6aa0*/  UMOV UR15, 0x40000040 ;  /* 0x40000040000f7882 */ /* 0x000fe20000000000 */
[----:B-1----:R-:W-:Y:S02]  /*6ab0*/  FMNMX.FTZ R9, R13, R14, !PT ;  /* 0x0000000e0d097209 */ /* 0x002fe40007810000 */
[----:B------:R-:W-:-:S03]  /*6ac0*/  FMNMX.FTZ R14, R26, R12, !PT ;  /* 0x0000000c1a0e7209 */ /* 0x000fc60007810000 */
[----:B------:R-:W-:Y:S01]  /*6ad0*/  FADD.FTZ R5, -R9, R5 ;  /* 0x0000000509057221 */ /* 0x000fe20000010100 */
[----:B------:R-:W-:-:S03]  /*6ae0*/  FMNMX.FTZ R11, R27, R14, !PT ;  /* 0x0000000e1b0b7209 */ /* 0x000fc60007810000 */
[----:B0-----:R-:W-:Y:S01]  /*6af0*/  FMUL.FTZ R5, R5, R0 ;  /* 0x0000000005057220 */ /* 0x001fe20000410000 */
        /* <DEDUP_REMOVED lines=37> */
[----:B0-----:R-:W-:-:S05]  /*6d50*/  FMNMX.FTZ R22, R11, R16, !PT ;  /* 0x000000100b167209 */ /* 0x001fca0007810000 */
[----:B------:R-:W0:Y:S02]  /*6d60*/  SHFL.BFLY PT, R11, R22, 0x1, 0x1f ;  /* 0x0c201f00160b7f89 */ /* 0x000e2400000e0000 */
[----:B0-----:R-:W-:Y:S01]  /*6d70*/  FMNMX.FTZ R11, R22, R11, !PT ;  /* 0x0000000b160b7209 */ /* 0x001fe20007810000 */
[----:B------:R-:W-:Y:S02]  /*6d80*/  WARPGROUP.DEPBAR.LE gsb0, 0x0 ;  /* 0x00008000000079c5 */ /* 0x000fe40000010000 */
[----:B------:R-:W-:-:S06]  /*6d90*/  WARPGROUP.ARRIVE ;  /* 0x00000000000079c5 */ /* 0x000fcc0000000000 */
[----:B------:R-:W-:Y:S01]  /*6da0*/  HGMMA.64x128x16.F32 R88, R168, gdesc[UR12].tnspB, R88, gsb0 ;  /* 0x41e0000ca8587df0 */ /* 0x000fe20008000858 */
[----:B------:R-:W-:Y:S01]  /*6db0*/  UIADD3 UR14, UR10, 0x200, URZ ;  /* 0x000002000a0e7890 */ /* 0x000fe2000fffe03f */
[----:B------:R-:W-:Y:S01]  /*6dc0*/  UMOV UR15, 0x40000040 ;  /* 0x40000040000f7882 */ /* 0x000fe20000000000 */
[----:B------:R-:W-:Y:S02]  /*6dd0*/  WARPGROUP.DEPBAR.LE gsb0, 0x0 ;  /* 0x00008000000079c5 */ /* 0x000fe40000010000 */
[----:B------:R-:W-:Y:S01]  /*6de0*/  WARPGROUP.ARRIVE ;  /* 0x00000000000079c5 */ /* 0x000fe20000000000 */
[----:B------:R-:W-:-:S04]  /*6df0*/  FMUL.FTZ R169, R9, R0 ;  /* 0x0000000009a97220 */ /* 0x000fc80000410000 */
[-CC-:B------:R-:W-:Y:S02]  /*6e00*/  FFMA.FTZ R13, R25, R0.reuse, -R169.reuse ;  /* 0x00000000190d7223 */ /* 0x180fe400000108a9 */
[----:B------:R-:W-:Y:S01]  /*6e10*/  HGMMA.64x128x16.F32 R88, R152, gdesc[UR12].tnspB, R88, gsb0 ;  /* 0x41e0000c98587df0 */ /* 0x000fe20008000858 */
[----:B------:R-:W-:Y:S01]  /*6e20*/  UIADD3 UR14, UR10, 0x280, URZ ;  /* 0x000002800a0e7890 */ /* 0x000fe2000fffe03f */
[-CC-:B------:R-:W-:Y:S01]  /*6e30*/  FFMA.FTZ R25, R41, R0.reuse, -R169.reuse ;  /* 0x0000000029197223 */ /* 0x180fe200000108a9 */
[----:B------:R-:W-:Y:S01]  /*6e40*/  UMOV UR15, 0x40000040 ;  /* 0x40000040000f7882 */ /* 0x000fe20000000000 */
[-CC-:B------:R-:W-:Y:S01]  /*6e50*/  FFMA.FTZ R41, R57, R0.reuse, -R169.reuse ;  /* 0x0000000039297223 */ /* 0x180fe200000108a9 */
[-CC-:B------:R-:W-:Y:S01]  /*6e60*/  FFMA.FTZ R57, R73, R0.reuse, -R169.reuse ;  /* 0x0000000049397223 */ /* 0x180fe200000108a9 */
[----:B------:R-:W-:Y:S01]  /*6e70*/  FADD.FTZ R73, -R11, R12 ;  /* 0x0000000c0b497221 */ /* 0x000fe20000010100 */
[-CC-:B------:R-:W-:Y:S01]  /*6e80*/  FFMA.FTZ R180, R24, R0.reuse, -R169.reuse ;  /* 0x0000000018b47223 */ /* 0x180fe200000108a9 */
[-CC-:B------:R-:W-:Y:S01]  /*6e90*/  FFMA.FTZ R176, R32, R0.reuse, -R169.reuse ;  /* 0x0000000020b07223 */ /* 0x180fe200000108a9 */
[-CC-:B------:R-:W-:Y:S01]  /*6ea0*/  FFMA.FTZ R182, R28, R0.reuse, -R169.reuse ;  /* 0x000000001cb67223 */ /* 0x180fe200000108a9 */
[-C--:B------:R-:W-:Y:S01]  /*6eb0*/  FMUL.FTZ R12, R73, R0.reuse ;  /* 0x00000000490c7220 */ /* 0x080fe20000410000 */
[-C--:B------:R-:W-:Y:S01]  /*6ec0*/  FMUL.FTZ R73, R11, R0.reuse ;  /* 0x000000000b497220 */ /* 0x080fe20000410000 */
[----:B------:R-:W-:Y:S01]  /*6ed0*/  MUFU.EX2 R13, R13 ;  /* 0x0000000d000d7308 */ /* 0x000fe20000000800 */
[-CC-:B------:R-:W-:Y:S01]  /*6ee0*/  FFMA.FTZ R172, R40, R0.reuse, -R169.reuse ;  /* 0x0000000028ac7223 */ /* 0x180fe200000108a9 */
[-C--:B------:R-:W-:Y:S01]  /*6ef0*/  FFMA.FTZ R15, R29, R0.reuse, -R169 ;  /* 0x000000001d0f7223 */ /* 0x080fe200000108a9 */
[-CC-:B------:R-:W-:Y:S01]  /*6f00*/  FFMA.FTZ R181, R26, R0.reuse, -R73.reuse ;  /* 0x000000001ab57223 */ /* 0x180fe20000010849 */
[----:B------:R-:W-:Y:S01]  /*6f10*/  FFMA.FTZ R32, R27, R0, -R73 ;  /* 0x000000001b207223 */ /* 0x000fe20000010849 */
[----:B------:R-:W-:-:S02]  /*6f20*/  IMAD.U32 R27, RZ, RZ, UR4 ;  /* 0x00000004ff1b7e24 */ /* 0x000fc4000f8e00ff */
[-CC-:B------:R-:W-:Y:S01]  /*6f30*/  FFMA.FTZ R183, R30, R0.reuse, -R73.reuse ;  /* 0x000000001eb77223 */ /* 0x180fe20000010849 */
[-CC-:B------:R-:W-:Y:S01]  /*6f40*/  FFMA.FTZ R40, R31, R0.reuse, -R73.reuse ;  /* 0x000000001f287223 */ /* 0x180fe20000010849 */
[----:B------:R-:W0:Y:S01]  /*6f50*/  MUFU.EX2 R180, R180 ;  /* 0x000000b400b47308 */ /* 0x000e220000000800 */
[-C--:B------:R-:W-:Y:S01]  /*6f60*/  FFMA.FTZ R177, R34, R0.reuse, -R73 ;  /* 0x0000000022b17223 */ /* 0x080fe20000010849 */
[----:B------:R-:W-:Y:S01]  /*6f70*/  @!P1 LEA R27, R27, UR36, 0x3 ;  /* 0x000000241b1b9c11 */ /* 0x000fe2000f8e18ff */
[-CC-:B------:R-:W-:Y:S01]  /*6f80*/  FFMA.FTZ R178, R36, R0.reuse, -R169.reuse ;  /* 0x0000000024b27223 */ /* 0x180fe200000108a9 */
[-C--:B------:R-:W-:Y:S01]  /*6f90*/  FFMA.FTZ R21, R33, R0.reuse, -R169 ;  /* 0x0000000021157223 */ /* 0x080fe200000108a9 */
[-CC-:B------:R-:W-:Y:S01]  /*6fa0*/  FFMA.FTZ R36, R35, R0.reuse, -R73.reuse ;  /* 0x0000000023247223 */ /* 0x180fe20000010849 */
[-C--:B------:R-:W-:Y:S01]  /*6fb0*/  FFMA.FTZ R179, R38, R0.reuse, -R73 ;  /* 0x0000000026b37223 */ /* 0x080fe20000010849 */
[----:B------:R-:W-:Y:S01]  /*6fc0*/  @!P1 VIADD R27, R27, 0x28840 ;  /* 0x000288401b1b9836 */ /* 0x000fe20000000000 */
[----:B------:R-:W-:Y:S01]  /*6fd0*/  MUFU.EX2 R12, R12 ;  /* 0x0000000c000c7308 */ /* 0x000fe20000000800 */
[-C--:B------:R-:W-:Y:S01]  /*6fe0*/  FFMA.FTZ R23, R37, R0.reuse, -R169 ;  /* 0x0000000025177223 */ /* 0x080fe200000108a9 */
[-CC-:B------:R-:W-:Y:S01]  /*6ff0*/  FFMA.FTZ R38, R39, R0.reuse, -R73.reuse ;  /* 0x0000000027267223 */ /* 0x180fe20000010849 */
[-C--:B------:R-:W-:Y:S01]  /*7000*/  FFMA.FTZ R173, R42, R0.reuse, -R73 ;  /* 0x000000002aad7223 */ /* 0x080fe20000010849 */
[----:B------:R-:W-:Y:S01]  /*7010*/  @!P1 PRMT R27, RZ, 0x654, R27 ;  /* 0x00000654ff1b9816 */ /* 0x000fe2000000001b */
[-C--:B------:R-:W-:Y:S01]  /*7020*/  FFMA.FTZ R30, R43, R0.reuse, -R73 ;  /* 0x000000002b1e7223 */ /* 0x080fe20000010849 */
[-C--:B------:R-:W-:Y:S01]  /*7030*/  FFMA.FTZ R174, R44, R0.reuse, -R169 ;  /* 0x000000002cae7223 */ /* 0x080fe200000108a9 */
[----:B------:R-:W-:Y:S01]  /*7040*/  FFMA.FTZ R175, R46, R0, -R73 ;  /* 0x000000002eaf7223 */ /* 0x000fe20000010849 */
[----:B------:R-:W1:Y:S01]  /*7050*/  MUFU.EX2 R181, R181 ;  /* 0x000000b500b57308 */ /* 0x000e620000000800 */
[----:B0-----:R-:W-:Y:S01]  /*7060*/  FFMA.FTZ R6, R5, R6, R180 ;  /* 0x0000000605067223 */ /* 0x001fe200000100b4 */
[-C--:B------:R-:W-:Y:S01]  /*7070*/  FFMA.FTZ R29, R45, R0.reuse, -R169 ;  /* 0x000000002d1d7223 */ /* 0x080fe200000108a9 */
[-C--:B------:R-:W-:Y:S01]  /*7080*/  FFMA.FTZ R26, R47, R0.reuse, -R73 ;  /* 0x000000002f1a7223 */ /* 0x080fe20000010849 */
        /* <DEDUP_REMOVED lines=13> */
[----:B-1----:R-:W-:Y:S01]  /*7160*/  FFMA.FTZ R7, R12, R7, R181 ;  /* 0x000000070c077223 */ /* 0x002fe200000100b5 */
[-CC-:B------:R-:W-:Y:S01]  /*7170*/  FFMA.FTZ R65, R81, R0.reuse, -R169.reuse ;  /* 0x0000000051417223 */ /* 0x180fe200000108a9 */
[-CC-:B------:R-:W-:Y:S01]  /*7180*/  FFMA.FTZ R84, R84, R0.reuse, -R169.reuse ;  /* 0x0000000054547223 */ /* 0x180fe200000108a9 */
[-C--:B------:R-:W-:Y:S01]  /*7190*/  FFMA.FTZ R69, R85, R0.reuse, -R169 ;  /* 0x0000000055457223 */ /* 0x080fe200000108a9 */
[-CC-:B------:R-:W-:Y:S01]  /*71a0*/  FFMA.FTZ R28, R51, R0.reuse, -R73.reuse ;  /* 0x00000000331c7223 */ /* 0x180fe20000010849 */
[-CC-:B------:R-:W-:Y:S01]  /*71b0*/  FFMA.FTZ R171, R54, R0.reuse, -R73.reuse ;  /* 0x0000000036ab7223 */ /* 0x180fe20000010849 */
[-CC-:B------:R-:W-:Y:S01]  /*71c0*/  FFMA.FTZ R24, R55, R0.reuse, -R73.reuse ;  /* 0x0000000037187223 */ /* 0x180fe20000010849 */
[----:B------:R-:W-:Y:S01]  /*71d0*/  MUFU.EX2 R183, R183 ;  /* 0x000000b700b77308 */ /* 0x000fe20000000800 */
[-CC-:B------:R-:W-:Y:S01]  /*71e0*/  FFMA.FTZ R34, R59, R0.reuse, -R73.reuse ;  /* 0x000000003b227223 */ /* 0x180fe20000010849 */
[--C-:B------:R-:W-:Y:S01]  /*71f0*/  FFMA.FTZ R62, R62, R0, -R73.reuse ;  /* 0x000000003e3e7223 */ /* 0x100fe20000010849 */
[----:B------:R-:W-:Y:S01]  /*7200*/  F2FP.F16.F32.PACK_AB R180, R13, R180 ;  /* 0x000000b40db4723e */ /* 0x000fe200000000ff */
[-CC-:B------:R-:W-:Y:S01]  /*7210*/  FFMA.FTZ R63, R63, R0.reuse, -R73.reuse ;  /* 0x000000003f3f7223 */ /* 0x180fe20000010849 */
[-CC-:B------:R-:W-:Y:S01]  /*7220*/  FFMA.FTZ R66, R66, R0.reuse, -R73.reuse ;  /* 0x0000000042427223 */ /* 0x180fe20000010849 */
[-CC-:B------:R-:W-:Y:S01]  /*7230*/  FFMA.FTZ R67, R67, R0.reuse, -R73.reuse ;  /* 0x0000000043437223 */ /* 0x180fe20000010849 */
[----:B0-----:R-:W-:Y:S01]  /*7240*/  F2FP.F16.F32.PACK_AB R181, R32, R181 ;  /* 0x000000b520b5723e */ /* 0x001fe200000000ff */
        /* <DEDUP_REMOVED lines=10> */
[----:B------:R-:W-:Y:S01]  /*72f0*/  FFMA.FTZ R86, R86, R0, -R73 ;  /* 0x0000000056567223 */ /* 0x000fe20000010849 */
[----:B------:R-:W-:Y:S01]  /*7300*/  IMAD.U32 R31, RZ, RZ, UR5 ;  /* 0x00000005ff1f7e24 */ /* 0x000fe2000f8e00ff */
[----:B------:R-:W-:-:S04]  /*7310*/  UMOV UR5, UR4 ;  /* 0x0000000400057c82 */ /* 0x000fc80008000000 */
[----:B------:R-:W-:Y:S01]  /*7320*/  MUFU.EX2 R176, R176 ;  /* 0x000000b000b07308 */ /* 0x000fe20000000800 */
[----:B------:R-:W-:-:S05]  /*7330*/  @!P1 LEA R31, R31, UR36, 0x3 ;  /* 0x000000241f1f9c11 */ /* 0x000fca000f8e18ff */
[----:B------:R-:W-:Y:S02]  /*7340*/  @!P1 VIADD R31, R31, 0x28860 ;  /* 0x000288601f1f9836 */ /* 0x000fe40000000000 */
[----:B------:R-:W-:Y:S03]  /*7350*/  MUFU.EX2 R177, R177 ;  /* 0x000000b100b17308 */ /* 0x000fe60000000800 */
[----:B------:R-:W-:-:S05]  /*7360*/  @!P1 PRMT R31, RZ, 0x654, R31 ;  /* 0x00000654ff1f9816 */ /* 0x000fca000000001f */
        /* <DEDUP_REMOVED lines=9> */
[-C--:B------:R-:W-:Y:S01]  /*7400*/  FFMA.FTZ R154, R60, R0.reuse, -R169 ;  /* 0x000000003c9a7223 */ /* 0x080fe200000108a9 */
[----:B------:R-:W-:Y:S02]  /*7410*/  FFMA.FTZ R153, R58, R0, -R73 ;  /* 0x000000003a997223 */ /* 0x000fe40000010849 */
[----:B------:R-:W-:Y:S01]  /*7420*/  MUFU.EX2 R172, R172 ;  /* 0x000000ac00ac7308 */ /* 0x000fe20000000800 */
[----:B------:R-:W-:Y:S01]  /*7430*/  HGMMA.64x128x16.F32 R88, R156, gdesc[UR12].tnspB, R88, gsb0 ;  /* 0x41e0000c9c587df0 */ /* 0x000fe20008000858 */
[----:B------:R-:W-:Y:S01]  /*7440*/  UIADD3 UR14, UR10, 0x300, URZ ;  /* 0x000003000a0e7890 */ /* 0x000fe2000fffe03f */
[----:B------:R-:W-:Y:S01]  /*7450*/  UMOV UR15, 0x40000040 ;  /* 0x40000040000f7882 */ /* 0x000fe20000000000 */
[----:B------:R-:W-:-:S04]  /*7460*/  UIADD3 UR10, UR10, 0x380, URZ ;  /* 0x000003800a0a7890 */ /* 0x000fc8000fffe03f */
        /* <DEDUP_REMOVED lines=21> */
[-CC-:B------:R-:W-:Y:S02]  /*75c0*/  FFMA.FTZ R169, R50, R0.reuse, -R73.reuse ;  /* 0x0000000032a97223 */ /* 0x180fe40000010849 */
[----:B------:R-:W-:Y:S01]  /*75d0*/  MUFU.EX2 R34, R34 ;  /* 0x0000002200227308 */ /* 0x000fe20000000800 */
[----:B------:R-:W-:Y:S01]  /*75e0*/  FFMA.FTZ R73, R87, R0, -R73 ;  /* 0x0000000057497223 */ /* 0x000fe20000010849 */
[----:B------:R-:W-:Y:S06]  /*75f0*/  HGMMA.64x128x16.F32 R88, R160, gdesc[UR12].tnspB, R88, gsb0 ;  /* 0x41e0000ca0587df0 */ /* 0x000fec0008000858 */
[----:B------:R-:W-:Y:S08]  /*7600*/  MUFU.EX2 R169, R169 ;  /* 0x000000a900a97308 */ /* 0x000ff00000000800 */
[----:B------:R-:W-:Y:S08]  /*7610*/  MUFU.EX2 R154, R154 ;  /* 0x0000009a009a7308 */ /* 0x000ff00000000800 */
[----:B------:R-:W-:Y:S08]  /*7620*/  MUFU.EX2 R62, R62 ;  /* 0x0000003e003e7308 */ /* 0x000ff00000000800 */
[----:B------:R-:W-:Y:S08]  /*7630*/  MUFU.EX2 R45, R45 ;  /* 0x0000002d002d7308 */ /* 0x000ff00000000800 */
[----:B------:R-:W0:Y:S08]  /*7640*/  MUFU.EX2 R63, R63 ;  /* 0x0000003f003f7308 */ /* 0x000e300000000800 */
[----:B------:R-:W-:Y:S08]  /*7650*/  MUFU.EX2 R156, R156 ;  /* 0x0000009c009c7308 */ /* 0x000ff00000000800 */
[----:B------:R-:W-:Y:S01]  /*7660*/  MUFU.EX2 R66, R66 ;  /* 0x0000004200427308 */ /* 0x000fe20000000800 */
[----:B0-----:R-:W-:-:S07]  /*7670*/  F2FP.F16.F32.PACK_AB R155, R63, R62 ;  /* 0x0000003e3f9b723e */ /* 0x001fce00000000ff */
        /* <DEDUP_REMOVED lines=10> */
[----:B------:R-:W0:Y:S08]  /*7720*/  MUFU.EX2 R57, R57 ;  /* 0x0000003900397308 */ /* 0x000e300000000800 */
[----:B------:R-:W1:Y:S01]  /*7730*/  MUFU.EX2 R75, R75 ;  /* 0x0000004b004b7308 */ /* 0x000e620000000800 */
[----:B------:R-:W-:Y:S02]  /*7740*/  WARPGROUP.DEPBAR.LE gsb0, 0x0 ;  /* 0x00008000000079c5 */ /* 0x000fe40000010000 */
[----:B------:R-:W-:-:S05]  /*7750*/  WARPGROUP.ARRIVE ;  /* 0x00000000000079c5 */ /* 0x000fca0000000000 */
[----:B------:R-:W-:Y:S01]  /*7760*/  MUFU.EX2 R16, R16 ;  /* 0x0000001000107308 */ /* 0x000fe20000000800 */
[----:B0-----:R-:W-:Y:S01]  /*7770*/  F2FP.F16.F32.PACK_AB R160, R57, R14 ;  /* 0x0000000e39a0723e */ /* 0x001fe200000000ff */
[----:B------:R-:W-:Y:S01]  /*7780*/  HGMMA.64x128x16.F32 R88, R164, gdesc[UR8].tnspB, R88, gsb0 ;  /* 0x41e00008a4587df0 */ /* 0x000fe20008000858 */
[----:B-1----:R-:W-:-:S05]  /*7790*/  F2FP.F16.F32.PACK_AB R161, R75, R74 ;  /* 0x0000004a4ba1723e */ /* 0x002fca00000000ff */
[----:B------:R-:W-:Y:S08]  /*77a0*/  MUFU.EX2 R78, R78 ;  /* 0x0000004e004e7308 */ /* 0x000ff00000000800 */
[----:B------:R-:W0:Y:S08]  /*77b0*/  MUFU.EX2 R61, R61 ;  /* 0x0000003d003d7308 */ /* 0x000e300000000800 */
[----:B------:R-:W1:Y:S08]  /*77c0*/  MUFU.EX2 R79, R79 ;  /* 0x0000004f004f7308 */ /* 0x000e700000000800 */
[----:B------:R-:W2:Y:S01]  /*77d0*/  MUFU.EX2 R20, R20 ;  /* 0x0000001400147308 */ /* 0x000ea20000000800 */
[----:B0-----:R-:W-:-:S07]  /*77e0*/  F2FP.F16.F32.PACK_AB R162, R61, R16 ;  /* 0x000000103da2723e */ /* 0x001fce00000000ff */
[----:B------:R-:W0:Y:S01]  /*77f0*/  MUFU.EX2 R82, R82 ;  /* 0x0000005200527308 */ /* 0x000e220000000800 */
[----:B-1----:R-:W-:-:S07]  /*7800*/  F2FP.F16.F32.PACK_AB R163, R79, R78 ;  /* 0x0000004e4fa3723e */ /* 0x002fce00000000ff */
[----:B------:R-:W1:Y:S08]  /*7810*/  MUFU.EX2 R65, R65 ;  /* 0x0000004100417308 */ /* 0x000e700000000800 */
[----:B------:R-:W3:Y:S08]  /*7820*/  MUFU.EX2 R83, R83 ;  /* 0x0000005300537308 */ /* 0x000ef00000000800 */
[----:B------:R-:W4:Y:S08]  /*7830*/  MUFU.EX2 R22, R84 ;  /* 0x0000005400167308 */ /* 0x000f300000000800 */
[----:B------:R-:W5:Y:S08]  /*7840*/  MUFU.EX2 R86, R86 ;  /* 0x0000005600567308 */ /* 0x000f700000000800 */
[----:B------:R-:W5:Y:S08]  /*7850*/  MUFU.EX2 R69, R69 ;  /* 0x0000004500457308 */ /* 0x000f700000000800 */
[----:B------:R-:W5:Y:S01]  /*7860*/  MUFU.EX2 R73, R73 ;  /* 0x0000004900497308 */ /* 0x000f620000000800 */
[----:B------:R-:W-:-:S02]  /*7870*/  WARPGROUP.DEPBAR.LE gsb0, 0x0 ;  /* 0x00008000000079c5 */ /* 0x000fc40000010000 */
[----:B------:R0:W-:Y:S06]  /*7880*/  BAR.ARV R19, 0x100 ;  /* 0x000400130000751d */ /* 0x0001ec0000002000 */
        /* <DEDUP_REMOVED lines=8> */
[----:B--2---:R-:W-:Y:S01]  /*7910*/  FADD.FTZ R27, R13, R6 ;  /* 0x000000060d1b7221 */ /* 0x004fe20000010000 */
[----:B------:R-:W-:Y:S01]  /*7920*/  FADD.FTZ R6, R32, R7 ;  /* 0x0000000720067221 */ /* 0x000fe20000010000 */
[----:B------:R2:W-:Y:S01]  /*7930*/  @!P1 SYNCS.ARRIVE.TRANS64.RED.A1T0 RZ, [R31+URZ], RZ ;  /* 0x000000ff1fff99a7 */ /* 0x0005e2000810043f */
        /* <DEDUP_REMOVED lines=109> */
[----:B-1----:R-:W-:Y:S01]  /*8010*/  FADD.FTZ R13, R65, R6 ;  /* 0x00000006410d7221 */ /* 0x002fe20000010000 */
[----:B---3--:R-:W-:Y:S01]  /*8020*/  FADD.FTZ R7, R83, R7 ;  /* 0x0000000753077221 */ /* 0x008fe20000010000 */
[-C--:B------:R-:W-:Y:S01]  /*8030*/  FMUL.FTZ R150, R150, R12.reuse ;  /* 0x0000000c96967220 */ /* 0x080fe20000410000 */
[----:B------:R-:W-:Y:S01]  /*8040*/  FMUL.FTZ R151, R151, R12 ;  /* 0x0000000c97977220 */ /* 0x000fe20000410000 */
[----:B----4-:R-:W-:Y:S01]  /*8050*/  FADD.FTZ R6, R22, R13 ;  /* 0x0000000d16067221 */ /* 0x010fe20000010000 */
[----:B-----5:R-:W-:Y:S01]  /*8060*/  FADD.FTZ R7, R86, R7 ;  /* 0x0000000756077221 */ /* 0x020fe20000010000 */
[----:B------:R-:W-:Y:S01]  /*8070*/  F2FP.F16.F32.PACK_AB R182, R15, R182 ;  /* 0x000000b60fb6723e */ /* 0x000fe200000000ff */
[----:B------:R-:W-:Y:S01]  /*8080*/  IMAD.MOV.U32 R13, RZ, RZ, R8 ;  /* 0x000000ffff0d7224 */ /* 0x000fe200078e0008 */
[----:B------:R-:W-:Y:S01]  /*8090*/  F2FP.F16.F32.PACK_AB R176, R21, R176 ;  /* 0x000000b015b0723e */ /* 0x000fe200000000ff */
[----:B------:R-:W-:Y:S01]  /*80a0*/  FADD.FTZ R6, R69, R6 ;  /* 0x0000000645067221 */ /* 0x000fe20000010000 */
[----:B------:R-:W-:Y:S01]  /*80b0*/  F2FP.F16.F32.PACK_AB R183, R40, R183 ;  /* 0x000000b728b7723e */ /* 0x000fe200000000ff */
[----:B------:R-:W-:Y:S01]  /*80c0*/  FADD.FTZ R7, R73, R7 ;  /* 0x0000000749077221 */ /* 0x000fe20000010000 */
        /* <DEDUP_REMOVED lines=22> */
[----:B--2---:R-:W-:Y:S06]  /*8230*/  @P2 BRA `(.L_x_2144) ;  /* 0xffffffe000282947 */ /* 0x004fec000383ffff */
.L_x_2135:
[----:B------:R-:W-:Y:S06]  /*8240*/  BAR.ARV 0x8, 0x180 ;  /* 0x0206000000007b1d */ /* 0x000fec0000002000 */
[----:B------:R-:W-:Y:S05]  /*8250*/  @!P0 BRA `(.L_x_2145) ;  /* 0x0000000000048947 */ /* 0x000fea0003800000 */
[----:B------:R-:W-:Y:S01]  /*8260*/  BPT.TRAP 0x1 ;  /* 0x000000040000795c */ /* 0x000fe20000300000 */
.L_x_2145:
[----:B------:R-:W-:Y:S01]  /*8270*/  ULEA UR5, UR4, UR36, 0x3 ;  /* 0x0000002404057291 */ /* 0x000fe2000f8e183f */
[----:B------:R-:W-:-:S08]  /*8280*/  SHF.L.U32 R8, R8, 0x1f, RZ ;  /* 0x0000001f08087819 */ /* 0x000fd000000006ff */
[----:B------:R0:W1:Y:S01]  /*8290*/  SYNCS.PHASECHK.TRANS64.TRYWAIT P2, [UR5+0x28850], R8 ;  /* 0x02885008ff0075a7 */ /* 0x0000620008040145 */
[----:B------:R-:W-:Y:S05]  /*82a0*/  @!P0 BRA `(.L_x_2146) ;  /* 0x0000000000048947 */ /* 0x000fea0003800000 */
[----:B------:R-:W-:Y:S01]  /*82b0*/  BPT.TRAP 0x1 ;  /* 0x000000040000795c */ /* 0x000fe20000300000 */
.L_x_2146:
[----:B-1----:R-:W-:Y:S05]  /*82c0*/  @P2 BRA `(.L_x_2147) ;  /* 0x0000000000082947 */ /* 0x002fea0003800000 */
[----:B------:R-:W1:Y:S02]  /*82d0*/  SYNCS.PHASECHK.TRANS64.TRYWAIT P0, [UR5+0x28850], R8 ;  /* 0x02885008ff0075a7 */ /* 0x000e640008000145 */
[----:B-1----:R-:W-:Y:S05]  /*82e0*/  @!P0 BRA `(.L_x_2148) ;  /* 0x0000005c00a88947 */ /* 0x002fea0003800000 */
.L_x_2147:
[----:B------:R-:W-:Y:S01]  /*82f0*/  UIADD3 UR36, UR36, 0x400, URZ ;  /* 0x0000040024247890 */ /* 0x000fe2000fffe03f */
[----:B------:R-:W-:Y:S01]  /*8300*/  WARPGROUP.ARRIVE ;  /* 0x00000000000079c5 */ /* 0x000fe20000000000 */
[----:B------:R-:W-:Y:S01]  /*8310*/  UMOV UR7, 0x40000040 ;  /* 0x4000004000077882 */ /* 0x000fe20000000000 */
[----:B-1----:R-:W1:Y:S01]  /*8320*/  SHFL.BFLY PT, R3, R6, 0x2, 0x1f ;  /* 0x0c401f0006037f89 */ /* 0x002e6200000e0000 */
[----:B------:R-:W-:Y:S01]  /*8330*/  USHF.R.U32.HI UR36, URZ, 0x4, UR36 ;  /* 0x000000043f247899 */ /* 0x000fe20008011624 */
[----:B------:R-:W-:Y:S02]  /*8340*/  IMAD.U32 R12, RZ, RZ, UR5 ;  /* 0x00000005ff0c7e24 */ /* 0x000fe4000f8e00ff */
[----:B------:R-:W2:Y:S01]  /*8350*/  SHFL.BFLY PT, R2, R7, 0x2, 0x1f ;  /* 0x0c401f0007027f89 */ /* 0x000ea200000e0000 */
        /* <DEDUP_REMOVED lines=10> */
[----:B------:R-:W-:Y:S02]  /*8400*/  IMAD.MOV.U32 R6, RZ, RZ, RZ ;  /* 0x000000ffff067224 */ /* 0x000fe400078e00ff */
[----:B--2---:R-:W-:Y:S02]  /*8410*/  FADD.FTZ R4, R2, R7 ;  /* 0x0000000702047221 */ /* 0x004fe40000010000 */
[----:B------:R-:W1:Y:S04]  /*8420*/  SHFL.BFLY PT, R2, R3, 0x1, 0x1f ;  /* 0x0c201f0003027f89 */ /* 0x000e6800000e0000 */
[----:B------:R-:W2:Y:S01]  /*8430*/  SHFL.BFLY PT, R5, R4, 0x1, 0x1f ;  /* 0x0c201f0004057f89 */ /* 0x000ea200000e0000 */
[----:B-1----:R-:W-:Y:S01]  /*8440*/  FADD.FTZ R13, R3, R2 ;  /* 0x00000002030d7221 */ /* 0x002fe20000010000 */
[----:B------:R-:W-:-:S02]  /*8450*/  IMAD.MOV.U32 R3, RZ, RZ, -0x800000 ;  /* 0xff800000ff037424 */ /* 0x000fc400078e00ff */
[----:B------:R-:W-:Y:S02]  /*8460*/  IMAD.MOV.U32 R2, RZ, RZ, -0x800000 ;  /* 0xff800000ff027424 */ /* 0x000fe400078e00ff */
[----:B--2---:R-:W-:Y:S01]  /*8470*/  FADD.FTZ R14, R4, R5 ;  /* 0x00000005040e7221 */ /* 0x004fe20000010000 */
[----:B------:R-:W-:Y:S01]  /*8480*/  FSETP.NE.FTZ.AND P0, PT, R13, RZ, PT ;  /* 0x000000ff0d00720b */ /* 0x000fe20003f15000 */
[----:B------:R-:W-:-:S03]  /*8490*/  IMAD.MOV.U32 R5, RZ, RZ, RZ ;  /* 0x000000ffff057224 */ /* 0x000fc600078e00ff */
[----:B------:R-:W-:-:S09]  /*84a0*/  FSETP.NE.FTZ.AND P2, PT, R14, RZ, PT ;  /* 0x000000ff0e00720b */ /* 0x000fd20003f55000 */
[----:B0-----:R-:W0:Y:S01]  /*84b0*/  @P0 MUFU.LG2 R8, R13 ;  /* 0x0000000d00080308 */ /* 0x001e220000000c00 */
        /* <DEDUP_REMOVED lines=110> */
.L_x_2118:
[----:B------:R-:W-:Y:S05]  /*8ba0*/  @P0 BRA `(.L_x_2149) ;  /* 0x0000001400340947 */ /* 0x000fea0003800000 */
[----:B------:R-:W1:Y:S01]  /*8bb0*/  S2R R0, SR_TID.X ;  /* 0x0000000000007919 */ /* 0x000e620000002100 */
[----:B------:R-:W2:Y:S01]  /*8bc0*/  LDC R17, c[0x0][0xbe8] ;  /* 0x0002fa00ff117b82 */ /* 0x000ea20000000800 */
[----:B------:R-:W-:Y:S01]  /*8bd0*/  ULDC.64 UR4, c[0x0][0xbd0] ;  /* 0x0002f40000047ab9 */ /* 0x000fe20000000a00 */
[----:B------:R-:W-:Y:S01]  /*8be0*/  ULDC.64 UR6, c[0x0][0xb38] ;  /* 0x0002ce0000067ab9 */ /* 0x000fe20000000a00 */
[----:B------:R-:W3:Y:S01]  /*8bf0*/  S2R R19, SR_CTAID.X ;  /* 0x0000000000137919 */ /* 0x000ee20000002500 */
[----:B------:R-:W-:Y:S04]  /*8c00*/  BSSY B0, `(.L_x_2150) ;  /* 0x00000e3000007945 */ /* 0x000fe80003800000 */
[----:B------:R-:W4:Y:S08]  /*8c10*/  S2UR UR9, SR_CTAID.Z ;  /* 0x00000000000979c3 */ /* 0x000f300000002700 */
[----:B------:R-:W5:Y:S08]  /*8c20*/  LDC.64 R20, c[0x0][0xbd8] ;  /* 0x0002f600ff147b82 */ /* 0x000f700000000a00 */
[----:B------:R-:W-:Y:S01]  /*8c30*/  BAR.SYNC.DEFER_BLOCKING 0x1, 0x100 ;  /* 0x0044000000007b1d */ /* 0x000fe20000010000 */
[----:B--2---:R-:W-:-:S07]  /*8c40*/  ISETP.NE.AND P0, PT, R17, 0x1, PT ;  /* 0x000000011100780c */ /* 0x004fce0003f05270 */
[----:B------:R-:W2:Y:S01]  /*8c50*/  S2UR UR8, SR_CTAID.Y ;  /* 0x00000000000879c3 */ /* 0x000ea20000002600 */
[----:B-1----:R-:W-:-:S07]  /*8c60*/  VIADD R0, R0, 0xffffff80 ;  /* 0xffffff8000007836 */ /* 0x002fce0000000000 */
[----:B------:R-:W2:Y:S01]  /*8c70*/  LDC R25, c[0x0][0xc50] ;  /* 0x00031400ff197b82 */ /* 0x000ea20000000800 */
[----:B------:R-:W-:-:S04]  /*8c80*/  SHF.R.S32.HI R5, RZ, 0x1f, R0 ;  /* 0x0000001fff057819 */ /* 0x000fc80000011400 */
[----:B------:R-:W-:-:S03]  /*8c90*/  LEA.HI R6, R5, R0, RZ, 0x7 ;  /* 0x0000000005067211 */ /* 0x000fc600078f38ff */
[----:B------:R-:W1:Y:S01]  /*8ca0*/  LDC.64 R22, c[0x0][0xb40] ;  /* 0x0002d000ff167b82 */ /* 0x000e620000000a00 */
[----:B------:R-:W-:Y:S02]  /*8cb0*/  LEA.HI R5, R5, R0, RZ, 0x2 ;  /* 0x0000000005057211 */ /* 0x000fe400078f10ff */
[----:B------:R-:W-:Y:S02]  /*8cc0*/  LOP3.LUT R7, R6, 0xffffff80, RZ, 0xc0, !PT ;  /* 0xffffff8006077812 */ /* 0x000fe400078ec0ff */
[----:B------:R-:W-:Y:S02]  /*8cd0*/  LOP3.LUT R11, R5, 0xfffffffc, RZ, 0xc0, !PT ;  /* 0xfffffffc050b7812 */ /* 0x000fe400078ec0ff */
[----:B------:R-:W-:Y:S01]  /*8ce0*/  SHF.R.S32.HI R5, RZ, 0x7, R6 ;  /* 0x00000007ff057819 */ /* 0x000fe20000011406 */
[C---:B------:R-:W-:Y:S01]  /*8cf0*/  IMAD.IADD R24, R0.reuse, 0x1, -R7 ;  /* 0x0000000100187824 */ /* 0x040fe200078e0a07 */
[----:B------:R-:W2:Y:S01]  /*8d00*/  @P0 LDC R13, c[0x0][0xbec] ;  /* 0x0002fb00ff0d0b82 */ /* 0x000ea20000000800 */
[----:B------:R-:W-:Y:S01]  /*8d10*/  IMAD.IADD R11, R0, 0x1, -R11 ;  /* 0x00000001000b7824 */ /* 0x000fe200078e0a0b */
[----:B------:R-:W-:-:S02]  /*8d20*/  LEA.HI R0, R6, R5, RZ, 0x1 ;  /* 0x0000000506007211 */ /* 0x000fc400078f08ff */
[----:B------:R-:W-:Y:S02]  /*8d30*/  SHF.R.S32.HI R7, RZ, 0x1f, R24 ;  /* 0x0000001fff077819 */ /* 0x000fe40000011418 */
[----:B------:R-:W-:Y:S02]  /*8d40*/  LEA.HI R6, R11, R11, RZ, 0x1 ;  /* 0x0000000b0b067211 */ /* 0x000fe400078f08ff */
[-C--:B------:R-:W-:Y:S01]  /*8d50*/  LEA.HI R26, R7, R24.reuse, RZ, 0x2 ;  /* 0x00000018071a7211 */ /* 0x080fe200078f10ff */
[----:B------:R-:W2:Y:S01]  /*8d60*/  @P0 LDC R29, c[0x0][0xbec] ;  /* 0x0002fb00ff1d0b82 */ /* 0x000ea20000000800 */
[----:B------:R-:W-:Y:S02]  /*8d70*/  LOP3.LUT R6, R6, 0x1ffffffe, RZ, 0xc0, !PT ;  /* 0x1ffffffe06067812 */ /* 0x000fe400078ec0ff */
[--C-:B0-----:R-:W-:Y:S02]  /*8d80*/  SHF.R.S32.HI R4, RZ, 0x2, R26.reuse ;  /* 0x00000002ff047819 */ /* 0x101fe4000001141a */
[----:B------:R-:W-:Y:S01]  /*8d90*/  SHF.R.S32.HI R9, RZ, 0x1f, R26 ;  /* 0x0000001fff097819 */ /* 0x000fe2000001141a */
[----:B------:R-:W-:Y:S01]  /*8da0*/  IMAD.IADD R27, R11, 0x1, -R6 ;  /* 0x000000010b1b7824 */ /* 0x000fe200078e0a06 */
[----:B------:R-:W-:Y:S01]  /*8db0*/  LEA.HI R7, R7, R24, RZ, 0x5 ;  /* 0x0000001807077211 */ /* 0x000fe200078f28ff */
[----:B------:R-:W0:Y:S01]  /*8dc0*/  @P0 LDC R15, c[0x0][0xbf0] ;  /* 0x0002fc00ff0f0b82 */ /* 0x000e220000000800 */
[----:B------:R-:W-:-:S02]  /*8dd0*/  LEA.HI R9, R9, R4, RZ, 0x3 ;  /* 0x0000000409097211 */ /* 0x000fc400078f18ff */
[----:B------:R-:W-:Y:S02]  /*8de0*/  LOP3.LUT R0, R0, 0x3fffffe, RZ, 0xc0, !PT ;  /* 0x03fffffe00007812 */ /* 0x000fe400078ec0ff */
[----:B------:R-:W-:Y:S02]  /*8df0*/  LOP3.LUT R9, R9, 0xfffffff8, RZ, 0xc0, !PT ;  /* 0xfffffff809097812 */ /* 0x000fe400078ec0ff */
[----:B------:R-:W-:Y:S01]  /*8e00*/  SHF.R.S32.HI R7, RZ, 0x5, R7 ;  /* 0x00000005ff077819 */ /* 0x000fe20000011407 */
[----:B------:R-:W-:Y:S01]  /*8e10*/  IMAD.IADD R0, R5, 0x1, -R0 ;  /* 0x0000000105007824 */ /* 0x000fe200078e0a00 */
[----:B------:R-:W-:Y:S01]  /*8e20*/  SHF.R.S32.HI R11, RZ, 0x1f, R18 ;  /* 0x0000001fff0b7819 */ /* 0x000fe20000011412 */
[----:B------:R-:W-:Y:S01]  /*8e30*/  IMAD.IADD R4, R4, 0x1, -R9 ;  /* 0x0000000104047824 */ /* 0x000fe200078e0a09 */
[----:B------:R-:W0:Y:S03]  /*8e40*/  @P0 LDC R14, c[0x0][0xbf0] ;  /* 0x0002fc00ff0e0b82 */ /* 0x000e260000000800 */
[----:B------:R-:W-:-:S02]  /*8e50*/  IMAD R5, R7, 0x10, R4 ;  /* 0x0000001007057824 */ /* 0x000fc400078e0204 */
[----:B------:R-:W-:Y:S02]  /*8e60*/  IMAD R7, R11, UR4, RZ ;  /* 0x000000040b077c24 */ /* 0x000fe4000f8e02ff */
[----:B------:R-:W-:Y:S02]  /*8e70*/  IMAD R0, R0, 0x40, R5 ;  /* 0x0000004000007824 */ /* 0x000fe400078e0205 */
[----:B------:R-:W-:Y:S01]  /*8e80*/  IMAD.WIDE.U32 R4, R18, UR4, RZ ;  /* 0x0000000412047c25 */ /* 0x000fe2000f8e00ff */
[----:B----4-:R-:W-:-:S03]  /*8e90*/  USHF.R.S32.HI UR4, URZ, 0x1f, UR9 ;  /* 0x0000001f3f047899 */ /* 0x010fc60008011409 */
        /* <DEDUP_REMOVED lines=8> */
[----:B-----5:R-:W-:Y:S02]  /*8f20*/  IMAD R10, R20, UR4, RZ ;  /* 0x00000004140a7c24 */ /* 0x020fe4000f8e02ff */
[----:B---3--:R-:W-:Y:S02]  /*8f30*/  IMAD R8, R19, 0x80, R8 ;  /* 0x0000008013087824 */ /* 0x008fe400078e0208 */
[----:B-1----:R-:W-:Y:S01]  /*8f40*/  IMAD R12, R22, UR4, RZ ;  /* 0x00000004160c7c24 */ /* 0x002fe2000f8e02ff */
[----:B------:R-:W-:Y:S01]  /*8f50*/  ULDC.64 UR4, c[0x0][0xbe0] ;  /* 0x0002f80000047ab9 */ /* 0x000fe20000000a00 */
[----:B--2---:R-:W-:-:S02]  /*8f60*/  IMAD R25, R25, R18, UR8 ;  /* 0x0000000819197e24 */ /* 0x004fc4000f8e0212 */
[----:B------:R-:W-:Y:S02]  /*8f70*/  IMAD.IADD R7, R7, 0x1, R9 ;  /* 0x0000000107077824 */ /* 0x000fe400078e0209 */
[----:B------:R-:W-:Y:S02]  /*8f80*/  IMAD R11, R21, UR9, R10 ;  /* 0x00000009150b7c24 */ /* 0x000fe4000f8e020a */
[----:B------:R-:W-:-:S04]  /*8f90*/  IMAD.WIDE.U32 R4, R20, UR9, R4 ;  /* 0x0000000914047c25 */ /* 0x000fc8000f8e0004 */
[----:B------:R-:W-:-:S04]  /*8fa0*/  @P0 IMAD.HI.U32 R10, R8, R13, RZ ;  /* 0x0000000d080a0227 */ /* 0x000fc800078e00ff */
        /* <DEDUP_REMOVED lines=8> */
[----:B0-----:R-:W-:Y:S01]  /*9030*/  @P0 SHF.R.U32.HI R9, RZ, R15, R10 ;  /* 0x0000000fff090219 */ /* 0x001fe2000001160a */
        /* <DEDUP_REMOVED lines=82> */
[----:B------:R-:W-:Y:S01]  /*9560*/  @!P3 LEA.HI R0, R0, R0, RZ, 0x1 ;  /* 0x000000000000b211 */ /* 0x000fe200078f08ff */
[----:B------:R-:W-:Y:S01]  /*9570*/  VIADD R18, R19, 0x60 ;  /* 0x0000006013127836 */ /* 0x000fe20000000000 */
        /* <DEDUP_REMOVED lines=8> */
[----:B------:R-:W-:Y:S02]  /*9600*/  @!P5 LOP3.LUT R13, R10, 0xfffffffe, RZ, 0xc0, !PT ;  /* 0xfffffffe0a0dd812 */ /* 0x000fe400078ec0ff */
[----:B------:R1:W-:Y:S01]  /*9610*/  @!P3 ST.E.64 desc[UR42][R4.64], R92 ;  /* 0x0000005c0400b985 */ /* 0x0003e2000c101b2a */
[----:B------:R-:W-:-:S02]  /*9620*/  ISETP.GE.AND P3, PT, R8, UR4, PT ;  /* 0x0000000408007c0c */ /* 0x000fc4000bf66270 */
[----:B0-----:R-:W-:Y:S02]  /*9630*/  @!P0 LOP3.LUT R3, R6, 0xfffffffe, RZ, 0xc0, !PT ;  /* 0xfffffffe06038812 */ /* 0x001fe400078ec0ff */
[----:B------:R-:W-:-:S03]  /*9640*/  @!P4 LEA.HI R6, R9, R9, RZ, 0x1 ;  /* 0x000000090906c211 */ /* 0x000fc600078f08ff */
        /* <DEDUP_REMOVED lines=15> */
[----:B------:R0:W-:Y:S02]  /*9740*/  @!P2 ST.E.64 desc[UR42][R6.64], R104 ;  /* 0x000000680600a985 */ /* 0x0001e4000c101b2a */
[----:B------:R-:W-:Y:S02]  /*9750*/  VIADD R0, R19, 0x48 ;  /* 0x0000004813007836 */ /* 0x000fe40000000000 */
[--C-:B------:R-:W-:Y:S01]  /*9760*/  @!P5 IMAD.WIDE R8, R13, 0x4, R14.reuse ;  /* 0x000000040d08d825 */ /* 0x100fe200078e020e */
[----:B------:R2:W-:Y:S01]  /*9770*/  @!P3 ST.E.64 desc[UR42][R2.64], R108 ;  /* 0x0000006c0200b985 */ /* 0x0005e2000c101b2a */
[----:B------:R-:W-:Y:S02]  /*9780*/  ISETP.GE.AND P3, PT, R18, UR4, PT ;  /* 0x0000000412007c0c */ /* 0x000fe4000bf66270 */
[----:B------:R-:W-:Y:S01]  /*9790*/  VIADD R13, R19, 0x58 ;  /* 0x00000058130d7836 */ /* 0x000fe20000000000 */
[----:B------:R-:W-:Y:S01]  /*97a0*/  ISETP.GE.AND P0, PT, R0, UR4, PT ;  /* 0x0000000400007c0c */ /* 0x000fe2000bf06270 */
[----:B-1----:R-:W-:Y:S01]  /*97b0*/  @!P4 IMAD.WIDE R4, R11, 0x4, R14 ;  /* 0x000000040b04c825 */ /* 0x002fe200078e020e */
[----:B------:R-:W-:-:S02]  /*97c0*/  @!P1 LEA.HI R12, R12, R12, RZ, 0x1 ;  /* 0x0000000c0c0c9211 */ /* 0x000fc400078f08ff */
[----:B------:R-:W-:Y:S01]  /*97d0*/  ISETP.GE.AND P2, PT, R13, UR4, PT ;  /* 0x000000040d007c0c */ /* 0x000fe2000bf46270 */
[----:B------:R-:W-:Y:S01]  /*97e0*/  @!P6 IMAD.WIDE R10, R21, 0x4, R14 ;  /* 0x00000004150ae825 */ /* 0x000fe200078e020e */
[----:B------:R1:W-:Y:S03]  /*97f0*/  @!P4 ST.E.64 desc[UR42][R4.64], R112 ;  /* 0x000000700400c985 */ /* 0x0003e6000c101b2a */
[C---:B0-----:R-:W-:Y:S01]  /*9800*/  VIADD R6, R19.reuse, 0x68 ;  /* 0x0000006813067836 */ /* 0x041fe20000000000 */
[----:B------:R0:W-:Y:S01]  /*9810*/  @!P5 ST.E.64 desc[UR42][R8.64], R116 ;  /* 0x000000740800d985 */ /* 0x0001e2000c101b2a */
[C---:B--2---:R-:W-:Y:S01]  /*9820*/  VIADD R3, R19.reuse, 0x78 ;  /* 0x0000007813037836 */ /* 0x044fe20000000000 */
[----:B------:R-:W-:Y:S01]  /*9830*/  @!P3 LEA.HI R18, R18, R18, RZ, 0x1 ;  /* 0x000000121212b211 */ /* 0x000fe200078f08ff */
[----:B------:R-:W-:Y:S01]  /*9840*/  VIADD R7, R19, 0x70 ;  /* 0x0000007013077836 */ /* 0x000fe20000000000 */
[----:B------:R2:W-:Y:S01]  /*9850*/  @!P6 ST.E.64 desc[UR42][R10.64], R120 ;  /* 0x000000780a00e985 */ /* 0x0005e2000c101b2a */
[----:B------:R-:W-:-:S02]  /*9860*/  ISETP.GE.AND P4, PT, R6, UR4, PT ;  /* 0x0000000406007c0c */ /* 0x000fc4000bf86270 */
[----:B------:R-:W-:Y:S02]  /*9870*/  ISETP.GE.AND P6, PT, R3, UR4, PT ;  /* 0x0000000403007c0c */ /* 0x000fe4000bfc6270 */
[----:B------:R-:W-:Y:S02]  /*9880*/  ISETP.GE.AND P5, PT, R7, UR4, PT ;  /* 0x0000000407007c0c */ /* 0x000fe4000bfa6270 */
[----:B------:R-:W-:Y:S02]  /*9890*/  @!P0 LEA.HI R0, R0, R0, RZ, 0x1 ;  /* 0x0000000000008211 */ /* 0x000fe400078f08ff */
[----:B------:R-:W-:Y:S02]  /*98a0*/  @!P2 LEA.HI R13, R13, R13, RZ, 0x1 ;  /* 0x0000000d0d0da211 */ /* 0x000fe400078f08ff */
[----:B-1----:R-:W-:Y:S02]  /*98b0*/  @!P1 LOP3.LUT R5, R12, 0xfffffffe, RZ, 0xc0, !PT ;  /* 0xfffffffe0c059812 */ /* 0x002fe400078ec0ff */
[----:B0-----:R-:W-:-:S02]  /*98c0*/  @!P3 LOP3.LUT R9, R18, 0xfffffffe, RZ, 0xc0, !PT ;  /* 0xfffffffe1209b812 */ /* 0x001fc400078ec0ff */
[----:B------:R-:W-:Y:S02]  /*98d0*/  @!P4 LEA.HI R6, R6, R6, RZ, 0x1 ;  /* 0x000000060606c211 */ /* 0x000fe400078f08ff */
[----:B------:R-:W-:Y:S01]  /*98e0*/  @!P6 LEA.HI R4, R3, R3, RZ, 0x1 ;  /* 0x000000030304e211 */ /* 0x000fe200078f08ff */
[----:B------:R-:W-:Y:S01]  /*98f0*/  @!P3 IMAD.WIDE R8, R9, 0x4, R14 ;  /* 0x000000040908b825 */ /* 0x000fe200078e020e */
[----:B------:R-:W-:Y:S02]  /*9900*/  @!P5 LEA.HI R2, R7, R7, RZ, 0x1 ;  /* 0x000000070702d211 */ /* 0x000fe400078f08ff */
[----:B------:R-:W-:Y:S02]  /*9910*/  @!P0 LOP3.LUT R3, R0, 0xfffffffe, RZ, 0xc0, !PT ;  /* 0xfffffffe00038812 */ /* 0x000fe400078ec0ff */
[----:B------:R-:W-:Y:S02]  /*9920*/  @!P2 LOP3.LUT R7, R13, 0xfffffffe, RZ, 0xc0, !PT ;  /* 0xfffffffe0d07a812 */ /* 0x000fe400078ec0ff */
[----:B--2---:R-:W-:-:S02]  /*9930*/  @!P4 LOP3.LUT R11, R6, 0xfffffffe, RZ, 0xc0, !PT ;  /* 0xfffffffe060bc812 */ /* 0x004fc400078ec0ff */
        /* <DEDUP_REMOVED lines=15> */
.L_x_2151:
[----:B------:R-:W-:Y:S05]  /*9a30*/  BSYNC B0 ;  /* 0x0000000000007941 */ /* 0x000fea0003800000 */
.L_x_2150:
        /* <DEDUP_REMOVED lines=100> */
.L_x_2149:
[----:B------:R-:W1:Y:S02]  /*a080*/  S2R R0, SR_TID.X ;  /* 0x0000000000007919 */ /* 0x000e640000002100 */
[----:B-1----:R-:W-:-:S05]  /*a090*/  VIADD R2, R0, 0xffffff80 ;  /* 0xffffff8000027836 */ /* 0x002fca0000000000 */
[----:B------:R-:W-:-:S13]  /*a0a0*/  ISETP.GT.AND P0, PT, R2, 0x7f, PT ;  /* 0x0000007f0200780c */ /* 0x000fda0003f04270 */
[----:B------:R-:W-:Y:S05]  /*a0b0*/  @P0 BRA `(.L_x_2116) ;  /* 0x0000003c009c0947 */ /* 0x000fea0003800000 */
[----:B------:R-:W1:Y:S01]  /*a0c0*/  S2R R3, SR_CTAID.X ;  /* 0x0000000000037919 */ /* 0x000e620000002500 */
[----:B------:R-:W2:Y:S01]  /*a0d0*/  LDC R6, c[0x0][0xbe8] ;  /* 0x0002fa00ff067b82 */ /* 0x000ea20000000800 */
[----:B------:R-:W-:Y:S01]  /*a0e0*/  ULDC UR4, c[0x0][0xa88] ;  /* 0x0002a20000047ab9 */ /* 0x000fe20000000800 */
[----:B-1----:R-:W-:Y:S02]  /*a0f0*/  IMAD R0, R3, 0x80, R0 ;  /* 0x0000008003007824 */ /* 0x002fe400078e0200 */
[----:B--2---:R-:W-:Y:S02]  /*a100*/  IMAD R3, R6, UR4, RZ ;  /* 0x0000000406037c24 */ /* 0x004fe4000f8e02ff */
[----:B------:R-:W-:-:S05]  /*a110*/  VIADD R0, R0, 0xffffff80 ;  /* 0xffffff8000007836 */ /* 0x000fca0000000000 */
[----:B------:R-:W-:-:S13]  /*a120*/  ISETP.GE.AND P0, PT, R0, R3, PT ;  /* 0x000000030000720c */ /* 0x000fda0003f06270 */
[----:B------:R-:W-:Y:S05]  /*a130*/  @P0 BRA `(.L_x_2116) ;  /* 0x0000003c007c0947 */ /* 0x000fea0003800000 */
[----:B------:R-:W-:Y:S01]  /*a140*/  ISETP.NE.AND P0, PT, R6, 0x1, PT ;  /* 0x000000010600780c */ /* 0x000fe20003f05270 */
[----:B------:R-:W1:Y:S01]  /*a150*/  S2UR UR4, SR_CTAID.Z ;  /* 0x00000000000479c3 */ /* 0x000e620000002700 */
[----:B------:R-:W-:Y:S01]  /*a160*/  SHF.R.S32.HI R5, RZ, 0x1f, R18 ;  /* 0x0000001fff057819 */ /* 0x000fe20000011412 */
[----:B------:R-:W-:Y:S02]  /*a170*/  ULDC.64 UR6, c[0x0][0xbd0] ;  /* 0x0002f40000067ab9 */ /* 0x000fe40000000a00 */
[----:B------:R-:W-:-:S04]  /*a180*/  IMAD.WIDE.U32 R2, R18, UR6, RZ ;  /* 0x0000000612027c25 */ /* 0x000fc8000f8e00ff */
[----:B------:R-:W2:Y:S01]  /*a190*/  LDC.64 R12, c[0x0][0xbd8] ;  /* 0x0002f600ff0c7b82 */ /* 0x000ea20000000a00 */
[----:B------:R-:W-:-:S04]  /*a1a0*/  IMAD R5, R5, UR6, RZ ;  /* 0x0000000605057c24 */ /* 0x000fc8000f8e02ff */
[----:B------:R-:W-:Y:S02]  /*a1b0*/  IMAD R5, R18, UR7, R5 ;  /* 0x0000000712057c24 */ /* 0x000fe4000f8e0205 */
[----:B------:R-:W-:Y:S01]  /*a1c0*/  IMAD.MOV R18, RZ, RZ, -R18 ;  /* 0x000000ffff127224 */ /* 0x000fe200078e0a12 */
[----:B------:R-:W0:Y:S01]  /*a1d0*/  @P0 LDC R9, c[0x0][0xbec] ;  /* 0x0002fb00ff090b82 */ /* 0x000e220000000800 */
[----:B------:R-:W-:Y:S02]  /*a1e0*/  IMAD.IADD R3, R3, 0x1, R5 ;  /* 0x0000000103037824 */ /* 0x000fe400078e0205 */
[----:B------:R-:W-:-:S05]  /*a1f0*/  IMAD.MOV.U32 R5, RZ, RZ, R0 ;  /* 0x000000ffff057224 */ /* 0x000fca00078e0000 */
[----:B------:R-:W3:Y:S01]  /*a200*/  S2UR UR8, SR_CTAID.Y ;  /* 0x00000000000879c3 */ /* 0x000ee20000002600 */
[----:B-1----:R-:W-:-:S07]  /*a210*/  USHF.R.S32.HI UR5, URZ, 0x1f, UR4 ;  /* 0x0000001f3f057899 */ /* 0x002fce0008011404 */
[----:B------:R-:W3:Y:S01]  /*a220*/  LDC R7, c[0x0][0xc50] ;  /* 0x00031400ff077b82 */ /* 0x000ee20000000800 */
[C---:B--2---:R-:W-:Y:S02]  /*a230*/  IMAD R8, R12.reuse, UR5, RZ ;  /* 0x000000050c087c24 */ /* 0x044fe4000f8e02ff */
[----:B------:R-:W-:-:S04]  /*a240*/  IMAD.WIDE.U32 R2, R12, UR4, R2 ;  /* 0x000000040c027c25 */ /* 0x000fc8000f8e0002 */
[----:B------:R-:W-:Y:S01]  /*a250*/  IMAD R13, R13, UR4, R8 ;  /* 0x000000040d0d7c24 */ /* 0x000fe2000f8e0208 */
[----:B------:R-:W1:Y:S01]  /*a260*/  @P0 LDC R11, c[0x0][0xbf0] ;  /* 0x0002fc00ff0b0b82 */ /* 0x000e620000000800 */
[----:B0-----:R-:W-:Y:S01]  /*a270*/  @P0 IMAD.HI.U32 R4, R0, R9, RZ ;  /* 0x0000000900040227 */ /* 0x001fe200078e00ff */
[----:B------:R-:W-:-:S03]  /*a280*/  ULDC.64 UR4, c[0x0][0xbe0] ;  /* 0x0002f80000047ab9 */ /* 0x000fc60000000a00 */
[----:B------:R-:W-:Y:S02]  /*a290*/  IMAD.IADD R3, R13, 0x1, R3 ;  /* 0x000000010d037824 */ /* 0x000fe400078e0203 */
[----:B---3--:R-:W-:-:S04]  /*a2a0*/  IMAD R9, R7, R18, UR8 ;  /* 0x0000000807097e24 */ /* 0x008fc8000f8e0212 */
[----:B------:R-:W-:Y:S01]  /*a2b0*/  IMAD.WIDE.U32 R2, R9, UR4, R2 ;  /* 0x0000000409027c25 */ /* 0x000fe2000f8e0002 */
[----:B-1----:R-:W-:Y:S02]  /*a2c0*/  @P0 SHF.R.U32.HI R5, RZ, R11, R4 ;  /* 0x0000000bff050219 */ /* 0x002fe40000011604 */
        /* <DEDUP_REMOVED lines=20> */
.L_x_2114:
        /* <DEDUP_REMOVED lines=18> */
.L_x_2152:
[----:B------:R-:W-:Y:S01]  /*a530*/  ULDC UR39, c[0x0][0xc50] ;  /* 0x0003140000277ab9 */ /* 0x000fe20000000800 */
[----:B------:R-:W-:Y:S01]  /*a540*/  UMOV UR36, UR6 ;  /* 0x0000000600247c82 */ /* 0x000fe20008000000 */
[----:B------:R-:W-:-:S11]  /*a550*/  UISETP.NE.AND UP0, UPT, UR39, 0x1, UPT ;  /* 0x000000012700788c */ /* 0x000fd6000bf05270 */
[----:B------:R-:W-:Y:S01]  /*a560*/  @UP0 ULDC UR4, c[0x0][0xc54] ;  /* 0x0003150000040ab9 */ /* 0x000fe20000000800 */
[----:B------:R-:W-:Y:S01]  /*a570*/  @UP0 ULDC UR7, c[0x0][0xc58] ;  /* 0x0003160000070ab9 */ /* 0x000fe20000000800 */
[----:B------:R-:W-:-:S04]  /*a580*/  UIMAD.WIDE.U32 UR4, UR6, UR4, URZ ;  /* 0x00000004060472a5 */ /* 0x000fc8000f8e003f */
[----:B------:R-:W-:-:S12]  /*a590*/  @UP0 USHF.R.U32.HI UR36, URZ, UR7, UR5 ;  /* 0x000000073f240299 */ /* 0x000fd80008011605 */
.L_x_2153:
        /* <DEDUP_REMOVED lines=8> */
[----:B------:R-:W-:Y:S01]  /*a620*/  ULDC UR5, c[0x0][0x448] ;  /* 0x0001120000057ab9 */ /* 0x000fe20000000800 */
[----:B------:R-:W-:Y:S01]  /*a630*/  ULDC.64 UR6, c[0x0][0x418] ;  /* 0x0001060000067ab9 */ /* 0x000fe20000000a00 */
[----:B------:R-:W-:Y:S01]  /*a640*/  UISETP.NE.AND UP1, UPT, UR5, 0x1, UPT ;  /* 0x000000010500788c */ /* 0x000fe2000bf25270 */
[----:B------:R1:W-:Y:S01]  /*a650*/  STL [R1+0xc], RZ ;  /* 0x00000cff01007387 */ /* 0x0003e20000100800 */
[----:B------:R-:W-:Y:S01]  /*a660*/  UISETP.NE.U32.AND UP0, UPT, UR6, URZ, UPT ;  /* 0x0000003f0600728c */ /* 0x000fe2000bf05070 */
[----:B------:R-:W-:Y:S02]  /*a670*/  ULDC UR5, c[0x0][0x288] ;  /* 0x0000a20000057ab9 */ /* 0x000fe40000000800 */
[----:B------:R-:W-:Y:S01]  /*a680*/  ULDC UR6, c[0x0][0x424] ;  /* 0x0001090000067ab9 */ /* 0x000fe20000000800 */
[----:B------:R-:W-:Y:S02]  /*a690*/  UISETP.NE.AND.EX UP0, UPT, UR7, URZ, UPT, UP0 ;  /* 0x0000003f0700728c */ /* 0x000fe4000bf05300 */
[----:B------:R-:W-:-:S02]  /*a6a0*/  UIADD3 UR10, -UR5, 0x80, URZ ;  /* 0x00000080050a7890 */ /* 0x000fc4000fffe13f */
[----:B------:R-:W-:Y:S01]  /*a6b0*/  USEL UR7, UR6, 0x1, UP0 ;  /* 0x0000000106077887 */ /* 0x000fe20008000000 */
[----:B------:R-:W-:-:S03]  /*a6c0*/  ULDC UR9, c[0x0][0x2f0] ;  /* 0x0000bc0000097ab9 */ /* 0x000fc60000000800 */
[----:B------:R-:W-:Y:S02]  /*a6d0*/  UIMAD UR10, UR7, UR9, UR10 ;  /* 0x00000009070a72a4 */ /* 0x000fe4000f8e020a */
[----:B------:R-:W-:Y:S02]  /*a6e0*/  UIMAD UR7, UR7, UR9, 0x7f ;  /* 0x0000007f070774a4 */ /* 0x000fe4000f8e0209 */
[----:B0-----:R-:W-:-:S03]  /*a6f0*/  ULEA UR8, UR4, 0x7f, 0x7 ;  /* 0x0000007f04087891 */ /* 0x001fc6000f8e383f */
[----:B------:R-:W-:Y:S02]  /*a700*/  @UP1 ULDC UR4, c[0x0][0x44c] ;  /* 0x0001130000041ab9 */ /* 0x000fe40000000800 */
[----:B------:R-:W-:Y:S02]  /*a710*/  UIMAD.WIDE.U32 UR4, UR8, UR4, URZ ;  /* 0x00000004080472a5 */ /* 0x000fe4000f8e003f */
[----:B------:R-:W-:Y:S01]  /*a720*/  UMOV UR6, UR8 ;  /* 0x0000000800067c82 */ /* 0x000fe20008000000 */
[----:B------:R-:W-:Y:S02]  /*a730*/  @UP1 ULDC UR8, c[0x0][0x450] ;  /* 0x0001140000081ab9 */ /* 0x000fe40000000800 */
[----:B------:R-:W-:Y:S02]  /*a740*/  @UP1 USHF.R.U32.HI UR6, URZ, UR8, UR5 ;  /* 0x000000083f061299 */ /* 0x000fe40008011605 */
[----:B------:R-:W-:Y:S02]  /*a750*/  USHF.R.S32.HI UR5, URZ, 0x1f, UR7 ;  /* 0x0000001f3f057899 */ /* 0x000fe40008011407 */
[----:B------:R-:W-:-:S02]  /*a760*/  UIADD3 UR6, UR10, UR6, URZ ;  /* 0x000000060a067290 */ /* 0x000fc4000fffe03f */
[----:B------:R-:W-:Y:S02]  /*a770*/  ULEA.HI UR5, UR5, UR7, URZ, 0x7 ;  /* 0x0000000705057291 */ /* 0x000fe4000f8f383f */
[----:B------:R-:W-:Y:S02]  /*a780*/  USHF.R.S32.HI UR4, URZ, 0x1f, UR6 ;  /* 0x0000001f3f047899 */ /* 0x000fe40008011406 */
[----:B------:R-:W-:Y:S02]  /*a790*/  USHF.R.S32.HI UR5, URZ, 0x7, UR5 ;  /* 0x000000073f057899 */ /* 0x000fe40008011405 */
[----:B------:R-:W-:-:S04]  /*a7a0*/  ULEA.HI UR4, UR4, UR6, URZ, 0x7 ;  /* 0x0000000604047291 */ /* 0x000fc8000f8f383f */
[----:B------:R-:W-:-:S04]  /*a7b0*/  USHF.R.S32.HI UR4, URZ, 0x7, UR4 ;  /* 0x000000073f047899 */ /* 0x000fc80008011404 */
[----:B------:R-:W-:-:S04]  /*a7c0*/  UISETP.LT.AND UP0, UPT, UR5, UR4, UPT ;  /* 0x000000040500728c */ /* 0x000fc8000bf01270 */
[----:B------:R-:W-:Y:S02]  /*a7d0*/  USEL UR40, UR5, UR4, UP0 ;  /* 0x0000000405287287 */ /* 0x000fe40008000000 */
[----:B------:R-:W-:Y:S02]  /*a7e0*/  USHF.R.U32.HI UR5, URZ, 0x10, UR39 ;  /* 0x000000103f057899 */ /* 0x000fe40008011627 */
[----:B------:R-:W-:Y:S02]  /*a7f0*/  UISETP.GE.AND UP1, UPT, UR40, 0x1, UPT ;  /* 0x000000012800788c */ /* 0x000fe4000bf26270 */
[----:B------:R-:W-:Y:S02]  /*a800*/  UISETP.NE.AND UP0, UPT, UR5, URZ, UPT ;  /* 0x0000003f0500728c */ /* 0x000fe4000bf05270 */
[----:B------:R-:W-:Y:S02]  /*a810*/  ULOP3.LUT UR39, UR39, 0xffff, URZ, 0xc0, !UPT ;  /* 0x0000ffff27277892 */ /* 0x000fe4000f8ec03f */
[----:B------:R-:W-:-:S07]  /*a820*/  PLOP3.LUT P0, PT, PT, PT, UP1, 0x80, 0x0 ;  /* 0x000000000000781c */ /* 0x000fce0003f0f018 */
[----:B------:R-:W-:-:S06]  /*a830*/  @!UP0 ULDC UR5, c[0x0][0x9f0] ;  /* 0x00027c0000058ab9 */ /* 0x000fcc0000000800 */
[----:B-1----:R-:W-:Y:S05]  /*a840*/  @!P0 BRA `(.L_x_2155) ;  /* 0x0000000000708947 */ /* 0x002fea0003800000 */
[----:B------:R-:W-:Y:S01]  /*a850*/  IMAD.U32 R6, RZ, RZ, UR5 ;  /* 0x00000005ff067e24 */ /* 0x000fe2000f8e00ff */
[----:B------:R-:W-:-:S04]  /*a860*/  UIADD3 UR4, UR5, -0x1, UR40 ;  /* 0xffffffff05047890 */ /* 0x000fc8000fffe028 */
[-C--:B------:R-:W-:Y:S02]  /*a870*/  IABS R0, R6.reuse ;  /* 0x0000000600007213 */ /* 0x080fe40000000000 */
[----:B------:R-:W-:Y:S02]  /*a880*/  IABS R6, R6 ;  /* 0x0000000600067213 */ /* 0x000fe40000000000 */
[----:B------:R-:W0:Y:S08]  /*a890*/  I2F.RP R4, R0 ;  /* 0x0000000000047306 */ /* 0x000e300000209400 */
[----:B0-----:R-:W0:Y:S02]  /*a8a0*/  MUFU.RCP R4, R4 ;  /* 0x0000000400047308 */ /* 0x001e240000001000 */
[----:B0-----:R-:W-:-:S06]  /*a8b0*/  VIADD R2, R4, 0xffffffe ;  /* 0x0ffffffe04027836 */ /* 0x001fcc0000000000 */
[----:B------:R0:W1:Y:S02]  /*a8c0*/  F2I.FTZ.U32.TRUNC.NTZ R3, R2 ;  /* 0x0000000200037305 */ /* 0x000064000021f000 */
[----:B0-----:R-:W-:Y:S02]  /*a8d0*/  IMAD.MOV.U32 R2, RZ, RZ, RZ ;  /* 0x000000ffff027224 */ /* 0x001fe400078e00ff */
[----:B-1----:R-:W-:-:S04]  /*a8e0*/  IMAD.MOV R5, RZ, RZ, -R3 ;  /* 0x000000ffff057224 */ /* 0x002fc800078e0a03 */
[----:B------:R-:W-:-:S04]  /*a8f0*/  IMAD R5, R5, R0, RZ ;  /* 0x0000000005057224 */ /* 0x000fc800078e02ff */
[----:B------:R-:W-:-:S04]  /*a900*/  IMAD.HI.U32 R3, R3, R5, R2 ;  /* 0x0000000503037227 */ /* 0x000fc800078e0002 */
[----:B------:R-:W-:Y:S01]  /*a910*/  IMAD.U32 R5, RZ, RZ, UR4 ;  /* 0x00000004ff057e24 */ /* 0x000fe2000f8e00ff */
[----:B------:R-:W-:-:S04]  /*a920*/  ULOP3.LUT UR4, UR4, UR5, URZ, 0x3c, !UPT ;  /* 0x0000000504047292 */ /* 0x000fc8000f8e3c3f */
[----:B------:R-:W-:Y:S01]  /*a930*/  IABS R2, R5 ;  /* 0x0000000500027213 */ /* 0x000fe20000000000 */
[----:B------:R-:W-:Y:S01]  /*a940*/  IMAD.MOV R5, RZ, RZ, -R6 ;  /* 0x000000ffff057224 */ /* 0x000fe200078e0a06 */
[----:B------:R-:W-:-:S03]  /*a950*/  ISETP.LE.AND P2, PT, RZ, UR4, PT ;  /* 0x00000004ff007c0c */ /* 0x000fc6000bf43270 */
[----:B------:R-:W-:-:S04]  /*a960*/  IMAD.HI.U32 R3, R3, R2, RZ ;  /* 0x0000000203037227 */ /* 0x000fc800078e00ff */
        /* <DEDUP_REMOVED lines=10> */
.L_x_2155:
[----:B------:R-:W2:Y:S01]  /*aa10*/  LDL R2, [R1+0xc] ;  /* 0x00000c0001027983 */ /* 0x000ea20000100800 */
[----:B0-----:R-:W-:Y:S02]  /*aa20*/  IMAD.MOV.U32 R3, RZ, RZ, 0x1 ;  /* 0x00000001ff037424 */ /* 0x001fe400078e00ff */
[----:B--2---:R-:W-:-:S05]  /*aa30*/  IMAD R0, R2, UR39, RZ ;  /* 0x0000002702007c24 */ /* 0x004fca000f8e02ff */
[----:B------:R-:W-:Y:S01]  /*aa40*/  VIADDMNMX R17, R0, R2, UR40, PT ;  /* 0x0000002800117e46 */ /* 0x000fe2000b800102 */
[----:B------:R0:W-:Y:S03]  /*aa50*/  STL [R1+0x8], R0 ;  /* 0x0000080001007387 */ /* 0x0001e60000100800 */
[----:B------:R-:W-:Y:S01]  /*aa60*/  ISETP.GT.AND P0, PT, R17, R0, PT ;  /* 0x000000001100720c */ /* 0x000fe20003f04270 */
[----:B------:R1:W-:Y:S01]  /*aa70*/  STL [R1+0x10], R17 ;  /* 0x0000101101007387 */ /* 0x0003e20000100800 */
[----:B0-----:R-:W-:-:S11]  /*aa80*/  IMAD.MOV.U32 R0, RZ, RZ, RZ ;  /* 0x000000ffff007224 */ /* 0x001fd600078e00ff */
[----:B-1----:R-:W-:Y:S05]  /*aa90*/  @!P0 BRA `(.L_x_2154) ;  /* 0x0000003000648947 */ /* 0x002fea0003800000 */
        /* <DEDUP_REMOVED lines=23> */
.L_x_2156:
        /* <DEDUP_REMOVED lines=20> */
.L_x_2158:
        /* <DEDUP_REMOVED lines=15> */
.L_x_2157:
[----:B------:R-:W0:Y:S02]  /*ae40*/  LDC.64 R2, c[0x0][0x9f8] ;  /* 0x00027e00ff027b82 */ /* 0x000e240000000a00 */
[----:B0-----:R-:W-:-:S04]  /*ae50*/  ISETP.NE.U32.AND P0, PT, R2, RZ, PT ;  /* 0x000000ff0200720c */ /* 0x001fc80003f05070 */
[----:B------:R-:W-:-:S13]  /*ae60*/  ISETP.NE.AND.EX P0, PT, R3, RZ, PT, P0 ;  /* 0x000000ff0300720c */ /* 0x000fda0003f05300 */
[----:B------:R-:W0:Y:S02]  /*ae70*/  @P0 LDC.64 R2, c[0x0][0x9f8] ;  /* 0x00027e00ff020b82 */ /* 0x000e240000000a00 */
[----:B0-----:R-:W-:-:S05]  /*ae80*/  @P0 IMAD.WIDE R2, R18, 0x4, R2 ;  /* 0x0000000412020825 */ /* 0x001fca00078e0202 */
[----:B------:R0:W2:Y:S01]  /*ae90*/  @P0 LDG.E R18, desc[UR42][R2.64] ;  /* 0x0000002a02120981 */ /* 0x0000a2000c1e1900 */
[----:B------:R-:W-:Y:S01]  /*aea0*/  UMOV UR4, 0xffffffff ;  /* 0xffffffff00047882 */ /* 0x000fe20000000000 */
[----:B------:R-:W-:Y:S01]  /*aeb0*/  VIADD R17, R17, 0xffffffff ;  /* 0xffffffff11117836 */ /* 0x000fe20000000000 */
[----:B------:R-:W1:Y:S01]  /*aec0*/  S2R R16, SR_TID.X ;  /* 0x0000000000107919 */ /* 0x000e620000002100 */
[----:B0-----:R-:W0:Y:S02]  /*aed0*/  LDC.64 R2, c[0x0][0x418] ;  /* 0x00010600ff027b82 */ /* 0x001e240000000a00 */
[----:B0-----:R-:W-:Y:S02]  /*aee0*/  ISETP.NE.U32.AND P0, PT, R2, RZ, PT ;  /* 0x000000ff0200720c */ /* 0x001fe40003f05070 */
[----:B-1----:R-:W-:Y:S02]  /*aef0*/  SHF.R.U32.HI R0, RZ, 0x5, R16 ;  /* 0x00000005ff007819 */ /* 0x002fe40000011610 */
[----:B------:R-:W-:-:S02]  /*af00*/  ISETP.NE.AND.EX P1, PT, R3, RZ, PT, P0 ;  /* 0x000000ff0300720c */ /* 0x000fc40003f25300 */
[----:B------:R-:W-:Y:S02]  /*af10*/  LOP3.LUT R0, R0, 0x3, RZ, 0xc0, !PT ;  /* 0x0000000300007812 */ /* 0x000fe400078ec0ff */
[----:B------:R-:W-:-:S05]  /*af20*/  P2R R4, PR, RZ, 0x2 ;  /* 0x00000002ff047803 */ /* 0x000fca0000000000 */
[----:B------:R0:W-:Y:S01]  /*af30*/  STL [R1+0x4], R4 ;  /* 0x0000040401007387 */ /* 0x0001e20000100800 */
[----:B--2---:R-:W-:Y:S02]  /*af40*/  SHF.R.S32.HI R19, RZ, 0x1f, R18 ;  /* 0x0000001fff137819 */ /* 0x004fe40000011412 */
[----:B------:R-:W-:Y:S01]  /*af50*/  SEL R16, R18, RZ, !P1 ;  /* 0x000000ff12107207 */ /* 0x000fe20004800000 */
[----:B0-----:R-:W-:Y:S06]  /*af60*/  BRA.DIV UR4, `(.L_x_2159) ;  /* 0x0000003204a07947 */ /* 0x001fec000b800000 */
[----:B------:R0:W1:Y:S02]  /*af70*/  SHFL.IDX PT, R14, R0, RZ, 0x1f ;  /* 0x00001fff000e7589 */ /* 0x00006400000e0000 */
.L_x_2236:
[----:B------:R-:W-:Y:S02]  /*af80*/  PLOP3.LUT P2, PT, PT, PT, PT, 0x8, 0x0 ;  /* 0x000000000000781c */ /* 0x000fe40003f4e170 */
[----:B-1----:R-:W-:Y:S02]  /*af90*/  ISETP.NE.AND P0, PT, R14, RZ, PT ;  /* 0x000000ff0e00720c */ /* 0x002fe40003f05270 */
[----:B0-----:R-:W-:-:S05]  /*afa0*/  P2R R0, PR, RZ, 0x4 ;  /* 0x00000004ff007803 */ /* 0x001fca0000000000 */
[----:B------:R0:W-:Y:S06]  /*afb0*/  STL [R1], R0 ;  /* 0x0000000001007387 */ /* 0x0001ec0000100800 */
[----:B------:R-:W-:Y:S05]  /*afc0*/  @P0 BRA `(.L_x_2160) ;  /* 0x0000000000f40947 */ /* 0x000fea0003800000 */
[----:B------:R-:W-:-:S03]  /*afd0*/  UMOV UR4, 0xffffffff ;  /* 0xffffffff00047882 */ /* 0x000fc60000000000 */
[----:B------:R-:W-:Y:S05]  /*afe0*/  BRA.DIV UR4, `(.L_x_2161) ;  /* 0x0000003204a07947 */ /* 0x000fea000b800000 */
[----:B------:R-:W-:-:S13]  /*aff0*/  ELECT P6, URZ, PT ;  /* 0x00000000003f782f */ /* 0x000fda00038c0000 */
.L_x_2239:
[----:B------:R-:W-:Y:S05]  /*b000*/  @!P6 BRA `(.L_x_2160) ;  /* 0x0000000000e4e947 */ /* 0x000fea0003800000 */
[----:B------:R-:W-:Y:S01]  /*b010*/  IMAD.MOV.U32 R16, RZ, RZ, R18 ;  /* 0x000000ffff107224 */ /* 0x000fe200078e0012 */
[----:B------:R-:W-:Y:S06]  /*b020*/  @!P1 BRA `(.L_x_2162) ;  /* 0x0000000000489947 */ /* 0x000fec0003800000 */
[----:B------:R-:W1:Y:S01]  /*b030*/  LDC R6, c[0x0][0x43c] ;  /* 0x00010f00ff067b82 */ /* 0x000e620000000800 */
[----:B0-----:R-:W-:Y:S01]  /*b040*/  IMAD.MOV.U32 R0, RZ, RZ, R17 ;  /* 0x000000ffff007224 */ /* 0x001fe200078e0011 */
[----:B------:R-:W-:Y:S02]  /*b050*/  ULDC.64 UR4, c[0x0][0x428] ;  /* 0x00010a0000047ab9 */ /* 0x000fe40000000a00 */
[----:B------:R-:W-:-:S04]  /*b060*/  IMAD R7, R19, UR4, RZ ;  /* 0x0000000413077c24 */ /* 0x000fc8000f8e02ff */
[----:B------:R-:W-:Y:S01]  /*b070*/  IMAD R7, R18, UR5, R7 ;  /* 0x0000000512077c24 */ /* 0x000fe2000f8e0207 */
[----:B-1----:R-:W-:-:S13]  /*b080*/  ISETP.NE.AND P0, PT, R6, 0x1, PT ;  /* 0x000000010600780c */ /* 0x002fda0003f05270 */
        /* <DEDUP_REMOVED lines=12> */
.L_x_2162:
[----:B0-----:R-:W-:Y:S01]  /*b150*/  IMAD.MOV.U32 R0, RZ, RZ, 0x1 ;  /* 0x00000001ff007424 */ /* 0x001fe200078e00ff */
[----:B------:R-:W1:Y:S04]  /*b160*/  S2R R8, SR_TID.X ;  /* 0x0000000000087919 */ /* 0x000e680000002100 */
[----:B------:R-:W-:-:S04]  /*b170*/  SHF.L.U32 R0, R0, 0x1f, RZ ;  /* 0x0000001f00007819 */ /* 0x000fc800000006ff */
[----:B------:R-:W0:Y:S01]  /*b180*/  SYNCS.PHASECHK.TRANS64.TRYWAIT P0, [UR38+0x28840], R0 ;  /* 0x02884000ff0075a7 */ /* 0x000e220008000166 */
[----:B-1----:R-:W-:-:S04]  /*b190*/  LOP3.LUT R2, R8, 0x7f, RZ, 0xc0, !PT ;  /* 0x0000007f08027812 */ /* 0x002fc800078ec0ff */
[----:B------:R-:W-:Y:S01]  /*b1a0*/  ISETP.NE.AND P1, PT, R2, RZ, PT ;  /* 0x000000ff0200720c */ /* 0x000fe20003f25270 */
[----:B0-----:R-:W-:-:S12]  /*b1b0*/  @!P0 BRA `(.L_x_2163) ;  /* 0x00000030004c8947 */ /* 0x001fd80003800000 */
.L_x_2240:
[----:B------:R-:W-:Y:S05]  /*b1c0*/  @P1 BRA `(.L_x_2164) ;  /* 0x0000000000181947 */ /* 0x000fea0003800000 */
[----:B------:R-:W1:Y:S01]  /*b1d0*/  S2R R2, SR_TID.X ;  /* 0x0000000000027919 */ /* 0x000e620000002100 */
[----:B0-----:R-:W-:-:S04]  /*b1e0*/  IMAD.MOV.U32 R0, RZ, RZ, 0x8000 ;  /* 0x00008000ff007424 */ /* 0x001fc800078e00ff */
[----:B------:R2:W-:Y:S01]  /*b1f0*/  SYNCS.ARRIVE.TRANS64 RZ, [UR38+0x28830], R0 ;  /* 0x02883000ffff79a7 */ /* 0x0005e20008000026 */
[----:B-1----:R-:W-:-:S13]  /*b200*/  LOP3.LUT P0, RZ, R2, 0x1f, RZ, 0xc0, !PT ;  /* 0x0000001f02ff7812 */ /* 0x002fda000780c0ff */
[----:B--2---:R-:W-:Y:S05]  /*b210*/  @!P0 BRA `(.L_x_2164) ;  /* 0x0000000000048947 */ /* 0x004fea0003800000 */
[----:B------:R-:W-:Y:S01]  /*b220*/  BPT.TRAP 0x1 ;  /* 0x000000040000795c */ /* 0x000fe20000300000 */
.L_x_2164:
[----:B------:R-:W-:Y:S01]  /*b230*/  R2UR UR11, R17 ;  /* 0x00000000110b72ca */ /* 0x000fe200000e0000 */
[----:B------:R-:W-:Y:S01]  /*b240*/  ULDC.64 UR4, c[0x0][0x198] ;  /* 0x0000660000047ab9 */ /* 0x000fe20000000a00 */
[----:B-----5:R-:W-:Y:S01]  /*b250*/  R2UR UR13, R16 ;  /* 0x00000000100d72ca */ /* 0x020fe200000e0000 */
[----:B------:R-:W-:Y:S01]  /*b260*/  UIADD3 UR4, UP0, UR4, 0x370, URZ ;  /* 0x0000037004047890 */ /* 0x000fe2000ff1e03f */
[----:B------:R-:W-:Y:S01]  /*b270*/  PLOP3.LUT P0, PT, PT, PT, PT, 0x80, 0x0 ;  /* 0x000000000000781c */ /* 0x000fe20003f0f070 */
[----:B------:R-:W-:Y:S02]  /*b280*/  UIADD3 UR8, UR38, 0x18400, URZ ;  /* 0x0001840026087890 */ /* 0x000fe4000fffe03f */
[----:B------:R-:W-:Y:S01]  /*b290*/  UIADD3 UR9, UR38, 0x28830, URZ ;  /* 0x0002883026097890 */ /* 0x000fe2000fffe03f */
[----:B0-----:R-:W-:Y:S01]  /*b2a0*/  P2R R0, PR, RZ, 0x1 ;  /* 0x00000001ff007803 */ /* 0x001fe20000000000 */
[----:B------:R-:W-:Y:S02]  /*b2b0*/  UIADD3.X UR5, URZ, UR5, URZ, UP0, !UPT ;  /* 0x000000053f057290 */ /* 0x000fe400087fe43f */
[----:B------:R-:W-:-:S02]  /*b2c0*/  UIADD3 UR32, UR38, 0x1c400, URZ ;  /* 0x0001c40026207890 */ /* 0x000fc4000fffe03f */
[----:B------:R-:W-:Y:S01]  /*b2d0*/  USHF.L.U32 UR11, UR11, 0x7, URZ ;  /* 0x000000070b0b7899 */ /* 0x000fe2000800063f */
[----:B------:R1:W-:Y:S01]  /*b2e0*/  STL [R1], R0 ;  /* 0x0000000001007387 */ /* 0x0003e20000100800 */
        /* <DEDUP_REMOVED lines=9> */
[----:B------:R1:W-:Y:S02]  /*b380*/  UTMALDG.4D [UR32], [UR4], desc[UR6] ;  /* 0x00000620040075b4 */ /* 0x0003e40008019000 */
[----:B-1----:R-:W-:Y:S01]  /*b390*/  NOP ;  /* 0x0000000000007918 */ /* 0x002fe20000000000 */
.L_x_2160:
        /* <DEDUP_REMOVED lines=22> */
.L_x_2165:
[----:B------:R-:W1:Y:S01]  /*b500*/  S2R R4, SR_CTAID.Z ;  /* 0x0000000000047919 */ /* 0x000e620000002700 */
[----:B------:R-:W2:Y:S01]  /*b510*/  LDC R8, c[0x0][0x448] ;  /* 0x00011200ff087b82 */ /* 0x000ea20000000800 */
[----:B------:R-:W-:Y:S01]  /*b520*/  USHF.R.S32.HI UR4, URZ, 0x1f, UR36 ;  /* 0x0000001f3f047899 */ /* 0x000fe20008011424 */
[----:B------:R-:W3:Y:S01]  /*b530*/  S2R R12, SR_TID.X ;  /* 0x00000000000c7919 */ /* 0x000ee20000002100 */
[----:B------:R-:W-:Y:S02]  /*b540*/  ULDC.64 UR8, c[0x0][0x2d8] ;  /* 0x0000b60000087ab9 */ /* 0x000fe40000000a00 */
[----:B------:R-:W-:Y:S01]  /*b550*/  UIMAD UR6, UR4, UR8, URZ ;  /* 0x00000008040672a4 */ /* 0x000fe2000f8e023f */
[----:B------:R-:W4:Y:S02]  /*b560*/  S2R R9, SR_CTAID.X ;  /* 0x0000000000097919 */ /* 0x000f240000002500 */
[----:B------:R-:W0:Y:S01]  /*b570*/  LDC.64 R2, c[0x0][0x2e0] ;  /* 0x0000b800ff027b82 */ /* 0x000e220000000a00 */
[----:B------:R-:W-:-:S02]  /*b580*/  UIMAD.WIDE.U32 UR4, UR36, UR8, URZ ;  /* 0x00000008240472a5 */ /* 0x000fc4000f8e003f */
[----:B------:R-:W-:-:S04]  /*b590*/  UIMAD UR6, UR36, UR9, UR6 ;  /* 0x00000009240672a4 */ /* 0x000fc8000f8e0206 */
[----:B------:R-:W-:Y:S01]  /*b5a0*/  UIADD3 UR5, UR5, UR6, URZ ;  /* 0x0000000605057290 */ /* 0x000fe2000fffe03f */
[----:B--2---:R-:W-:Y:S02]  /*b5b0*/  ISETP.NE.AND P0, PT, R8, 0x1, PT ;  /* 0x000000010800780c */ /* 0x004fe40003f05270 */
[----:B-1----:R-:W-:Y:S02]  /*b5c0*/  SHF.R.S32.HI R5, RZ, 0x1f, R4 ;  /* 0x0000001fff057819 */ /* 0x002fe40000011404 */
[----:B---3--:R-:W-:-:S03]  /*b5d0*/  LOP3.LUT R11, R12, 0x7f, RZ, 0xc0, !PT ;  /* 0x0000007f0c0b7812 */ /* 0x008fc600078ec0ff */
[----:B0-----:R-:W-:Y:S01]  /*b5e0*/  IMAD R0, R5, R2, RZ ;  /* 0x0000000205007224 */ /* 0x001fe200078e02ff */
[----:B------:R-:W-:-:S03]  /*b5f0*/  SHF.R.U32.HI R6, RZ, 0x3, R11 ;  /* 0x00000003ff067819 */ /* 0x000fc6000001160b */
[C---:B------:R-:W-:Y:S02]  /*b600*/  IMAD R5, R4.reuse, R3, R0 ;  /* 0x0000000304057224 */ /* 0x040fe400078e0200 */
[----:B------:R-:W-:Y:S01]  /*b610*/  IMAD.WIDE.U32 R2, R4, R2, UR4 ;  /* 0x0000000404027e25 */ /* 0x000fe2000f8e0002 */
[----:B------:R-:W0:Y:S01]  /*b620*/  @P0 LDC R0, c[0x0][0x450] ;  /* 0x00011400ff000b82 */ /* 0x000e220000000800 */
[----:B------:R-:W-:Y:S02]  /*b630*/  ULDC.64 UR4, c[0x0][0x2d0] ;  /* 0x0000b40000047ab9 */ /* 0x000fe40000000a00 */
[----:B------:R-:W-:Y:S02]  /*b640*/  IMAD.IADD R3, R3, 0x1, R5 ;  /* 0x0000000103037824 */ /* 0x000fe400078e0205 */
[----:B------:R-:W-:-:S03]  /*b650*/  IMAD.SHL.U32 R5, R12, 0x10, RZ ;  /* 0x000000100c057824 */ /* 0x000fc600078e00ff */
[----:B------:R-:W1:Y:S02]  /*b660*/  @P0 LDC R4, c[0x0][0x44c] ;  /* 0x00011300ff040b82 */ /* 0x000e640000000800 */
[----:B------:R-:W-:-:S05]  /*b670*/  LOP3.LUT R10, R6, 0x70, R5, 0xf8, !PT ;  /* 0x00000070060a7812 */ /* 0x000fca00078ef805 */
[----:B----4-:R-:W-:-:S04]  /*b680*/  IMAD R5, R9, 0x80, R10 ;  /* 0x0000008009057824 */ /* 0x010fc800078e020a */
        /* <DEDUP_REMOVED lines=34> */
[----:B------:R-:W-:Y:S02]  /*b8b0*/  IMAD R6, R9, 0x80, R6 ;  /* 0x0000008009067824 */ /* 0x000fe400078e0206 */
[----:B------:R-:W0:Y:S01]  /*b8c0*/  SHFL.IDX PT, R3, R0, RZ, 0x181f ;  /* 0x00181fff00037589 */ /* 0x000e2200000e0000 */
[----:B------:R-:W-:Y:S02]  /*b8d0*/  IMAD R4, R8, UR4, RZ ;  /* 0x0000000408047c24 */ /* 0x000fe4000f8e02ff */
[C---:B------:R-:W-:Y:S01]  /*b8e0*/  VIADD R9, R6.reuse, 0x10 ;  /* 0x0000001006097836 */ /* 0x040fe20000000000 */
[----:B------:R-:W-:Y:S01]  /*b8f0*/  SHFL.IDX PT, R14, R0, 0x1, 0x181f ;  /* 0x00381f00000e7f89 */ /* 0x000fe200000e0000 */
[C---:B------:R-:W-:Y:S01]  /*b900*/  VIADD R11, R6.reuse, 0x20 ;  /* 0x00000020060b7836 */ /* 0x040fe20000000000 */
        /* <DEDUP_REMOVED lines=8> */
[----:B------:R-:W-:-:S03]  /*b990*/  ISETP.GE.AND P2, PT, R9, R4, PT ;  /* 0x000000040900720c */ /* 0x000fc60003f46270 */
        /* <DEDUP_REMOVED lines=58> */
.L_x_2257:
[----:B------:R-:W-:Y:S01]  /*bd40*/  VIADD R3, R6, 0x70 ;  /* 0x0000007006037836 */ /* 0x000fe20000000000 */
[----:B------:R-:W-:Y:S04]  /*bd50*/  BSSY B0, `(.L_x_2167) ;  /* 0x000000c000007945 */ /* 0x000fe80003800000 */
[----:B------:R-:W-:Y:S01]  /*bd60*/  ISETP.GE.AND P2, PT, R3, R4, PT ;  /* 0x000000040300720c */ /* 0x000fe20003f46270 */
[----:B--2---:R-:W-:Y:S02]  /*bd70*/  IMAD.MOV.U32 R3, RZ, RZ, R2 ;  /* 0x000000ffff037224 */ /* 0x004fe400078e0002 */
[----:B-1----:R-:W-:-:S10]  /*bd80*/  IMAD.MOV.U32 R2, RZ, RZ, R14 ;  /* 0x000000ffff027224 */ /* 0x002fd400078e000e */
        /* <DEDUP_REMOVED lines=8> */
.L_x_2168:
[----:B------:R-:W-:Y:S05]  /*be10*/  BSYNC B0 ;  /* 0x0000000000007941 */ /* 0x000fea0003800000 */
.L_x_2167:
[----:B------:R-:W-:Y:S01]  /*be20*/  NOP ;  /* 0x0000000000007918 */ /* 0x000fe20000000000 */
[----:B------:R-:W-:Y:S01]  /*be30*/  SYNCS.ARRIVE.TRANS64.RED.A0T1 RZ, [UR38+0x28800], RZ ;  /* 0x028800ffffff79a7 */ /* 0x000fe20008200426 */
[----:B-1----:R-:W-:Y:S01]  /*be40*/  IMAD.MOV.U32 R2, RZ, RZ, 0x1 ;  /* 0x00000001ff027424 */ /* 0x002fe200078e00ff */
[----:B------:R-:W-:Y:S04]  /*be50*/  ARRIVES.LDGSTSBAR.64.TRANSCNT [UR38+0x28800] ;  /* 0x02880000ff0079b0 */ /* 0x000fe80008000aa6 */
[----:B------:R-:W-:Y:S01]  /*be60*/  SHF.L.U32 R2, R2, 0x1f, RZ ;  /* 0x0000001f02027819 */ /* 0x000fe200000006ff */
[----:B------:R-:W-:Y:S01]  /*be70*/  NOP ;  /* 0x0000000000007918 */ /* 0x000fe20000000000 */
[----:B------:R-:W0:Y:S01]  /*be80*/  LDL.LU R4, [R1+0x10] ;  /* 0x0000100001047983 */ /* 0x000e220000300800 */
[----:B------:R-:W-:Y:S03]  /*be90*/  SYNCS.ARRIVE.TRANS64.A1T0 RZ, [UR38+0x28800], RZ ;  /* 0x028800ffffff79a7 */ /* 0x000fe60008100026 */
[----:B------:R-:W2:Y:S01]  /*bea0*/  LDL R3, [R1+0x8] ;  /* 0x0000080001037983 */ /* 0x000ea20000100800 */
[----:B------:R-:W1:Y:S01]  /*beb0*/  SYNCS.PHASECHK.TRANS64.TRYWAIT P0, [UR38+0x28820], R2 ;  /* 0x02882002ff0075a7 */ /* 0x000e620008000166 */
[----:B0-----:R-:W-:-:S05]  /*bec0*/  VIADD R0, R4, 0xfffffffe ;  /* 0xfffffffe04007836 */ /* 0x001fca0000000000 */
[----:B--2---:R-:W-:Y:S01]  /*bed0*/  ISETP.GE.AND P1, PT, R0, R3, PT ;  /* 0x000000030000720c */ /* 0x004fe20003f26270 */
[----:B-1----:R-:W-:-:S12]  /*bee0*/  @!P0 BRA `(.L_x_2169) ;  /* 0x0000002c00a88947 */ /* 0x002fd80003800000 */
.L_x_2258:
[----:B------:R-:W-:Y:S02]  /*bef0*/  IMAD.MOV.U32 R9, RZ, RZ, 0x1 ;  /* 0x00000001ff097424 */ /* 0x000fe400078e00ff */
[----:B------:R-:W-:Y:S01]  /*bf00*/  IMAD.MOV.U32 R8, RZ, RZ, RZ ;  /* 0x000000ffff087224 */ /* 0x000fe200078e00ff */
[----:B------:R-:W-:Y:S06]  /*bf10*/  @!P1 BRA `(.L_x_2170) ;  /* 0x0000001800489947 */ /* 0x000fec0003800000 */
[----:B------:R-:W2:Y:S04]  /*bf20*/  LDL.LU R4, [R1+0xc] ;  /* 0x00000c0001047983 */ /* 0x000ea80000300800 */
[----:B0-----:R-:W3:Y:S01]  /*bf30*/  LDL.LU R3, [R1+0x8] ;  /* 0x0000080001037983 */ /* 0x001ee20000300800 */
[----:B------:R-:W-:Y:S01]  /*bf40*/  UIADD3 UR4, UR39, 0x1, URZ ;  /* 0x0000000127047890 */ /* 0x000fe2000fffe03f */
[----:B------:R-:W-:Y:S01]  /*bf50*/  IMAD.MOV.U32 R9, RZ, RZ, 0x1 ;  /* 0x00000001ff097424 */ /* 0x000fe200078e00ff */
[----:B------:R-:W0:Y:S02]  /*bf60*/  S2R R6, SR_TID.X ;  /* 0x0000000000067919 */ /* 0x000e240000002100 */
[----:B0-----:R-:W-:Y:S02]  /*bf70*/  LOP3.LUT R10, R6, 0x1f, RZ, 0xc0, !PT ;  /* 0x0000001f060a7812 */ /* 0x001fe400078ec0ff */
[----:B--2---:R-:W-:Y:S01]  /*bf80*/  IMAD R2, R4, UR4, RZ ;  /* 0x0000000404027c24 */ /* 0x004fe2000f8e02ff */
[----:B---3--:R-:W-:-:S04]  /*bf90*/  LOP3.LUT R3, RZ, R3, RZ, 0x33, !PT ;  /* 0x00000003ff037212 */ /* 0x008fc800078e33ff */
[----:B------:R-:W-:-:S05]  /*bfa0*/  VIMNMX R2, R2, UR40, PT ;  /* 0x0000002802027c48 */ /* 0x000fca000bfe0100 */
[----:B------:R-:W-:-:S05]  /*bfb0*/  IMAD.MOV R4, RZ, RZ, -R2 ;  /* 0x000000ffff047224 */ /* 0x000fca00078e0a02 */
[----:B------:R-:W-:Y:S02]  /*bfc0*/  VIADDMNMX R5, R4, 0x1, R3, !PT ;  /* 0x0000000104057846 */ /* 0x000fe40007800103 */
[----:B------:R-:W-:-:S03]  /*bfd0*/  LOP3.LUT R3, RZ, R2, RZ, 0x33, !PT ;  /* 0x00000002ff037212 */ /* 0x000fc600078e33ff */
[----:B------:R-:W-:Y:S02]  /*bfe0*/  VIADD R4, R5, 0xfffffffe ;  /* 0xfffffffe05047836 */ /* 0x000fe40000000000 */
[----:B------:R-:W-:-:S03]  /*bff0*/  IMAD.IADD R5, R2, 0x1, R5 ;  /* 0x0000000102057824 */ /* 0x000fc600078e0205 */
[----:B------:R-:W-:Y:S01]  /*c000*/  ISETP.NE.AND P0, PT, R4, R3, PT ;  /* 0x000000030400720c */ /* 0x000fe20003f05270 */
[----:B------:R-:W-:Y:S01]  /*c010*/  IMAD.MOV.U32 R4, RZ, RZ, R16 ;  /* 0x000000ffff047224 */ /* 0x000fe200078e0010 */
[----:B------:R-:W-:-:S11]  /*c020*/  LOP3.LUT R12, R5, 0x1, RZ, 0xc0, !PT ;  /* 0x00000001050c7812 */ /* 0x000fd600078ec0ff */
[----:B------:R-:W-:Y:S05]  /*c030*/  @!P0 BRA `(.L_x_2171) ;  /* 0x0000001000088947 */ /* 0x000fea0003800000 */
[----:B------:R-:W-:Y:S01]  /*c040*/  BSSY B0, `(.L_x_2171) ;  /* 0x0000101000007945 */ /* 0x000fe20003800000 */
[----:B------:R-:W-:Y:S02]  /*c050*/  IMAD.IADD R6, R5, 0x1, -R12 ;  /* 0x0000000105067824 */ /* 0x000fe400078e0a0c */
[----:B------:R-:W-:Y:S02]  /*c060*/  IMAD.MOV.U32 R7, RZ, RZ, 0x1 ;  /* 0x00000001ff077424 */ /* 0x000fe400078e00ff */
[----:B------:R-:W-:-:S07]  /*c070*/  IMAD.MOV.U32 R4, RZ, RZ, R16 ;  /* 0x000000ffff047224 */ /* 0x000fce00078e0010 */
.L_x_2202:
[----:B------:R-:W2:Y:S01]  /*c080*/  LDL R2, [R1] ;  /* 0x0000000001027983 */ /* 0x000ea20000100800 */
[----:B------:R-:W-:Y:S01]  /*c090*/  VIADD R6, R6, 0xfffffffe ;  /* 0xfffffffe06067836 */ /* 0x000fe20000000000 */
[----:B------:R-:W-:Y:S04]  /*c0a0*/  BSSY B1, `(.L_x_2172) ;  /* 0x000007a000017945 */ /* 0x000fe80003800000 */
[----:B------:R-:W-:Y:S02]  /*c0b0*/  ISETP.NE.AND P1, PT, R6, RZ, PT ;  /* 0x000000ff0600720c */ /* 0x000fe40003f25270 */
[----:B--2---:R-:W-:-:S13]  /*c0c0*/  ISETP.NE.AND P0, PT, R2, RZ, PT ;  /* 0x000000ff0200720c */ /* 0x004fda0003f05270 */
[----:B------:R-:W-:Y:S05]  /*c0d0*/  @!P0 BRA `(.L_x_2173) ;  /* 0x0000000400d88947 */ /* 0x000fea0003800000 */
[----:B------:R-:W2:Y:S01]  /*c0e0*/  LDL R2, [R1+0x4] ;  /* 0x0000040001027983 */ /* 0x000ea20000100800 */
[----:B------:R-:W-:Y:S01]  /*c0f0*/  IMAD.MOV.U32 R9, RZ, RZ, R0 ;  /* 0x000000ffff097224 */ /* 0x000fe200078e0000 */
[----:B--2---:R-:W-:-:S13]  /*c100*/  ISETP.NE.AND P0, PT, R2, RZ, PT ;  /* 0x000000ff0200720c */ /* 0x004fda0003f05270 */
[----:B------:R-:W-:Y:S05]  /*c110*/  @!P0 BRA `(.L_x_2174) ;  /* 0x0000000000488947 */ /* 0x000fea0003800000 */
[----:B------:R-:W0:Y:S01]  /*c120*/  LDC R9, c[0x0][0x43c] ;  /* 0x00010f00ff097b82 */ /* 0x000e220000000800 */
[----:B------:R-:W-:Y:S02]  /*c130*/  ULDC.64 UR4, c[0x0][0x428] ;  /* 0x00010a0000047ab9 */ /* 0x000fe40000000a00 */
[----:B------:R-:W-:Y:S01]  /*c140*/  IMAD R5, R19, UR4, RZ ;  /* 0x0000000413057c24 */ /* 0x000fe2000f8e02ff */
[----:B0-----:R-:W-:-:S13]  /*c150*/  ISETP.NE.AND P0, PT, R9, 0x1, PT ;  /* 0x000000010900780c */ /* 0x001fda0003f05270 */
[----:B------:R-:W0:Y:S02]  /*c160*/  @P0 LDC.64 R2, c[0x0][0x440] ;  /* 0x00011000ff020b82 */ /* 0x000e240000000a00 */
[----:B0-----:R-:W-:-:S04]  /*c170*/  @P0 IMAD.HI.U32 R4, R0, R2, RZ ;  /* 0x0000000200040227 */ /* 0x001fc800078e00ff */
[----:B------:R-:W-:Y:S01]  /*c180*/  IMAD.MOV.U32 R2, RZ, RZ, R0 ;  /* 0x000000ffff027224 */ /* 0x000fe200078e0000 */
[----:B------:R-:W-:Y:S01]  /*c190*/  @P0 SHF.R.U32.HI R2, RZ, R3, R4 ;  /* 0x00000003ff020219 */ /* 0x000fe20000011604 */
[----:B------:R-:W-:-:S04]  /*c1a0*/  IMAD R4, R18, UR5, R5 ;  /* 0x0000000512047c24 */ /* 0x000fc8000f8e0205 */
[----:B------:R-:W-:-:S04]  /*c1b0*/  IMAD.MOV R3, RZ, RZ, -R2 ;  /* 0x000000ffff037224 */ /* 0x000fc800078e0a02 */
[----:B------:R-:W-:Y:S01]  /*c1c0*/  IMAD R9, R9, R3, R0 ;  /* 0x0000000309097224 */ /* 0x000fe200078e0200 */
[----:B------:R-:W-:-:S03]  /*c1d0*/  SHF.R.S32.HI R3, RZ, 0x1f, R2 ;  /* 0x0000001fff037819 */ /* 0x000fc60000011402 */
[----:B------:R-:W-:Y:S01]  /*c1e0*/  IMAD.WIDE.U32 R2, R18, UR4, R2 ;  /* 0x0000000412027c25 */ /* 0x000fe2000f8e0002 */
[----:B------:R-:W-:-:S03]  /*c1f0*/  ULDC.64 UR4, c[0x0][0x418] ;  /* 0x0001060000047ab9 */ /* 0x000fc60000000a00 */
[----:B------:R-:W-:Y:S01]  /*c200*/  IMAD.IADD R3, R4, 0x1, R3 ;  /* 0x0000000104037824 */ /* 0x000fe200078e0203 */
[----:B------:R-:W-:-:S04]  /*c210*/  LEA R4, P0, R2, UR4, 0x2 ;  /* 0x0000000402047c11 */ /* 0x000fc8000f8010ff */
[----:B------:R-:W-:-:S05]  /*c220*/  LEA.HI.X R5, R2, UR5, R3, 0x2, P0 ;  /* 0x0000000502057c11 */ /* 0x000fca00080f1403 */
[----:B------:R0:W5:Y:S04]  /*c230*/  LDG.E R4, desc[UR42][R4.64] ;  /* 0x0000002a04047981 */ /* 0x000168000c1e1900 */
.L_x_2174:
[----:B------:R-:W1:Y:S01]  /*c240*/  S2R R2, SR_TID.X ;  /* 0x0000000000027919 */ /* 0x000e620000002100 */
[----:B------:R-:W-:Y:S01]  /*c250*/  BSSY B2, `(.L_x_2175) ;  /* 0x0000006000027945 */ /* 0x000fe20003800000 */
[----:B-1----:R-:W-:Y:S02]  /*c260*/  LOP3.LUT R3, R2, 0x7f, RZ, 0xc0, !PT ;  /* 0x0000007f02037812 */ /* 0x002fe400078ec0ff */
[----:B------:R-:W-:Y:S02]  /*c270*/  SHF.L.U32 R2, R7, 0x1f, RZ ;  /* 0x0000001f07027819 */ /* 0x000fe400000006ff */
[----:B------:R-:W-:Y:S02]  /*c280*/  ISETP.NE.AND P2, PT, R3, RZ, PT ;  /* 0x000000ff0300720c */ /* 0x000fe40003f45270 */
[----:B------:R-:W1:Y:S02]  /*c290*/  SYNCS.PHASECHK.TRANS64.TRYWAIT P0, [UR38+0x28848], R2 ;  /* 0x02884802ff0075a7 */ /* 0x000e640008000166 */
[----:B-1----:R-:W-:Y:S09]  /*c2a0*/  @!P0 BRA `(.L_x_2176) ;  /* 0x0000002800d08947 */ /* 0x002ff20003800000 */
.L_x_2259:
[----:B------:R-:W-:Y:S05]  /*c2b0*/  BSYNC B2 ;  /* 0x0000000000027941 */ /* 0x000fea0003800000 */
.L_x_2175:
[----:B------:R-:W-:Y:S04]  /*c2c0*/  BSSY B2, `(.L_x_2177) ;  /* 0x0000007000027945 */ /* 0x000fe80003800000 */
[----:B------:R-:W-:Y:S05]  /*c2d0*/  @P2 BRA `(.L_x_2178) ;  /* 0x0000000000142947 */ /* 0x000fea0003800000 */
[----:B------:R-:W-:Y:S01]  /*c2e0*/  ISETP.NE.AND P0, PT, R10, RZ, PT ;  /* 0x000000ff0a00720c */ /* 0x000fe20003f05270 */
[----:B-1----:R-:W-:-:S04]  /*c2f0*/  IMAD.MOV.U32 R3, RZ, RZ, 0x8000 ;  /* 0x00008000ff037424 */ /* 0x002fc800078e00ff */
[----:B------:R2:W-:Y:S08]  /*c300*/  SYNCS.ARRIVE.TRANS64 RZ, [UR38+0x28838], R3 ;  /* 0x02883803ffff79a7 */ /* 0x0005f00008000026 */
[----:B--2---:R-:W-:Y:S05]  /*c310*/  @!P0 BRA `(.L_x_2178) ;  /* 0x0000000000048947 */ /* 0x004fea0003800000 */
[----:B------:R-:W-:Y:S01]  /*c320*/  BPT.TRAP 0x1 ;  /* 0x000000040000795c */ /* 0x000fe20000300000 */
.L_x_2178:
[----:B------:R-:W-:Y:S05]  /*c330*/  BSYNC B2 ;  /* 0x0000000000027941 */ /* 0x000fea0003800000 */
.L_x_2177:
        /* <DEDUP_REMOVED lines=11> */
.L_x_2179:
        /* <DEDUP_REMOVED lines=13> */
.L_x_2180:
        /* <DEDUP_REMOVED lines=12> */
.L_x_2260:
[----:B------:R-:W-:Y:S05]  /*c580*/  BSYNC B2 ;  /* 0x0000000000027941 */ /* 0x000fea0003800000 */
.L_x_2181:
        /* <DEDUP_REMOVED lines=9> */
.L_x_2184:
[----:B------:R-:W-:Y:S05]  /*c620*/  BSYNC B2 ;  /* 0x0000000000027941 */ /* 0x000fea0003800000 */
.L_x_2183:
        /* <DEDUP_REMOVED lines=10> */
.L_x_2185:
        /* <DEDUP_REMOVED lines=13> */
.L_x_2186:
        /* <DEDUP_REMOVED lines=10> */
.L_x_2173:
[----:B------:R-:W-:Y:S05]  /*c840*/  BSYNC B1 ;  /* 0x0000000000017941 */ /* 0x000fea0003800000 */
.L_x_2172:
[----:B------:R-:W2:Y:S01]  /*c850*/  LDL R2, [R1] ;  /* 0x0000000001027983 */ /* 0x000ea20000100800 */
[----:B------:R-:W-:Y:S01]  /*c860*/  BSSY B1, `(.L_x_2187) ;  /* 0x000007b000017945 */ /* 0x000fe20003800000 */
[----:B------:R-:W-:Y:S02]  /*c870*/  LOP3.LUT R9, R7, 0x1, RZ, 0x3c, !PT ;  /* 0x0000000107097812 */ /* 0x000fe400078e3cff */
[----:B--2---:R-:W-:-:S13]  /*c880*/  ISETP.NE.AND P0, PT, R2, RZ, PT ;  /* 0x000000ff0200720c */ /* 0x004fda0003f05270 */
[----:B------:R-:W-:Y:S05]  /*c890*/  @!P0 BRA `(.L_x_2188) ;  /* 0x0000000400dc8947 */ /* 0x000fea0003800000 */
[----:B------:R-:W2:Y:S01]  /*c8a0*/  LDL R2, [R1+0x4] ;  /* 0x0000040001027983 */ /* 0x000ea20000100800 */
[----:B------:R-:W-:Y:S01]  /*c8b0*/  VIADD R11, R0, 0xffffffff ;  /* 0xffffffff000b7836 */ /* 0x000fe20000000000 */
[----:B--2---:R-:W-:-:S13]  /*c8c0*/  ISETP.NE.AND P0, PT, R2, RZ, PT ;  /* 0x000000ff0200720c */ /* 0x004fda0003f05270 */
[----:B------:R-:W-:Y:S05]  /*c8d0*/  @!P0 BRA `(.L_x_2189) ;  /* 0x0000000000488947 */ /* 0x000fea0003800000 */
        /* <DEDUP_REMOVED lines=10> */
[----:B------:R-:W-:-:S04]  /*c980*/  IMAD R4, R19, UR4, RZ ;  /* 0x0000000413047c24 */ /* 0x000fc8000f8e02ff */
[C---:B------:R-:W-:Y:S02]  /*c990*/  IMAD R4, R18.reuse, UR5, R4 ;  /* 0x0000000512047c24 */ /* 0x040fe4000f8e0204 */
[----:B------:R-:W-:Y:S01]  /*c9a0*/  IMAD.WIDE.U32 R2, R18, UR4, R2 ;  /* 0x0000000412027c25 */ /* 0x000fe2000f8e0002 */
[----:B------:R-:W-:-:S03]  /*c9b0*/  ULDC.64 UR4, c[0x0][0x418] ;  /* 0x0001060000047ab9 */ /* 0x000fc60000000a00 */
[----:B------:R-:W-:Y:S01]  /*c9c0*/  IMAD.IADD R3, R4, 0x1, R3 ;  /* 0x0000000104037824 */ /* 0x000fe200078e0203 */
[----:B------:R-:W-:-:S04]  /*c9d0*/  LEA R4, P0, R2, UR4, 0x2 ;  /* 0x0000000402047c11 */ /* 0x000fc8000f8010ff */
[----:B------:R-:W-:-:S05]  /*c9e0*/  LEA.HI.X R5, R2, UR5, R3, 0x2, P0 ;  /* 0x0000000502057c11 */ /* 0x000fca00080f1403 */
[----:B------:R0:W5:Y:S04]  /*c9f0*/  LDG.E R4, desc[UR42][R4.64] ;  /* 0x0000002a04047981 */ /* 0x000168000c1e1900 */
.L_x_2189:
[----:B------:R-:W1:Y:S01]  /*ca00*/  S2R R2, SR_TID.X ;  /* 0x0000000000027919 */ /* 0x000e620000002100 */
[----:B------:R-:W-:Y:S01]  /*ca10*/  BSSY B2, `(.L_x_2190) ;  /* 0x0000006000027945 */ /* 0x000fe20003800000 */
[----:B-1----:R-:W-:Y:S02]  /*ca20*/  LOP3.LUT R3, R2, 0x7f, RZ, 0xc0, !PT ;  /* 0x0000007f02037812 */ /* 0x002fe400078ec0ff */
[----:B------:R-:W-:Y:S02]  /*ca30*/  SHF.L.U32 R2, R9, 0x1f, RZ ;  /* 0x0000001f09027819 */ /* 0x000fe400000006ff */
[----:B------:R-:W-:Y:S02]  /*ca40*/  ISETP.NE.AND P2, PT, R3, RZ, PT ;  /* 0x000000ff0300720c */ /* 0x000fe40003f45270 */
[----:B------:R-:W1:Y:S02]  /*ca50*/  SYNCS.PHASECHK.TRANS64.TRYWAIT P0, [UR38+0x28840], R2 ;  /* 0x02884002ff0075a7 */ /* 0x000e640008000166 */
[----:B-1----:R-:W-:Y:S09]  /*ca60*/  @!P0 BRA `(.L_x_2191) ;  /* 0x0000002400108947 */ /* 0x002ff20003800000 */
.L_x_2261:
[----:B------:R-:W-:Y:S05]  /*ca70*/  BSYNC B2 ;  /* 0x0000000000027941 */ /* 0x000fea0003800000 */
.L_x_2190:
[----:B------:R-:W-:Y:S04]  /*ca80*/  BSSY B2, `(.L_x_2192) ;  /* 0x0000007000027945 */ /* 0x000fe80003800000 */
[----:B------:R-:W-:Y:S05]  /*ca90*/  @P2 BRA `(.L_x_2193) ;  /* 0x0000000000142947 */ /* 0x000fea0003800000 */
[----:B------:R-:W-:Y:S01]  /*caa0*/  ISETP.NE.AND P0, PT, R10, RZ, PT ;  /* 0x000000ff0a00720c */ /* 0x000fe20003f05270 */
[----:B-1----:R-:W-:-:S04]  /*cab0*/  IMAD.MOV.U32 R2, RZ, RZ, 0x8000 ;  /* 0x00008000ff027424 */ /* 0x002fc800078e00ff */
[----:B------:R2:W-:Y:S08]  /*cac0*/  SYNCS.ARRIVE.TRANS64 RZ, [UR38+0x28830], R2 ;  /* 0x02883002ffff79a7 */ /* 0x0005f00008000026 */
[----:B--2---:R-:W-:Y:S05]  /*cad0*/  @!P0 BRA `(.L_x_2193) ;  /* 0x0000000000048947 */ /* 0x004fea0003800000 */
[----:B------:R-:W-:Y:S01]  /*cae0*/  BPT.TRAP 0x1 ;  /* 0x000000040000795c */ /* 0x000fe20000300000 */
.L_x_2193:
[----:B------:R-:W-:Y:S05]  /*caf0*/  BSYNC B2 ;  /* 0x0000000000027941 */ /* 0x000fea0003800000 */
.L_x_2192:
        /* <DEDUP_REMOVED lines=11> */
.L_x_2194:
        /* <DEDUP_REMOVED lines=14> */
.L_x_2195:
        /* <DEDUP_REMOVED lines=12> */
.L_x_2262:
[----:B------:R-:W-:Y:S05]  /*cd50*/  BSYNC B2 ;  /* 0x0000000000027941 */ /* 0x000fea0003800000 */
.L_x_2196:
        /* <DEDUP_REMOVED lines=9> */
.L_x_2199:
[----:B------:R-:W-:Y:S05]  /*cdf0*/  BSYNC B2 ;  /* 0x0000000000027941 */ /* 0x000fea0003800000 */
.L_x_2198:
        /* <DEDUP_REMOVED lines=10> */
.L_x_2200:
        /* <DEDUP_REMOVED lines=13> */
.L_x_2201:
        /* <DEDUP_REMOVED lines=10> */
.L_x_2188:
[----:B------:R-:W-:Y:S05]  /*d010*/  BSYNC B1 ;  /* 0x0000000000017941 */ /* 0x000fea0003800000 */
.L_x_2187:
[----:B------:R-:W-:Y:S02]  /*d020*/  VIADD R0, R0, 0xfffffffe ;  /* 0xfffffffe00007836 */ /* 0x000fe40000000000 */
[----:B------:R-:W-:Y:S01]  /*d030*/  IMAD.MOV.U32 R7, RZ, RZ, R9 ;  /* 0x000000ffff077224 */ /* 0x000fe200078e0009 */
[----:B------:R-:W-:Y:S06]  /*d040*/  @P1 BRA `(.L_x_2202) ;  /* 0xfffffff0000c1947 */ /* 0x000fec000383ffff */
[----:B------:R-:W-:Y:S05]  /*d050*/  BSYNC B0 ;  /* 0x0000000000007941 */ /* 0x000fea0003800000 */
.L_x_2171:
[----:B------:R-:W-:Y:S01]  /*d060*/  ISETP.NE.AND P0, PT, R12, RZ, PT ;  /* 0x000000ff0c00720c */ /* 0x000fe20003f05270 */
[----:B------:R-:W-:-:S12]  /*d070*/  BSSY B0, `(.L_x_2170) ;  /* 0x000007c000007945 */ /* 0x000fd80003800000 */
[----:B------:R-:W-:Y:S05]  /*d080*/  @!P0 BRA `(.L_x_2203) ;  /* 0x0000000400e88947 */ /* 0x000fea0003800000 */
[----:B------:R-:W2:Y:S01]  /*d090*/  LDL R2, [R1] ;  /* 0x0000000001027983 */ /* 0x000ea20000100800 */
[----:B------:R-:W-:Y:S01]  /*d0a0*/  IMAD.MOV.U32 R8, RZ, RZ, 0x1 ;  /* 0x00000001ff087424 */ /* 0x000fe200078e00ff */
[----:B--2---:R-:W-:-:S13]  /*d0b0*/  ISETP.NE.AND P1, PT, R2, RZ, PT ;  /* 0x000000ff0200720c */ /* 0x004fda0003f25270 */
[----:B------:R-:W-:Y:S05]  /*d0c0*/  @!P1 BRA `(.L_x_2203) ;  /* 0x0000000400d89947 */ /* 0x000fea0003800000 */
[----:B------:R-:W2:Y:S02]  /*d0d0*/  LDL.LU R2, [R1+0x4] ;  /* 0x0000040001027983 */ /* 0x000ea40000300800 */
[----:B--2---:R-:W-:-:S13]  /*d0e0*/  ISETP.NE.AND P1, PT, R2, RZ, PT ;  /* 0x000000ff0200720c */ /* 0x004fda0003f25270 */
[----:B------:R-:W-:Y:S05]  /*d0f0*/  @!P1 BRA `(.L_x_2204) ;  /* 0x00000000004c9947 */ /* 0x000fea0003800000 */
[----:B------:R-:W0:Y:S01]  /*d100*/  LDC R7, c[0x0][0x43c] ;  /* 0x00010f00ff077b82 */ /* 0x000e220000000800 */
[----:B------:R-:W-:Y:S01]  /*d110*/  IMAD.MOV.U32 R6, RZ, RZ, R0 ;  /* 0x000000ffff067224 */ /* 0x000fe200078e0000 */
[----:B------:R-:W-:Y:S02]  /*d120*/  ULDC.64 UR4, c[0x0][0x428] ;  /* 0x00010a0000047ab9 */ /* 0x000fe40000000a00 */
[----:B------:R-:W-:-:S04]  /*d130*/  IMAD R19, R19, UR4, RZ ;  /* 0x0000000413137c24 */ /* 0x000fc8000f8e02ff */
[----:B------:R-:W-:Y:S01]  /*d140*/  IMAD R19, R18, UR5, R19 ;  /* 0x0000000512137c24 */ /* 0x000fe2000f8e0213 */
[----:B0-----:R-:W-:-:S13]  /*d150*/  ISETP.NE.AND P0, PT, R7, 0x1, PT ;  /* 0x000000010700780c */ /* 0x001fda0003f05270 */
[----:B------:R-:W0:Y:S02]  /*d160*/  @P0 LDC.64 R2, c[0x0][0x440] ;  /* 0x00011000ff020b82 */ /* 0x000e240000000a00 */
[----:B0-----:R-:W-:-:S05]  /*d170*/  @P0 IMAD.HI.U32 R2, R0, R2, RZ ;  /* 0x0000000200020227 */ /* 0x001fca00078e00ff */
[----:B------:R-:W-:-:S04]  /*d180*/  @P0 SHF.R.U32.HI R6, RZ, R3, R2 ;  /* 0x00000003ff060219 */ /* 0x000fc80000011602 */
[--C-:B------:R-:W-:Y:S01]  /*d190*/  SHF.R.S32.HI R3, RZ, 0x1f, R6.reuse ;  /* 0x0000001fff037819 */ /* 0x100fe20000011406 */
        /* <DEDUP_REMOVED lines=9> */
.L_x_2204:
[----:B------:R-:W1:Y:S01]  /*d230*/  S2R R2, SR_TID.X ;  /* 0x0000000000027919 */ /* 0x000e620000002100 */
[----:B------:R-:W-:Y:S01]  /*d240*/  BSSY B1, `(.L_x_2205) ;  /* 0x0000006000017945 */ /* 0x000fe20003800000 */
[----:B-1----:R-:W-:Y:S02]  /*d250*/  LOP3.LUT R3, R2, 0x7f, RZ, 0xc0, !PT ;  /* 0x0000007f02037812 */ /* 0x002fe400078ec0ff */
[----:B------:R-:W-:Y:S02]  /*d260*/  SHF.L.U32 R2, R9, 0x1f, RZ ;  /* 0x0000001f09027819 */ /* 0x000fe400000006ff */
[----:B------:R-:W-:Y:S02]  /*d270*/  ISETP.NE.AND P1, PT, R3, RZ, PT ;  /* 0x000000ff0300720c */ /* 0x000fe40003f25270 */
[----:B------:R-:W1:Y:S02]  /*d280*/  SYNCS.PHASECHK.TRANS64.TRYWAIT P0, [UR38+0x28848], R2 ;  /* 0x02884802ff0075a7 */ /* 0x000e640008000166 */
[----:B-1----:R-:W-:Y:S09]  /*d290*/  @!P0 BRA `(.L_x_2206) ;  /* 0x0000001c00348947 */ /* 0x002ff20003800000 */
.L_x_2263:
[----:B------:R-:W-:Y:S05]  /*d2a0*/  BSYNC B1 ;  /* 0x0000000000017941 */ /* 0x000fea0003800000 */
.L_x_2205:
[----:B------:R-:W-:Y:S04]  /*d2b0*/  BSSY B1, `(.L_x_2207) ;  /* 0x0000007000017945 */ /* 0x000fe80003800000 */
[----:B------:R-:W-:Y:S05]  /*d2c0*/  @P1 BRA `(.L_x_2208) ;  /* 0x0000000000141947 */ /* 0x000fea0003800000 */
[----:B------:R-:W-:Y:S01]  /*d2d0*/  ISETP.NE.AND P0, PT, R10, RZ, PT ;  /* 0x000000ff0a00720c */ /* 0x000fe20003f05270 */
[----:B-1----:R-:W-:-:S04]  /*d2e0*/  IMAD.MOV.U32 R3, RZ, RZ, 0x8000 ;  /* 0x00008000ff037424 */ /* 0x002fc800078e00ff */
[----:B------:R2:W-:Y:S08]  /*d2f0*/  SYNCS.ARRIVE.TRANS64 RZ, [UR38+0x28838], R3 ;  /* 0x02883803ffff79a7 */ /* 0x0005f00008000026 */
[----:B--2---:R-:W-:Y:S05]  /*d300*/  @!P0 BRA `(.L_x_2208) ;  /* 0x0000000000048947 */ /* 0x004fea0003800000 */
[----:B------:R-:W-:Y:S01]  /*d310*/  BPT.TRAP 0x1 ;  /* 0x000000040000795c */ /* 0x000fe20000300000 */
.L_x_2208:
[----:B------:R-:W-:Y:S05]  /*d320*/  BSYNC B1 ;  /* 0x0000000000017941 */ /* 0x000fea0003800000 */
.L_x_2207:
        /* <DEDUP_REMOVED lines=11> */
.L_x_2209:
        /* <DEDUP_REMOVED lines=14> */
.L_x_2210:
        /* <DEDUP_REMOVED lines=11> */
.L_x_2264:
[----:B------:R-:W-:Y:S05]  /*d570*/  BSYNC B1 ;  /* 0x0000000000017941 */ /* 0x000fea0003800000 */
.L_x_2211:
        /* <DEDUP_REMOVED lines=9> */
.L_x_2214:
[----:B------:R-:W-:Y:S05]  /*d610*/  BSYNC B1 ;  /* 0x0000000000017941 */ /* 0x000fea0003800000 */
.L_x_2213:
        /* <DEDUP_REMOVED lines=10> */
.L_x_2215:
        /* <DEDUP_REMOVED lines=13> */
.L_x_2216:
        /* <DEDUP_REMOVED lines=10> */
.L_x_2203:
[----:B------:R-:W-:Y:S05]  /*d830*/  BSYNC B0 ;  /* 0x0000000000007941 */ /* 0x000fea0003800000 */
.L_x_2170:
[----:B------:R-:W2:Y:S01]  /*d840*/  LDL.LU R0, [R1] ;  /* 0x0000000001007983 */ /* 0x000ea20000300800 */
[----:B------:R-:W-:Y:S01]  /*d850*/  BSSY B0, `(.L_x_2217) ;  /* 0x0000037000007945 */ /* 0x000fe20003800000 */
[----:B--2---:R-:W-:-:S13]  /*d860*/  ISETP.NE.AND P0, PT, R0, RZ, PT ;  /* 0x000000ff0000720c */ /* 0x004fda0003f05270 */
[----:B------:R-:W-:Y:S05]  /*d870*/  @!P0 BRA `(.L_x_2218) ;  /* 0x0000000000d08947 */ /* 0x000fea0003800000 */
[----:B------:R-:W1:Y:S01]  /*d880*/  S2R R0, SR_TID.X ;  /* 0x0000000000007919 */ /* 0x000e620000002100 */
[----:B0-----:R-:W-:Y:S01]  /*d890*/  LEA R3, R8, UR38, 0x3 ;  /* 0x0000002608037c11 */ /* 0x001fe2000f8e18ff */
[----:B------:R-:W-:Y:S01]  /*d8a0*/  BSSY B1, `(.L_x_2219) ;  /* 0x0000006000017945 */ /* 0x000fe20003800000 */
[----:B-1----:R-:W-:Y:S02]  /*d8b0*/  LOP3.LUT R2, R0, 0x7f, RZ, 0xc0, !PT ;  /* 0x0000007f00027812 */ /* 0x002fe400078ec0ff */
[----:B------:R-:W-:Y:S02]  /*d8c0*/  SHF.L.U32 R0, R9, 0x1f, RZ ;  /* 0x0000001f09007819 */ /* 0x000fe400000006ff */
[----:B------:R-:W-:Y:S02]  /*d8d0*/  ISETP.NE.AND P1, PT, R2, RZ, PT ;  /* 0x000000ff0200720c */ /* 0x000fe40003f25270 */
[----:B------:R-:W0:Y:S02]  /*d8e0*/  SYNCS.PHASECHK.TRANS64.TRYWAIT P0, [R3+URZ+0x28860], R0 ;  /* 0x02886000030075a7 */ /* 0x000e24000800017f */
[----:B0-----:R-:W-:Y:S09]  /*d8f0*/  @!P0 BRA `(.L_x_2220) ;  /* 0x0000001400cc8947 */ /* 0x001ff20003800000 */
.L_x_2265:
[----:B------:R-:W-:Y:S05]  /*d900*/  BSYNC B1 ;  /* 0x0000000000017941 */ /* 0x000fea0003800000 */
.L_x_2219:
        /* <DEDUP_REMOVED lines=8> */
.L_x_2222:
[----:B------:R-:W-:Y:S05]  /*d990*/  BSYNC B1 ;  /* 0x0000000000017941 */ /* 0x000fea0003800000 */
.L_x_2221:
        /* <DEDUP_REMOVED lines=13> */
.L_x_2223:
        /* <DEDUP_REMOVED lines=13> */
.L_x_2224:
        /* <DEDUP_REMOVED lines=8> */
.L_x_2218:
[----:B------:R-:W-:Y:S05]  /*dbc0*/  BSYNC B0 ;  /* 0x0000000000007941 */ /* 0x000fea0003800000 */
.L_x_2217:
[----:B0-----:R-:W-:Y:S02]  /*dbd0*/  VIADD R0, R8, 0x1 ;  /* 0x0000000108007836 */ /* 0x001fe40000000000 */
[----:B------:R-:W-:-:S03]  /*dbe0*/  IMAD.MOV.U32 R3, RZ, RZ, RZ ;  /* 0x000000ffff037224 */ /* 0x000fc600078e00ff */
[----:B------:R-:W-:-:S04]  /*dbf0*/  ISETP.NE.AND P0, PT, R0, 0x2, PT ;  /* 0x000000020000780c */ /* 0x000fc80003f05270 */
[----:B------:R-:W-:Y:S02]  /*dc00*/  SEL R2, RZ, 0x1, P0 ;  /* 0x00000001ff027807 */ /* 0x000fe40000000000 */
[----:B------:R-:W-:Y:S02]  /*dc10*/  SEL R0, R0, RZ, P0 ;  /* 0x000000ff00007207 */ /* 0x000fe40000000000 */
[----:B------:R-:W-:-:S07]  /*dc20*/  LOP3.LUT R9, R9, R2, RZ, 0x3c, !PT ;  /* 0x0000000209097212 */ /* 0x000fce00078e3cff */
.L_x_2154:
[----:B------:R-:W0:Y:S01]  /*dc30*/  S2R R5, SR_CgaCtaId ;  /* 0x0000000000057919 */ /* 0x000e220000008800 */
[----:B------:R-:W-:Y:S02]  /*dc40*/  MOV R2, 0x400 ;  /* 0x0000040000027802 */ /* 0x000fe40000000f00 */
[----:B------:R-:W-:Y:S02]  /*dc50*/  SHF.L.U32 R3, R3, 0x1f, RZ ;  /* 0x0000001f03037819 */ /* 0x000fe400000006ff */
[----:B0-----:R-:W-:-:S04]  /*dc60*/  LEA R2, R5, R2, 0x18 ;  /* 0x0000000205027211 */ /* 0x001fc800078ec0ff */
[----:B------:R-:W0:Y:S02]  /*dc70*/  SYNCS.PHASECHK.TRANS64.TRYWAIT P0, [R2+URZ+0x28820], R3 ;  /* 0x02882003020075a7 */ /* 0x000e24000800017f */
[----:B0-----:R-:W-:Y:S05]  /*dc80*/  @!P0 BRA `(.L_x_2225) ;  /* 0x0000001000fc8947 */ /* 0x001fea0003800000 */
.L_x_2266:
[----:B------:R-:W-:-:S03]  /*dc90*/  UMOV UR4, 0xffffffff ;  /* 0xffffffff00047882 */ /* 0x000fc60000000000 */
[----:B------:R-:W-:Y:S05]  /*dca0*/  BRA.DIV UR4, `(.L_x_2226) ;  /* 0x0000001604087947 */ /* 0x000fea000b800000 */
[----:B0-----:R-:W0:Y:S02]  /*dcb0*/  S2R R3, SR_TID.X ;  /* 0x0000000000037919 */ /* 0x001e240000002100 */
[----:B0-----:R-:W-:-:S04]  /*dcc0*/  SHF.R.U32.HI R3, RZ, 0x5, R3 ;  /* 0x00000005ff037819 */ /* 0x001fc80000011603 */
[----:B------:R-:W-:-:S05]  /*dcd0*/  LOP3.LUT R3, R3, 0x3, RZ, 0xc0, !PT ;  /* 0x0000000303037812 */ /* 0x000fca00078ec0ff */
[----:B------:R0:W1:Y:S02]  /*dce0*/  SHFL.IDX PT, R14, R3, RZ, 0x1f ;  /* 0x00001fff030e7589 */ /* 0x00006400000e0000 */
.L_x_2269:
[----:B-1----:R-:W-:-:S13]  /*dcf0*/  ISETP.NE.AND P0, PT, R14, RZ, PT ;  /* 0x000000ff0e00720c */ /* 0x002fda0003f05270 */
[----:B------:R-:W-:Y:S05]  /*dd00*/  @P0 BRA `(.L_x_2116) ;  /* 0x0000000000880947 */ /* 0x000fea0003800000 */
[----:B------:R-:W-:-:S03]  /*dd10*/  UMOV UR4, 0xffffffff ;  /* 0xffffffff00047882 */ /* 0x000fc60000000000 */
[----:B------:R-:W-:Y:S05]  /*dd20*/  BRA.DIV UR4, `(.L_x_2227) ;  /* 0x00000016041c7947 */ /* 0x000fea000b800000 */
[----:B------:R-:W-:-:S13]  /*dd30*/  ELECT P6, URZ, PT ;  /* 0x00000000003f782f */ /* 0x000fda00038c0000 */
.L_x_2272:
[----:B------:R-:W-:Y:S05]  /*dd40*/  @!P6 BRA `(.L_x_2116) ;  /* 0x000000000078e947 */ /* 0x000fea0003800000 */
[----:B0-----:R-:W2:Y:S02]  /*dd50*/  LDL.LU R3, [R1+0x14] ;  /* 0x0000140001037983 */ /* 0x001ea40000300800 */
[----:B--2---:R-:W-:-:S04]  /*dd60*/  LOP3.LUT R3, R3, 0x2, RZ, 0xfc, !PT ;  /* 0x0000000203037812 */ /* 0x004fc800078efcff */
[----:B------:R-:W-:-:S13]  /*dd70*/  ISETP.NE.AND P2, PT, R3, 0x3, PT ;  /* 0x000000030300780c */ /* 0x000fda0003f45270 */
[----:B------:R-:W-:Y:S05]  /*dd80*/  @!P2 BRA `(.L_x_2228) ;  /* 0x000000000004a947 */ /* 0x000fea0003800000 */
[----:B------:R-:W-:Y:S01]  /*dd90*/  BPT.TRAP 0x1 ;  /* 0x000000040000795c */ /* 0x000fe20000300000 */
.L_x_2228:
        /* <DEDUP_REMOVED lines=12> */
.L_x_2273:
[----:B------:R-:W1:Y:S02]  /*de60*/  SYNCS.PHASECHK.TRANS64.TRYWAIT P0, [R3+URZ], R4 ;  /* 0x00000004030075a7 */ /* 0x000e64000800017f */
[----:B-1----:R-:W-:Y:S05]  /*de70*/  @!P0 BRA `(.L_x_2230) ;  /* 0x0000001000fc8947 */ /* 0x002fea0003800000 */
.L_x_2274:
[----:B------:R-:W-:Y:S05]  /*de80*/  @!P2 BRA `(.L_x_2231) ;  /* 0x000000000004a947 */ /* 0x000fea0003800000 */
[----:B------:R-:W-:Y:S01]  /*de90*/  BPT.TRAP 0x1 ;  /* 0x000000040000795c */ /* 0x000fe20000300000 */
.L_x_2231:
[----:B-1----:R-:W-:-:S04]  /*dea0*/  VIADD R3, R2, 0x28860 ;  /* 0x0002886002037836 */ /* 0x002fc80000000000 */
[----:B------:R-:W-:-:S04]  /*deb0*/  IMAD R0, R0, 0x8, R3 ;  /* 0x0000000800007824 */ /* 0x000fc800078e0203 */
[----:B------:R-:W1:Y:S02]  /*dec0*/  SYNCS.PHASECHK.TRANS64.TRYWAIT P0, [R0+URZ], R5 ;  /* 0x00000005000075a7 */ /* 0x000e64000800017f */
[----:B-1----:R-:W-:Y:S05]  /*ded0*/  @!P0 BRA `(.L_x_2232) ;  /* 0x0000001000f88947 */ /* 0x002fea0003800000 */
.L_x_2275:
[----:B------:R-:W-:-:S07]  /*dee0*/  IMAD R3, R8, 0x8, R3 ;  /* 0x0000000808037824 */ /* 0x000fce00078e0203 */
.L_x_2233:
[----:B--2---:R2:W3:Y:S02]  /*def0*/  SYNCS.PHASECHK.TRANS64.TRYWAIT P0, [R3+URZ], R4 ;  /* 0x00000004030075a7 */ /* 0x0044e4000800017f */
[----:B---3--:R-:W-:Y:S05]  /*df00*/  @!P0 NANOSLEEP.SYNCS 0x989680 ;  /* 0x009896800000895d */ /* 0x008fea0003900000 */
[----:B------:R-:W3:Y:S02]  /*df10*/  @!P0 SYNCS.PHASECHK.TRANS64 P0, [R3+URZ], R4 ;  /* 0x00000004030085a7 */ /* 0x000ee4000800007f */
[----:B---3--:R-:W-:Y:S05]  /*df20*/  @!P0 BRA `(.L_x_2233) ;  /* 0xfffffffc00f08947 */ /* 0x008fea000383ffff */
.L_x_2116:
[----:B------:R-:W-:Y:S05]  /*df30*/  BSYNC B6 ;  /* 0x0000000000067941 */ /* 0x000fea0003800000 */
.L_x_2113:
[----:B------:R-:W-:Y:S05]  /*df40*/  EXIT ;  /* 0x000000000000794d */ /* 0x000fea0003800000 */
.L_x_2120:
[----:B-1----:R-:W-:-:S04]  /*df50*/  IMAD.U32 R0, RZ, RZ, UR36 ;  /* 0x00000024ff007e24 */ /* 0x002fc8000f8e00ff */
[----:B------:R1:W2:Y:S03]  /*df60*/  SYNCS.PHASECHK.TRANS64.TRYWAIT P1, [R0+URZ+0x28800], R3 ;  /* 0x02880003000075a7 */ /* 0x0002a6000802017f */
[----:B--2---:R-:W-:Y:S05]  /*df70*/  @!P1 NANOSLEEP.SYNCS 0x989680 ;  /* 0x009896800000995d */ /* 0x004fea0003900000 */
[----:B------:R-:W2:Y:S02]  /*df80*/  @!P1 SYNCS.PHASECHK.TRANS64 P1, [R0+URZ+0x28800], R3 ;  /* 0x02880003000095a7 */ /* 0x000ea4000802007f */
[----:B--2---:R-:W-:Y:S05]  /*df90*/  @!P1 BRA `(.L_x_2120) ;  /* 0xfffffffc00ec9947 */ /* 0x004fea000383ffff */
[----:B------:R-:W-:Y:S05]  /*dfa0*/  BRA `(.L_x_2234) ;  /* 0xffffff3000fc7947 */ /* 0x000fea000383ffff */
.L_x_2124:
[----:B-1----:R-:W-:-:S04]  /*dfb0*/  IMAD.U32 R0, RZ, RZ, UR36 ;  /* 0x00000024ff007e24 */ /* 0x002fc8000f8e00ff */
[----:B------:R1:W3:Y:S03]  /*dfc0*/  SYNCS.PHASECHK.TRANS64.TRYWAIT P2, [R0+URZ+0x28830], R3 ;  /* 0x02883003000075a7 */ /* 0x0002e6000804017f */
[----:B---3--:R-:W-:Y:S05]  /*dfd0*/  @!P2 NANOSLEEP.SYNCS 0x989680 ;  /* 0x009896800000a95d */ /* 0x008fea0003900000 */
[----:B------:R-:W3:Y:S02]  /*dfe0*/  @!P2 SYNCS.PHASECHK.TRANS64 P2, [R0+URZ+0x28830], R3 ;  /* 0x028830030000a5a7 */ /* 0x000ee4000804007f */
[----:B---3--:R-:W-:Y:S05]  /*dff0*/  @!P2 BRA `(.L_x_2124) ;  /* 0xfffffffc00eca947 */ /* 0x008fea000383ffff */
[----:B------:R-:W-:Y:S05]  /*e000*/  BRA `(.L_x_2123) ;  /* 0xffffff3400187947 */ /* 0x000fea000383ffff */
.L_x_2129:
[----:B-1----:R-:W-:-:S04]  /*e010*/  IMAD.U32 R9, RZ, RZ, UR7 ;  /* 0x00000007ff097e24 */ /* 0x002fc8000f8e00ff */
[----:B------:R1:W2:Y:S03]  /*e020*/  SYNCS.PHASECHK.TRANS64.TRYWAIT P3, [R9+URZ+0x28830], R0 ;  /* 0x02883000090075a7 */ /* 0x0002a6000806017f */
[----:B--2---:R-:W-:Y:S05]  /*e030*/  @!P3 NANOSLEEP.SYNCS 0x989680 ;  /* 0x009896800000b95d */ /* 0x004fea0003900000 */
[----:B------:R-:W2:Y:S02]  /*e040*/  @!P3 SYNCS.PHASECHK.TRANS64 P3, [R9+URZ+0x28830], R0 ;  /* 0x028830000900b5a7 */ /* 0x000ea4000806007f */
[----:B--2---:R-:W-:Y:S05]  /*e050*/  @!P3 BRA `(.L_x_2129) ;  /* 0xfffffffc00ecb947 */ /* 0x004fea000383ffff */
[----:B------:R-:W-:Y:S05]  /*e060*/  BRA `(.L_x_2126) ;  /* 0xffffff5800947947 */ /* 0x000fea000383ffff */
.L_x_2133:
[----:B-1----:R-:W-:-:S04]  /*e070*/  IMAD.U32 R9, RZ, RZ, UR7 ;  /* 0x00000007ff097e24 */ /* 0x002fc8000f8e00ff */
[----:B------:R1:W2:Y:S03]  /*e080*/  SYNCS.PHASECHK.TRANS64.TRYWAIT P3, [R9+URZ+0x28850], R0 ;  /* 0x02885000090075a7 */ /* 0x0002a6000806017f */
[----:B--2---:R-:W-:Y:S05]  /*e090*/  @!P3 NANOSLEEP.SYNCS 0x989680 ;  /* 0x009896800000b95d */ /* 0x004fea0003900000 */
[----:B------:R-:W2:Y:S02]  /*e0a0*/  @!P3 SYNCS.PHASECHK.TRANS64 P3, [R9+URZ+0x28850], R0 ;  /* 0x028850000900b5a7 */ /* 0x000ea4000806007f */
[----:B--2---:R-:W-:Y:S05]  /*e0b0*/  @!P3 BRA `(.L_x_2133) ;  /* 0xfffffffc00ecb947 */ /* 0x004fea000383ffff */
[----:B------:R-:W-:Y:S05]  /*e0c0*/  BRA `(.L_x_2130) ;  /* 0xffffff5c00587947 */ /* 0x000fea000383ffff */
.L_x_2139:
[----:B-1----:R-:W-:-:S04]  /*e0d0*/  IMAD.U32 R9, RZ, RZ, UR7 ;  /* 0x00000007ff097e24 */ /* 0x002fc8000f8e00ff */
[----:B------:R1:W2:Y:S03]  /*e0e0*/  SYNCS.PHASECHK.TRANS64.TRYWAIT P2, [R9+URZ+0x28830], R0 ;  /* 0x02883000090075a7 */ /* 0x0002a6000804017f */
[----:B--2---:R-:W-:Y:S05]  /*e0f0*/  @!P2 NANOSLEEP.SYNCS 0x989680 ;  /* 0x009896800000a95d */ /* 0x004fea0003900000 */
[----:B------:R-:W2:Y:S02]  /*e100*/  @!P2 SYNCS.PHASECHK.TRANS64 P2, [R9+URZ+0x28830], R0 ;  /* 0x028830000900a5a7 */ /* 0x000ea4000804007f */
[----:B--2---:R-:W-:Y:S05]  /*e110*/  @!P2 BRA `(.L_x_2139) ;  /* 0xfffffffc00eca947 */ /* 0x004fea000383ffff */
[----:B------:R-:W-:Y:S05]  /*e120*/  BRA `(.L_x_2136) ;  /* 0xffffff8000b07947 */ /* 0x000fea000383ffff */
.L_x_2143:
[----:B-1----:R-:W-:-:S04]  /*e130*/  IMAD.U32 R9, RZ, RZ, UR7 ;  /* 0x00000007ff097e24 */ /* 0x002fc8000f8e00ff */
[----:B------:R1:W2:Y:S03]  /*e140*/  SYNCS.PHASECHK.TRANS64.TRYWAIT P2, [R9+URZ+0x28850], R0 ;  /* 0x02885000090075a7 */ /* 0x0002a6000804017f */
[----:B--2---:R-:W-:Y:S05]  /*e150*/  @!P2 NANOSLEEP.SYNCS 0x989680 ;  /* 0x009896800000a95d */ /* 0x004fea0003900000 */
[----:B------:R-:W2:Y:S02]  /*e160*/  @!P2 SYNCS.PHASECHK.TRANS64 P2, [R9+URZ+0x28850], R0 ;  /* 0x028850000900a5a7 */ /* 0x000ea4000804007f */
[----:B--2---:R-:W-:Y:S05]  /*e170*/  @!P2 BRA `(.L_x_2143) ;  /* 0xfffffffc00eca947 */ /* 0x004fea000383ffff */
[----:B------:R-:W-:Y:S05]  /*e180*/  BRA `(.L_x_2140) ;  /* 0xffffff8400707947 */ /* 0x000fea000383ffff */
.L_x_2148:
[----:B-1----:R-:W-:-:S04]  /*e190*/  IMAD.U32 R3, RZ, RZ, UR5 ;  /* 0x00000005ff037e24 */ /* 0x002fc8000f8e00ff */
[----:B------:R1:W2:Y:S03]  /*e1a0*/  SYNCS.PHASECHK.TRANS64.TRYWAIT P0, [R3+URZ+0x28850], R8 ;  /* 0x02885008030075a7 */ /* 0x0002a6000800017f */
[----:B--2---:R-:W-:Y:S05]  /*e1b0*/  @!P0 NANOSLEEP.SYNCS 0x989680 ;  /* 0x009896800000895d */ /* 0x004fea0003900000 */
[----:B------:R-:W2:Y:S02]  /*e1c0*/  @!P0 SYNCS.PHASECHK.TRANS64 P0, [R3+URZ+0x28850], R8 ;  /* 0x02885008030085a7 */ /* 0x000ea4000800007f */
[----:B--2---:R-:W-:Y:S05]  /*e1d0*/  @!P0 BRA `(.L_x_2148) ;  /* 0xfffffffc00ec8947 */ /* 0x004fea000383ffff */
[----:B------:R-:W-:Y:S05]  /*e1e0*/  BRA `(.L_x_2147) ;  /* 0xffffffa000407947 */ /* 0x000fea000383ffff */
.L_x_2159:
[----:B------:R-:W-:Y:S02]  /*e1f0*/  IMAD.MOV.U32 R13, RZ, RZ, R0 ;  /* 0x000000ffff0d7224 */ /* 0x000fe400078e0000 */
[----:B------:R-:W-:Y:S02]  /*e200*/  IMAD.MOV.U32 R12, RZ, RZ, RZ ;  /* 0x000000ffff0c7224 */ /* 0x000fe400078e00ff */
[----:B------:R-:W-:Y:S02]  /*e210*/  IMAD.MOV.U32 R11, RZ, RZ, 0x1f ;  /* 0x0000001fff0b7424 */ /* 0x000fe400078e00ff */
[----:B------:R-:W-:-:S07]  /*e220*/  IMAD.MOV.U32 R15, RZ, RZ, -0x1 ;  /* 0xffffffffff0f7424 */ /* 0x000fce00078e00ff */
[----:B------:R-:W-:Y:S05]  /*e230*/  WARPSYNC.COLLECTIVE R15, `(.L_x_2235) ;  /* 0x000000000f087348 */ /* 0x000fea0003c00000 */
[----:B------:R0:W1:Y:S02]  /*e240*/  SHFL.IDX P6, R14, R13, R12, R11 ;  /* 0x0000000c0d0e7389 */ /* 0x00006400000c000b */
[----:B01----:R-:W-:Y:S01]  /*e250*/  ENDCOLLECTIVE ;  /* 0x000000000000791b */ /* 0x003fe20003800000 */
.L_x_2235:
[----:B------:R-:W-:Y:S05]  /*e260*/  BRA `(.L_x_2236) ;  /* 0xffffffcc00447947 */ /* 0x000fea000383ffff */
.L_x_2161:
[----:B------:R-:W-:Y:S01]  /*e270*/  BSSY B0, `(.L_x_2237) ;  /* 0x0000006000007945 */ /* 0x000fe20003800000 */
[----:B------:R-:W-:-:S07]  /*e280*/  IMAD.MOV.U32 R15, RZ, RZ, -0x1 ;  /* 0xffffffffff0f7424 */ /* 0x000fce00078e00ff */
[----:B0-----:R-:W-:Y:S05]  /*e290*/  WARPSYNC.COLLECTIVE R15, `(.L_x_2238) ;  /* 0x000000000f0c7348 */ /* 0x001fea0003c00000 */
[----:B------:R-:W-:Y:S02]  /*e2a0*/  ELECT P6, UR62, PT ;  /* 0x00000000003e782f */ /* 0x000fe400038c0000 */
[----:B------:R-:W-:Y:S01]  /*e2b0*/  MOV R14, UR62 ;  /* 0x0000003e000e7c02 */ /* 0x000fe20008000f00 */
[----:B0-----:R-:W-:Y:S10]  /*e2c0*/  ENDCOLLECTIVE ;  /* 0x000000000000791b */ /* 0x001ff40003800000 */
.L_x_2238:
[----:B------:R-:W-:Y:S05]  /*e2d0*/  BSYNC B0 ;  /* 0x0000000000007941 */ /* 0x000fea0003800000 */
.L_x_2237:
[----:B------:R-:W-:Y:S05]  /*e2e0*/  BRA `(.L_x_2239) ;  /* 0xffffffcc00447947 */ /* 0x000fea000383ffff */
.L_x_2163:
[----:B0-----:R-:W-:-:S04]  /*e2f0*/  IMAD.U32 R3, RZ, RZ, UR38 ;  /* 0x00000026ff037e24 */ /* 0x001fc8000f8e00ff */
[----:B------:R0:W1:Y:S03]  /*e300*/  SYNCS.PHASECHK.TRANS64.TRYWAIT P0, [R3+URZ+0x28840], R0 ;  /* 0x02884000030075a7 */ /* 0x000066000800017f */
[----:B-1----:R-:W-:Y:S05]  /*e310*/  @!P0 NANOSLEEP.SYNCS 0x989680 ;  /* 0x009896800000895d */ /* 0x002fea0003900000 */
[----:B------:R-:W1:Y:S02]  /*e320*/  @!P0 SYNCS.PHASECHK.TRANS64 P0, [R3+URZ+0x28840], R0 ;  /* 0x02884000030085a7 */ /* 0x000e64000800007f */
[----:B-1----:R-:W-:Y:S05]  /*e330*/  @!P0 BRA `(.L_x_2163) ;  /* 0xfffffffc00ec8947 */ /* 0x002fea000383ffff */
[----:B------:R-:W-:Y:S05]  /*e340*/  BRA `(.L_x_2240) ;  /* 0xffffffcc009c7947 */ /* 0x000fea000383ffff */
.L_x_2166:
[----:B------:R-:W-:Y:S02]  /*e350*/  IMAD.MOV.U32 R13, RZ, RZ, R5 ;  /* 0x000000ffff0d7224 */ /* 0x000fe400078e0005 */
[----:B------:R-:W-:Y:S02]  /*e360*/  IMAD.MOV.U32 R12, RZ, RZ, RZ ;  /* 0x000000ffff0c7224 */ /* 0x000fe400078e00ff */
[----:B------:R-:W-:Y:S02]  /*e370*/  IMAD.MOV.U32 R11, RZ, RZ, 0x181f ;  /* 0x0000181fff0b7424 */ /* 0x000fe400078e00ff */
[----:B------:R-:W-:Y:S02]  /*e380*/  IMAD.MOV.U32 R15, RZ, RZ, -0x1 ;  /* 0xffffffffff0f7424 */ /* 0x000fe400078e00ff */
[----:B------:R-:W-:-:S07]  /*e390*/  IMAD R6, R9, 0x80, R6 ;  /* 0x0000008009067824 */ /* 0x000fce00078e0206 */
[----:B------:R-:W-:Y:S05]  /*e3a0*/  WARPSYNC.COLLECTIVE R15, `(.L_x_2241) ;  /* 0x000000000f087348 */ /* 0x000fea0003c00000 */
[----:B------:R0:W1:Y:S02]  /*e3b0*/  SHFL.IDX P6, R14, R13, R12, R11 ;  /* 0x0000000c0d0e7389 */ /* 0x00006400000c000b */
[----:B01----:R-:W-:Y:S01]  /*e3c0*/  ENDCOLLECTIVE ;  /* 0x000000000000791b */ /* 0x003fe20003800000 */
.L_x_2241:
[----:B------:R-:W-:Y:S02]  /*e3d0*/  VIADD R9, R6, 0x10 ;  /* 0x0000001006097836 */ /* 0x000fe40000000000 */
[----:B------:R-:W-:Y:S02]  /*e3e0*/  IMAD.MOV.U32 R13, RZ, RZ, R0 ;  /* 0x000000ffff0d7224 */ /* 0x000fe400078e0000 */
[----:B------:R-:W-:-:S07]  /*e3f0*/  IMAD.MOV.U32 R2, RZ, RZ, R14 ;  /* 0x000000ffff027224 */ /* 0x000fce00078e000e */
[----:B------:R-:W-:Y:S05]  /*e400*/  WARPSYNC.COLLECTIVE R15, `(.L_x_2242) ;  /* 0x000000000f087348 */ /* 0x000fea0003c00000 */
[----:B------:R0:W1:Y:S02]  /*e410*/  SHFL.IDX P6, R14, R13, R12, R11 ;  /* 0x0000000c0d0e7389 */ /* 0x00006400000c000b */
[----:B01----:R-:W-:Y:S01]  /*e420*/  ENDCOLLECTIVE ;  /* 0x000000000000791b */ /* 0x003fe20003800000 */
.L_x_2242:
[----:B------:R-:W-:Y:S02]  /*e430*/  ULDC UR4, c[0x0][0x288] ;  /* 0x0000a20000047ab9 */ /* 0x000fe40000000800 */
[----:B------:R-:W-:-:S05]  /*e440*/  IMAD R4, R8, UR4, RZ ;  /* 0x0000000408047c24 */ /* 0x000fca000f8e02ff */
[----:B------:R-:W-:Y:S01]  /*e450*/  ISETP.GE.AND P2, PT, R6, R4, PT ;  /* 0x000000040600720c */ /* 0x000fe20003f46270 */
[----:B------:R-:W-:Y:S02]  /*e460*/  IMAD.MOV.U32 R13, RZ, RZ, R5 ;  /* 0x000000ffff0d7224 */ /* 0x000fe400078e0005 */
[----:B------:R-:W-:-:S10]  /*e470*/  IMAD.MOV.U32 R12, RZ, RZ, 0x1 ;  /* 0x00000001ff0c7424 */ /* 0x000fd400078e00ff */
[----:B------:R-:W-:Y:S01]  /*e480*/  @!P2 LEA R8, R7, UR38, 0x1 ;  /* 0x000000260708ac11 */ /* 0x000fe2000f8e08ff */
[----:B------:R-:W-:-:S07]  /*e490*/  IMAD.MOV.U32 R3, RZ, RZ, R14 ;  /* 0x000000ffff037224 */ /* 0x000fce00078e000e */
[----:B------:R-:W-:Y:S05]  /*e4a0*/  WARPSYNC.COLLECTIVE R15, `(.L_x_2243) ;  /* 0x000000000f087348 */ /* 0x000fea0003c00000 */
[----:B------:R0:W1:Y:S02]  /*e4b0*/  SHFL.IDX P6, R14, R13, R12, R11 ;  /* 0x0000000c0d0e7389 */ /* 0x00006400000c000b */
[----:B01----:R-:W-:Y:S01]  /*e4c0*/  ENDCOLLECTIVE ;  /* 0x000000000000791b */ /* 0x003fe20003800000 */
.L_x_2243:
[----:B------:R-:W-:-:S04]  /*e4d0*/  LOP3.LUT R3, R3, R2, RZ, 0x3c, !PT ;  /* 0x0000000203037212 */ /* 0x000fc800078e3cff */
[----:B------:R-:W-:-:S04]  /*e4e0*/  LOP3.LUT R2, R3, R2, RZ, 0x3c, !PT ;  /* 0x0000000203027212 */ /* 0x000fc800078e3cff */
[----:B------:R-:W-:Y:S01]  /*e4f0*/  LOP3.LUT R3, R3, R2, RZ, 0x3c, !PT ;  /* 0x0000000203037212 */ /* 0x000fe200078e3cff */
[----:B------:R-:W-:Y:S02]  /*e500*/  IMAD.MOV.U32 R13, RZ, RZ, R0 ;  /* 0x000000ffff0d7224 */ /* 0x000fe400078e0000 */
[----:B------:R-:W-:-:S05]  /*e510*/  @!P2 IMAD.WIDE.U32 R2, R10, 0x2, R2 ;  /* 0x000000020a02a825 */ /* 0x000fca00078e0002 */
        /* <DEDUP_REMOVED lines=10> */
.L_x_2244:
[----:B------:R-:W-:Y:S01]  /*e5c0*/  @!P2 LEA R21, R7, UR38, 0x1 ;  /* 0x000000260715ac11 */ /* 0x000fe2000f8e08ff */
[----:B------:R-:W-:Y:S02]  /*e5d0*/  IMAD.MOV.U32 R9, RZ, RZ, R8 ;  /* 0x000000ffff097224 */ /* 0x000fe400078e0008 */
[----:B------:R-:W-:Y:S02]  /*e5e0*/  VIADD R3, R6, 0x20 ;  /* 0x0000002006037836 */ /* 0x000fe40000000000 */
[----:B------:R-:W-:Y:S02]  /*e5f0*/  IMAD.MOV.U32 R13, RZ, RZ, R5 ;  /* 0x000000ffff0d7224 */ /* 0x000fe400078e0005 */
[----:B------:R-:W-:Y:S02]  /*e600*/  IMAD.MOV.U32 R12, RZ, RZ, 0x2 ;  /* 0x00000002ff0c7424 */ /* 0x000fe400078e00ff */
[----:B------:R-:W-:-:S07]  /*e610*/  IMAD.MOV.U32 R8, RZ, RZ, R14 ;  /* 0x000000ffff087224 */ /* 0x000fce00078e000e */
[----:B------:R-:W-:Y:S05]  /*e620*/  WARPSYNC.COLLECTIVE R15, `(.L_x_2245) ;  /* 0x000000000f087348 */ /* 0x000fea0003c00000 */
[----:B------:R0:W1:Y:S02]  /*e630*/  SHFL.IDX P6, R14, R13, R12, R11 ;  /* 0x0000000c0d0e7389 */ /* 0x00006400000c000b */
[----:B01----:R-:W-:Y:S01]  /*e640*/  ENDCOLLECTIVE ;  /* 0x000000000000791b */ /* 0x003fe20003800000 */
.L_x_2245:
        /* <DEDUP_REMOVED lines=14> */
.L_x_2246:
[----:B------:R-:W-:Y:S02]  /*e730*/  IMAD.MOV.U32 R3, RZ, RZ, R2 ;  /* 0x000000ffff037224 */ /* 0x000fe400078e0002 */
[----:B------:R-:W-:Y:S02]  /*e740*/  IMAD.MOV.U32 R13, RZ, RZ, R5 ;  /* 0x000000ffff0d7224 */ /* 0x000fe400078e0005 */
[----:B------:R-:W-:Y:S02]  /*e750*/  IMAD.MOV.U32 R12, RZ, RZ, 0x3 ;  /* 0x00000003ff0c7424 */ /* 0x000fe400078e00ff */
[----:B------:R-:W-:-:S07]  /*e760*/  IMAD.MOV.U32 R2, RZ, RZ, R14 ;  /* 0x000000ffff027224 */ /* 0x000fce00078e000e */
[----:B------:R-:W-:Y:S05]  /*e770*/  WARPSYNC.COLLECTIVE R15, `(.L_x_2247) ;  /* 0x000000000f087348 */ /* 0x000fea0003c00000 */
[----:B------:R0:W1:Y:S02]  /*e780*/  SHFL.IDX P6, R14, R13, R12, R11 ;  /* 0x0000000c0d0e7389 */ /* 0x00006400000c000b */
[----:B01----:R-:W-:Y:S01]  /*e790*/  ENDCOLLECTIVE ;  /* 0x000000000000791b */ /* 0x003fe20003800000 */
.L_x_2247:
        /* <DEDUP_REMOVED lines=14> */
.L_x_2248:
[----:B------:R-:W-:Y:S02]  /*e880*/  IMAD.MOV.U32 R9, RZ, RZ, R8 ;  /* 0x000000ffff097224 */ /* 0x000fe400078e0008 */
[----:B------:R-:W-:Y:S02]  /*e890*/  IMAD.MOV.U32 R13, RZ, RZ, R5 ;  /* 0x000000ffff0d7224 */ /* 0x000fe400078e0005 */
[----:B------:R-:W-:Y:S02]  /*e8a0*/  IMAD.MOV.U32 R12, RZ, RZ, 0x4 ;  /* 0x00000004ff0c7424 */ /* 0x000fe400078e00ff */
[----:B------:R-:W-:-:S07]  /*e8b0*/  IMAD.MOV.U32 R8, RZ, RZ, R14 ;  /* 0x000000ffff087224 */ /* 0x000fce00078e000e */
[----:B------:R-:W-:Y:S05]  /*e8c0*/  WARPSYNC.COLLECTIVE R15, `(.L_x_2249) ;  /* 0x000000000f087348 */ /* 0x000fea0003c00000 */
[----:B------:R0:W1:Y:S02]  /*e8d0*/  SHFL.IDX P6, R14, R13, R12, R11 ;  /* 0x0000000c0d0e7389 */ /* 0x00006400000c000b */
[----:B01----:R-:W-:Y:S01]  /*e8e0*/  ENDCOLLECTIVE ;  /* 0x000000000000791b */ /* 0x003fe20003800000 */
.L_x_2249:
        /* <DEDUP_REMOVED lines=14> */
.L_x_2250:
[----:B------:R-:W-:Y:S02]  /*e9d0*/  IMAD.MOV.U32 R3, RZ, RZ, R2 ;  /* 0x000000ffff037224 */ /* 0x000fe400078e0002 */
[----:B------:R-:W-:Y:S02]  /*e9e0*/  IMAD.MOV.U32 R13, RZ, RZ, R5 ;  /* 0x000000ffff0d7224 */ /* 0x000fe400078e0005 */
[----:B------:R-:W-:Y:S02]  /*e9f0*/  IMAD.MOV.U32 R12, RZ, RZ, 0x5 ;  /* 0x00000005ff0c7424 */ /* 0x000fe400078e00ff */
[----:B------:R-:W-:-:S07]  /*ea00*/  IMAD.MOV.U32 R2, RZ, RZ, R14 ;  /* 0x000000ffff027224 */ /* 0x000fce00078e000e */
[----:B------:R-:W-:Y:S05]  /*ea10*/  WARPSYNC.COLLECTIVE R15, `(.L_x_2251) ;  /* 0x000000000f087348 */ /* 0x000fea0003c00000 */
[----:B------:R0:W1:Y:S02]  /*ea20*/  SHFL.IDX P6, R14, R13, R12, R11 ;  /* 0x0000000c0d0e7389 */ /* 0x00006400000c000b */
[----:B01----:R-:W-:Y:S01]  /*ea30*/  ENDCOLLECTIVE ;  /* 0x000000000000791b */ /* 0x003fe20003800000 */
.L_x_2251:
        /* <DEDUP_REMOVED lines=14> */
.L_x_2252:
[----:B------:R-:W-:Y:S02]  /*eb20*/  IMAD.MOV.U32 R9, RZ, RZ, R8 ;  /* 0x000000ffff097224 */ /* 0x000fe400078e0008 */
[----:B------:R-:W-:Y:S02]  /*eb30*/  IMAD.MOV.U32 R13, RZ, RZ, R5 ;  /* 0x000000ffff0d7224 */ /* 0x000fe400078e0005 */
[----:B------:R-:W-:Y:S02]  /*eb40*/  IMAD.MOV.U32 R12, RZ, RZ, 0x6 ;  /* 0x00000006ff0c7424 */ /* 0x000fe400078e00ff */
[----:B------:R-:W-:-:S07]  /*eb50*/  IMAD.MOV.U32 R8, RZ, RZ, R14 ;  /* 0x000000ffff087224 */ /* 0x000fce00078e000e */
[----:B------:R-:W-:Y:S05]  /*eb60*/  WARPSYNC.COLLECTIVE R15, `(.L_x_2253) ;  /* 0x000000000f087348 */ /* 0x000fea0003c00000 */
[----:B------:R0:W1:Y:S02]  /*eb70*/  SHFL.IDX P6, R14, R13, R12, R11 ;  /* 0x0000000c0d0e7389 */ /* 0x00006400000c000b */
[----:B01----:R-:W-:Y:S01]  /*eb80*/  ENDCOLLECTIVE ;  /* 0x000000000000791b */ /* 0x003fe20003800000 */
.L_x_2253:
        /* <DEDUP_REMOVED lines=13> */
.L_x_2254:
[----:B------:R-:W-:Y:S02]  /*ec60*/  IMAD.MOV.U32 R3, RZ, RZ, R2 ;  /* 0x000000ffff037224 */ /* 0x000fe400078e0002 */
[----:B------:R-:W-:Y:S02]  /*ec70*/  IMAD.MOV.U32 R13, RZ, RZ, R5 ;  /* 0x000000ffff0d7224 */ /* 0x000fe400078e0005 */
[----:B------:R-:W-:Y:S02]  /*ec80*/  IMAD.MOV.U32 R12, RZ, RZ, 0x7 ;  /* 0x00000007ff0c7424 */ /* 0x000fe400078e00ff */
[----:B------:R-:W-:-:S07]  /*ec90*/  IMAD.MOV.U32 R2, RZ, RZ, R14 ;  /* 0x000000ffff027224 */ /* 0x000fce00078e000e */
[----:B------:R-:W-:Y:S05]  /*eca0*/  WARPSYNC.COLLECTIVE R15, `(.L_x_2255) ;  /* 0x000000000f087348 */ /* 0x000fea0003c00000 */
[----:B------:R0:W1:Y:S02]  /*ecb0*/  SHFL.IDX P6, R14, R13, R12, R11 ;  /* 0x0000000c0d0e7389 */ /* 0x00006400000c000b */
[----:B01----:R-:W-:Y:S01]  /*ecc0*/  ENDCOLLECTIVE ;  /* 0x000000000000791b */ /* 0x003fe20003800000 */
.L_x_2255:
        /* <DEDUP_REMOVED lines=11> */
.L_x_2256:
[----:B------:R-:W-:Y:S05]  /*ed80*/  BRA `(.L_x_2257) ;  /* 0xffffffcc00ec7947 */ /* 0x000fea000383ffff */
.L_x_2169:
[----:B0-----:R-:W-:-:S04]  /*ed90*/  IMAD.U32 R3, RZ, RZ, UR38 ;  /* 0x00000026ff037e24 */ /* 0x001fc8000f8e00ff */
[----:B------:R0:W1:Y:S03]  /*eda0*/  SYNCS.PHASECHK.TRANS64.TRYWAIT P0, [R3+URZ+0x28820], R2 ;  /* 0x02882002030075a7 */ /* 0x000066000800017f */
[----:B-1----:R-:W-:Y:S05]  /*edb0*/  @!P0 NANOSLEEP.SYNCS 0x989680 ;  /* 0x009896800000895d */ /* 0x002fea0003900000 */
[----:B------:R-:W1:Y:S02]  /*edc0*/  @!P0 SYNCS.PHASECHK.TRANS64 P0, [R3+URZ+0x28820], R2 ;  /* 0x02882002030085a7 */ /* 0x000e64000800007f */
[----:B-1----:R-:W-:Y:S05]  /*edd0*/  @!P0 BRA `(.L_x_2169) ;  /* 0xfffffffc00ec8947 */ /* 0x002fea000383ffff */
[----:B------:R-:W-:Y:S05]  /*ede0*/  BRA `(.L_x_2258) ;  /* 0xffffffd000407947 */ /* 0x000fea000383ffff */
.L_x_2176:
[----:B-1----:R-:W-:-:S04]  /*edf0*/  IMAD.U32 R3, RZ, RZ, UR38 ;  /* 0x00000026ff037e24 */ /* 0x002fc8000f8e00ff */
[----:B------:R1:W2:Y:S03]  /*ee00*/  SYNCS.PHASECHK.TRANS64.TRYWAIT P0, [R3+URZ+0x28848], R2 ;  /* 0x02884802030075a7 */ /* 0x0002a6000800017f */
[----:B--2---:R-:W-:Y:S05]  /*ee10*/  @!P0 NANOSLEEP.SYNCS 0x989680 ;  /* 0x009896800000895d */ /* 0x004fea0003900000 */
[----:B------:R-:W2:Y:S02]  /*ee20*/  @!P0 SYNCS.PHASECHK.TRANS64 P0, [R3+URZ+0x28848], R2 ;  /* 0x02884802030085a7 */ /* 0x000ea4000800007f */
[----:B--2---:R-:W-:Y:S05]  /*ee30*/  @!P0 BRA `(.L_x_2176) ;  /* 0xfffffffc00ec8947 */ /* 0x004fea000383ffff */
[----:B------:R-:W-:Y:S05]  /*ee40*/  BRA `(.L_x_2259) ;  /* 0xffffffd400187947 */ /* 0x000fea000383ffff */
.L_x_2182:
[----:B0-----:R-:W-:-:S04]  /*ee50*/  IMAD.U32 R3, RZ, RZ, UR38 ;  /* 0x00000026ff037e24 */ /* 0x001fc8000f8e00ff */
[----:B------:R0:W1:Y:S03]  /*ee60*/  SYNCS.PHASECHK.TRANS64.TRYWAIT P0, [R3+URZ+0x28860], R2 ;  /* 0x02886002030075a7 */ /* 0x000066000800017f */
[----:B-1----:R-:W-:Y:S05]  /*ee70*/  @!P0 NANOSLEEP.SYNCS 0x989680 ;  /* 0x009896800000895d */ /* 0x002fea0003900000 */
[----:B------:R-:W1:Y:S02]  /*ee80*/  @!P0 SYNCS.PHASECHK.TRANS64 P0, [R3+URZ+0x28860], R2 ;  /* 0x02886002030085a7 */ /* 0x000e64000800007f */
[----:B-1----:R-:W-:Y:S05]  /*ee90*/  @!P0 BRA `(.L_x_2182) ;  /* 0xfffffffc00ec8947 */ /* 0x002fea000383ffff */
[----:B------:R-:W-:Y:S05]  /*eea0*/  BRA `(.L_x_2260) ;  /* 0xffffffd400b47947 */ /* 0x000fea000383ffff */
.L_x_2191:
[----:B-1----:R-:W-:-:S04]  /*eeb0*/  IMAD.U32 R3, RZ, RZ, UR38 ;  /* 0x00000026ff037e24 */ /* 0x002fc8000f8e00ff */
[----:B------:R1:W2:Y:S03]  /*eec0*/  SYNCS.PHASECHK.TRANS64.TRYWAIT P0, [R3+URZ+0x28840], R2 ;  /* 0x02884002030075a7 */ /* 0x0002a6000800017f */
[----:B--2---:R-:W-:Y:S05]  /*eed0*/  @!P0 NANOSLEEP.SYNCS 0x989680 ;  /* 0x009896800000895d */ /* 0x004fea0003900000 */
[----:B------:R-:W2:Y:S02]  /*eee0*/  @!P0 SYNCS.PHASECHK.TRANS64 P0, [R3+URZ+0x28840], R2 ;  /* 0x02884002030085a7 */ /* 0x000ea4000800007f */
[----:B--2---:R-:W-:Y:S05]  /*eef0*/  @!P0 BRA `(.L_x_2191) ;  /* 0xfffffffc00ec8947 */ /* 0x004fea000383ffff */
[----:B------:R-:W-:Y:S05]  /*ef00*/  BRA `(.L_x_2261) ;  /* 0xffffffd800d87947 */ /* 0x000fea000383ffff */
.L_x_2197:
[----:B0-----:R-:W-:-:S04]  /*ef10*/  IMAD.U32 R3, RZ, RZ, UR38 ;  /* 0x00000026ff037e24 */ /* 0x001fc8000f8e00ff */
[----:B------:R0:W1:Y:S03]  /*ef20*/  SYNCS.PHASECHK.TRANS64.TRYWAIT P0, [R3+URZ+0x28868], R2 ;  /* 0x02886802030075a7 */ /* 0x000066000800017f */
[----:B-1----:R-:W-:Y:S05]  /*ef30*/  @!P0 NANOSLEEP.SYNCS 0x989680 ;  /* 0x009896800000895d */ /* 0x002fea0003900000 */
[----:B------:R-:W1:Y:S02]  /*ef40*/  @!P0 SYNCS.PHASECHK.TRANS64 P0, [R3+URZ+0x28868], R2 ;  /* 0x02886802030085a7 */ /* 0x000e64000800007f */
[----:B-1----:R-:W-:Y:S05]  /*ef50*/  @!P0 BRA `(.L_x_2197) ;  /* 0xfffffffc00ec8947 */ /* 0x002fea000383ffff */
[----:B------:R-:W-:Y:S05]  /*ef60*/  BRA `(.L_x_2262) ;  /* 0xffffffdc00787947 */ /* 0x000fea000383ffff */
.L_x_2206:
[----:B-1----:R-:W-:-:S04]  /*ef70*/  IMAD.U32 R3, RZ, RZ, UR38 ;  /* 0x00000026ff037e24 */ /* 0x002fc8000f8e00ff */
[----:B------:R1:W2:Y:S03]  /*ef80*/  SYNCS.PHASECHK.TRANS64.TRYWAIT P0, [R3+URZ+0x28848], R2 ;  /* 0x02884802030075a7 */ /* 0x0002a6000800017f */
[----:B--2---:R-:W-:Y:S05]  /*ef90*/  @!P0 NANOSLEEP.SYNCS 0x989680 ;  /* 0x009896800000895d */ /* 0x004fea0003900000 */
[----:B------:R-:W2:Y:S02]  /*efa0*/  @!P0 SYNCS.PHASECHK.TRANS64 P0, [R3+URZ+0x28848], R2 ;  /* 0x02884802030085a7 */ /* 0x000ea4000800007f */
[----:B--2---:R-:W-:Y:S05]  /*efb0*/  @!P0 BRA `(.L_x_2206) ;  /* 0xfffffffc00ec8947 */ /* 0x004fea000383ffff */
[----:B------:R-:W-:Y:S05]  /*efc0*/  BRA `(.L_x_2263) ;  /* 0xffffffe000b47947 */ /* 0x000fea000383ffff */
.L_x_2212:
[----:B0-----:R-:W-:-:S04]  /*efd0*/  IMAD.U32 R3, RZ, RZ, UR38 ;  /* 0x00000026ff037e24 */ /* 0x001fc8000f8e00ff */
[----:B------:R0:W1:Y:S03]  /*efe0*/  SYNCS.PHASECHK.TRANS64.TRYWAIT P0, [R3+URZ+0x28860], R2 ;  /* 0x02886002030075a7 */ /* 0x000066000800017f */
[----:B-1----:R-:W-:Y:S05]  /*eff0*/  @!P0 NANOSLEEP.SYNCS 0x989680 ;  /* 0x009896800000895d */ /* 0x002fea0003900000 */
[----:B------:R-:W1:Y:S02]  /*f000*/  @!P0 SYNCS.PHASECHK.TRANS64 P0, [R3+URZ+0x28860], R2 ;  /* 0x02886002030085a7 */ /* 0x000e64000800007f */
[----:B-1----:R-:W-:Y:S05]  /*f010*/  @!P0 BRA `(.L_x_2212) ;  /* 0xfffffffc00ec8947 */ /* 0x002fea000383ffff */
[----:B------:R-:W-:Y:S05]  /*f020*/  BRA `(.L_x_2264) ;  /* 0xffffffe400507947 */ /* 0x000fea000383ffff */
.L_x_2220:
[----:B0-----:R0:W1:Y:S02]  /*f030*/  SYNCS.PHASECHK.TRANS64.TRYWAIT P0, [R3+URZ+0x28860], R0 ;  /* 0x02886000030075a7 */ /* 0x001064000800017f */
[----:B-1----:R-:W-:Y:S05]  /*f040*/  @!P0 NANOSLEEP.SYNCS 0x989680 ;  /* 0x009896800000895d */ /* 0x002fea0003900000 */
[----:B------:R-:W1:Y:S02]  /*f050*/  @!P0 SYNCS.PHASECHK.TRANS64 P0, [R3+URZ+0x28860], R0 ;  /* 0x02886000030085a7 */ /* 0x000e64000800007f */
[----:B-1----:R-:W-:Y:S05]  /*f060*/  @!P0 BRA `(.L_x_2220) ;  /* 0xfffffffc00f08947 */ /* 0x002fea000383ffff */
[----:B------:R-:W-:Y:S05]  /*f070*/  BRA `(.L_x_2265) ;  /* 0xffffffe800207947 */ /* 0x000fea000383ffff */
.L_x_2225:
[----:B0-----:R0:W1:Y:S02]  /*f080*/  SYNCS.PHASECHK.TRANS64.TRYWAIT P0, [R2+URZ+0x28820], R3 ;  /* 0x02882003020075a7 */ /* 0x001064000800017f */
[----:B-1----:R-:W-:Y:S05]  /*f090*/  @!P0 NANOSLEEP.SYNCS 0x989680 ;  /* 0x009896800000895d */ /* 0x002fea0003900000 */
[----:B------:R-:W1:Y:S02]  /*f0a0*/  @!P0 SYNCS.PHASECHK.TRANS64 P0, [R2+URZ+0x28820], R3 ;  /* 0x02882003020085a7 */ /* 0x000e64000800007f */
[----:B-1----:R-:W-:Y:S05]  /*f0b0*/  @!P0 BRA `(.L_x_2225) ;  /* 0xfffffffc00f08947 */ /* 0x002fea000383ffff */
[----:B------:R-:W-:Y:S05]  /*f0c0*/  BRA `(.L_x_2266) ;  /* 0xffffffe800f07947 */ /* 0x000fea000383ffff */
.L_x_2226:
        /* <DEDUP_REMOVED lines=11> */
.L_x_2268:
[----:B------:R-:W-:Y:S05]  /*f180*/  BSYNC B0 ;  /* 0x0000000000007941 */ /* 0x000fea0003800000 */
.L_x_2267:
[----:B------:R-:W-:Y:S05]  /*f190*/  BRA `(.L_x_2269) ;  /* 0xffffffe800d47947 */ /* 0x000fea000383ffff */
.L_x_2227:
[----:B------:R-:W-:Y:S01]  /*f1a0*/  BSSY B0, `(.L_x_2270) ;  /* 0x0000006000007945 */ /* 0x000fe20003800000 */
[----:B------:R-:W-:-:S07]  /*f1b0*/  IMAD.MOV.U32 R15, RZ, RZ, -0x1 ;  /* 0xffffffffff0f7424 */ /* 0x000fce00078e00ff */
[----:B0-----:R-:W-:Y:S05]  /*f1c0*/  WARPSYNC.COLLECTIVE R15, `(.L_x_2271) ;  /* 0x000000000f0c7348 */ /* 0x001fea0003c00000 */
[----:B------:R-:W-:Y:S02]  /*f1d0*/  ELECT P6, UR62, PT ;  /* 0x00000000003e782f */ /* 0x000fe400038c0000 */
[----:B------:R-:W-:Y:S01]  /*f1e0*/  MOV R14, UR62 ;  /* 0x0000003e000e7c02 */ /* 0x000fe20008000f00 */
[----:B0-----:R-:W-:Y:S10]  /*f1f0*/  ENDCOLLECTIVE ;  /* 0x000000000000791b */ /* 0x001ff40003800000 */
.L_x_2271:
[----:B------:R-:W-:Y:S05]  /*f200*/  BSYNC B0 ;  /* 0x0000000000007941 */ /* 0x000fea0003800000 */
.L_x_2270:
[----:B------:R-:W-:Y:S05]  /*f210*/  BRA `(.L_x_2272) ;  /* 0xffffffe800c87947 */ /* 0x000fea000383ffff */
.L_x_2229:
[----:B0-----:R0:W1:Y:S02]  /*f220*/  SYNCS.PHASECHK.TRANS64.TRYWAIT P0, [R6+URZ], R5 ;  /* 0x00000005060075a7 */ /* 0x001064000800017f */
[----:B-1----:R-:W-:Y:S05]  /*f230*/  @!P0 NANOSLEEP.SYNCS 0x989680 ;  /* 0x009896800000895d */ /* 0x002fea0003900000 */
[----:B------:R-:W1:Y:S02]  /*f240*/  @!P0 SYNCS.PHASECHK.TRANS64 P0, [R6+URZ], R5 ;  /* 0x00000005060085a7 */ /* 0x000e64000800007f */
[----:B-1----:R-:W-:Y:S05]  /*f250*/  @!P0 BRA `(.L_x_2229) ;  /* 0xfffffffc00f08947 */ /* 0x002fea000383ffff */
[----:B------:R-:W-:Y:S05]  /*f260*/  BRA `(.L_x_2273) ;  /* 0xffffffe800fc7947 */ /* 0x000fea000383ffff */
.L_x_2230:
[----:B-1----:R1:W2:Y:S02]  /*f270*/  SYNCS.PHASECHK.TRANS64.TRYWAIT P0, [R3+URZ], R4 ;  /* 0x00000004030075a7 */ /* 0x0022a4000800017f */
[----:B--2---:R-:W-:Y:S05]  /*f280*/  @!P0 NANOSLEEP.SYNCS 0x989680 ;  /* 0x009896800000895d */ /* 0x004fea0003900000 */
[----:B------:R-:W2:Y:S02]  /*f290*/  @!P0 SYNCS.PHASECHK.TRANS64 P0, [R3+URZ], R4 ;  /* 0x00000004030085a7 */ /* 0x000ea4000800007f */
[----:B--2---:R-:W-:Y:S05]  /*f2a0*/  @!P0 BRA `(.L_x_2230) ;  /* 0xfffffffc00f08947 */ /* 0x004fea000383ffff */
[----:B------:R-:W-:Y:S05]  /*f2b0*/  BRA `(.L_x_2274) ;  /* 0xffffffe800f07947 */ /* 0x000fea000383ffff */
.L_x_2232:
[----:B-1----:R1:W2:Y:S02]  /*f2c0*/  SYNCS.PHASECHK.TRANS64.TRYWAIT P0, [R0+URZ], R5 ;  /* 0x00000005000075a7 */ /* 0x0022a4000800017f */
[----:B--2---:R-:W-:Y:S05]  /*f2d0*/  @!P0 NANOSLEEP.SYNCS 0x989680 ;  /* 0x009896800000895d */ /* 0x004fea0003900000 */
[----:B------:R-:W2:Y:S02]  /*f2e0*/  @!P0 SYNCS.PHASECHK.TRANS64 P0, [R0+URZ], R5 ;  /* 0x00000005000085a7 */ /* 0x000ea4000800007f */
[----:B--2---:R-:W-:Y:S05]  /*f2f0*/  @!P0 BRA `(.L_x_2232) ;  /* 0xfffffffc00f08947 */ /* 0x004fea000383ffff */
[----:B------:R-:W-:Y:S05]  /*f300*/  BRA `(.L_x_2275) ;  /* 0xffffffe800f47947 */ /* 0x000fea000383ffff */
.L_x_2276:
        /* <DEDUP_REMOVED lines=15> */
.L_x_3097:


//--------------------- .text._ZN7cutlass13device_kernelIN5flash11enable_sm90INS1_16FlashAttnFwdSm90INS1_25CollectiveMainloopFwdSm90ILi2EN4cute5tupleIJNS5_1CILi1EEES8_S8_EEENS6_IJNS7_ILi128EEESA_SA_EEELi128ENS_6half_tEfNS_4arch4Sm90ELb1ELb0ELb0ELb1ELb0ELb0ELb0ELb1ELb1ELb1ELb1ELb0EEENS1_21CollectiveEpilogueFwdISB_S9_SC_SE_Li256ELb1ELb1ELb1ELb0EEENS1_36VarlenDynamicPersistentTileSchedulerILi128ELi128ELi256ELi128ELb1ELb1ELb1ELb1ELb1ELb1EEEEEEEEEvNT_6ParamsE --------------------------
	.section	.text._ZN7cutlass13device_kernelIN5flash11enable_sm90INS1_16FlashAttnFwdSm90INS1_25CollectiveMainloopFwdSm90ILi2EN4cute5tupleIJNS5_1CILi1EEES8_S8_EEENS6_IJNS7_ILi128EEESA_SA_EEELi128ENS_6half_tEfNS_4arch4Sm90ELb1ELb0ELb0ELb1ELb0ELb0ELb0ELb1ELb1ELb1ELb1ELb0EEENS1_21CollectiveEpilogueFwdISB_S9_SC_SE_Li256ELb1ELb1ELb1ELb0EEENS1_36VarlenDynamicPersistentTileSchedulerILi128ELi128ELi256ELi128ELb1ELb1ELb1ELb1ELb1ELb1EEEEEEEEEvNT_6ParamsE,"ax",@progbits
	.align	128
.text._ZN7cutlass13device_kernelIN5flash11enable_sm90INS1_16FlashAttnFwdSm90INS1_25CollectiveMainloopFwdSm90ILi2EN4cute5tupleIJNS5_1CILi1EEES8_S8_EEENS6_IJNS7_ILi128EEESA_SA_EEELi128ENS_6half_tEfNS_4arch4Sm90ELb1ELb0ELb0ELb1ELb0ELb0ELb0ELb1ELb1ELb1ELb1ELb0EEENS1_21CollectiveEpilogueFwdISB_S9_SC_SE_Li256ELb1ELb1ELb1ELb0EEENS1_36VarlenDynamicPersistentTileSchedulerILi128ELi128ELi256ELi128ELb1ELb1ELb1ELb1ELb1ELb1EEEEEEEEEvNT_6ParamsE:
        .type           _ZN7cutlass13device_kernelIN5flash11enable_sm90INS1_16FlashAttnFwdSm90INS1_25CollectiveMainloopFwdSm90ILi2EN4cute5tupleIJNS5_1CILi1EEES8_S8_EEENS6_IJNS7_ILi128EEESA_SA_EEELi128ENS_6half_tEfNS_4arch4Sm90ELb1ELb0ELb0ELb1ELb0ELb0ELb0ELb1ELb1ELb1ELb1ELb0EEENS1_21CollectiveEpilogueFwdISB_S9_SC_SE_Li256ELb1ELb1ELb1ELb0EEENS1_36VarlenDynamicPersistentTileSchedulerILi128ELi128ELi256ELi128ELb1ELb1ELb1ELb1ELb1ELb1EEEEEEEEEvNT_6ParamsE,@function
        .size           _ZN7cutlass13device_kernelIN5flash11enable_sm90INS1_16FlashAttnFwdSm90INS1_25CollectiveMainloopFwdSm90ILi2EN4cute5tupleIJNS5_1CILi1EEES8_S8_EEENS6_IJNS7_ILi128EEESA_SA_EEELi128ENS_6half_tEfNS_4arch4Sm90ELb1ELb0ELb0ELb1ELb0ELb0ELb0ELb1ELb1ELb1ELb1ELb0EEENS1_21CollectiveEpilogueFwdISB_S9_SC_SE_Li256ELb1ELb1ELb1ELb0EEENS1_36VarlenDynamicPersistentTileSchedulerILi128ELi128ELi256ELi128ELb1ELb1ELb1ELb1ELb1ELb1EEEEEEEEEvNT_6ParamsE,(.L_x_3098 - _ZN7cutlass13device_kernelIN5flash11enable_sm90INS1_16FlashAttnFwdSm90INS1_25CollectiveMainloopFwdSm90ILi2EN4cute5tupleIJNS5_1CILi1EEES8_S8_EEENS6_IJNS7_ILi128EEESA_SA_EEELi128ENS_6half_tEfNS_4arch4Sm90ELb1ELb0ELb0ELb1ELb0ELb0ELb0ELb1ELb1ELb1ELb1ELb0EEENS1_21CollectiveEpilogueFwdISB_S9_SC_SE_Li256ELb1ELb1ELb1ELb0EEENS1_36VarlenDynamicPersistentTileSchedulerILi128ELi128ELi256ELi128ELb1ELb1ELb1ELb1ELb1ELb1EEEEEEEEEvNT_6ParamsE)
        .other          _ZN7cutlass13device_kernelIN5flash11enable_sm90INS1_16FlashAttnFwdSm90INS1_25CollectiveMainloopFwdSm90ILi2EN4cute5tupleIJNS5_1CILi1EEES8_S8_EEENS6_IJNS7_ILi128EEESA_SA_EEELi128ENS_6half_tEfNS_4arch4Sm90ELb1ELb0ELb0ELb1ELb0ELb0ELb0ELb1ELb1ELb1ELb1ELb0EEENS1_21CollectiveEpilogueFwdISB_S9_SC_SE_Li256ELb1ELb1ELb1ELb0EEENS1_36VarlenDynamicPersistentTileSchedulerILi128ELi128ELi256ELi128ELb1ELb1ELb1ELb1ELb1ELb1EEEEEEEEEvNT_6ParamsE,@"STO_CUDA_ENTRY STV_DEFAULT"
_ZN7cutlass13device_kernelIN5flash11enable_sm90INS1_16FlashAttnFwdSm90INS1_25CollectiveMainloopFwdSm90ILi2EN4cute5tupleIJNS5_1CILi1EEES8_S8_EEENS6_IJNS7_ILi128EEESA_SA_EEELi128ENS_6half_tEfNS_4arch4Sm90ELb1ELb0ELb0ELb1ELb0ELb0ELb0ELb1ELb1ELb1ELb1ELb0EEENS1_21CollectiveEpilogueFwdISB_S9_SC_SE_Li256ELb1ELb1ELb1ELb0EEENS1_36VarlenDynamicPersistentTileSchedulerILi128ELi128ELi256ELi128ELb1ELb1ELb1ELb1ELb1ELb1EEEEEEEEEvNT_6ParamsE:
        /* <DEDUP_REMOVED lines=18> */
.L_x_2278:
[----:B------:R-:W-:Y:S05]  /*0120*/  BSYNC B0 ;  /* 0x0000000000007941 */ /* 0x000fea0003800000 */
.L_x_2277:
        /* <DEDUP_REMOVED lines=41> */
.L_x_2279:
        /* <DEDUP_REMOVED lines=22> */
.L_x_2280:
        /* <DEDUP_REMOVED lines=18> */
.L_x_2281:
        /* <DEDUP_REMOVED lines=22> */
.L_x_2282:
        /* <DEDUP_REMOVED lines=22> */
.L_x_2283:
[----:B------:R-:W-:Y:S01]  /*0900*/  PLOP3.LUT P0, PT, PT, PT, UP0, 0x80, 0x0 ;  /* 0x000000000000781c */ /* 0x000fe20003f0f008 */
[----:B------:R-:W-:Y:S01]  /*0910*/  UMOV UR36, 0x1 ;  /* 0x0000000100247882 */ /* 0x000fe20000000000 */
[----:B------:R-:W-:Y:S01]  /*0920*/  NOP ;  /* 0x0000000000007918 */ /* 0x000fe20000000000 */
[----:B------:R-:W-:Y:S01]  /*0930*/  USEL UR36, UR36, 0x2, !UP0 ;  /* 0x0000000224247887 */ /* 0x000fe2000c000000 */
[----:B------:R-:W-:Y:S01]  /*0940*/  ULDC.64 UR50, c[0x0][0x208] ;  /* 0x0000820000327ab9 */ /* 0x000fe20000000a00 */
[----:B012-4-:R-:W-:Y:S08]  /*0950*/  BAR.SYNC.DEFER_BLOCKING 0x0 ;  /* 0x0000000000007b1d */ /* 0x017ff00000010000 */
[----:B------:R-:W-:Y:S05]  /*0960*/  @!P0 BRA `(.L_x_2284) ;  /* 0x000000b800a88947 */ /* 0x000fea0003800000 */
.L_x_2285:
[----:B------:R-:W-:-:S08]  /*0970*/  NOP ;  /* 0x0000000000007918 */ /* 0x000fd00000000000 */
[----:B------:R-:W0:Y:S02]  /*0980*/  USETMAXREG.TRY_ALLOC.CTAPOOL UP0, 0xf0 ;  /* 0x000000f0000079c8 */ /* 0x000e240008000600 */
[----:B0-----:R-:W-:-:S13]  /*0990*/  PLOP3.LUT P0, PT, PT, PT, UP0, 0x80, 0x0 ;  /* 0x000000000000781c */ /* 0x001fda0003f0f008 */
[----:B------:R-:W-:Y:S05]  /*09a0*/  @!P0 BRA `(.L_x_2285) ;  /* 0xfffffffc00f08947 */ /* 0x000fea000383ffff */
[----:B------:R-:W0:Y:S01]  /*09b0*/  S2R R2, SR_TID.X ;  /* 0x0000000000027919 */ /* 0x000e220000002100 */
        /* <DEDUP_REMOVED lines=20> */
[----:B------:R-:W-:Y:S02]  /*0b00*/  UMOV UR46, URZ ;  /* 0x0000003f002e7c82 */ /* 0x000fe40008000000 */
[CC--:B------:R-:W-:Y:S02]  /*0b10*/  LEA.HI R4, R0.reuse, R219.reuse, RZ, 0x5 ;  /* 0x000000db00047211 */ /* 0x0c0fe400078f28ff */
[----:B------:R-:W-:-:S02]  /*0b20*/  LEA.HI R2, R0, R219, RZ, 0x4 ;  /* 0x000000db00027211 */ /* 0x000fc400078f20ff */
[----:B------:R-:W-:Y:S01]  /*0b30*/  LEA.HI R3, R0, R219, RZ, 0x7 ;  /* 0x000000db00037211 */ /* 0x000fe200078f38ff */
[----:B------:R-:W-:Y:S01]  /*0b40*/  IMAD.SHL.U32 R6, R4, 0x20, RZ ;  /* 0x0000002004067824 */ /* 0x000fe200078e00ff */
[----:B------:R-:W-:Y:S02]  /*0b50*/  LOP3.LUT R4, R2, 0x3fffff0, RZ, 0xc0, !PT ;  /* 0x03fffff002047812 */ /* 0x000fe400078ec0ff */
[----:B------:R-:W-:Y:S02]  /*0b60*/  SHF.R.S32.HI R5, RZ, 0x4, R2 ;  /* 0x00000004ff057819 */ /* 0x000fe40000011402 */
[----:B------:R-:W-:Y:S01]  /*0b70*/  LOP3.LUT R7, R6, 0xfffffc00, RZ, 0xc0, !PT ;  /* 0xfffffc0006077812 */ /* 0x000fe200078ec0ff */
[----:B------:R-:W-:Y:S01]  /*0b80*/  IMAD.IADD R4, R219, 0x1, -R4 ;  /* 0x00000001db047824 */ /* 0x000fe200078e0a04 */
[----:B------:R-:W-:Y:S02]  /*0b90*/  LOP3.LUT R198, R3, 0xffffff80, RZ, 0xc0, !PT ;  /* 0xffffff8003c67812 */ /* 0x000fe400078ec0ff */
[----:B------:R-:W-:Y:S01]  /*0ba0*/  LEA.HI R2, R2, R5, RZ, 0x1 ;  /* 0x0000000502027211 */ /* 0x000fe200078f08ff */
[----:B------:R-:W-:Y:S01]  /*0bb0*/  IMAD R7, R4, 0x40, R7 ;  /* 0x0000004004077824 */ /* 0x000fe200078e0207 */
[----:B------:R-:W-:Y:S01]  /*0bc0*/  LEA.HI R4, R0, R219, RZ, 0x2 ;  /* 0x000000db00047211 */ /* 0x000fe200078f10ff */
[----:B------:R-:W-:Y:S01]  /*0bd0*/  IMAD.IADD R198, R219, 0x1, -R198 ;  /* 0x00000001dbc67824 */ /* 0x000fe200078e0ac6 */
[----:B------:R-:W-:-:S02]  /*0be0*/  LOP3.LUT R2, R2, 0x1ffffffe, RZ, 0xc0, !PT ;  /* 0x1ffffffe02027812 */ /* 0x000fc400078ec0ff */
[----:B------:R-:W-:Y:S02]  /*0bf0*/  LOP3.LUT R4, R4, 0xfffffffc, RZ, 0xc0, !PT ;  /* 0xfffffffc04047812 */ /* 0x000fe400078ec0ff */
[----:B------:R-:W-:Y:S01]  /*0c00*/  SHF.R.S32.HI R9, RZ, 0x1f, R198 ;  /* 0x0000001fff097819 */ /* 0x000fe200000114c6 */
[----:B------:R-:W-:Y:S01]  /*0c10*/  IMAD.IADD R2, R5, 0x1, -R2 ;  /* 0x0000000105027824 */ /* 0x000fe200078e0a02 */
[----:B------:R-:W-:Y:S01]  /*0c20*/  LEA.HI R0, R0, R219, RZ, 0x3 ;  /* 0x000000db00007211 */ /* 0x000fe200078f18ff */
[----:B------:R-:W-:Y:S01]  /*0c30*/  IMAD.IADD R4, R219, 0x1, -R4 ;  /* 0x00000001db047824 */ /* 0x000fe200078e0a04 */
[----:B------:R-:W-:Y:S01]  /*0c40*/  LEA.HI R8, R9, R198, RZ, 0x2 ;  /* 0x000000c609087211 */ /* 0x000fe200078f10ff */
[----:B------:R-:W-:Y:S01]  /*0c50*/  IMAD R216, R2, 0x8, R7 ;  /* 0x0000000802d87824 */ /* 0x000fe200078e0207 */
[----:B------:R-:W-:Y:S02]  /*0c60*/  SHF.R.S32.HI R214, RZ, 0x7, R3 ;  /* 0x00000007ffd67819 */ /* 0x000fe40000011403 */
[----:B------:R-:W-:-:S02]  /*0c70*/  LEA.HI R2, R4, R4, RZ, 0x1 ;  /* 0x0000000404027211 */ /* 0x000fc400078f08ff */
[--C-:B------:R-:W-:Y:S02]  /*0c80*/  SHF.R.S32.HI R6, RZ, 0x2, R8.reuse ;  /* 0x00000002ff067819 */ /* 0x100fe40000011408 */
[----:B------:R-:W-:Y:S02]  /*0c90*/  SHF.R.S32.HI R11, RZ, 0x1f, R8 ;  /* 0x0000001fff0b7819 */ /* 0x000fe40000011408 */
[----:B------:R-:W-:Y:S02]  /*0ca0*/  LOP3.LUT R5, R2, 0x1ffffffe, RZ, 0xc0, !PT ;  /* 0x1ffffffe02057812 */ /* 0x000fe400078ec0ff */
[----:B------:R-:W-:Y:S02]  /*0cb0*/  LEA.HI R11, R11, R6, RZ, 0x3 ;  /* 0x000000060b0b7211 */ /* 0x000fe400078f18ff */
[----:B------:R-:W-:Y:S01]  /*0cc0*/  LOP3.LUT R2, R0, 0xfffffff8, RZ, 0xc0, !PT ;  /* 0xfffffff800027812 */ /* 0x000fe200078ec0ff */
[----:B------:R-:W-:Y:S01]  /*0cd0*/  IMAD.IADD R4, R4, 0x1, -R5 ;  /* 0x0000000104047824 */ /* 0x000fe200078e0a05 */
[----:B------:R-:W-:-:S02]  /*0ce0*/  LOP3.LUT R5, R8, 0x7ffffffc, RZ, 0xc0, !PT ;  /* 0x7ffffffc08057812 */ /* 0x000fc400078ec0ff */
        /* <DEDUP_REMOVED lines=13> */
[----:B------:R-:W-:-:S02]  /*0dc0*/  IMAD.IADD R3, R214, 0x1, -R3 ;  /* 0x00000001d6037824 */ /* 0x000fc400078e0a03 */
[----:B------:R-:W-:Y:S02]  /*0dd0*/  VIADD R18, R2, 0x40 ;  /* 0x0000004002127836 */ /* 0x000fe40000000000 */
        /* <DEDUP_REMOVED lines=33> */
.L_x_2343:
[----:B012-4-:R-:W0:Y:S01]  /*0ff0*/  LDC.64 R4, c[0x0][0xc88] ;  /* 0x00032200ff047b82 */ /* 0x017e220000000a00 */
[----:B------:R-:W-:Y:S01]  /*1000*/  ULDC.64 UR8, c[0x0][0xa28] ;  /* 0x00028a0000087ab9 */ /* 0x000fe20000000a00 */
[----:B------:R-:W-:Y:S01]  /*1010*/  ULDC.64 UR10, c[0x0][0xa18] ;  /* 0x00028600000a7ab9 */ /* 0x000fe20000000a00 */
[----:B------:R-:W-:Y:S01]  /*1020*/  ULOP3.LUT UR4, UR6, 0xff000000, URZ, 0xc0, !UPT ;  /* 0xff00000006047892 */ /* 0x000fe2000f8ec03f */
[----:B------:R-:W-:Y:S01]  /*1030*/  ULDC UR7, c[0x0][0x424] ;  /* 0x0001090000077ab9 */ /* 0x000fe20000000800 */
        /* <DEDUP_REMOVED lines=10> */
[----:B------:R-:W-:-:S04]  /*10e0*/  @UP0 ULEA UR8, UP2, UR42, UR8, 0x2 ;  /* 0x000000082a080291 */ /* 0x000fc8000f84103f */
[----:B------:R-:W-:Y:S02]  /*10f0*/  @UP0 ULEA.HI.X UR9, UR42, UR9, UR37, 0x2, UP2 ;  /* 0x000000092a090291 */ /* 0x000fe400090f1425 */
[----:B------:R-:W-:Y:S01]  /*1100*/  @UP1 ULEA UR10, UP0, UR42, UR10, 0x2 ;  /* 0x0000000a2a0a1291 */ /* 0x000fe2000f80103f */
[----:B------:R-:W-:-:S03]  /*1110*/  IMAD.U32 R4, RZ, RZ, UR8 ;  /* 0x00000008ff047e24 */ /* 0x000fc6000f8e00ff */
[----:B------:R-:W-:Y:S01]  /*1120*/  @UP1 ULEA.HI.X UR11, UR42, UR11, UR37, 0x2, UP0 ;  /* 0x0000000b2a0b1291 */ /* 0x000fe200080f1425 */
[----:B------:R-:W-:Y:S01]  /*1130*/  IMAD.U32 R5, RZ, RZ, UR9 ;  /* 0x00000009ff057e24 */ /* 0x000fe2000f8e00ff */
[----:B------:R-:W-:Y:S01]  /*1140*/  ULDC.64 UR8, c[0x0][0x418] ;  /* 0x0001060000087ab9 */ /* 0x000fe20000000a00 */
[----:B------:R-:W-:-:S03]  /*1150*/  IMAD.U32 R6, RZ, RZ, UR10 ;  /* 0x0000000aff067e24 */ /* 0x000fc6000f8e00ff */
[----:B---3--:R-:W-:Y:S01]  /*1160*/  IMAD.U32 R7, RZ, RZ, UR11 ;  /* 0x0000000bff077e24 */ /* 0x008fe2000f8e00ff */
[----:B------:R-:W2:Y:S01]  /*1170*/  @P0 LDG.E R4, desc[UR50][R4.64] ;  /* 0x0000003204040981 */ /* 0x000ea2000c1e1900 */
[----:B------:R-:W-:Y:S01]  /*1180*/  UISETP.NE.U32.AND UP0, UPT, UR8, URZ, UPT ;  /* 0x0000003f0800728c */ /* 0x000fe2000bf05070 */
[----:B------:R-:W-:Y:S02]  /*1190*/  ULDC.64 UR10, c[0x0][0xa20] ;  /* 0x00028800000a7ab9 */ /* 0x000fe40000000a00 */
[----:B------:R-:W3:Y:S01]  /*11a0*/  @P2 LDG.E R6, desc[UR50][R6.64] ;  /* 0x0000003206062981 */ /* 0x000ee2000c1e1900 */
[----:B------:R-:W-:Y:S01]  /*11b0*/  UISETP.NE.AND.EX UP0, UPT, UR9, URZ, UPT, UP0 ;  /* 0x0000003f0900728c */ /* 0x000fe2000bf05300 */
[----:B------:R-:W-:Y:S01]  /*11c0*/  ISETP.NE.U32.AND P1, PT, RZ, UR10, PT ;  /* 0x0000000aff007c0c */ /* 0x000fe2000bf25070 */
[----:B------:R-:W-:Y:S02]  /*11d0*/  ULOP3.LUT UR45, UR6, 0xff0000, URZ, 0xc0, !UPT ;  /* 0x00ff0000062d7892 */ /* 0x000fe4000f8ec03f */
[----:B------:R-:W-:Y:S01]  /*11e0*/  USHF.R.U32.HI UR4, URZ, 0x8, UR4 ;  /* 0x000000083f047899 */ /* 0x000fe20008011604 */
[----:B------:R-:W-:Y:S01]  /*11f0*/  ISETP.NE.AND.EX P1, PT, RZ, UR11, PT, P1 ;  /* 0x0000000bff007c0c */ /* 0x000fe2000bf25310 */
        /* <DEDUP_REMOVED lines=9> */
[----:B-----5:R-:W-:-:S14]  /*1290*/  @P2 BRA `(.L_x_2286) ;  /* 0x0000000000342947 */ /* 0x020fdc0003800000 */
        /* <DEDUP_REMOVED lines=13> */
.L_x_2286:
[----:B------:R-:W-:Y:S05]  /*1370*/  @!P1 BRA `(.L_x_2287) ;  /* 0x00000000001c9947 */ /* 0x000fea0003800000 */
[----:B------:R-:W-:-:S04]  /*1380*/  ULEA UR4, UP0, UR42, UR10, 0x2 ;  /* 0x0000000a2a047291 */ /* 0x000fc8000f80103f */
[----:B------:R-:W-:Y:S02]  /*1390*/  ULEA.HI.X UR6, UR42, UR11, UR37, 0x2, UP0 ;  /* 0x0000000b2a067291 */ /* 0x000fe400080f1425 */
[----:B------:R-:W-:-:S04]  /*13a0*/  IMAD.U32 R4, RZ, RZ, UR4 ;  /* 0x00000004ff047e24 */ /* 0x000fc8000f8e00ff */
[----:B------:R-:W-:-:S05]  /*13b0*/  IMAD.U32 R5, RZ, RZ, UR6 ;  /* 0x00000006ff057e24 */ /* 0x000fca000f8e00ff */
[----:B------:R-:W2:Y:S02]  /*13c0*/  LDG.E R4, desc[UR50][R4.64] ;  /* 0x0000003204047981 */ /* 0x000ea4000c1e1900 */
[----:B--2---:R-:W-:Y:S01]  /*13d0*/  R2UR UR4, R4 ;  /* 0x00000000040472ca */ /* 0x004fe200000e0000 */
[----:B------:R-:W-:-:S14]  /*13e0*/  BRA `(.L_x_2288) ;  /* 0x0000000000347947 */ /* 0x000fdc0003800000 */
.L_x_2287:
        /* <DEDUP_REMOVED lines=13> */
.L_x_2288:
[----:B------:R-:W-:Y:S01]  /*14c0*/  ULDC UR6, c[0x0][0x448] ;  /* 0x0001120000067ab9 */ /* 0x000fe20000000800 */
[----:B------:R-:W-:Y:S02]  /*14d0*/  USHF.L.U32 UR38, UR5, 0x7, URZ ;  /* 0x0000000705267899 */ /* 0x000fe4000800063f */
[----:B------:R-:W-:Y:S02]  /*14e0*/  UISETP.NE.AND UP0, UPT, UR6, 0x1, UPT ;  /* 0x000000010600788c */ /* 0x000fe4000bf05270 */
[----:B------:R-:W-:Y:S02]  /*14f0*/  UIADD3 UR6, UR38, 0x7f, URZ ;  /* 0x0000007f26067890 */ /* 0x000fe4000fffe03f */
[----:B------:R-:W-:Y:S02]  /*1500*/  UIADD3 UR53, -UR53, UR4, URZ ;  /* 0x0000000435357290 */ /* 0x000fe4000fffe13f */
[----:B------:R-:W-:Y:S02]  /*1510*/  ULOP3.LUT UR39, UR45, 0xff, URZ, 0xc0, !UPT ;  /* 0x000000ff2d277892 */ /* 0x000fe4000f8ec03f */
[----:B------:R-:W-:-:S02]  /*1520*/  UIADD3 UR7, UR53, 0x80, -UR54 ;  /* 0x0000008035077890 */ /* 0x000fc4000fffe836 */
[----:B------:R-:W-:Y:S01]  /*1530*/  USHF.R.U32.HI UR45, URZ, 0x10, UR45 ;  /* 0x000000103f2d7899 */ /* 0x000fe2000801162d */
[----:B------:R-:W-:Y:S01]  /*1540*/  @UP0 ULDC UR4, c[0x0][0x44c] ;  /* 0x0001130000040ab9 */ /* 0x000fe20000000800 */
[----:B------:R-:W-:Y:S01]  /*1550*/  @UP0 ULDC UR8, c[0x0][0x450] ;  /* 0x0001140000080ab9 */ /* 0x000fe20000000800 */
[----:B------:R-:W-:Y:S02]  /*1560*/  UIMAD.WIDE.U32 UR4, UR6, UR4, URZ ;  /* 0x00000004060472a5 */ /* 0x000fe4000f8e003f */
[----:B------:R-:W-:Y:S02]  /*1570*/  UIADD3 UR4, UR53, 0x7f, URZ ;  /* 0x0000007f35047890 */ /* 0x000fe4000fffe03f */
[----:B------:R-:W-:Y:S02]  /*1580*/  @UP0 USHF.R.U32.HI UR6, URZ, UR8, UR5 ;  /* 0x000000083f060299 */ /* 0x000fe40008011605 */
[----:B------:R-:W-:Y:S02]  /*1590*/  USHF.R.S32.HI UR5, URZ, 0x1f, UR4 ;  /* 0x0000001f3f057899 */ /* 0x000fe40008011404 */
[----:B------:R-:W-:-:S02]  /*15a0*/  UIADD3 UR6, UR7, UR6, URZ ;  /* 0x0000000607067290 */ /* 0x000fc4000fffe03f */
[----:B------:R-:W-:Y:S02]  /*15b0*/  ULEA.HI UR5, UR5, UR4, URZ, 0x7 ;  /* 0x0000000405057291 */ /* 0x000fe4000f8f383f */
[----:B------:R-:W-:Y:S02]  /*15c0*/  USHF.R.S32.HI UR7, URZ, 0x1f, UR6 ;  /* 0x0000001f3f077899 */ /* 0x000fe40008011406 */
[----:B------:R-:W-:Y:S02]  /*15d0*/  USHF.R.S32.HI UR5, URZ, 0x7, UR5 ;  /* 0x000000073f057899 */ /* 0x000fe40008011405 */
[----:B------:R-:W-:Y:S01]  /*15e0*/  ULEA.HI UR7, UR7, UR6, URZ, 0x7 ;  /* 0x0000000607077291 */ /* 0x000fe2000f8f383f */
[----:B------:R-:W-:-:S03]  /*15f0*/  UMOV UR4, URZ ;  /* 0x0000003f00047c82 */ /* 0x000fc60008000000 */
[----:B------:R-:W-:-:S04]  /*1600*/  USHF.R.S32.HI UR7, URZ, 0x7, UR7 ;  /* 0x000000073f077899 */ /* 0x000fc80008011407 */
[----:B------:R-:W-:-:S04]  /*1610*/  UISETP.LT.AND UP0, UPT, UR5, UR7, UPT ;  /* 0x000000070500728c */ /* 0x000fc8000bf01270 */
[----:B------:R-:W-:-:S04]  /*1620*/  USEL UR9, UR5, UR7, UP0 ;  /* 0x0000000705097287 */ /* 0x000fc80008000000 */
[----:B------:R-:W-:-:S06]  /*1630*/  UISETP.GE.AND UP0, UPT, UR9, 0x1, UPT ;  /* 0x000000010900788c */ /* 0x000fcc000bf06270 */
[----:B------:R-:W-:-:S13]  /*1640*/  PLOP3.LUT P0, PT, PT, PT, UP0, 0x80, 0x0 ;  /* 0x000000000000781c */ /* 0x000fda0003f0f008 */
[----:B------:R-:W-:Y:S05]  /*1650*/  @!P0 BRA `(.L_x_2289) ;  /* 0x0000000000908947 */ /* 0x000fea0003800000 */
[----:B------:R-:W-:Y:S01]  /*1660*/  UISETP.NE.AND UP0, UPT, UR45, URZ, UPT ;  /* 0x0000003f2d00728c */ /* 0x000fe2000bf05270 */
[----:B------:R-:W-:-:S03]  /*1670*/  ULDC UR4, c[0x0][0x9f0] ;  /* 0x00027c0000047ab9 */ /* 0x000fc60000000800 */
        /* <DEDUP_REMOVED lines=34> */
.L_x_2289:
[----:B------:R-:W-:Y:S01]  /*18a0*/  UIMAD UR40, UR39, UR4, URZ ;  /* 0x00000004272872a4 */ /* 0x000fe2000f8e023f */
[----:B------:R-:W-:Y:S01]  /*18b0*/  IMAD.U32 R0, RZ, RZ, UR9 ;  /* 0x00000009ff007e24 */ /* 0x000fe2000f8e00ff */
[----:B------:R-:W-:Y:S01]  /*18c0*/  PLOP3.LUT P0, PT, PT, PT, PT, 0x80, 0x0 ;  /* 0x000000000000781c */ /* 0x000fe20003f0f070 */
[----:B------:R-:W-:Y:S01]  /*18d0*/  IMAD.U32 R3, RZ, RZ, UR4 ;  /* 0x00000004ff037e24 */ /* 0x000fe2000f8e00ff */
[----:B------:R-:W-:Y:S02]  /*18e0*/  CS2R R150, SRZ ;  /* 0x0000000000967805 */ /* 0x000fe4000001ff00 */
[----:B------:R-:W-:Y:S02]  /*18f0*/  CS2R R148, SRZ ;  /* 0x0000000000947805 */ /* 0x000fe4000001ff00 */
[----:B------:R-:W-:Y:S02]  /*1900*/  CS2R R146, SRZ ;  /* 0x0000000000927805 */ /* 0x000fe4000001ff00 */
[----:B------:R-:W-:-:S02]  /*1910*/  CS2R R144, SRZ ;  /* 0x0000000000907805 */ /* 0x000fc4000001ff00 */
[----:B------:R-:W-:Y:S01]  /*1920*/  VIADDMNMX R3, R3, UR40, R0, PT ;  /* 0x0000002803037c46 */ /* 0x000fe2000b800100 */
[----:B------:R-:W-:Y:S01]  /*1930*/  IMAD.MOV.U32 R0, RZ, RZ, RZ ;  /* 0x000000ffff007224 */ /* 0x000fe200078e00ff */
[----:B------:R-:W-:Y:S02]  /*1940*/  CS2R R142, SRZ ;  /* 0x00000000008e7805 */ /* 0x000fe4000001ff00 */
[----:B------:R-:W-:Y:S02]  /*1950*/  CS2R R140, SRZ ;  /* 0x00000000008c7805 */ /* 0x000fe4000001ff00 */
[----:B------:R-:W-:Y:S01]  /*1960*/  R2UR UR58, R3 ;  /* 0x00000000033a72ca */ /* 0x000fe200000e0000 */
[----:B------:R-:W-:Y:S01]  /*1970*/  IMAD.MOV.U32 R3, RZ, RZ, RZ ;  /* 0x000000ffff037224 */ /* 0x000fe200078e00ff */
        /* <DEDUP_REMOVED lines=11> */
[----:B------:R-:W-:Y:S01]  /*1a30*/  UISETP.GT.AND UP0, UPT, UR58, UR40, UPT ;  /* 0x000000283a00728c */ /* 0x000fe2000bf04270 */
[----:B------:R-:W-:Y:S02]  /*1a40*/  CS2R R116, SRZ ;  /* 0x0000000000747805 */ /* 0x000fe4000001ff00 */
[----:B------:R-:W-:Y:S02]  /*1a50*/  CS2R R114, SRZ ;  /* 0x0000000000727805 */ /* 0x000fe4000001ff00 */
[----:B------:R-:W-:-:S02]  /*1a60*/  CS2R R112, SRZ ;  /* 0x0000000000707805 */ /* 0x000fc4000001ff00 */
[----:B------:R-:W-:Y:S02]  /*1a70*/  CS2R R110, SRZ ;  /* 0x00000000006e7805 */ /* 0x000fe4000001ff00 */
[----:B------:R-:W-:Y:S02]  /*1a80*/  CS2R R108, SRZ ;  /* 0x00000000006c7805 */ /* 0x000fe4000001ff00 */
[----:B------:R-:W-:Y:S02]  /*1a90*/  PLOP3.LUT P1, PT, PT, PT, UP0, 0x80, 0x0 ;  /* 0x000000000000781c */ /* 0x000fe40003f2f008 */
        /* <DEDUP_REMOVED lines=42> */
.L_x_2291:
        /* <DEDUP_REMOVED lines=9> */
.L_x_2467:
[----:B------:R-:W-:Y:S05]  /*1dd0*/  @!P0 BRA `(.L_x_2293) ;  /* 0x0000000000048947 */ /* 0x000fea0003800000 */
[----:B------:R-:W-:Y:S01]  /*1de0*/  BPT.TRAP 0x1 ;  /* 0x000000040000795c */ /* 0x000fe20000300000 */
.L_x_2293:
[----:B0-----:R-:W-:Y:S02]  /*1df0*/  IMAD.U32 R0, RZ, RZ, UR46 ;  /* 0x0000002eff007e24 */ /* 0x001fe4000f8e00ff */
[----:B------:R-:W-:-:S03]  /*1e00*/  IMAD.U32 R3, RZ, RZ, UR47 ;  /* 0x0000002fff037e24 */ /* 0x000fc6000f8e00ff */
[----:B------:R-:W-:Y:S02]  /*1e10*/  LEA R0, R0, UR41, 0x3 ;  /* 0x0000002900007c11 */ /* 0x000fe4000f8e18ff */
[----:B------:R-:W-:-:S04]  /*1e20*/  SHF.L.U32 R3, R3, 0x1f, RZ ;  /* 0x0000001f03037819 */ /* 0x000fc800000006ff */
[----:B------:R0:W1:Y:S01]  /*1e30*/  SYNCS.PHASECHK.TRANS64.TRYWAIT P2, [R0+URZ+0x28830], R3 ;  /* 0x02883003000075a7 */ /* 0x000062000804017f */
[----:B------:R-:W-:Y:S05]  /*1e40*/  @!P0 BRA `(.L_x_2294) ;  /* 0x0000000000048947 */ /* 0x000fea0003800000 */
[----:B------:R-:W-:Y:S01]  /*1e50*/  BPT.TRAP 0x1 ;  /* 0x000000040000795c */ /* 0x000fe20000300000 */
.L_x_2294:
[----:B------:R-:W2:Y:S02]  /*1e60*/  S2R R4, SR_TID.X ;  /* 0x0000000000047919 */ /* 0x000ea40000002100 */
[----:B--2---:R-:W-:Y:S01]  /*1e70*/  LOP3.LUT P1, RZ, R4, 0x7f, RZ, 0xc0, !PT ;  /* 0x0000007f04ff7812 */ /* 0x004fe2000782c0ff */
[----:B-1----:R-:W-:-:S12]  /*1e80*/  @P2 BRA `(.L_x_2295) ;  /* 0x0000000000082947 */ /* 0x002fd80003800000 */
[----:B------:R-:W1:Y:S02]  /*1e90*/  SYNCS.PHASECHK.TRANS64.TRYWAIT P2, [R0+URZ+0x28830], R3 ;  /* 0x02883003000075a7 */ /* 0x000e64000804017f */
[----:B-1----:R-:W-:Y:S05]  /*1ea0*/  @!P2 BRA `(.L_x_2296) ;  /* 0x0000011000b4a947 */ /* 0x002fea0003800000 */
.L_x_2295:
[----:B------:R-:W-:Y:S05]  /*1eb0*/  WARPSYNC.ALL ;  /* 0x0000000000007948 */ /* 0x000fea0003800000 */
[----:B------:R-:W-:Y:S01]  /*1ec0*/  UIADD3 UR4, UR41, 0x18400, URZ ;  /* 0x0001840029047890 */ /* 0x000fe2000fffe03f */
[----:B------:R-:W-:Y:S01]  /*1ed0*/  WARPGROUP.ARRIVE ;  /* 0x00000000000079c5 */ /* 0x000fe20000000000 */
[----:B------:R-:W-:Y:S01]  /*1ee0*/  ULOP3.LUT UR32, UR55, 0x10000, URZ, 0xfc, !UPT ;  /* 0x0001000037207892 */ /* 0x000fe2000f8efc3f */
[----:B01----:R-:W-:Y:S01]  /*1ef0*/  VIADD R3, R17, UR38 ;  /* 0x0000002611037c36 */ /* 0x003fe20008000000 */
[----:B------:R-:W-:Y:S01]  /*1f00*/  USHF.R.U32.HI UR4, URZ, 0x4, UR4 ;  /* 0x000000043f047899 */ /* 0x000fe20008011604 */
[----:B------:R-:W-:Y:S01]  /*1f10*/  IMAD.U32 R9, RZ, RZ, UR54 ;  /* 0x00000036ff097e24 */ /* 0x000fe2000f8e00ff */
[----:B------:R-:W-:Y:S01]  /*1f20*/  UMOV UR33, 0x40000040 ;  /* 0x4000004000217882 */ /* 0x000fe20000000000 */
[----:B------:R-:W-:Y:S01]  /*1f30*/  UMOV UR35, 0x40000040 ;  /* 0x4000004000237882 */ /* 0x000fe20000000000 */
[----:B------:R-:W-:Y:S01]  /*1f40*/  ULOP3.LUT UR4, UR4, 0x3fff, URZ, 0xc0, !UPT ;  /* 0x00003fff04047892 */ /* 0x000fe2000f8ec03f */
[----:B------:R-:W-:Y:S01]  /*1f50*/  @!P1 VIADD R0, R0, 0x28840 ;  /* 0x0002884000009836 */ /* 0x000fe20000000000 */
[----:B------:R-:W-:Y:S01]  /*1f60*/  UMOV UR5, 0x40000040 ;  /* 0x4000004000057882 */ /* 0x000fe20000000000 */
[----:B------:R-:W-:Y:S01]  /*1f70*/  UMOV UR7, 0x40000040 ;  /* 0x4000004000077882 */ /* 0x000fe20000000000 */
[----:B------:R-:W-:Y:S01]  /*1f80*/  ULOP3.LUT UR52, UR4, 0x10000, URZ, 0xfc, !UPT ;  /* 0x0001000004347892 */ /* 0x000fe2000f8efc3f */
[----:B------:R-:W-:Y:S01]  /*1f90*/  CS2R R150, SRZ ;  /* 0x0000000000967805 */ /* 0x000fe2000001ff00 */
[----:B------:R-:W-:Y:S01]  /*1fa0*/  UIADD3 UR4, UR32, 0x2, URZ ;  /* 0x0000000220047890 */ /* 0x000fe2000fffe03f */
[----:B------:R-:W-:Y:S01]  /*1fb0*/  @!P1 PRMT R0, RZ, 0x654, R0 ;  /* 0x00000654ff009816 */ /* 0x000fe20000000000 */
[----:B------:R-:W-:Y:S01]  /*1fc0*/  ULEA UR34, UR46, UR52, 0xb ;  /* 0x000000342e227291 */ /* 0x000fe2000f8e583f */
[----:B------:R-:W-:Y:S01]  /*1fd0*/  CS2R R148, SRZ ;  /* 0x0000000000947805 */ /* 0x000fe2000001ff00 */
[----:B------:R-:W-:Y:S01]  /*1fe0*/  UIADD3 UR8, UR32, 0x4, URZ ;  /* 0x0000000420087890 */ /* 0x000fe2000fffe03f */
[----:B------:R-:W-:Y:S01]  /*1ff0*/  CS2R R146, SRZ ;  /* 0x0000000000927805 */ /* 0x000fe2000001ff00 */
[----:B------:R-:W-:Y:S01]  /*2000*/  UIADD3 UR6, UR34, 0x2, URZ ;  /* 0x0000000222067890 */ /* 0x000fe2000fffe03f */
[----:B------:R-:W-:Y:S01]  /*2010*/  CS2R R144, SRZ ;  /* 0x0000000000907805 */ /* 0x000fe2000001ff00 */
[----:B------:R-:W-:Y:S01]  /*2020*/  UIADD3 UR10, UR34, 0x4, URZ ;  /* 0x00000004220a7890 */ /* 0x000fe2000fffe03f */
[----:B------:R-:W-:Y:S01]  /*2030*/  CS2R R142, SRZ ;  /* 0x00000000008e7805 */ /* 0x000fe2000001ff00 */
[----:B------:R-:W-:Y:S01]  /*2040*/  UMOV UR9, 0x40000040 ;  /* 0x4000004000097882 */ /* 0x000fe20000000000 */
[----:B------:R-:W-:Y:S01]  /*2050*/  HGMMA.64x128x16.F32 R24, gdesc[UR32], RZ, !UPT, gsb0 ;  /* 0x01e00000201879f0 */ /* 0x000fe2000c0008ff */
[----:B------:R-:W-:Y:S01]  /*2060*/  UMOV UR11, 0x40000040 ;  /* 0x40000040000b7882 */ /* 0x000fe20000000000 */
[----:B------:R-:W-:Y:S01]  /*2070*/  UIADD3 UR12, UR32, 0x6, URZ ;  /* 0x00000006200c7890 */ /* 0x000fe2000fffe03f */
[----:B------:R-:W-:Y:S01]  /*2080*/  CS2R R140, SRZ ;  /* 0x00000000008c7805 */ /* 0x000fe2000001ff00 */
[----:B------:R-:W-:Y:S01]  /*2090*/  UIADD3 UR14, UR34, 0x6, URZ ;  /* 0x00000006220e7890 */ /* 0x000fe2000fffe03f */
[----:B------:R-:W-:Y:S01]  /*20a0*/  CS2R R138, SRZ ;  /* 0x00000000008a7805 */ /* 0x000fe2000001ff00 */
[----:B------:R-:W-:Y:S01]  /*20b0*/  UMOV UR13, 0x40000040 ;  /* 0x40000040000d7882 */ /* 0x000fe20000000000 */
        /* <DEDUP_REMOVED lines=38> */
[----:B------:R-:W-:-:S02]  /*2320*/  WARPGROUP.DEPBAR.LE gsb0, 0x0 ;  /* 0x00008000000079c5 */ /* 0x000fc40000010000 */
[----:B------:R-:W-:-:S06]  /*2330*/  WARPGROUP.ARRIVE ;  /* 0x00000000000079c5 */ /* 0x000fcc0000000000 */
[----:B------:R-:W-:Y:S01]  /*2340*/  HGMMA.64x128x16.F32 R24, gdesc[UR4], R24, gsb0 ;  /* 0x01e00000041879f0 */ /* 0x000fe20008000818 */
[----:B------:R-:W-:Y:S02]  /*2350*/  ULDC UR6, c[0x0][0x448] ;  /* 0x0001120000067ab9 */ /* 0x000fe40000000800 */
[----:B------:R-:W-:-:S06]  /*2360*/  UISETP.NE.AND UP0, UPT, UR6, 0x1, UPT ;  /* 0x000000010600788c */ /* 0x000fcc000bf05270 */
[----:B------:R-:W-:-:S05]  /*2370*/  PLOP3.LUT P2, PT, PT, PT, UP0, 0x80, 0x0 ;  /* 0x000000000000781c */ /* 0x000fca0003f4f008 */
[----:B------:R-:W-:-:S08]  /*2380*/  @UP0 ULDC UR6, c[0x0][0x44c] ;  /* 0x0001130000060ab9 */ /* 0x000fd00000000800 */
[----:B------:R-:W-:Y:S01]  /*2390*/  @P2 IMAD.HI.U32 R4, R3, UR6, RZ ;  /* 0x0000000603042c27 */ /* 0x000fe2000f8e00ff */
[----:B------:R-:W-:-:S04]  /*23a0*/  @UP0 ULDC UR6, c[0x0][0x450] ;  /* 0x0001140000060ab9 */ /* 0x000fc80000000800 */
[----:B------:R-:W-:Y:S01]  /*23b0*/  @P2 SHF.R.U32.HI R3, RZ, UR6, R4 ;  /* 0x00000006ff032c19 */ /* 0x000fe20008011604 */
[----:B------:R-:W-:Y:S02]  /*23c0*/  UMOV UR6, 0xffffff80 ;  /* 0xffffff8000067882 */ /* 0x000fe40000000000 */
[----:B------:R-:W-:Y:S02]  /*23d0*/  UIMAD UR6, UR58, UR6, 0x80 ;  /* 0x000000803a0674a4 */ /* 0x000fe4000f8e0206 */
[----:B------:R-:W0:Y:S01]  /*23e0*/  SHFL.IDX PT, R7, R3, 0x1, 0x1c1f ;  /* 0x003c1f0003077f89 */ /* 0x000e2200000e0000 */
[----:B------:R-:W-:-:S03]  /*23f0*/  UIADD3 UR58, UR58, -0x2, URZ ;  /* 0xfffffffe3a3a7890 */ /* 0x000fc6000fffe03f */
[----:B------:R-:W-:Y:S01]  /*2400*/  IMAD.U32 R5, RZ, RZ, UR6 ;  /* 0x00000006ff057e24 */ /* 0x000fe2000f8e00ff */
[----:B------:R-:W1:Y:S01]  /*2410*/  SHFL.IDX PT, R3, R3, RZ, 0x1c1f ;  /* 0x001c1fff03037589 */ /* 0x000e6200000e0000 */
[----:B------:R-:W-:Y:S02]  /*2420*/  @UP0 ULDC UR6, c[0x0][0x44c] ;  /* 0x0001130000060ab9 */ /* 0x000fe40000000800 */
[----:B------:R-:W-:Y:S01]  /*2430*/  UIMAD.WIDE.U32 UR6, UR38, UR6, URZ ;  /* 0x00000006260672a5 */ /* 0x000fe2000f8e003f */
[C-C-:B------:R-:W-:Y:S02]  /*2440*/  IADD3 R4, -R16.reuse, 0x1, R5.reuse ;  /* 0x0000000110047810 */ /* 0x140fe40007ffe105 */
[----:B------:R-:W-:Y:S02]  /*2450*/  IADD3 R5, -R16, UR53, R5 ;  /* 0x0000003510057c10 */ /* 0x000fe4000fffe105 */
[----:B------:R-:W-:-:S04]  /*2460*/  IADD3 R6, -R9, UR53, R4 ;  /* 0x0000003509067c10 */ /* 0x000fc8000fffe104 */
[----:B0-----:R-:W-:-:S04]  /*2470*/  VIADDMNMX R7, R7, R6, R5, PT ;  /* 0x0000000607077246 */ /* 0x001fc80003800105 */
[C---:B------:R-:W-:Y:S02]  /*2480*/  ISETP.GT.AND P3, PT, R7.reuse, RZ, PT ;  /* 0x000000ff0700720c */ /* 0x040fe40003f64270 */
[C---:B------:R-:W-:Y:S02]  /*2490*/  ISETP.GT.AND P4, PT, R7.reuse, 0x1, PT ;  /* 0x000000010700780c */ /* 0x040fe40003f84270 */
[----:B------:R-:W-:Y:S02]  /*24a0*/  ISETP.GT.AND P5, PT, R7, 0x8, PT ;  /* 0x000000080700780c */ /* 0x000fe40003fa4270 */
[----:B-1----:R-:W-:Y:S01]  /*24b0*/  VIADDMNMX R5, R3, R6, R5, PT ;  /* 0x0000000603057246 */ /* 0x002fe20003800105 */
[----:B------:R-:W-:Y:S02]  /*24c0*/  WARPGROUP.DEPBAR.LE gsb0, 0x0 ;  /* 0x00008000000079c5 */ /* 0x000fe40000010000 */
[----:B------:R-:W-:-:S06]  /*24d0*/  WARPGROUP.ARRIVE ;  /* 0x00000000000079c5 */ /* 0x000fcc0000000000 */
[----:B------:R-:W-:Y:S01]  /*24e0*/  HGMMA.64x128x16.F32 R24, gdesc[UR8], R24, gsb0 ;  /* 0x01e00000081879f0 */ /* 0x000fe20008000818 */
[----:B------:R-:W-:Y:S01]  /*24f0*/  ULDC UR10, c[0x0][0x988] ;  /* 0x00026200000a7ab9 */ /* 0x000fe20000000800 */
[----:B------:R-:W-:Y:S01]  /*2500*/  UMOV UR11, UR38 ;  /* 0x00000026000b7c82 */ /* 0x000fe20008000000 */
[----:B------:R-:W-:Y:S02]  /*2510*/  WARPGROUP.DEPBAR.LE gsb0, 0x0 ;  /* 0x00008000000079c5 */ /* 0x000fe40000010000 */
[----:B------:R-:W-:-:S07]  /*2520*/  WARPGROUP.ARRIVE ;  /* 0x00000000000079c5 */ /* 0x000fce0000000000 */
[----:B------:R-:W-:Y:S01]  /*2530*/  HGMMA.64x128x16.F32 R24, gdesc[UR12], R24, gsb0 ;  /* 0x01e000000c1879f0 */ /* 0x000fe20008000818 */
[----:B------:R-:W-:Y:S02]  /*2540*/  @UP0 ULDC UR14, c[0x0][0x450] ;  /* 0x00011400000e0ab9 */ /* 0x000fe40000000800 */
[----:B------:R-:W-:-:S04]  /*2550*/  @UP0 USHF.R.U32.HI UR11, URZ, UR14, UR7 ;  /* 0x0000000e3f0b0299 */ /* 0x000fc80008011607 */
[----:B------:R-:W-:-:S04]  /*2560*/  UIADD3 UR6, UR11, UR53, -UR54 ;  /* 0x000000350b067290 */ /* 0x000fc8000fffe836 */
[----:B------:R-:W-:-:S04]  /*2570*/  USHF.R.S32.HI UR7, URZ, 0x1f, UR6 ;  /* 0x0000001f3f077899 */ /* 0x000fc80008011406 */
[----:B------:R-:W-:-:S04]  /*2580*/  ULEA.HI UR7, UR7, UR6, URZ, 0x7 ;  /* 0x0000000607077291 */ /* 0x000fc8000f8f383f */
[----:B------:R-:W-:-:S04]  /*2590*/  USHF.R.S32.HI UR7, URZ, 0x7, UR7 ;  /* 0x000000073f077899 */ /* 0x000fc80008011407 */
[----:B------:R-:W-:-:S04]  /*25a0*/  UISETP.LT.AND UP1, UPT, UR40, UR7, UPT ;  /* 0x000000072800728c */ /* 0x000fc8000bf21270 */
[----:B------:R-:W-:-:S04]  /*25b0*/  USEL UR56, UR40, UR7, !UP1 ;  /* 0x0000000728387287 */ /* 0x000fc8000c800000 */
[----:B------:R-:W-:Y:S01]  /*25c0*/  UISETP.GE.AND UP1, UPT, UR58, UR56, UPT ;  /* 0x000000383a00728c */ /* 0x000fe2000bf26270 */
        /* <DEDUP_REMOVED lines=13> */
[----:B------:R-:W-:Y:S01]  /*26a0*/  FSEL R9, R26, -INF , P3 ;  /* 0xff8000001a097808 */ /* 0x000fe20001800000 */
[----:B------:R0:W-:Y:S01]  /*26b0*/  @!P1 SYNCS.ARRIVE.TRANS64.RED.A1T0 RZ, [R0+URZ], RZ ;  /* 0x000000ff00ff99a7 */ /* 0x0001e2000810043f */
[----:B------:R-:W-:Y:S02]  /*26c0*/  FSEL R27, R27, -INF , P4 ;  /* 0xff8000001b1b7808 */ /* 0x000fe40002000000 */
        /* <DEDUP_REMOVED lines=88> */
[----:B------:R-:W-:Y:S02]  /*2c50*/  FMNMX.FTZ R4, R86, R7, !PT ;  /* 0x0000000756047209 */ /* 0x000fe40007810000 */
[----:B------:R-:W-:Y:S02]  /*2c60*/  ISETP.GT.AND P4, PT, R5, 0x1, PT ;  /* 0x000000010500780c */ /* 0x000fe40003f84270 */
[----:B------:R-:W-:Y:S02]  /*2c70*/  FMNMX.FTZ R7, R87, R4, !PT ;  /* 0x0000000457077209 */ /* 0x000fe40007810000 */
[----:B------:R-:W-:-:S02]  /*2c80*/  ISETP.GT.AND P5, PT, R5, 0x8, PT ;  /* 0x000000080500780c */ /* 0x000fc40003fa4270 */
[----:B------:R-:W-:Y:S01]  /*2c90*/  FSEL R30, R25, -INF , P4 ;  /* 0xff800000191e7808 */ /* 0x000fe20002000000 */
[----:B------:R-:W1:Y:S01]  /*2ca0*/  SHFL.BFLY PT, R4, R7, 0x2, 0x1f ;  /* 0x0c401f0007047f89 */ /* 0x000e6200000e0000 */
[----:B------:R-:W-:Y:S02]  /*2cb0*/  FSEL R28, R28, -INF , P5 ;  /* 0xff8000001c1c7808 */ /* 0x000fe40002800000 */
[----:B------:R-:W-:-:S04]  /*2cc0*/  ISETP.GT.AND P4, PT, R5, 0x10, PT ;  /* 0x000000100500780c */ /* 0x000fc80003f84270 */
[----:B------:R-:W-:Y:S02]  /*2cd0*/  FSEL R32, R32, -INF , P4 ;  /* 0xff80000020207808 */ /* 0x000fe40002000000 */
[----:B------:R-:W-:-:S04]  /*2ce0*/  ISETP.GT.AND P4, PT, R5, 0x18, PT ;  /* 0x000000180500780c */ /* 0x000fc80003f84270 */
[----:B------:R-:W-:Y:S02]  /*2cf0*/  FSEL R36, R36, -INF , P4 ;  /* 0xff80000024247808 */ /* 0x000fe40002000000 */
[----:B------:R-:W-:Y:S02]  /*2d00*/  ISETP.GT.AND P4, PT, R5, 0x20, PT ;  /* 0x000000200500780c */ /* 0x000fe40003f84270 */
[----:B-1----:R-:W-:-:S05]  /*2d10*/  FMNMX.FTZ R8, R7, R4, !PT ;  /* 0x0000000407087209 */ /* 0x002fca0007810000 */
[----:B------:R-:W1:Y:S02]  /*2d20*/  SHFL.BFLY PT, R21, R8, 0x1, 0x1f ;  /* 0x0c201f0008157f89 */ /* 0x000e6400000e0000 */
[----:B-1----:R-:W-:-:S04]  /*2d30*/  FMNMX.FTZ R4, R8, R21, !PT ;  /* 0x0000001508047209 */ /* 0x002fc80007810000 */
[C---:B------:R-:W-:Y:S01]  /*2d40*/  FSETP.NEU.FTZ.AND P3, PT, R4.reuse, -INF , PT ;  /* 0xff8000000400780b */ /* 0x040fe20003f7d000 */
[----:B------:R-:W-:-:S05]  /*2d50*/  FMUL.FTZ R26, R4, UR10 ;  /* 0x0000000a041a7c20 */ /* 0x000fca0008410000 */
[----:B------:R-:W-:Y:S02]  /*2d60*/  FSEL R26, R26, RZ, P3 ;  /* 0x000000ff1a1a7208 */ /* 0x000fe40001800000 */
[----:B------:R-:W-:-:S03]  /*2d70*/  ISETP.GT.AND P3, PT, R5, RZ, PT ;  /* 0x000000ff0500720c */ /* 0x000fc60003f64270 */
[--C-:B------:R-:W-:Y:S01]  /*2d80*/  FFMA.FTZ R177, R13, UR10, -R26.reuse ;  /* 0x0000000a0db17c23 */ /* 0x100fe2000801081a */
[----:B------:R-:W-:Y:S01]  /*2d90*/  FSEL R3, R24, -INF , P3 ;  /* 0xff80000018037808 */ /* 0x000fe20001800000 */
[--C-:B------:R-:W-:Y:S01]  /*2da0*/  FFMA.FTZ R179, R15, UR10, -R26.reuse ;  /* 0x0000000a0fb37c23 */ /* 0x100fe2000801081a */
[----:B------:R-:W-:Y:S01]  /*2db0*/  ISETP.GT.AND P3, PT, R5, 0x9, PT ;  /* 0x000000090500780c */ /* 0x000fe20003f64270 */
[--C-:B------:R-:W-:Y:S01]  /*2dc0*/  FFMA.FTZ R181, R9, UR10, -R26.reuse ;  /* 0x0000000a09b57c23 */ /* 0x100fe2000801081a */
[----:B------:R-:W-:Y:S01]  /*2dd0*/  FMNMX.FTZ R7, R3, R30, !PT ;  /* 0x0000001e03077209 */ /* 0x000fe20007810000 */
[--C-:B------:R-:W-:Y:S01]  /*2de0*/  FFMA.FTZ R27, R27, UR10, -R26.reuse ;  /* 0x0000000a1b1b7c23 */ /* 0x100fe2000801081a */
[----:B------:R-:W-:Y:S01]  /*2df0*/  FSEL R29, R29, -INF , P3 ;  /* 0xff8000001d1d7808 */ /* 0x000fe20001800000 */
[--C-:B------:R-:W-:Y:S01]  /*2e00*/  FFMA.FTZ R183, R11, UR10, -R26.reuse ;  /* 0x0000000a0bb77c23 */ /* 0x100fe2000801081a */
[----:B------:R-:W-:Y:S01]  /*2e10*/  FMNMX.FTZ R10, R28, R7, !PT ;  /* 0x000000071c0a7209 */ /* 0x000fe20007810000 */
[----:B------:R-:W-:Y:S01]  /*2e20*/  MUFU.EX2 R181, R181 ;  /* 0x000000b500b57308 */ /* 0x000fe20000000800 */
[----:B------:R-:W-:Y:S01]  /*2e30*/  ISETP.GT.AND P3, PT, R5, 0x11, PT ;  /* 0x000000110500780c */ /* 0x000fe20003f64270 */
[--C-:B------:R-:W-:Y:S01]  /*2e40*/  FFMA.FTZ R8, R31, UR10, -R26.reuse ;  /* 0x0000000a1f087c23 */ /* 0x100fe2000801081a */
[----:B------:R-:W-:Y:S01]  /*2e50*/  FMNMX.FTZ R7, R29, R10, !PT ;  /* 0x0000000a1d077209 */ /* 0x000fe20007810000 */
[--C-:B------:R-:W-:Y:S01]  /*2e60*/  FFMA.FTZ R35, R35, UR10, -R26.reuse ;  /* 0x0000000a23237c23 */ /* 0x100fe2000801081a */
[----:B------:R-:W-:Y:S01]  /*2e70*/  FSEL R33, R33, -INF , P3 ;  /* 0xff80000021217808 */ /* 0x000fe20001800000 */
[--C-:B------:R-:W-:Y:S01]  /*2e80*/  FFMA.FTZ R39, R39, UR10, -R26.reuse ;  /* 0x0000000a27277c23 */ /* 0x100fe2000801081a */
[----:B------:R-:W-:Y:S01]  /*2e90*/  FMNMX.FTZ R10, R32, R7, !PT ;  /* 0x00000007200a7209 */ /* 0x000fe20007810000 */
[----:B------:R-:W1:Y:S01]  /*2ea0*/  MUFU.EX2 R6, R27 ;  /* 0x0000001b00067308 */ /* 0x000e620000000800 */
[----:B------:R-:W-:Y:S01]  /*2eb0*/  ISETP.GT.AND P3, PT, R5, 0x19, PT ;  /* 0x000000190500780c */ /* 0x000fe20003f64270 */
[--C-:B------:R-:W-:Y:S01]  /*2ec0*/  FFMA.FTZ R173, R89, UR10, -R26.reuse ;  /* 0x0000000a59ad7c23 */ /* 0x100fe2000801081a */
[----:B------:R-:W-:Y:S01]  /*2ed0*/  FMNMX.FTZ R7, R33, R10, !PT ;  /* 0x0000000a21077209 */ /* 0x000fe20007810000 */
[--C-:B------:R-:W-:Y:S01]  /*2ee0*/  FFMA.FTZ R43, R43, UR10, -R26.reuse ;  /* 0x0000000a2b2b7c23 */ /* 0x100fe2000801081a */
[----:B------:R-:W-:Y:S01]  /*2ef0*/  FSEL R37, R37, -INF , P3 ;  /* 0xff80000025257808 */ /* 0x000fe20001800000 */
[--C-:B------:R-:W-:Y:S01]  /*2f00*/  FFMA.FTZ R175, R91, UR10, -R26.reuse ;  /* 0x0000000a5baf7c23 */ /* 0x100fe2000801081a */
[----:B------:R-:W-:Y:S01]  /*2f10*/  FMNMX.FTZ R12, R36, R7, !PT ;  /* 0x00000007240c7209 */ /* 0x000fe20007810000 */
[----:B------:R-:W2:Y:S01]  /*2f20*/  MUFU.EX2 R183, R183 ;  /* 0x000000b700b77308 */ /* 0x000ea20000000800 */
[----:B------:R-:W-:Y:S01]  /*2f30*/  ISETP.GT.AND P3, PT, R5, 0x21, PT ;  /* 0x000000210500780c */ /* 0x000fe20003f64270 */
[--C-:B------:R-:W-:Y:S01]  /*2f40*/  FFMA.FTZ R47, R47, UR10, -R26.reuse ;  /* 0x0000000a2f2f7c23 */ /* 0x100fe2000801081a */
[----:B------:R-:W-:Y:S01]  /*2f50*/  FSEL R13, R40, -INF , P4 ;  /* 0xff800000280d7808 */ /* 0x000fe20002000000 */
[--C-:B------:R-:W-:Y:S01]  /*2f60*/  FFMA.FTZ R169, R93, UR10, -R26.reuse ;  /* 0x0000000a5da97c23 */ /* 0x100fe2000801081a */
[----:B------:R-:W-:Y:S01]  /*2f70*/  FMNMX.FTZ R12, R37, R12, !PT ;  /* 0x0000000c250c7209 */ /* 0x000fe20007810000 */
[--C-:B------:R-:W-:Y:S01]  /*2f80*/  FFMA.FTZ R51, R51, UR10, -R26.reuse ;  /* 0x0000000a33337c23 */ /* 0x100fe2000801081a */
[----:B------:R-:W-:Y:S01]  /*2f90*/  ISETP.GT.AND P4, PT, R5, 0x28, PT ;  /* 0x000000280500780c */ /* 0x000fe20003f84270 */
[----:B------:R-:W3:Y:S01]  /*2fa0*/  MUFU.EX2 R8, R8 ;  /* 0x0000000800087308 */ /* 0x000ee20000000800 */
[----:B------:R-:W-:Y:S01]  /*2fb0*/  FSEL R41, R41, -INF , P3 ;  /* 0xff80000029297808 */ /* 0x000fe20001800000 */
[--C-:B------:R-:W-:Y:S01]  /*2fc0*/  FFMA.FTZ R171, R95, UR10, -R26.reuse ;  /* 0x0000000a5fab7c23 */ /* 0x100fe2000801081a */
[----:B------:R-:W-:Y:S01]  /*2fd0*/  FMNMX.FTZ R12, R13, R12, !PT ;  /* 0x0000000c0d0c7209 */ /* 0x000fe20007810000 */
[--C-:B------:R-:W-:Y:S01]  /*2fe0*/  FFMA.FTZ R55, R55, UR10, -R26.reuse ;  /* 0x0000000a37377c23 */ /* 0x100fe2000801081a */
[----:B------:R-:W-:Y:S01]  /*2ff0*/  ISETP.GT.AND P3, PT, R5, 0x29, PT ;  /* 0x000000290500780c */ /* 0x000fe20003f64270 */
[--C-:B------:R-:W-:Y:S01]  /*3000*/  FFMA.FTZ R153, R58, UR10, -R26.reuse ;  /* 0x0000000a3a997c23 */ /* 0x100fe2000801081a */
[----:B------:R-:W-:Y:S01]  /*3010*/  FSEL R15, R44, -INF , P4 ;  /* 0xff8000002c0f7808 */ /* 0x000fe20002000000 */
[----:B------:R-:W4:Y:S01]  /*3020*/  MUFU.EX2 R177, R177 ;  /* 0x000000b100b17308 */ /* 0x000f220000000800 */
[----:B------:R-:W-:Y:S01]  /*3030*/  FMNMX.FTZ R14, R41, R12, !PT ;  /* 0x0000000c290e7209 */ /* 0x000fe20007810000 */
[--C-:B------:R-:W-:Y:S01]  /*3040*/  FFMA.FTZ R59, R59, UR10, -R26.reuse ;  /* 0x0000000a3b3b7c23 */ /* 0x100fe2000801081a */
[----:B------:R-:W-:Y:S01]  /*3050*/  ISETP.GT.AND P4, PT, R5, 0x30, PT ;  /* 0x000000300500780c */ /* 0x000fe20003f84270 */
[--C-:B------:R-:W-:Y:S01]  /*3060*/  FFMA.FTZ R155, R62, UR10, -R26.reuse ;  /* 0x0000000a3e9b7c23 */ /* 0x100fe2000801081a */
[----:B------:R-:W-:Y:S01]  /*3070*/  FSEL R45, R45, -INF , P3 ;  /* 0xff8000002d2d7808 */ /* 0x000fe20001800000 */
[--C-:B------:R-:W-:Y:S01]  /*3080*/  FFMA.FTZ R157, R66, UR10, -R26.reuse ;  /* 0x0000000a429d7c23 */ /* 0x100fe2000801081a */
[----:B------:R-:W-:Y:S01]  /*3090*/  FMNMX.FTZ R14, R15, R14, !PT ;  /* 0x0000000e0f0e7209 */ /* 0x000fe20007810000 */
[----:B------:R-:W5:Y:S01]  /*30a0*/  MUFU.EX2 R10, R35 ;  /* 0x00000023000a7308 */ /* 0x000f620000000800 */
[----:B------:R-:W-:Y:S01]  /*30b0*/  ISETP.GT.AND P3, PT, R5, 0x31, PT ;  /* 0x000000310500780c */ /* 0x000fe20003f64270 */
[--C-:B------:R-:W-:Y:S01]  /*30c0*/  FFMA.FTZ R42, R67, UR10, -R26.reuse ;  /* 0x0000000a432a7c23 */ /* 0x100fe2000801081a */
[----:B------:R-:W-:Y:S01]  /*30d0*/  FSEL R21, R48, -INF , P4 ;  /* 0xff80000030157808 */ /* 0x000fe20002000000 */
[--C-:B------:R-:W-:Y:S01]  /*30e0*/  FFMA.FTZ R159, R70, UR10, -R26.reuse ;  /* 0x0000000a469f7c23 */ /* 0x100fe2000801081a */
[----:B------:R-:W-:Y:S01]  /*30f0*/  FMNMX.FTZ R14, R45, R14, !PT ;  /* 0x0000000e2d0e7209 */ /* 0x000fe20007810000 */
[--C-:B------:R-:W-:Y:S01]  /*3100*/  FFMA.FTZ R44, R71, UR10, -R26.reuse ;  /* 0x0000000a472c7c23 */ /* 0x100fe2000801081a */
[----:B------:R-:W-:Y:S01]  /*3110*/  ISETP.GT.AND P4, PT, R5, 0x38, PT ;  /* 0x000000380500780c */ /* 0x000fe20003f84270 */
[----:B------:R-:W0:Y:S01]  /*3120*/  MUFU.EX2 R179, R179 ;  /* 0x000000b300b37308 */ /* 0x000e220000000800 */
[----:B------:R-:W-:Y:S01]  /*3130*/  FSEL R49, R49, -INF , P3 ;  /* 0xff80000031317808 */ /* 0x000fe20001800000 */
[--C-:B------:R-:W-:Y:S01]  /*3140*/  FFMA.FTZ R161, R74, UR10, -R26.reuse ;  /* 0x0000000a4aa17c23 */ /* 0x100fe2000801081a */
[----:B------:R-:W-:Y:S01]  /*3150*/  FMNMX.FTZ R14, R21, R14, !PT ;  /* 0x0000000e150e7209 */ /* 0x000fe20007810000 */
[--C-:B------:R-:W-:Y:S01]  /*3160*/  FFMA.FTZ R163, R78, UR10, -R26.reuse ;  /* 0x0000000a4ea37c23 */ /* 0x100fe2000801081a */
[----:B------:R-:W-:Y:S01]  /*3170*/  ISETP.GT.AND P3, PT, R5, 0x39, PT ;  /* 0x000000390500780c */ /* 0x000fe20003f64270 */
[--C-:B------:R-:W-:Y:S01]  /*3180*/  FFMA.FTZ R48, R79, UR10, -R26.reuse ;  /* 0x0000000a4f307c23 */ /* 0x100fe2000801081a */
[----:B------:R-:W-:Y:S01]  /*3190*/  FSEL R52, R52, -INF , P4 ;  /* 0xff80000034347808 */ /* 0x000fe20002000000 */
[----:B------:R-:W0:Y:S01]  /*31a0*/  MUFU.EX2 R12, R39 ;  /* 0x00000027000c7308 */ /* 0x000e220000000800 */
[----:B------:R-:W-:Y:S01]  /*31b0*/  FMNMX.FTZ R7, R49, R14, !PT ;  /* 0x0000000e31077209 */ /* 0x000fe20007810000 */
[--C-:B------:R-:W-:Y:S01]  /*31c0*/  FFMA.FTZ R165, R82, UR10, -R26.reuse ;  /* 0x0000000a52a57c23 */ /* 0x100fe2000801081a */
[----:B------:R-:W-:Y:S01]  /*31d0*/  ISETP.GT.AND P4, PT, R5, 0x40, PT ;  /* 0x000000400500780c */ /* 0x000fe20003f84270 */
[--C-:B------:R-:W-:Y:S01]  /*31e0*/  FFMA.FTZ R83, R83, UR10, -R26.reuse ;  /* 0x0000000a53537c23 */ /* 0x100fe2000801081a */
[----:B------:R-:W-:Y:S01]  /*31f0*/  FSEL R53, R53, -INF , P3 ;  /* 0xff80000035357808 */ /* 0x000fe20001800000 */
[----:B------:R-:W-:Y:S01]  /*3200*/  FFMA.FTZ R167, R86, UR10, -R26 ;  /* 0x0000000a56a77c23 */ /* 0x000fe2000801081a */
[----:B------:R-:W-:Y:S01]  /*3210*/  FMNMX.FTZ R20, R52, R7, !PT ;  /* 0x0000000734147209 */ /* 0x000fe20007810000 */
[----:B------:R-:W-:Y:S01]  /*3220*/  MUFU.EX2 R173, R173 ;  /* 0x000000ad00ad7308 */ /* 0x000fe20000000800 */
[----:B------:R-:W-:-:S02]  /*3230*/  ISETP.GT.AND P3, PT, R5, 0x41, PT ;  /* 0x000000410500780c */ /* 0x000fc40003f64270 */
[----:B------:R-:W-:Y:S02]  /*3240*/  CS2R R94, SRZ ;  /* 0x00000000005e7805 */ /* 0x000fe4000001ff00 */
[----:B------:R-:W-:Y:S02]  /*3250*/  FSEL R56, R56, -INF , P4 ;  /* 0xff80000038387808 */ /* 0x000fe40002000000 */
[----:B------:R-:W-:Y:S02]  /*3260*/  CS2R R92, SRZ ;  /* 0x00000000005c7805 */ /* 0x000fe4000001ff00 */
[----:B------:R-:W-:Y:S02]  /*3270*/  FMNMX.FTZ R7, R53, R20, !PT ;  /* 0x0000001435077209 */ /* 0x000fe40007810000 */
[----:B------:R-:W-:Y:S02]  /*3280*/  CS2R R90, SRZ ;  /* 0x00000000005a7805 */ /* 0x000fe4000001ff00 */
[----:B------:R-:W-:Y:S01]  /*3290*/  ISETP.GT.AND P4, PT, R5, 0x48, PT ;  /* 0x000000480500780c */ /* 0x000fe20003f84270 */
[----:B------:R-:W-:Y:S01]  /*32a0*/  MUFU.EX2 R14, R43 ;  /* 0x0000002b000e7308 */ /* 0x000fe20000000800 */
[----:B------:R-:W-:-:S02]  /*32b0*/  FSEL R57, R57, -INF , P3 ;  /* 0xff80000039397808 */ /* 0x000fc40001800000 */
[----:B------:R-:W-:Y:S02]  /*32c0*/  CS2R R88, SRZ ;  /* 0x0000000000587805 */ /* 0x000fe4000001ff00 */
[----:B------:R-:W-:Y:S02]  /*32d0*/  FMNMX.FTZ R20, R56, R7, !PT ;  /* 0x0000000738147209 */ /* 0x000fe40007810000 */
[----:B------:R-:W-:Y:S02]  /*32e0*/  ISETP.GT.AND P3, PT, R5, 0x49, PT ;  /* 0x000000490500780c */ /* 0x000fe40003f64270 */
[----:B------:R-:W-:Y:S01]  /*32f0*/  FSEL R60, R60, -INF , P4 ;  /* 0xff8000003c3c7808 */ /* 0x000fe20002000000 */
[----:B------:R-:W-:Y:S01]  /*3300*/  MUFU.EX2 R175, R175 ;  /* 0x000000af00af7308 */ /* 0x000fe20000000800 */
[----:B------:R-:W-:Y:S02]  /*3310*/  FMNMX.FTZ R7, R57, R20, !PT ;  /* 0x0000001439077209 */ /* 0x000fe40007810000 */
[----:B------:R-:W-:-:S02]  /*3320*/  ISETP.GT.AND P4, PT, R5, 0x50, PT ;  /* 0x000000500500780c */ /* 0x000fc40003f84270 */
[----:B------:R-:W-:Y:S02]  /*3330*/  FSEL R61, R61, -INF , P3 ;  /* 0xff8000003d3d7808 */ /* 0x000fe40001800000 */
[----:B------:R-:W-:Y:S01]  /*3340*/  FMNMX.FTZ R24, R60, R7, !PT ;  /* 0x000000073c187209 */ /* 0x000fe20007810000 */
[----:B------:R-:W-:Y:S01]  /*3350*/  MUFU.EX2 R20, R47 ;  /* 0x0000002f00147308 */ /* 0x000fe20000000800 */
[----:B------:R-:W-:Y:S02]  /*3360*/  ISETP.GT.AND P3, PT, R5, 0x51, PT ;  /* 0x000000510500780c */ /* 0x000fe40003f64270 */
[----:B------:R-:W-:Y:S02]  /*3370*/  FSEL R64, R64, -INF , P4 ;  /* 0xff80000040407808 */ /* 0x000fe40002000000 */
[----:B------:R-:W-:Y:S02]  /*3380*/  FMNMX.FTZ R7, R61, R24, !PT ;  /* 0x000000183d077209 */ /* 0x000fe40007810000 */
[----:B------:R-:W-:Y:S01]  /*3390*/  ISETP.GT.AND P4, PT, R5, 0x58, PT ;  /* 0x000000580500780c */ /* 0x000fe20003f84270 */
[----:B------:R-:W-:Y:S01]  /*33a0*/  MUFU.EX2 R169, R169 ;  /* 0x000000a900a97308 */ /* 0x000fe20000000800 */
[----:B------:R-:W-:-:S02]  /*33b0*/  FSEL R65, R65, -INF , P3 ;  /* 0xff80000041417808 */ /* 0x000fc40001800000 */
[----:B------:R-:W-:Y:S02]  /*33c0*/  FMNMX.FTZ R24, R64, R7, !PT ;  /* 0x0000000740187209 */ /* 0x000fe40007810000 */
[----:B------:R-:W-:Y:S02]  /*33d0*/  ISETP.GT.AND P3, PT, R5, 0x59, PT ;  /* 0x000000590500780c */ /* 0x000fe40003f64270 */
[----:B------:R-:W-:Y:S01]  /*33e0*/  FSEL R68, R68, -INF , P4 ;  /* 0xff80000044447808 */ /* 0x000fe20002000000 */
[----:B------:R-:W-:Y:S01]  /*33f0*/  MUFU.EX2 R171, R171 ;  /* 0x000000ab00ab7308 */ /* 0x000fe20000000800 */
[----:B------:R-:W-:Y:S02]  /*3400*/  FMNMX.FTZ R7, R65, R24, !PT ;  /* 0x0000001841077209 */ /* 0x000fe40007810000 */
[----:B------:R-:W-:Y:S02]  /*3410*/  ISETP.GT.AND P4, PT, R5, 0x60, PT ;  /* 0x000000600500780c */ /* 0x000fe40003f84270 */
[----:B------:R-:W-:-:S02]  /*3420*/  FSEL R69, R69, -INF , P3 ;  /* 0xff80000045457808 */ /* 0x000fc40001800000 */
        /* <DEDUP_REMOVED lines=28> */
[----:B------:R-:W-:Y:S02]  /*35f0*/  FSEL R85, R85, -INF , P3 ;  /* 0xff80000055557808 */ /* 0x000fe40001800000 */
[----:B------:R-:W-:-:S03]  /*3600*/  FMNMX.FTZ R40, R84, R5, !PT ;  /* 0x0000000554287209 */ /* 0x000fc60007810000 */
[----:B------:R-:W-:Y:S01]  /*3610*/  MUFU.EX2 R38, R59 ;  /* 0x0000003b00267308 */ /* 0x000fe20000000800 */
[----:B------:R-:W-:Y:S01]  /*3620*/  FMNMX.FTZ R5, R85, R40, !PT ;  /* 0x0000002855057209 */ /* 0x000fe20007810000 */
[----:B------:R-:W-:-:S04]  /*3630*/  FFMA.FTZ R40, R63, UR10, -R26 ;  /* 0x0000000a3f287c23 */ /* 0x000fc8000801081a */
[----:B------:R-:W1:Y:S02]  /*3640*/  SHFL.BFLY PT, R46, R5, 0x2, 0x1f ;  /* 0x0c401f00052e7f89 */ /* 0x000e6400000e0000 */
[----:B------:R-:W-:Y:S08]  /*3650*/  MUFU.EX2 R40, R40 ;  /* 0x0000002800287308 */ /* 0x000ff00000000800 */
[----:B------:R-:W-:Y:S08]  /*3660*/  MUFU.EX2 R159, R159 ;  /* 0x0000009f009f7308 */ /* 0x000ff00000000800 */
[----:B------:R-:W-:Y:S01]  /*3670*/  MUFU.EX2 R44, R44 ;  /* 0x0000002c002c7308 */ /* 0x000fe20000000800 */
[----:B-1----:R-:W-:Y:S01]  /*3680*/  FMNMX.FTZ R9, R5, R46, !PT ;  /* 0x0000002e05097209 */ /* 0x002fe20007810000 */
[----:B------:R-:W-:-:S06]  /*3690*/  FFMA.FTZ R46, R75, UR10, -R26 ;  /* 0x0000000a4b2e7c23 */ /* 0x000fcc000801081a */
[----:B------:R-:W-:Y:S01]  /*36a0*/  MUFU.EX2 R161, R161 ;  /* 0x000000a100a17308 */ /* 0x000fe20000000800 */
[----:B------:R-:W-:Y:S01]  /*36b0*/  FFMA.FTZ R26, R87, UR10, -R26 ;  /* 0x0000000a571a7c23 */ /* 0x000fe2000801081a */
[----:B------:R-:W1:Y:S06]  /*36c0*/  SHFL.BFLY PT, R50, R9, 0x1, 0x1f ;  /* 0x0c201f0009327f89 */ /* 0x000e6c00000e0000 */
[----:B------:R-:W-:Y:S08]  /*36d0*/  MUFU.EX2 R46, R46 ;  /* 0x0000002e002e7308 */ /* 0x000ff00000000800 */
[----:B------:R-:W-:Y:S08]  /*36e0*/  MUFU.EX2 R163, R163 ;  /* 0x000000a300a37308 */ /* 0x000ff00000000800 */
[----:B------:R-:W-:Y:S01]  /*36f0*/  MUFU.EX2 R48, R48 ;  /* 0x0000003000307308 */ /* 0x000fe20000000800 */
[----:B-1----:R-:W-:-:S04]  /*3700*/  FMNMX.FTZ R7, R9, R50, !PT ;  /* 0x0000003209077209 */ /* 0x002fc80007810000 */
[C---:B------:R-:W-:Y:S01]  /*3710*/  FSETP.NEU.FTZ.AND P3, PT, R7.reuse, -INF , PT ;  /* 0xff8000000700780b */ /* 0x040fe20003f7d000 */
[----:B------:R-:W-:Y:S02]  /*3720*/  FMUL.FTZ R5, R7, UR10 ;  /* 0x0000000a07057c20 */ /* 0x000fe40008410000 */
[----:B------:R-:W-:Y:S03]  /*3730*/  MUFU.EX2 R165, R165 ;  /* 0x000000a500a57308 */ /* 0x000fe60000000800 */
[----:B------:R-:W-:Y:S02]  /*3740*/  FSEL R54, R5, RZ, P3 ;  /* 0x000000ff05367208 */ /* 0x000fe40001800000 */
[----:B------:R-:W-:-:S03]  /*3750*/  PLOP3.LUT P3, PT, PT, PT, UP1, 0x80, 0x0 ;  /* 0x000000000000781c */ /* 0x000fc60003f6f018 */
[----:B------:R-:W-:Y:S01]  /*3760*/  MUFU.EX2 R50, R83 ;  /* 0x0000005300327308 */ /* 0x000fe20000000800 */
[--C-:B------:R-:W-:Y:S01]  /*3770*/  FFMA.FTZ R180, R3, UR10, -R54.reuse ;  /* 0x0000000a03b47c23 */ /* 0x100fe20008010836 */
[--C-:B------:R-:W-:Y:S01]  /*3780*/  FFMA.FTZ R3, R30, UR10, -R54.reuse ;  /* 0x0000000a1e037c23 */ /* 0x100fe20008010836 */
[----:B------:R-:W-:Y:S01]  /*3790*/  FFMA.FTZ R182, R28, UR10, -R54 ;  /* 0x0000000a1cb67c23 */ /* 0x000fe20008010836 */
[----:B------:R-:W-:Y:S01]  /*37a0*/  FADD.FTZ R28, R181, R6 ;  /* 0x00000006b51c7221 */ /* 0x000fe20000010000 */
[--C-:B------:R-:W-:Y:S01]  /*37b0*/  FFMA.FTZ R172, R13, UR10, -R54.reuse ;  /* 0x0000000a0dac7c23 */ /* 0x100fe20008010836 */
[--C-:B------:R-:W-:Y:S01]  /*37c0*/  FFMA.FTZ R5, R29, UR10, -R54.reuse ;  /* 0x0000000a1d057c23 */ /* 0x100fe20008010836 */
[----:B------:R-:W-:Y:S01]  /*37d0*/  FFMA.FTZ R176, R32, UR10, -R54 ;  /* 0x0000000a20b07c23 */ /* 0x000fe20008010836 */
[----:B------:R-:W-:Y:S01]  /*37e0*/  MUFU.EX2 R180, R180 ;  /* 0x000000b400b47308 */ /* 0x000fe20000000800 */
[----:B--2---:R-:W-:Y:S01]  /*37f0*/  FADD.FTZ R13, R183, R28 ;  /* 0x0000001cb70d7221 */ /* 0x004fe20000010000 */
[--C-:B------:R-:W-:Y:S01]  /*3800*/  FFMA.FTZ R9, R33, UR10, -R54.reuse ;  /* 0x0000000a21097c23 */ /* 0x100fe20008010836 */
[--C-:B------:R-:W-:Y:S01]  /*3810*/  FFMA.FTZ R178, R36, UR10, -R54.reuse ;  /* 0x0000000a24b27c23 */ /* 0x100fe20008010836 */
[--C-:B------:R-:W-:Y:S01]  /*3820*/  FFMA.FTZ R11, R37, UR10, -R54.reuse ;  /* 0x0000000a250b7c23 */ /* 0x100fe20008010836 */
[----:B---3--:R-:W-:Y:S01]  /*3830*/  FADD.FTZ R28, R8, R13 ;  /* 0x0000000d081c7221 */ /* 0x008fe20000010000 */
[--C-:B------:R-:W-:Y:S01]  /*3840*/  FFMA.FTZ R41, R41, UR10, -R54.reuse ;  /* 0x0000000a29297c23 */ /* 0x100fe20008010836 */
[----:B------:R-:W-:Y:S01]  /*3850*/  FFMA.FTZ R15, R15, UR10, -R54 ;  /* 0x0000000a0f0f7c23 */ /* 0x000fe20008010836 */
[----:B------:R-:W1:Y:S01]  /*3860*/  MUFU.EX2 R3, R3 ;  /* 0x0000000300037308 */ /* 0x000e620000000800 */
[----:B----4-:R-:W-:Y:S01]  /*3870*/  FADD.FTZ R13, R177, R28 ;  /* 0x0000001cb10d7221 */ /* 0x010fe20000010000 */
[--C-:B------:R-:W-:Y:S01]  /*3880*/  FFMA.FTZ R45, R45, UR10, -R54.reuse ;  /* 0x0000000a2d2d7c23 */ /* 0x100fe20008010836 */
[--C-:B------:R-:W-:Y:S01]  /*3890*/  FFMA.FTZ R21, R21, UR10, -R54.reuse ;  /* 0x0000000a15157c23 */ /* 0x100fe20008010836 */
[--C-:B------:R-:W-:Y:S01]  /*38a0*/  FFMA.FTZ R49, R49, UR10, -R54.reuse ;  /* 0x0000000a31317c23 */ /* 0x100fe20008010836 */
[----:B-----5:R-:W-:Y:S01]  /*38b0*/  FADD.FTZ R28, R10, R13 ;  /* 0x0000000d0a1c7221 */ /* 0x020fe20000010000 */
[--C-:B------:R-:W-:Y:S01]  /*38c0*/  FFMA.FTZ R52, R52, UR10, -R54.reuse ;  /* 0x0000000a34347c23 */ /* 0x100fe20008010836 */
[----:B------:R-:W-:Y:S01]  /*38d0*/  FFMA.FTZ R53, R53, UR10, -R54 ;  /* 0x0000000a35357c23 */ /* 0x000fe20008010836 */
[----:B------:R-:W2:Y:S01]  /*38e0*/  MUFU.EX2 R182, R182 ;  /* 0x000000b600b67308 */ /* 0x000ea20000000800 */
[----:B0-----:R-:W-:Y:S01]  /*38f0*/  FADD.FTZ R25, R179, R28 ;  /* 0x0000001cb3197221 */ /* 0x001fe20000010000 */
[--C-:B------:R-:W-:Y:S01]  /*3900*/  FFMA.FTZ R56, R56, UR10, -R54.reuse ;  /* 0x0000000a38387c23 */ /* 0x100fe20008010836 */
[--C-:B------:R-:W-:Y:S01]  /*3910*/  FFMA.FTZ R57, R57, UR10, -R54.reuse ;  /* 0x0000000a39397c23 */ /* 0x100fe20008010836 */
[--C-:B------:R-:W-:Y:S01]  /*3920*/  FFMA.FTZ R60, R60, UR10, -R54.reuse ;  /* 0x0000000a3c3c7c23 */ /* 0x100fe20008010836 */
[----:B------:R-:W-:Y:S01]  /*3930*/  FADD.FTZ R30, R12, R25 ;  /* 0x000000190c1e7221 */ /* 0x000fe20000010000 */
[--C-:B------:R-:W-:Y:S01]  /*3940*/  FFMA.FTZ R61, R61, UR10, -R54.reuse ;  /* 0x0000000a3d3d7c23 */ /* 0x100fe20008010836 */
[----:B------:R-:W-:Y:S01]  /*3950*/  FFMA.FTZ R64, R64, UR10, -R54 ;  /* 0x0000000a40407c23 */ /* 0x000fe20008010836 */
[----:B------:R-:W0:Y:S01]  /*3960*/  MUFU.EX2 R5, R5 ;  /* 0x0000000500057308 */ /* 0x000e220000000800 */
[----:B-1----:R-:W-:Y:S01]  /*3970*/  FADD.FTZ R13, R180, R3 ;  /* 0x00000003b40d7221 */ /* 0x002fe20000010000 */
[----:B------:R-:W-:Y:S01]  /*3980*/  FADD.FTZ R25, R173, R30 ;  /* 0x0000001ead197221 */ /* 0x000fe20000010000 */
[--C-:B------:R-:W-:Y:S01]  /*3990*/  FFMA.FTZ R65, R65, UR10, -R54.reuse ;  /* 0x0000000a41417c23 */ /* 0x100fe20008010836 */
[--C-:B------:R-:W-:Y:S01]  /*39a0*/  FFMA.FTZ R68, R68, UR10, -R54.reuse ;  /* 0x0000000a44447c23 */ /* 0x100fe20008010836 */
[--C-:B------:R-:W-:Y:S01]  /*39b0*/  FFMA.FTZ R69, R69, UR10, -R54.reuse ;  /* 0x0000000a45457c23 */ /* 0x100fe20008010836 */
[----:B------:R-:W-:Y:S01]  /*39c0*/  FADD.FTZ R30, R14, R25 ;  /* 0x000000190e1e7221 */ /* 0x000fe20000010000 */
[----:B------:R-:W-:Y:S01]  /*39d0*/  FFMA.FTZ R72, R72, UR10, -R54 ;  /* 0x0000000a48487c23 */ /* 0x000fe20008010836 */
[----:B------:R-:W1:Y:S01]  /*39e0*/  MUFU.EX2 R176, R176 ;  /* 0x000000b000b07308 */ /* 0x000e620000000800 */
[----:B--2---:R-:W-:Y:S01]  /*39f0*/  FADD.FTZ R28, R182, R13 ;  /* 0x0000000db61c7221 */ /* 0x004fe20000010000 */
[----:B------:R-:W-:Y:S01]  /*3a00*/  FADD.FTZ R25, R175, R30 ;  /* 0x0000001eaf197221 */ /* 0x000fe20000010000 */
[----:B------:R-:W-:Y:S01]  /*3a10*/  F2FP.F16.F32.PACK_AB R181, R6, R181 ;  /* 0x000000b506b5723e */ /* 0x000fe200000000ff */
[--C-:B------:R-:W-:Y:S01]  /*3a20*/  FFMA.FTZ R73, R73, UR10, -R54.reuse ;  /* 0x0000000a49497c23 */ /* 0x100fe20008010836 */
[--C-:B------:R-:W-:Y:S01]  /*3a30*/  FFMA.FTZ R76, R76, UR10, -R54.reuse ;  /* 0x0000000a4c4c7c23 */ /* 0x100fe20008010836 */
[----:B------:R-:W-:Y:S01]  /*3a40*/  FADD.FTZ R30, R20, R25 ;  /* 0x00000019141e7221 */ /* 0x000fe20000010000 */
[----:B------:R-:W-:Y:S01]  /*3a50*/  FFMA.FTZ R77, R77, UR10, -R54 ;  /* 0x0000000a4d4d7c23 */ /* 0x000fe20008010836 */
[----:B------:R-:W2:Y:S01]  /*3a60*/  MUFU.EX2 R9, R9 ;  /* 0x0000000900097308 */ /* 0x000ea20000000800 */
[----:B0-----:R-:W-:Y:S01]  /*3a70*/  FADD.FTZ R13, R5, R28 ;  /* 0x0000001c050d7221 */ /* 0x001fe20000010000 */
[----:B------:R-:W-:Y:S01]  /*3a80*/  FADD.FTZ R25, R169, R30 ;  /* 0x0000001ea9197221 */ /* 0x000fe20000010000 */
[--C-:B------:R-:W-:Y:S01]  /*3a90*/  FFMA.FTZ R80, R80, UR10, -R54.reuse ;  /* 0x0000000a50507c23 */ /* 0x100fe20008010836 */
[--C-:B------:R-:W-:Y:S01]  /*3aa0*/  FFMA.FTZ R81, R81, UR10, -R54.reuse ;  /* 0x0000000a51517c23 */ /* 0x100fe20008010836 */
[--C-:B------:R-:W-:Y:S01]  /*3ab0*/  FFMA.FTZ R84, R84, UR10, -R54.reuse ;  /* 0x0000000a54547c23 */ /* 0x100fe20008010836 */
[----:B------:R-:W-:Y:S01]  /*3ac0*/  FADD.FTZ R30, R24, R25 ;  /* 0x00000019181e7221 */ /* 0x000fe20000010000 */
[----:B------:R-:W-:Y:S01]  /*3ad0*/  FFMA.FTZ R54, R85, UR10, -R54 ;  /* 0x0000000a55367c23 */ /* 0x000fe20008010836 */
[----:B------:R-:W0:Y:S01]  /*3ae0*/  MUFU.EX2 R178, R178 ;  /* 0x000000b200b27308 */ /* 0x000e220000000800 */
[----:B-1----:R-:W-:Y:S01]  /*3af0*/  FADD.FTZ R28, R176, R13 ;  /* 0x0000000db01c7221 */ /* 0x002fe20000010000 */
[----:B------:R-:W-:-:S02]  /*3b00*/  F2FP.F16.F32.PACK_AB R182, R5, R182 ;  /* 0x000000b605b6723e */ /* 0x000fc400000000ff */
[----:B------:R-:W-:Y:S02]  /*3b10*/  F2FP.F16.F32.PACK_AB R180, R3, R180 ;  /* 0x000000b403b4723e */ /* 0x000fe400000000ff */
[----:B------:R-:W-:Y:S02]  /*3b20*/  F2FP.F16.F32.PACK_AB R183, R8, R183 ;  /* 0x000000b708b7723e */ /* 0x000fe400000000ff */
[----:B------:R-:W1:Y:S01]  /*3b30*/  MUFU.EX2 R11, R11 ;  /* 0x0000000b000b7308 */ /* 0x000e620000000800 */
[----:B--2---:R-:W-:Y:S01]  /*3b40*/  FADD.FTZ R13, R9, R28 ;  /* 0x0000001c090d7221 */ /* 0x004fe20000010000 */
[----:B------:R-:W-:Y:S02]  /*3b50*/  F2FP.F16.F32.PACK_AB R177, R10, R177 ;  /* 0x000000b10ab1723e */ /* 0x000fe400000000ff */
[----:B------:R-:W-:Y:S02]  /*3b60*/  F2FP.F16.F32.PACK_AB R179, R12, R179 ;  /* 0x000000b30cb3723e */ /* 0x000fe400000000ff */
[----:B------:R-:W-:-:S02]  /*3b70*/  F2FP.F16.F32.PACK_AB R173, R14, R173 ;  /* 0x000000ad0ead723e */ /* 0x000fc400000000ff */
[----:B------:R-:W2:Y:S01]  /*3b80*/  MUFU.EX2 R172, R172 ;  /* 0x000000ac00ac7308 */ /* 0x000ea20000000800 */
[----:B0-----:R-:W-:Y:S01]  /*3b90*/  FADD.FTZ R28, R178, R13 ;  /* 0x0000000db21c7221 */ /* 0x001fe20000010000 */
[----:B------:R-:W-:Y:S02]  /*3ba0*/  F2FP.F16.F32.PACK_AB R175, R20, R175 ;  /* 0x000000af14af723e */ /* 0x000fe400000000ff */
[----:B------:R-:W-:Y:S02]  /*3bb0*/  F2FP.F16.F32.PACK_AB R169, R24, R169 ;  /* 0x000000a918a9723e */ /* 0x000fe400000000ff */
[----:B------:R-:W-:Y:S02]  /*3bc0*/  F2FP.F16.F32.PACK_AB R176, R9, R176 ;  /* 0x000000b009b0723e */ /* 0x000fe400000000ff */
[----:B------:R-:W0:Y:S01]  /*3bd0*/  MUFU.EX2 R41, R41 ;  /* 0x0000002900297308 */ /* 0x000e220000000800 */
[C---:B-1----:R-:W-:Y:S01]  /*3be0*/  FADD.FTZ R13, R11.reuse, R28 ;  /* 0x0000001c0b0d7221 */ /* 0x042fe20000010000 */
[----:B------:R-:W-:-:S06]  /*3bf0*/  F2FP.F16.F32.PACK_AB R178, R11, R178 ;  /* 0x000000b20bb2723e */ /* 0x000fcc00000000ff */
[----:B------:R-:W1:Y:S01]  /*3c00*/  MUFU.EX2 R15, R15 ;  /* 0x0000000f000f7308 */ /* 0x000e620000000800 */
[----:B--2---:R-:W-:Y:S01]  /*3c10*/  FADD.FTZ R28, R172, R13 ;  /* 0x0000000dac1c7221 */ /* 0x004fe20000010000 */
[----:B------:R-:W-:Y:S01]  /*3c20*/  FADD.FTZ R13, R171, R30 ;  /* 0x0000001eab0d7221 */ /* 0x000fe20000010000 */
[----:B------:R-:W-:-:S03]  /*3c30*/  F2FP.F16.F32.PACK_AB R171, R34, R171 ;  /* 0x000000ab22ab723e */ /* 0x000fc600000000ff */
[----:B------:R-:W-:Y:S02]  /*3c40*/  FADD.FTZ R0, R34, R13 ;  /* 0x0000000d22007221 */ /* 0x000fe40000010000 */
[----:B------:R-:W2:Y:S01]  /*3c50*/  MUFU.EX2 R174, R45 ;  /* 0x0000002d00ae7308 */ /* 0x000ea20000000800 */
[----:B0-----:R-:W-:Y:S01]  /*3c60*/  FADD.FTZ R28, R41, R28 ;  /* 0x0000001c291c7221 */ /* 0x001fe20000010000 */
[----:B------:R-:W-:Y:S01]  /*3c70*/  FADD.FTZ R25, R153, R0 ;  /* 0x0000000099197221 */ /* 0x000fe20000010000 */
[----:B------:R-:W-:Y:S02]  /*3c80*/  F2FP.F16.F32.PACK_AB R153, R38, R153 ;  /* 0x000000992699723e */ /* 0x000fe400000000ff */
[----:B------:R-:W-:-:S03]  /*3c90*/  F2FP.F16.F32.PACK_AB R172, R41, R172 ;  /* 0x000000ac29ac723e */ /* 0x000fc600000000ff */
[----:B------:R-:W0:Y:S01]  /*3ca0*/  MUFU.EX2 R21, R21 ;  /* 0x0000001500157308 */ /* 0x000e220000000800 */
[----:B-1----:R-:W-:Y:S01]  /*3cb0*/  FADD.FTZ R13, R15, R28 ;  /* 0x0000001c0f0d7221 */ /* 0x002fe20000010000 */
[----:B------:R-:W-:-:S04]  /*3cc0*/  FADD.FTZ R28, R38, R25 ;  /* 0x00000019261c7221 */ /* 0x000fc80000010000 */
[----:B------:R-:W-:Y:S01]  /*3cd0*/  FADD.FTZ R25, R155, R28 ;  /* 0x0000001c9b197221 */ /* 0x000fe20000010000 */
[----:B------:R-:W-:Y:S01]  /*3ce0*/  F2FP.F16.F32.PACK_AB R155, R40, R155 ;  /* 0x0000009b289b723e */ /* 0x000fe200000000ff */
[----:B------:R-:W1:Y:S01]  /*3cf0*/  MUFU.EX2 R168, R49 ;  /* 0x0000003100a87308 */ /* 0x000e620000000800 */
[----:B--2---:R-:W-:Y:S01]  /*3d00*/  FADD.FTZ R0, R174, R13 ;  /* 0x0000000dae007221 */ /* 0x004fe20000010000 */
[----:B------:R-:W-:Y:S01]  /*3d10*/  FADD.FTZ R28, R40, R25 ;  /* 0x00000019281c7221 */ /* 0x000fe20000010000 */
[----:B------:R-:W-:-:S03]  /*3d20*/  F2FP.F16.F32.PACK_AB R174, R174, R15 ;  /* 0x0000000faeae723e */ /* 0x000fc600000000ff */
[----:B------:R-:W-:Y:S01]  /*3d30*/  FADD.FTZ R25, R157, R28 ;  /* 0x0000001c9d197221 */ /* 0x000fe20000010000 */
[C---:B------:R-:W-:Y:S01]  /*3d40*/  F2FP.F16.F32.PACK_AB R157, R42.reuse, R157 ;  /* 0x0000009d2a9d723e */ /* 0x040fe200000000ff */
[----:B------:R-:W2:Y:S01]  /*3d50*/  MUFU.EX2 R52, R52 ;  /* 0x0000003400347308 */ /* 0x000ea20000000800 */
[----:B0-----:R-:W-:Y:S01]  /*3d60*/  FADD.FTZ R13, R21, R0 ;  /* 0x00000000150d7221 */ /* 0x001fe20000010000 */
[----:B------:R-:W-:-:S04]  /*3d70*/  FADD.FTZ R28, R42, R25 ;  /* 0x000000192a1c7221 */ /* 0x000fc80000010000 */
[----:B------:R-:W-:Y:S01]  /*3d80*/  FADD.FTZ R25, R159, R28 ;  /* 0x0000001c9f197221 */ /* 0x000fe20000010000 */
[----:B------:R-:W-:Y:S01]  /*3d90*/  F2FP.F16.F32.PACK_AB R159, R44, R159 ;  /* 0x0000009f2c9f723e */ /* 0x000fe200000000ff */
[----:B------:R-:W0:Y:S01]  /*3da0*/  MUFU.EX2 R53, R53 ;  /* 0x0000003500357308 */ /* 0x000e220000000800 */
[----:B-1----:R-:W-:Y:S01]  /*3db0*/  FADD.FTZ R13, R168, R13 ;  /* 0x0000000da80d7221 */ /* 0x002fe20000010000 */
[----:B------:R-:W-:Y:S01]  /*3dc0*/  FADD.FTZ R6, R44, R25 ;  /* 0x000000192c067221 */ /* 0x000fe20000010000 */
[----:B------:R-:W-:-:S03]  /*3dd0*/  F2FP.F16.F32.PACK_AB R168, R168, R21 ;  /* 0x00000015a8a8723e */ /* 0x000fc600000000ff */
[----:B------:R-:W-:Y:S01]  /*3de0*/  FADD.FTZ R25, R161, R6 ;  /* 0x00000006a1197221 */ /* 0x000fe20000010000 */
[----:B------:R-:W-:Y:S01]  /*3df0*/  F2FP.F16.F32.PACK_AB R161, R46, R161 ;  /* 0x000000a12ea1723e */ /* 0x000fe200000000ff */
[----:B------:R-:W1:Y:S01]  /*3e00*/  MUFU.EX2 R56, R56 ;  /* 0x0000003800387308 */ /* 0x000e620000000800 */
[----:B--2---:R-:W-:Y:S01]  /*3e10*/  FADD.FTZ R0, R52, R13 ;  /* 0x0000000d34007221 */ /* 0x004fe20000010000 */
[----:B------:R-:W-:-:S04]  /*3e20*/  FADD.FTZ R6, R46, R25 ;  /* 0x000000192e067221 */ /* 0x000fc80000010000 */
[----:B------:R-:W-:Y:S01]  /*3e30*/  FADD.FTZ R25, R163, R6 ;  /* 0x00000006a3197221 */ /* 0x000fe20000010000 */
[C---:B------:R-:W-:Y:S01]  /*3e40*/  F2FP.F16.F32.PACK_AB R163, R48.reuse, R163 ;  /* 0x000000a330a3723e */ /* 0x040fe200000000ff */
[----:B------:R-:W2:Y:S01]  /*3e50*/  MUFU.EX2 R57, R57 ;  /* 0x0000003900397308 */ /* 0x000ea20000000800 */
[C---:B0-----:R-:W-:Y:S01]  /*3e60*/  FADD.FTZ R13, R53.reuse, R0 ;  /* 0x00000000350d7221 */ /* 0x041fe20000010000 */
[----:B------:R-:W-:Y:S01]  /*3e70*/  FADD.FTZ R6, R48, R25 ;  /* 0x0000001930067221 */ /* 0x000fe20000010000 */
[----:B------:R-:W-:-:S03]  /*3e80*/  F2FP.F16.F32.PACK_AB R170, R53, R52 ;  /* 0x0000003435aa723e */ /* 0x000fc600000000ff */
[----:B------:R-:W-:Y:S01]  /*3e90*/  FADD.FTZ R25, R165, R6 ;  /* 0x00000006a5197221 */ /* 0x000fe20000010000 */
[----:B------:R-:W-:Y:S01]  /*3ea0*/  F2FP.F16.F32.PACK_AB R165, R50, R165 ;  /* 0x000000a532a5723e */ /* 0x000fe200000000ff */
[----:B------:R-:W0:Y:S01]  /*3eb0*/  MUFU.EX2 R60, R60 ;  /* 0x0000003c003c7308 */ /* 0x000e220000000800 */
[----:B-1----:R-:W-:Y:S01]  /*3ec0*/  FADD.FTZ R0, R56, R13 ;  /* 0x0000000d38007221 */ /* 0x002fe20000010000 */
[----:B------:R-:W-:-:S06]  /*3ed0*/  FADD.FTZ R6, R50, R25 ;  /* 0x0000001932067221 */ /* 0x000fcc0000010000 */
        /* <DEDUP_REMOVED lines=36> */
[----:B-1----:R-:W-:Y:S01]  /*4120*/  FADD.FTZ R6, R84, R3 ;  /* 0x0000000354067221 */ /* 0x002fe20000010000 */
[C---:B--2---:R-:W-:Y:S01]  /*4130*/  FADD.FTZ R0, R26.reuse, R25 ;  /* 0x000000191a007221 */ /* 0x044fe20000010000 */
[----:B------:R-:W-:Y:S02]  /*4140*/  F2FP.F16.F32.PACK_AB R167, R26, R167 ;  /* 0x000000a71aa7723e */ /* 0x000fe400000000ff */
[C---:B0-----:R-:W-:Y:S01]  /*4150*/  FADD.FTZ R3, R5.reuse, R6 ;  /* 0x0000000605037221 */ /* 0x041fe20000010000 */
[----:B------:R-:W-:Y:S01]  /*4160*/  F2FP.F16.F32.PACK_AB R166, R5, R84 ;  /* 0x0000005405a6723e */ /* 0x000fe200000000ff */
[----:B------:R-:W-:Y:S06]  /*4170*/  @!P3 BRA `(.L_x_2297) ;  /* 0x000000280060b947 */ /* 0x000fec0003800000 */
[----:B------:R-:W-:Y:S01]  /*4180*/  IMAD.MOV.U32 R6, RZ, RZ, R4 ;  /* 0x000000ffff067224 */ /* 0x000fe200078e0004 */
[----:B------:R-:W-:Y:S01]  /*4190*/  UMOV UR59, UR47 ;  /* 0x0000002f003b7c82 */ /* 0x000fe20008000000 */
[----:B------:R-:W-:Y:S01]  /*41a0*/  IMAD.MOV.U32 R5, RZ, RZ, R7 ;  /* 0x000000ffff057224 */ /* 0x000fe200078e0007 */
[----:B------:R-:W-:Y:S01]  /*41b0*/  UMOV UR57, UR46 ;  /* 0x0000002e00397c82 */ /* 0x000fe20008000000 */
[----:B------:R-:W-:Y:S01]  /*41c0*/  IMAD.MOV.U32 R151, RZ, RZ, RZ ;  /* 0x000000ffff977224 */ /* 0x000fe200078e00ff */
[----:B------:R-:W-:-:S06]  /*41d0*/  ULDC UR55, c[0x0][0x988] ;  /* 0x0002620000377ab9 */ /* 0x000fcc0000000800 */
.L_x_2306:
        /* <DEDUP_REMOVED lines=9> */
.L_x_2299:
[----:B------:R-:W-:Y:S01]  /*4270*/  ULEA UR6, UR46, UR41, 0x3 ;  /* 0x000000292e067291 */ /* 0x000fe2000f8e183f */
[----:B------:R-:W-:-:S05]  /*4280*/  IMAD.U32 R4, RZ, RZ, UR47 ;  /* 0x0000002fff047e24 */ /* 0x000fca000f8e00ff */
[----:B------:R-:W-:-:S04]  /*4290*/  SHF.L.U32 R4, R4, 0x1f, RZ ;  /* 0x0000001f04047819 */ /* 0x000fc800000006ff */
[----:B------:R0:W1:Y:S01]  /*42a0*/  SYNCS.PHASECHK.TRANS64.TRYWAIT P3, [UR6+0x28830], R4 ;  /* 0x02883004ff0075a7 */ /* 0x0000620008060146 */
[----:B------:R-:W-:Y:S05]  /*42b0*/  @!P0 BRA `(.L_x_2300) ;  /* 0x0000000000048947 */ /* 0x000fea0003800000 */
[----:B------:R-:W-:Y:S01]  /*42c0*/  BPT.TRAP 0x1 ;  /* 0x000000040000795c */ /* 0x000fe20000300000 */
.L_x_2300:
[----:B-1----:R-:W-:Y:S05]  /*42d0*/  @P3 BRA `(.L_x_2298) ;  /* 0x0000000000083947 */ /* 0x002fea0003800000 */
[----:B------:R-:W1:Y:S02]  /*42e0*/  SYNCS.PHASECHK.TRANS64.TRYWAIT P3, [UR6+0x28830], R4 ;  /* 0x02883004ff0075a7 */ /* 0x000e640008060146 */
[----:B-1----:R-:W-:Y:S05]  /*42f0*/  @!P3 BRA `(.L_x_2301) ;  /* 0x000000ec00b4b947 */ /* 0x002fea0003800000 */
.L_x_2298:
        /* <DEDUP_REMOVED lines=47> */
.L_x_2303:
[----:B------:R-:W-:Y:S01]  /*45f0*/  ULEA UR6, UR57, UR41, 0x3 ;  /* 0x0000002939067291 */ /* 0x000fe2000f8e183f */
[----:B------:R-:W-:-:S05]  /*4600*/  IMAD.U32 R4, RZ, RZ, UR59 ;  /* 0x0000003bff047e24 */ /* 0x000fca000f8e00ff */
[----:B------:R-:W-:-:S04]  /*4610*/  SHF.L.U32 R4, R4, 0x1f, RZ ;  /* 0x0000001f04047819 */ /* 0x000fc800000006ff */
[----:B------:R0:W1:Y:S01]  /*4620*/  SYNCS.PHASECHK.TRANS64.TRYWAIT P3, [UR6+0x28850], R4 ;  /* 0x02885004ff0075a7 */ /* 0x0000620008060146 */
[----:B------:R-:W-:Y:S05]  /*4630*/  @!P0 BRA `(.L_x_2304) ;  /* 0x0000000000048947 */ /* 0x000fea0003800000 */
[----:B------:R-:W-:Y:S01]  /*4640*/  BPT.TRAP 0x1 ;  /* 0x000000040000795c */ /* 0x000fe20000300000 */
.L_x_2304:
[----:B-1----:R-:W-:Y:S05]  /*4650*/  @P3 BRA `(.L_x_2302) ;  /* 0x0000000000083947 */ /* 0x002fea0003800000 */
[----:B------:R-:W1:Y:S02]  /*4660*/  SYNCS.PHASECHK.TRANS64.TRYWAIT P3, [UR6+0x28850], R4 ;  /* 0x02885004ff0075a7 */ /* 0x000e640008060146 */
[----:B-1----:R-:W-:Y:S05]  /*4670*/  @!P3 BRA `(.L_x_2305) ;  /* 0x000000e800ecb947 */ /* 0x002fea0003800000 */
.L_x_2302:
[----:B------:R-:W-:Y:S01]  /*4680*/  UIADD3 UR6, UR41, 0x400, URZ ;  /* 0x0000040029067890 */ /* 0x000fe2000fffe03f */
[----:B------:R-:W-:Y:S01]  /*4690*/  WARPGROUP.ARRIVE ;  /* 0x00000000000079c5 */ /* 0x000fe20000000000 */
[----:B------:R-:W-:Y:S01]  /*46a0*/  UMOV UR7, 0x40000040 ;  /* 0x4000004000077882 */ /* 0x000fe20000000000 */
[----:B------:R-:W-:Y:S01]  /*46b0*/  VIADD R10, R17, UR38 ;  /* 0x00000026110a7c36 */ /* 0x000fe20008000000 */
[----:B------:R-:W-:-:S03]  /*46c0*/  USHF.R.U32.HI UR6, URZ, 0x4, UR6 ;  /* 0x000000043f067899 */ /* 0x000fc60008011606 */
[----:B------:R-:W2:Y:S01]  /*46d0*/  S2R R220, SR_TID.X ;  /* 0x0000000000dc7919 */ /* 0x000ea20000002100 */
[----:B------:R-:W-:Y:S01]  /*46e0*/  UMOV UR10, UR55 ;  /* 0x00000037000a7c82 */ /* 0x000fe20008000000 */
[----:B------:R-:W-:Y:S02]  /*46f0*/  UISETP.GT.AND UP1, UPT, UR58, UR56, UPT ;  /* 0x000000383a00728c */ /* 0x000fe4000bf24270 */
[----:B------:R-:W-:Y:S01]  /*4700*/  ULOP3.LUT UR6, UR6, 0x3fff, URZ, 0xc0, !UPT ;  /* 0x00003fff06067892 */ /* 0x000fe2000f8ec03f */
[----:B------:R-:W-:-:S03]  /*4710*/  UMOV UR59, UR47 ;  /* 0x0000002f003b7c82 */ /* 0x000fc60008000000 */
[----:B------:R-:W-:-:S04]  /*4720*/  ULOP3.LUT UR6, UR6, 0x4000000, URZ, 0xfc, !UPT ;  /* 0x0400000006067892 */ /* 0x000fc8000f8efc3f */
[----:B------:R-:W-:-:S07]  /*4730*/  ULEA UR11, UR57, UR6, 0xb ;  /* 0x00000006390b7291 */ /* 0x000fce000f8e583f */
[----:B------:R-:W-:Y:S02]  /*4740*/  UMOV UR6, UR11 ;  /* 0x0000000b00067c82 */ /* 0x000fe40008000000 */
[----:B------:R-:W-:Y:S01]  /*4750*/  HGMMA.64x128x16.F32 R88, R180, gdesc[UR4].tnspB, R88, gsb0 ;  /* 0x41e00004b4587df0 */ /* 0x000fe20008000858 */
[----:B------:R-:W-:Y:S01]  /*4760*/  UIADD3 UR6, UR11, 0x80, URZ ;  /* 0x000000800b067890 */ /* 0x000fe2000fffe03f */
[----:B------:R-:W-:Y:S01]  /*4770*/  UMOV UR7, 0x40000040 ;  /* 0x4000004000077882 */ /* 0x000fe20000000000 */
[----:B--2---:R-:W-:Y:S01]  /*4780*/  SHF.R.U32.HI R220, RZ, 0x7, R220 ;  /* 0x00000007ffdc7819 */ /* 0x004fe200000116dc */
[----:B------:R-:W-:Y:S02]  /*4790*/  WARPGROUP.DEPBAR.LE gsb0, 0x0 ;  /* 0x00008000000079c5 */ /* 0x000fe40000010000 */
[----:B------:R-:W-:-:S06]  /*47a0*/  WARPGROUP.ARRIVE ;  /* 0x00000000000079c5 */ /* 0x000fcc0000000000 */
[----:B------:R-:W-:Y:S01]  /*47b0*/  HGMMA.64x128x16.F32 R88, R176, gdesc[UR4].tnspB, R88, gsb0 ;  /* 0x41e00004b0587df0 */ /* 0x000fe20008000858 */
[----:B------:R-:W-:Y:S01]  /*47c0*/  @UP0 ULDC UR6, c[0x0][0x44c] ;  /* 0x0001130000060ab9 */ /* 0x000fe20000000800 */
[----:B------:R-:W-:Y:S01]  /*47d0*/  UMOV UR7, 0x40000040 ;  /* 0x4000004000077882 */ /* 0x000fe20000000000 */
[----:B01----:R-:W-:Y:S01]  /*47e0*/  @P2 IMAD.HI.U32 R4, R10, UR6, RZ ;  /* 0x000000060a042c27 */ /* 0x003fe2000f8e00ff */
[----:B------:R-:W-:-:S04]  /*47f0*/  @UP0 ULDC UR6, c[0x0][0x450] ;  /* 0x0001140000060ab9 */ /* 0x000fc80000000800 */
[----:B------:R-:W-:Y:S01]  /*4800*/  @P2 SHF.R.U32.HI R10, RZ, UR6, R4 ;  /* 0x00000006ff0a2c19 */ /* 0x000fe20008011604 */
[----:B------:R-:W-:Y:S02]  /*4810*/  UMOV UR6, 0xffffff80 ;  /* 0xffffff8000067882 */ /* 0x000fe40000000000 */
[----:B------:R-:W-:Y:S02]  /*4820*/  UIMAD UR6, UR58, UR6, 0x1 ;  /* 0x000000013a0674a4 */ /* 0x000fe4000f8e0206 */
[----:B------:R-:W0:Y:S01]  /*4830*/  SHFL.IDX PT, R4, R10, 0x1, 0x1c1f ;  /* 0x003c1f000a047f89 */ /* 0x000e2200000e0000 */
[----:B------:R-:W-:-:S03]  /*4840*/  UIADD3 UR58, UR58, -0x1, URZ ;  /* 0xffffffff3a3a7890 */ /* 0x000fc6000fffe03f */
[----:B------:R-:W-:Y:S01]  /*4850*/  IMAD.U32 R9, RZ, RZ, UR6 ;  /* 0x00000006ff097e24 */ /* 0x000fe2000f8e00ff */
[----:B------:R-:W-:Y:S01]  /*4860*/  UIADD3 UR6, UR11, 0x100, URZ ;  /* 0x000001000b067890 */ /* 0x000fe2000fffe03f */
[----:B------:R-:W1:Y:S03]  /*4870*/  SHFL.IDX PT, R10, R10, RZ, 0x1c1f ;  /* 0x001c1fff0a0a7589 */ /* 0x000e6600000e0000 */
[----:B------:R-:W-:-:S05]  /*4880*/  IADD3 R9, R9, UR53, -R16 ;  /* 0x0000003509097c10 */ /* 0x000fca000fffe810 */
[----:B------:R-:W-:-:S04]  /*4890*/  VIADD R9, R9, -UR54 ;  /* 0x8000003609097c36 */ /* 0x000fc80008000000 */
[----:B0-----:R-:W-:-:S05]  /*48a0*/  IMAD.IADD R4, R9, 0x1, R4 ;  /* 0x0000000109047824 */ /* 0x001fca00078e0204 */
[C---:B------:R-:W-:Y:S01]  /*48b0*/  ISETP.GT.AND P3, PT, R4.reuse, RZ, PT ;  /* 0x000000ff0400720c */ /* 0x040fe20003f64270 */
[----:B-1----:R-:W-:Y:S01]  /*48c0*/  IMAD.IADD R9, R9, 0x1, R10 ;  /* 0x0000000109097824 */ /* 0x002fe200078e020a */
        /* <DEDUP_REMOVED lines=48> */
[----:B------:R-:W-:Y:S01]  /*4bd0*/  FSEL R58, R58, -INF , P3 ;  /* 0xff8000003a3a7808 */ /* 0x000fe20001800000 */
[----:B------:R-:W-:Y:S02]  /*4be0*/  WARPGROUP.DEPBAR.LE gsb0, 0x0 ;  /* 0x00008000000079c5 */ /* 0x000fe40000010000 */
[----:B------:R-:W-:Y:S01]  /*4bf0*/  WARPGROUP.ARRIVE ;  /* 0x00000000000079c5 */ /* 0x000fe20000000000 */
[----:B------:R-:W-:Y:S02]  /*4c00*/  FMNMX.FTZ R15, R55, R8, !PT ;  /* 0x00000008370f7209 */ /* 0x000fe40007810000 */
[----:B------:R-:W-:Y:S02]  /*4c10*/  ISETP.GT.AND P3, PT, R4, 0x48, PT ;  /* 0x000000480400780c */ /* 0x000fe40003f64270 */
[----:B------:R-:W-:Y:S01]  /*4c20*/  FSEL R59, R59, -INF , P4 ;  /* 0xff8000003b3b7808 */ /* 0x000fe20002000000 */
[----:B------:R-:W-:Y:S01]  /*4c30*/  HGMMA.64x128x16.F32 R88, R172, gdesc[UR4].tnspB, R88, gsb0 ;  /* 0x41e00004ac587df0 */ /* 0x000fe20008000858 */
[----:B------:R-:W-:Y:S01]  /*4c40*/  UIADD3 UR6, UR11, 0x180, URZ ;  /* 0x000001800b067890 */ /* 0x000fe2000fffe03f */
[----:B------:R-:W-:Y:S01]  /*4c50*/  FMNMX.FTZ R8, R58, R15, !PT ;  /* 0x0000000f3a087209 */ /* 0x000fe20007810000 */
[----:B------:R-:W-:Y:S01]  /*4c60*/  UMOV UR7, 0x40000040 ;  /* 0x4000004000077882 */ /* 0x000fe20000000000 */
        /* <DEDUP_REMOVED lines=39> */
[----:B------:R-:W-:Y:S02]  /*4ee0*/  FSEL R87, R87, -INF , P4 ;  /* 0xff80000057577808 */ /* 0x000fe40002000000 */
[----:B------:R-:W-:Y:S02]  /*4ef0*/  FMNMX.FTZ R4, R86, R15, !PT ;  /* 0x0000000f56047209 */ /* 0x000fe40007810000 */
[----:B------:R-:W-:Y:S02]  /*4f00*/  ISETP.GT.AND P5, PT, R9, RZ, PT ;  /* 0x000000ff0900720c */ /* 0x000fe40003fa4270 */
[----:B------:R-:W-:-:S02]  /*4f10*/  FMNMX.FTZ R12, R87, R4, !PT ;  /* 0x00000004570c7209 */ /* 0x000fc40007810000 */
[C---:B------:R-:W-:Y:S02]  /*4f20*/  ISETP.GT.AND P4, PT, R9.reuse, 0x1, PT ;  /* 0x000000010900780c */ /* 0x040fe40003f84270 */
[----:B------:R-:W-:Y:S01]  /*4f30*/  FSEL R24, R24, -INF , P5 ;  /* 0xff80000018187808 */ /* 0x000fe20002800000 */
[----:B------:R-:W0:Y:S01]  /*4f40*/  SHFL.BFLY PT, R15, R12, 0x2, 0x1f ;  /* 0x0c401f000c0f7f89 */ /* 0x000e2200000e0000 */
[----:B------:R-:W-:Y:S02]  /*4f50*/  ISETP.GT.AND P6, PT, R9, 0x8, PT ;  /* 0x000000080900780c */ /* 0x000fe40003fc4270 */
[----:B------:R-:W-:Y:S02]  /*4f60*/  FSEL R25, R25, -INF , P4 ;  /* 0xff80000019197808 */ /* 0x000fe40002000000 */
[----:B------:R-:W-:Y:S02]  /*4f70*/  ISETP.GT.AND P5, PT, R9, 0x9, PT ;  /* 0x000000090900780c */ /* 0x000fe40003fa4270 */
[----:B------:R-:W-:-:S02]  /*4f80*/  FSEL R28, R28, -INF , P6 ;  /* 0xff8000001c1c7808 */ /* 0x000fc40003000000 */
[----:B------:R-:W-:Y:S02]  /*4f90*/  ISETP.GT.AND P4, PT, R9, 0x10, PT ;  /* 0x000000100900780c */ /* 0x000fe40003f84270 */
[----:B------:R-:W-:Y:S02]  /*4fa0*/  FSEL R29, R29, -INF , P5 ;  /* 0xff8000001d1d7808 */ /* 0x000fe40002800000 */
[C---:B------:R-:W-:Y:S02]  /*4fb0*/  ISETP.GT.AND P6, PT, R9.reuse, 0x11, PT ;  /* 0x000000110900780c */ /* 0x040fe40003fc4270 */
[----:B------:R-:W-:Y:S02]  /*4fc0*/  FSEL R32, R32, -INF , P4 ;  /* 0xff80000020207808 */ /* 0x000fe40002000000 */
[----:B------:R-:W-:Y:S02]  /*4fd0*/  ISETP.GT.AND P5, PT, R9, 0x18, PT ;  /* 0x000000180900780c */ /* 0x000fe40003fa4270 */
[----:B------:R-:W-:-:S02]  /*4fe0*/  FSEL R33, R33, -INF , P6 ;  /* 0xff80000021217808 */ /* 0x000fc40003000000 */
[C---:B------:R-:W-:Y:S02]  /*4ff0*/  ISETP.GT.AND P4, PT, R9.reuse, 0x19, PT ;  /* 0x000000190900780c */ /* 0x040fe40003f84270 */
[----:B------:R-:W-:Y:S02]  /*5000*/  FSEL R36, R36, -INF , P5 ;  /* 0xff80000024247808 */ /* 0x000fe40002800000 */
[----:B0-----:R-:W-:Y:S02]  /*5010*/  FMNMX.FTZ R15, R12, R15, !PT ;  /* 0x0000000f0c0f7209 */ /* 0x001fe40007810000 */
[----:B------:R-:W-:Y:S02]  /*5020*/  FMNMX.FTZ R12, R24, R5, !PT ;  /* 0x00000005180c7209 */ /* 0x000fe40007810000 */
[----:B------:R-:W-:Y:S01]  /*5030*/  ISETP.GT.AND P6, PT, R9, 0x20, PT ;  /* 0x000000200900780c */ /* 0x000fe20003fc4270 */
[----:B------:R-:W0:Y:S01]  /*5040*/  SHFL.BFLY PT, R4, R15, 0x1, 0x1f ;  /* 0x0c201f000f047f89 */ /* 0x000e2200000e0000 */
[----:B------:R-:W-:-:S02]  /*5050*/  FSEL R37, R37, -INF , P4 ;  /* 0xff80000025257808 */ /* 0x000fc40002000000 */
[C---:B------:R-:W-:Y:S02]  /*5060*/  ISETP.GT.AND P5, PT, R9.reuse, 0x21, PT ;  /* 0x000000210900780c */ /* 0x040fe40003fa4270 */
[----:B------:R-:W-:Y:S02]  /*5070*/  FSEL R40, R40, -INF , P6 ;  /* 0xff80000028287808 */ /* 0x000fe40003000000 */
[----:B------:R-:W-:Y:S02]  /*5080*/  ISETP.GT.AND P4, PT, R9, 0x28, PT ;  /* 0x000000280900780c */ /* 0x000fe40003f84270 */
[----:B------:R-:W-:Y:S02]  /*5090*/  FSEL R41, R41, -INF , P5 ;  /* 0xff80000029297808 */ /* 0x000fe40002800000 */
[----:B------:R-:W-:Y:S02]  /*50a0*/  ISETP.GT.AND P6, PT, R9, 0x29, PT ;  /* 0x000000290900780c */ /* 0x000fe40003fc4270 */
[----:B------:R-:W-:-:S02]  /*50b0*/  FSEL R44, R44, -INF , P4 ;  /* 0xff8000002c2c7808 */ /* 0x000fc40002000000 */
[----:B------:R-:W-:Y:S02]  /*50c0*/  ISETP.GT.AND P5, PT, R9, 0x30, PT ;  /* 0x000000300900780c */ /* 0x000fe40003fa4270 */
[----:B------:R-:W-:Y:S01]  /*50d0*/  FSEL R45, R45, -INF , P6 ;  /* 0xff8000002d2d7808 */ /* 0x000fe20003000000 */
[----:B------:R-:W-:Y:S02]  /*50e0*/  WARPGROUP.DEPBAR.LE gsb0, 0x0 ;  /* 0x00008000000079c5 */ /* 0x000fe40000010000 */
[----:B------:R-:W-:Y:S01]  /*50f0*/  WARPGROUP.ARRIVE ;  /* 0x00000000000079c5 */ /* 0x000fe20000000000 */
[----:B------:R-:W-:Y:S02]  /*5100*/  ISETP.GT.AND P4, PT, R9, 0x31, PT ;  /* 0x000000310900780c */ /* 0x000fe40003f84270 */
[----:B0-----:R-:W-:Y:S02]  /*5110*/  FMNMX.FTZ R4, R15, R4, !PT ;  /* 0x000000040f047209 */ /* 0x001fe40007810000 */
[----:B------:R-:W-:Y:S01]  /*5120*/  FSEL R48, R48, -INF , P5 ;  /* 0xff80000030307808 */ /* 0x000fe20002800000 */
[----:B------:R-:W-:Y:S01]  /*5130*/  HGMMA.64x128x16.F32 R88, R168, gdesc[UR4].tnspB, R88, gsb0 ;  /* 0x41e00004a8587df0 */ /* 0x000fe20008000858 */
[----:B------:R-:W-:Y:S01]  /*5140*/  UIADD3 UR6, UR11, 0x200, URZ ;  /* 0x000002000b067890 */ /* 0x000fe2000fffe03f */
[C---:B------:R-:W-:Y:S01]  /*5150*/  FMUL.FTZ R8, R4.reuse, UR10 ;  /* 0x0000000a04087c20 */ /* 0x040fe20008410000 */
[----:B------:R-:W-:Y:S01]  /*5160*/  UMOV UR7, 0x40000040 ;  /* 0x4000004000077882 */ /* 0x000fe20000000000 */
[----:B------:R-:W-:-:S02]  /*5170*/  FSETP.NEU.FTZ.AND P3, PT, R4, -INF , PT ;  /* 0xff8000000400780b */ /* 0x000fc40003f7d000 */
[----:B------:R-:W-:Y:S02]  /*5180*/  ISETP.GT.AND P6, PT, R9, 0x38, PT ;  /* 0x000000380900780c */ /* 0x000fe40003fc4270 */
[----:B------:R-:W-:Y:S02]  /*5190*/  FSEL R8, R8, RZ, P3 ;  /* 0x000000ff08087208 */ /* 0x000fe40001800000 */
[----:B------:R-:W-:Y:S02]  /*51a0*/  FSEL R49, R49, -INF , P4 ;  /* 0xff80000031317808 */ /* 0x000fe40002000000 */
[----:B------:R-:W-:Y:S01]  /*51b0*/  ISETP.GT.AND P5, PT, R9, 0x39, PT ;  /* 0x000000390900780c */ /* 0x000fe20003fa4270 */
[--C-:B------:R-:W-:Y:S01]  /*51c0*/  FFMA.FTZ R181, R13, UR10, -R8.reuse ;  /* 0x0000000a0db57c23 */ /* 0x100fe20008010808 */
[----:B------:R-:W-:Y:S01]  /*51d0*/  FMNMX.FTZ R13, R25, R12, !PT ;  /* 0x0000000c190d7209 */ /* 0x000fe20007810000 */
[--C-:B------:R-:W-:Y:S01]  /*51e0*/  FFMA.FTZ R183, R11, UR10, -R8.reuse ;  /* 0x0000000a0bb77c23 */ /* 0x100fe20008010808 */
[--C-:B------:R-:W-:Y:S01]  /*51f0*/  FFMA.FTZ R177, R7, UR10, -R8.reuse ;  /* 0x0000000a07b17c23 */ /* 0x100fe20008010808 */
[----:B------:R-:W-:Y:S01]  /*5200*/  FSEL R52, R52, -INF , P6 ;  /* 0xff80000034347808 */ /* 0x000fe20003000000 */
[--C-:B------:R-:W-:Y:S01]  /*5210*/  FFMA.FTZ R179, R38, UR10, -R8.reuse ;  /* 0x0000000a26b37c23 */ /* 0x100fe20008010808 */
[----:B------:R-:W-:Y:S01]  /*5220*/  FMNMX.FTZ R12, R28, R13, !PT ;  /* 0x0000000d1c0c7209 */ /* 0x000fe20007810000 */
[--C-:B------:R-:W-:Y:S01]  /*5230*/  FFMA.FTZ R173, R42, UR10, -R8.reuse ;  /* 0x0000000a2aad7c23 */ /* 0x100fe20008010808 */
[----:B------:R-:W-:Y:S01]  /*5240*/  ISETP.GT.AND P4, PT, R9, 0x40, PT ;  /* 0x000000400900780c */ /* 0x000fe20003f84270 */
[--C-:B------:R-:W-:Y:S01]  /*5250*/  FFMA.FTZ R10, R27, UR10, -R8.reuse ;  /* 0x0000000a1b0a7c23 */ /* 0x100fe20008010808 */
[----:B------:R-:W-:Y:S01]  /*5260*/  FMNMX.FTZ R11, R29, R12, !PT ;  /* 0x0000000c1d0b7209 */ /* 0x000fe20007810000 */
[----:B------:R-:W-:Y:S01]  /*5270*/  MUFU.EX2 R181, R181 ;  /* 0x000000b500b57308 */ /* 0x000fe20000000800 */
        /* <DEDUP_REMOVED lines=11> */
[----:B------:R-:W-:Y:S01]  /*5330*/  FFMA.FTZ R11, R78, UR10, -R8 ;  /* 0x0000000a4e0b7c23 */ /* 0x000fe20008010808 */
[----:B------:R-:W-:-:S02]  /*5340*/  ISETP.GT.AND P5, PT, R9, 0x48, PT ;  /* 0x000000480900780c */ /* 0x000fc40003fa4270 */
[----:B------:R-:W-:Y:S01]  /*5350*/  FMNMX.FTZ R7, R37, R14, !PT ;  /* 0x0000000e25077209 */ /* 0x000fe20007810000 */
[----:B------:R-:W-:Y:S01]  /*5360*/  MUFU.EX2 R183, R183 ;  /* 0x000000b700b77308 */ /* 0x000fe20000000800 */
[----:B------:R-:W-:Y:S01]  /*5370*/  FSEL R57, R57, -INF , P6 ;  /* 0xff80000039397808 */ /* 0x000fe20003000000 */
[----:B------:R-:W-:Y:S01]  /*5380*/  FFMA.FTZ R14, R35, UR10, -R8 ;  /* 0x0000000a230e7c23 */ /* 0x000fe20008010808 */
[----:B------:R-:W-:Y:S02]  /*5390*/  FMNMX.FTZ R20, R40, R7, !PT ;  /* 0x0000000728147209 */ /* 0x000fe40007810000 */
[----:B------:R-:W-:Y:S02]  /*53a0*/  ISETP.GT.AND P4, PT, R9, 0x49, PT ;  /* 0x000000490900780c */ /* 0x000fe40003f84270 */
[----:B------:R-:W-:Y:S01]  /*53b0*/  FMNMX.FTZ R7, R41, R20, !PT ;  /* 0x0000001429077209 */ /* 0x000fe20007810000 */
[----:B------:R-:W-:Y:S01]  /*53c0*/  MUFU.EX2 R12, R12 ;  /* 0x0000000c000c7308 */ /* 0x000fe20000000800 */
[----:B------:R-:W-:-:S02]  /*53d0*/  FSEL R60, R60, -INF , P5 ;  /* 0xff8000003c3c7808 */ /* 0x000fc40002800000 */
[----:B------:R-:W-:Y:S02]  /*53e0*/  FMNMX.FTZ R20, R44, R7, !PT ;  /* 0x000000072c147209 */ /* 0x000fe40007810000 */
[----:B------:R-:W-:Y:S02]  /*53f0*/  ISETP.GT.AND P6, PT, R9, 0x50, PT ;  /* 0x000000500900780c */ /* 0x000fe40003fc4270 */
[----:B------:R-:W-:Y:S01]  /*5400*/  FMNMX.FTZ R7, R45, R20, !PT ;  /* 0x000000142d077209 */ /* 0x000fe20007810000 */
[----:B------:R-:W-:Y:S01]  /*5410*/  MUFU.EX2 R177, R177 ;  /* 0x000000b100b17308 */ /* 0x000fe20000000800 */
[----:B------:R-:W-:Y:S01]  /*5420*/  FSEL R61, R61, -INF , P4 ;  /* 0xff8000003d3d7808 */ /* 0x000fe20002000000 */
[----:B------:R-:W-:Y:S01]  /*5430*/  FFMA.FTZ R20, R39, UR10, -R8 ;  /* 0x0000000a27147c23 */ /* 0x000fe20008010808 */
[----:B------:R-:W-:Y:S02]  /*5440*/  FMNMX.FTZ R26, R48, R7, !PT ;  /* 0x00000007301a7209 */ /* 0x000fe40007810000 */
[----:B------:R-:W-:-:S02]  /*5450*/  ISETP.GT.AND P5, PT, R9, 0x51, PT ;  /* 0x000000510900780c */ /* 0x000fc40003fa4270 */
[----:B------:R-:W-:Y:S01]  /*5460*/  FMNMX.FTZ R7, R49, R26, !PT ;  /* 0x0000001a31077209 */ /* 0x000fe20007810000 */
[----:B------:R-:W-:Y:S01]  /*5470*/  MUFU.EX2 R14, R14 ;  /* 0x0000000e000e7308 */ /* 0x000fe20000000800 */
[----:B------:R-:W-:Y:S02]  /*5480*/  FSEL R64, R64, -INF , P6 ;  /* 0xff80000040407808 */ /* 0x000fe40003000000 */
[----:B------:R-:W-:Y:S02]  /*5490*/  FMNMX.FTZ R26, R52, R7, !PT ;  /* 0x00000007341a7209 */ /* 0x000fe40007810000 */
[----:B------:R-:W-:Y:S02]  /*54a0*/  ISETP.GT.AND P4, PT, R9, 0x58, PT ;  /* 0x000000580900780c */ /* 0x000fe40003f84270 */
[----:B------:R-:W-:Y:S01]  /*54b0*/  FMNMX.FTZ R7, R53, R26, !PT ;  /* 0x0000001a35077209 */ /* 0x000fe20007810000 */
[----:B------:R-:W-:Y:S01]  /*54c0*/  FFMA.FTZ R26, R43, UR10, -R8 ;  /* 0x0000000a2b1a7c23 */ /* 0x000fe20008010808 */
[----:B------:R-:W-:Y:S01]  /*54d0*/  FSEL R65, R65, -INF , P5 ;  /* 0xff80000041417808 */ /* 0x000fe20002800000 */
[----:B------:R-:W-:Y:S01]  /*54e0*/  MUFU.EX2 R179, R179 ;  /* 0x000000b300b37308 */ /* 0x000fe20000000800 */
[----:B------:R-:W-:-:S02]  /*54f0*/  FMNMX.FTZ R30, R56, R7, !PT ;  /* 0x00000007381e7209 */ /* 0x000fc40007810000 */
[----:B------:R-:W-:Y:S02]  /*5500*/  ISETP.GT.AND P6, PT, R9, 0x59, PT ;  /* 0x000000590900780c */ /* 0x000fe40003fc4270 */
[----:B------:R-:W-:Y:S02]  /*5510*/  FMNMX.FTZ R7, R57, R30, !PT ;  /* 0x0000001e39077209 */ /* 0x000fe40007810000 */
[----:B------:R-:W-:Y:S01]  /*5520*/  FSEL R68, R68, -INF , P4 ;  /* 0xff80000044447808 */ /* 0x000fe20002000000 */
[----:B------:R-:W-:Y:S01]  /*5530*/  MUFU.EX2 R20, R20 ;  /* 0x0000001400147308 */ /* 0x000fe20000000800 */
        /* <DEDUP_REMOVED lines=19> */
[----:B------:R-:W-:Y:S02]  /*5670*/  FSEL R76, R76, -INF , P6 ;  /* 0xff8000004c4c7808 */ /* 0x000fe40003000000 */
[----:B------:R-:W-:Y:S01]  /*5680*/  FMNMX.FTZ R7, R73, R38, !PT ;  /* 0x0000002649077209 */ /* 0x000fe20007810000 */
[----:B------:R-:W-:Y:S01]  /*5690*/  MUFU.EX2 R30, R30 ;  /* 0x0000001e001e7308 */ /* 0x000fe20000000800 */
[----:B------:R-:W-:Y:S02]  /*56a0*/  ISETP.GT.AND P4, PT, R9, 0x70, PT ;  /* 0x000000700900780c */ /* 0x000fe40003f84270 */
[----:B------:R-:W-:Y:S02]  /*56b0*/  FSEL R77, R77, -INF , P5 ;  /* 0xff8000004d4d7808 */ /* 0x000fe40002800000 */
[----:B------:R-:W-:-:S02]  /*56c0*/  FMNMX.FTZ R38, R76, R7, !PT ;  /* 0x000000074c267209 */ /* 0x000fc40007810000 */
[----:B------:R-:W-:Y:S01]  /*56d0*/  ISETP.GT.AND P6, PT, R9, 0x71, PT ;  /* 0x000000710900780c */ /* 0x000fe20003fc4270 */
[----:B------:R-:W-:Y:S01]  /*56e0*/  MUFU.EX2 R34, R34 ;  /* 0x0000002200227308 */ /* 0x000fe20000000800 */
[----:B------:R-:W-:Y:S02]  /*56f0*/  FSEL R80, R80, -INF , P4 ;  /* 0xff80000050507808 */ /* 0x000fe40002000000 */
[----:B------:R-:W-:Y:S01]  /*5700*/  FMNMX.FTZ R7, R77, R38, !PT ;  /* 0x000000264d077209 */ /* 0x000fe20007810000 */
[----:B------:R-:W-:Y:S01]  /*5710*/  FFMA.FTZ R38, R55, UR10, -R8 ;  /* 0x0000000a37267c23 */ /* 0x000fe20008010808 */
[----:B------:R-:W-:Y:S02]  /*5720*/  ISETP.GT.AND P5, PT, R9, 0x78, PT ;  /* 0x000000780900780c */ /* 0x000fe40003fa4270 */
[----:B------:R-:W-:Y:S01]  /*5730*/  FSEL R81, R81, -INF , P6 ;  /* 0xff80000051517808 */ /* 0x000fe20003000000 */
[----:B------:R-:W-:Y:S01]  /*5740*/  MUFU.EX2 R46, R46 ;  /* 0x0000002e002e7308 */ /* 0x000fe20000000800 */
[----:B------:R-:W-:-:S02]  /*5750*/  FMNMX.FTZ R42, R80, R7, !PT ;  /* 0x00000007502a7209 */ /* 0x000fc40007810000 */
[----:B------:R-:W-:Y:S01]  /*5760*/  ISETP.GT.AND P4, PT, R9, 0x79, PT ;  /* 0x000000790900780c */ /* 0x000fe20003f84270 */
[--C-:B------:R-:W-:Y:S01]  /*5770*/  FFMA.FTZ R9, R74, UR10, -R8.reuse ;  /* 0x0000000a4a097c23 */ /* 0x100fe20008010808 */
[----:B------:R-:W-:Y:S02]  /*5780*/  FSEL R84, R84, -INF , P5 ;  /* 0xff80000054547808 */ /* 0x000fe40002800000 */
[----:B------:R-:W-:Y:S01]  /*5790*/  FMNMX.FTZ R7, R81, R42, !PT ;  /* 0x0000002a51077209 */ /* 0x000fe20007810000 */
[----:B------:R-:W-:Y:S01]  /*57a0*/  MUFU.EX2 R38, R38 ;  /* 0x0000002600267308 */ /* 0x000fe20000000800 */
[----:B------:R-:W-:Y:S02]  /*57b0*/  FSEL R85, R85, -INF , P4 ;  /* 0xff80000055557808 */ /* 0x000fe40002000000 */
[----:B------:R-:W-:Y:S01]  /*57c0*/  FMNMX.FTZ R42, R84, R7, !PT ;  /* 0x00000007542a7209 */ /* 0x000fe20007810000 */
[----:B------:R-:W-:Y:S02]  /*57d0*/  WARPGROUP.DEPBAR.LE gsb0, 0x0 ;  /* 0x00008000000079c5 */ /* 0x000fe40000010000 */
[----:B------:R-:W-:Y:S01]  /*57e0*/  WARPGROUP.ARRIVE ;  /* 0x00000000000079c5 */ /* 0x000fe20000000000 */
[----:B------:R-:W-:Y:S01]  /*57f0*/  FMNMX.FTZ R7, R85, R42, !PT ;  /* 0x0000002a55077209 */ /* 0x000fe20007810000 */
[--C-:B------:R-:W-:Y:S01]  /*5800*/  FFMA.FTZ R169, R50, UR10, -R8.reuse ;  /* 0x0000000a32a97c23 */ /* 0x100fe20008010808 */
[--C-:B------:R-:W-:Y:S01]  /*5810*/  FFMA.FTZ R171, R54, UR10, -R8.reuse ;  /* 0x0000000a36ab7c23 */ /* 0x100fe20008010808 */
[--C-:B------:R-:W-:Y:S01]  /*5820*/  FFMA.FTZ R42, R59, UR10, -R8.reuse ;  /* 0x0000000a3b2a7c23 */ /* 0x100fe20008010808 */
[--C-:B------:R-:W-:Y:S01]  /*5830*/  FFMA.FTZ R54, R63, UR10, -R8.reuse ;  /* 0x0000000a3f367c23 */ /* 0x100fe20008010808 */
[----:B------:R-:W-:Y:S01]  /*5840*/  HGMMA.64x128x16.F32 R88, R152, gdesc[UR4].tnspB, R88, gsb0 ;  /* 0x41e0000498587df0 */ /* 0x000fe20008000858 */
[----:B------:R-:W-:Y:S01]  /*5850*/  UIADD3 UR6, UR11, 0x280, URZ ;  /* 0x000002800b067890 */ /* 0x000fe2000fffe03f */
[----:B------:R-:W0:Y:S01]  /*5860*/  SHFL.BFLY PT, R50, R7, 0x2, 0x1f ;  /* 0x0c401f0007327f89 */ /* 0x000e2200000e0000 */
[----:B------:R-:W-:Y:S01]  /*5870*/  UMOV UR7, 0x40000040 ;  /* 0x4000004000077882 */ /* 0x000fe20000000000 */
[----:B------:R-:W-:Y:S08]  /*5880*/  MUFU.EX2 R169, R169 ;  /* 0x000000a900a97308 */ /* 0x000ff00000000800 */
[----:B------:R-:W-:Y:S08]  /*5890*/  MUFU.EX2 R171, R171 ;  /* 0x000000ab00ab7308 */ /* 0x000ff00000000800 */
[----:B------:R-:W-:Y:S01]  /*58a0*/  MUFU.EX2 R42, R42 ;  /* 0x0000002a002a7308 */ /* 0x000fe20000000800 */
[----:B0-----:R-:W-:Y:S01]  /*58b0*/  FMNMX.FTZ R13, R7, R50, !PT ;  /* 0x00000032070d7209 */ /* 0x001fe20007810000 */
[----:B------:R-:W-:-:S06]  /*58c0*/  FFMA.FTZ R50, R71, UR10, -R8 ;  /* 0x0000000a47327c23 */ /* 0x000fcc0008010808 */
        /* <DEDUP_REMOVED lines=21> */
[----:B------:R-:W-:Y:S01]  /*5a20*/  FFMA.FTZ R159, R70, UR10, -R8 ;  /* 0x0000000a469f7c23 */ /* 0x000fe20008010808 */
[----:B------:R-:W0:Y:S03]  /*5a30*/  SHFL.BFLY PT, R66, R13, 0x1, 0x1f ;  /* 0x0c201f000d427f89 */ /* 0x000e2600000e0000 */
[----:B------:R-:W-:Y:S01]  /*5a40*/  HGMMA.64x128x16.F32 R88, R160, gdesc[UR4].tnspB, R88, gsb0 ;  /* 0x41e00004a0587df0 */ /* 0x000fe20008000858 */
[----:B------:R-:W-:Y:S01]  /*5a50*/  UIADD3 UR6, UR11, 0x380, URZ ;  /* 0x000003800b067890 */ /* 0x000fe2000fffe03f */
[----:B------:R-:W-:Y:S01]  /*5a60*/  MUFU.EX2 R157, R157 ;  /* 0x0000009d009d7308 */ /* 0x000fe20000000800 */
[----:B------:R-:W-:-:S07]  /*5a70*/  UMOV UR7, 0x40000040 ;  /* 0x4000004000077882 */ /* 0x000fce0000000000 */
[----:B------:R-:W-:Y:S01]  /*5a80*/  MUFU.EX2 R159, R159 ;  /* 0x0000009f009f7308 */ /* 0x000fe20000000800 */
[----:B0-----:R-:W-:Y:S01]  /*5a90*/  FMNMX.FTZ R7, R13, R66, !PT ;  /* 0x000000420d077209 */ /* 0x001fe20007810000 */
[--C-:B------:R-:W-:Y:S01]  /*5aa0*/  FFMA.FTZ R13, R82, UR10, -R8.reuse ;  /* 0x0000000a520d7c23 */ /* 0x100fe20008010808 */
[--C-:B------:R-:W-:Y:S01]  /*5ab0*/  FFMA.FTZ R66, R83, UR10, -R8.reuse ;  /* 0x0000000a53427c23 */ /* 0x100fe20008010808 */
[----:B------:R-:W-:Y:S01]  /*5ac0*/  FFMA.FTZ R8, R87, UR10, -R8 ;  /* 0x0000000a57087c23 */ /* 0x000fe20008010808 */
[C---:B------:R-:W-:Y:S01]  /*5ad0*/  FSETP.NEU.FTZ.AND P4, PT, R7.reuse, -INF , PT ;  /* 0xff8000000700780b */ /* 0x040fe20003f9d000 */
[----:B------:R-:W-:Y:S02]  /*5ae0*/  FMUL.FTZ R21, R7, UR10 ;  /* 0x0000000a07157c20 */ /* 0x000fe40008410000 */
[----:B------:R-:W-:Y:S03]  /*5af0*/  MUFU.EX2 R13, R13 ;  /* 0x0000000d000d7308 */ /* 0x000fe60000000800 */
[----:B------:R-:W-:-:S05]  /*5b00*/  FSEL R21, R21, RZ, P4 ;  /* 0x000000ff15157208 */ /* 0x000fca0002000000 */
[--C-:B------:R-:W-:Y:S01]  /*5b10*/  FFMA.FTZ R27, R29, UR10, -R21.reuse ;  /* 0x0000000a1d1b7c23 */ /* 0x100fe20008010815 */
[--C-:B------:R-:W-:Y:S01]  /*5b20*/  FFMA.FTZ R29, R33, UR10, -R21.reuse ;  /* 0x0000000a211d7c23 */ /* 0x100fe20008010815 */
[--C-:B------:R-:W-:Y:S01]  /*5b30*/  FFMA.FTZ R33, R41, UR10, -R21.reuse ;  /* 0x0000000a29217c23 */ /* 0x100fe20008010815 */
[----:B------:R-:W-:Y:S01]  /*5b40*/  FSEL R41, R4, RZ, P3 ;  /* 0x000000ff04297208 */ /* 0x000fe20001800000 */
[--C-:B------:R-:W-:Y:S01]  /*5b50*/  FFMA.FTZ R180, R24, UR10, -R21.reuse ;  /* 0x0000000a18b47c23 */ /* 0x100fe20008010815 */
[--C-:B------:R-:W-:Y:S01]  /*5b60*/  FFMA.FTZ R182, R28, UR10, -R21.reuse ;  /* 0x0000000a1cb67c23 */ /* 0x100fe20008010815 */
[----:B------:R-:W-:Y:S02]  /*5b70*/  IMAD.U32 R28, RZ, RZ, UR46 ;  /* 0x0000002eff1c7e24 */ /* 0x000fe4000f8e00ff */
[--C-:B------:R-:W-:Y:S01]  /*5b80*/  FFMA.FTZ R25, R25, UR10, -R21.reuse ;  /* 0x0000000a19197c23 */ /* 0x100fe20008010815 */
[----:B------:R-:W-:Y:S01]  /*5b90*/  FADD.FTZ R41, -R41, R6 ;  /* 0x0000000629297221 */ /* 0x000fe20000010100 */
[----:B------:R-:W-:Y:S01]  /*5ba0*/  FSEL R6, R7, RZ, P4 ;  /* 0x000000ff07067208 */ /* 0x000fe20002000000 */
[----:B------:R-:W-:Y:S01]  /*5bb0*/  MUFU.EX2 R180, R180 ;  /* 0x000000b400b47308 */ /* 0x000fe20000000800 */
[----:B------:R-:W-:Y:S01]  /*5bc0*/  @!P1 LEA R28, R28, UR41, 0x3 ;  /* 0x000000291c1c9c11 */ /* 0x000fe2000f8e18ff */
[----:B------:R-:W-:Y:S01]  /*5bd0*/  FMUL.FTZ R41, R41, UR10 ;  /* 0x0000000a29297c20 */ /* 0x000fe20008410000 */
[----:B------:R-:W-:Y:S01]  /*5be0*/  FFMA.FTZ R176, R32, UR10, -R21 ;  /* 0x0000000a20b07c23 */ /* 0x000fe20008010815 */
[----:B------:R-:W-:Y:S01]  /*5bf0*/  FADD.FTZ R5, -R6, R5 ;  /* 0x0000000506057221 */ /* 0x000fe20000010100 */
[----:B------:R-:W-:Y:S01]  /*5c00*/  IADD3 R24, -R220, 0xb, RZ ;  /* 0x0000000bdc187810 */ /* 0x000fe20007ffe1ff */
[----:B------:R-:W-:-:S02]  /*5c10*/  @!P1 VIADD R28, R28, 0x28840 ;  /* 0x000288401c1c9836 */ /* 0x000fc40000000000 */
[--C-:B------:R-:W-:Y:S01]  /*5c20*/  FFMA.FTZ R178, R36, UR10, -R21.reuse ;  /* 0x0000000a24b27c23 */ /* 0x100fe20008010815 */
[----:B------:R-:W-:Y:S01]  /*5c30*/  FMUL.FTZ R5, R5, UR10 ;  /* 0x0000000a05057c20 */ /* 0x000fe20008410000 */
[----:B------:R-:W0:Y:S01]  /*5c40*/  MUFU.EX2 R6, R41 ;  /* 0x0000002900067308 */ /* 0x000e220000000800 */
[--C-:B------:R-:W-:Y:S01]  /*5c50*/  FFMA.FTZ R35, R45, UR10, -R21.reuse ;  /* 0x0000000a2d237c23 */ /* 0x100fe20008010815 */
[----:B------:R-:W-:Y:S01]  /*5c60*/  @!P1 PRMT R28, RZ, 0x654, R28 ;  /* 0x00000654ff1c9816 */ /* 0x000fe2000000001c */
[--C-:B------:R-:W-:Y:S01]  /*5c70*/  FFMA.FTZ R31, R37, UR10, -R21.reuse ;  /* 0x0000000a251f7c23 */ /* 0x100fe20008010815 */
[--C-:B------:R-:W-:Y:S01]  /*5c80*/  FFMA.FTZ R172, R40, UR10, -R21.reuse ;  /* 0x0000000a28ac7c23 */ /* 0x100fe20008010815 */
[--C-:B------:R-:W-:Y:S01]  /*5c90*/  FFMA.FTZ R174, R44, UR10, -R21.reuse ;  /* 0x0000000a2cae7c23 */ /* 0x100fe20008010815 */
[--C-:B------:R-:W-:Y:S01]  /*5ca0*/  FFMA.FTZ R168, R48, UR10, -R21.reuse ;  /* 0x0000000a30a87c23 */ /* 0x100fe20008010815 */
[--C-:B------:R-:W-:Y:S01]  /*5cb0*/  FFMA.FTZ R37, R49, UR10, -R21.reuse ;  /* 0x0000000a31257c23 */ /* 0x100fe20008010815 */
[----:B------:R-:W-:Y:S01]  /*5cc0*/  MUFU.EX2 R5, R5 ;  /* 0x0000000500057308 */ /* 0x000fe20000000800 */
[--C-:B------:R-:W-:Y:S01]  /*5cd0*/  FFMA.FTZ R170, R52, UR10, -R21.reuse ;  /* 0x0000000a34aa7c23 */ /* 0x100fe20008010815 */
[--C-:B------:R-:W-:Y:S01]  /*5ce0*/  FFMA.FTZ R39, R53, UR10, -R21.reuse ;  /* 0x0000000a35277c23 */ /* 0x100fe20008010815 */
[--C-:B------:R-:W-:Y:S01]  /*5cf0*/  FFMA.FTZ R152, R56, UR10, -R21.reuse ;  /* 0x0000000a38987c23 */ /* 0x100fe20008010815 */
[--C-:B------:R-:W-:Y:S01]  /*5d00*/  FFMA.FTZ R57, R57, UR10, -R21.reuse ;  /* 0x0000000a39397c23 */ /* 0x100fe20008010815 */
[--C-:B------:R-:W-:Y:S01]  /*5d10*/  FFMA.FTZ R154, R60, UR10, -R21.reuse ;  /* 0x0000000a3c9a7c23 */ /* 0x100fe20008010815 */
[--C-:B------:R-:W-:Y:S01]  /*5d20*/  FFMA.FTZ R156, R64, UR10, -R21.reuse ;  /* 0x0000000a409c7c23 */ /* 0x100fe20008010815 */
[----:B------:R-:W-:Y:S01]  /*5d30*/  FFMA.FTZ R158, R68, UR10, -R21 ;  /* 0x0000000a449e7c23 */ /* 0x000fe20008010815 */
[----:B------:R-:W-:Y:S01]  /*5d40*/  MUFU.EX2 R25, R25 ;  /* 0x0000001900197308 */ /* 0x000fe20000000800 */
[----:B0-----:R-:W-:Y:S01]  /*5d50*/  FFMA.FTZ R43, R6, R0, R181 ;  /* 0x00000000062b7223 */ /* 0x001fe200000100b5 */
[----:B------:R-:W-:Y:S01]  /*5d60*/  F2FP.F16.F32.PACK_AB R181, R10, R181 ;  /* 0x000000b50ab5723e */ /* 0x000fe200000000ff */
[--C-:B------:R-:W-:Y:S01]  /*5d70*/  FFMA.FTZ R73, R73, UR10, -R21.reuse ;  /* 0x0000000a49497c23 */ /* 0x100fe20008010815 */
[----:B------:R-:W-:Y:S01]  /*5d80*/  FFMA.FTZ R76, R76, UR10, -R21 ;  /* 0x0000000a4c4c7c23 */ /* 0x000fe20008010815 */
[----:B------:R-:W-:Y:S01]  /*5d90*/  FADD.FTZ R0, R10, R43 ;  /* 0x0000002b0a007221 */ /* 0x000fe20000010000 */
[--C-:B------:R-:W-:Y:S01]  /*5da0*/  FFMA.FTZ R77, R77, UR10, -R21.reuse ;  /* 0x0000000a4d4d7c23 */ /* 0x100fe20008010815 */
[--C-:B------:R-:W-:Y:S01]  /*5db0*/  FFMA.FTZ R80, R80, UR10, -R21.reuse ;  /* 0x0000000a50507c23 */ /* 0x100fe20008010815 */
[----:B------:R-:W-:Y:S01]  /*5dc0*/  MUFU.EX2 R182, R182 ;  /* 0x000000b600b67308 */ /* 0x000fe20000000800 */
[----:B------:R-:W-:Y:S01]  /*5dd0*/  FADD.FTZ R43, R183, R0 ;  /* 0x00000000b72b7221 */ /* 0x000fe20000010000 */
[--C-:B------:R-:W-:Y:S01]  /*5de0*/  FFMA.FTZ R81, R81, UR10, -R21.reuse ;  /* 0x0000000a51517c23 */ /* 0x100fe20008010815 */
[----:B------:R-:W-:Y:S01]  /*5df0*/  FFMA.FTZ R84, R84, UR10, -R21 ;  /* 0x0000000a54547c23 */ /* 0x000fe20008010815 */
[----:B------:R-:W-:-:S02]  /*5e00*/  IMAD.U32 R32, RZ, RZ, UR57 ;  /* 0x00000039ff207e24 */ /* 0x000fc4000f8e00ff */
[----:B------:R-:W-:Y:S01]  /*5e10*/  FADD.FTZ R0, R12, R43 ;  /* 0x0000002b0c007221 */ /* 0x000fe20000010000 */
[----:B------:R-:W-:Y:S01]  /*5e20*/  FFMA.FTZ R43, R65, UR10, -R21 ;  /* 0x0000000a412b7c23 */ /* 0x000fe20008010815 */
[----:B------:R-:W-:Y:S01]  /*5e30*/  PLOP3.LUT P3, PT, PT, PT, UP1, 0x80, 0x0 ;  /* 0x000000000000781c */ /* 0x000fe20003f6f018 */
[----:B------:R-:W-:Y:S01]  /*5e40*/  MUFU.EX2 R27, R27 ;  /* 0x0000001b001b7308 */ /* 0x000fe20000000800 */
[----:B------:R-:W-:Y:S01]  /*5e50*/  @!P1 LEA R32, R32, UR41, 0x3 ;  /* 0x0000002920209c11 */ /* 0x000fe2000f8e18ff */
[----:B------:R-:W-:Y:S01]  /*5e60*/  UMOV UR57, UR46 ;  /* 0x0000002e00397c82 */ /* 0x000fe20008000000 */
[----:B------:R-:W-:-:S05]  /*5e70*/  F2FP.F16.F32.PACK_AB R183, R12, R183 ;  /* 0x000000b70cb7723e */ /* 0x000fca00000000ff */
[----:B------:R-:W-:Y:S08]  /*5e80*/  MUFU.EX2 R176, R176 ;  /* 0x000000b000b07308 */ /* 0x000ff00000000800 */
[----:B------:R-:W-:Y:S08]  /*5e90*/  MUFU.EX2 R29, R29 ;  /* 0x0000001d001d7308 */ /* 0x000ff00000000800 */
[----:B------:R-:W-:Y:S08]  /*5ea0*/  MUFU.EX2 R178, R178 ;  /* 0x000000b200b27308 */ /* 0x000ff00000000800 */
[----:B------:R-:W-:Y:S08]  /*5eb0*/  MUFU.EX2 R31, R31 ;  /* 0x0000001f001f7308 */ /* 0x000ff00000000800 */
[----:B------:R-:W-:Y:S08]  /*5ec0*/  MUFU.EX2 R172, R172 ;  /* 0x000000ac00ac7308 */ /* 0x000ff00000000800 */
[----:B------:R-:W-:Y:S01]  /*5ed0*/  MUFU.EX2 R33, R33 ;  /* 0x0000002100217308 */ /* 0x000fe20000000800 */
[----:B------:R-:W-:-:S02]  /*5ee0*/  WARPGROUP.DEPBAR.LE gsb0, 0x0 ;  /* 0x00008000000079c5 */ /* 0x000fc40000010000 */
[----:B------:R-:W-:-:S05]  /*5ef0*/  WARPGROUP.ARRIVE ;  /* 0x00000000000079c5 */ /* 0x000fca0000000000 */
[----:B------:R-:W-:Y:S01]  /*5f00*/  MUFU.EX2 R174, R174 ;  /* 0x000000ae00ae7308 */ /* 0x000fe20000000800 */
[----:B------:R-:W-:Y:S01]  /*5f10*/  FFMA.FTZ R160, R72, UR10, -R21 ;  /* 0x0000000a48a07c23 */ /* 0x000fe20008010815 */
[----:B------:R-:W-:Y:S02]  /*5f20*/  F2FP.F16.F32.PACK_AB R161, R58, R9 ;  /* 0x000000093aa1723e */ /* 0x000fe400000000ff */
[----:B------:R-:W-:Y:S01]  /*5f30*/  F2FP.F16.F32.PACK_AB R163, R62, R11 ;  /* 0x0000000b3ea3723e */ /* 0x000fe200000000ff */
[----:B------:R-:W-:Y:S03]  /*5f40*/  HGMMA.64x128x16.F32 R88, R164, gdesc[UR4].tnspB, R88, gsb0 ;  /* 0x41e00004a4587df0 */ /* 0x000fe60008000858 */
        /* <DEDUP_REMOVED lines=18> */
[----:B------:R-:W-:Y:S01]  /*6070*/  MUFU.EX2 R81, R81 ;  /* 0x0000005100517308 */ /* 0x000fe20000000800 */
[----:B------:R-:W-:Y:S02]  /*6080*/  WARPGROUP.DEPBAR.LE gsb0, 0x0 ;  /* 0x00008000000079c5 */ /* 0x000fe40000010000 */
[----:B------:R0:W-:Y:S06]  /*6090*/  BAR.ARV R24, 0x100 ;  /* 0x000400180000751d */ /* 0x0001ec0000002000 */
        /* <DEDUP_REMOVED lines=8> */
[----:B-1----:R-:W-:Y:S01]  /*6120*/  FFMA.FTZ R28, R5, R3, R180 ;  /* 0x00000003051c7223 */ /* 0x002fe200000100b4 */
[----:B------:R-:W-:Y:S01]  /*6130*/  FFMA.FTZ R3, R61, UR10, -R21 ;  /* 0x0000000a3d037c23 */ /* 0x000fe20008010815 */
[C---:B------:R-:W-:Y:S01]  /*6140*/  F2FP.F16.F32.PACK_AB R180, R25.reuse, R180 ;  /* 0x000000b419b4723e */ /* 0x040fe200000000ff */
[----:B------:R-:W-:Y:S01]  /*6150*/  MUFU.EX2 R8, R8 ;  /* 0x0000000800087308 */ /* 0x000fe20000000800 */
[----:B------:R-:W-:Y:S01]  /*6160*/  FADD.FTZ R45, R25, R28 ;  /* 0x0000001c192d7221 */ /* 0x000fe20000010000 */
[----:B------:R-:W-:-:S02]  /*6170*/  @!P1 VIADD R28, R32, 0x28860 ;  /* 0x00028860201c9836 */ /* 0x000fc40000000000 */
[-C--:B------:R-:W-:Y:S01]  /*6180*/  FMUL.FTZ R100, R100, R5.reuse ;  /* 0x0000000564647220 */ /* 0x080fe20000410000 */
[-C--:B------:R-:W-:Y:S01]  /*6190*/  FMUL.FTZ R101, R101, R5.reuse ;  /* 0x0000000565657220 */ /* 0x080fe20000410000 */
[----:B0-----:R-:W-:Y:S01]  /*61a0*/  FADD.FTZ R24, R182, R45 ;  /* 0x0000002db6187221 */ /* 0x001fe20000010000 */
[C---:B------:R-:W-:Y:S01]  /*61b0*/  F2FP.F16.F32.PACK_AB R182, R27.reuse, R182 ;  /* 0x000000b61bb6723e */ /* 0x040fe200000000ff */
[-C--:B------:R-:W-:Y:S01]  /*61c0*/  FMUL.FTZ R104, R104, R5.reuse ;  /* 0x0000000568687220 */ /* 0x080fe20000410000 */
[----:B------:R-:W0:Y:S01]  /*61d0*/  MUFU.EX2 R3, R3 ;  /* 0x0000000300037308 */ /* 0x000e220000000800 */
[----:B------:R-:W-:Y:S01]  /*61e0*/  FADD.FTZ R45, R27, R24 ;  /* 0x000000181b2d7221 */ /* 0x000fe20000010000 */
[----:B------:R-:W-:Y:S01]  /*61f0*/  @!P1 PRMT R28, RZ, 0x654, R28 ;  /* 0x00000654ff1c9816 */ /* 0x000fe2000000001c */
[-C--:B------:R-:W-:Y:S01]  /*6200*/  FMUL.FTZ R105, R105, R5.reuse ;  /* 0x0000000569697220 */ /* 0x080fe20000410000 */
[-C--:B------:R-:W-:Y:S01]  /*6210*/  FMUL.FTZ R108, R108, R5.reuse ;  /* 0x000000056c6c7220 */ /* 0x080fe20000410000 */
[----:B------:R-:W-:Y:S01]  /*6220*/  FADD.FTZ R24, R176, R45 ;  /* 0x0000002db0187221 */ /* 0x000fe20000010000 */
[----:B------:R-:W-:Y:S01]  /*6230*/  FADD.FTZ R45, R177, R0 ;  /* 0x00000000b12d7221 */ /* 0x000fe20000010000 */
[----:B------:R1:W-:Y:S01]  /*6240*/  @!P1 SYNCS.ARRIVE.TRANS64.RED.A1T0 RZ, [R28+URZ], RZ ;  /* 0x000000ff1cff99a7 */ /* 0x0003e2000810043f */
[-C--:B------:R-:W-:Y:S01]  /*6250*/  FMUL.FTZ R109, R109, R5.reuse ;  /* 0x000000056d6d7220 */ /* 0x080fe20000410000 */
[----:B------:R-:W-:Y:S01]  /*6260*/  FADD.FTZ R47, R29, R24 ;  /* 0x000000181d2f7221 */ /* 0x000fe20000010000 */
[----:B------:R-:W-:Y:S01]  /*6270*/  FADD.FTZ R0, R14, R45 ;  /* 0x0000002d0e007221 */ /* 0x000fe20000010000 */
[--C-:B------:R-:W-:Y:S01]  /*6280*/  FFMA.FTZ R45, R69, UR10, -R21.reuse ;  /* 0x0000000a452d7c23 */ /* 0x100fe20008010815 */
[----:B------:R-:W-:Y:S01]  /*6290*/  FFMA.FTZ R21, R85, UR10, -R21 ;  /* 0x0000000a55157c23 */ /* 0x000fe20008010815 */
        /* <DEDUP_REMOVED lines=9> */
[----:B------:R-:W-:Y:S01]  /*6330*/  FADD.FTZ R47, R173, R0 ;  /* 0x00000000ad2f7221 */ /* 0x000fe20000010000 */
[-C--:B------:R-:W-:Y:S01]  /*6340*/  FMUL.FTZ R117, R117, R5.reuse ;  /* 0x0000000575757220 */ /* 0x080fe20000410000 */
[-C--:B------:R-:W-:Y:S01]  /*6350*/  FMUL.FTZ R120, R120, R5.reuse ;  /* 0x0000000578787220 */ /* 0x080fe20000410000 */
[----:B------:R-:W-:Y:S01]  /*6360*/  FADD.FTZ R49, R33, R24 ;  /* 0x0000001821317221 */ /* 0x000fe20000010000 */
[----:B------:R-:W-:Y:S01]  /*6370*/  FADD.FTZ R0, R26, R47 ;  /* 0x0000002f1a007221 */ /* 0x000fe20000010000 */
[----:B------:R-:W3:Y:S01]  /*6380*/  MUFU.EX2 R21, R21 ;  /* 0x0000001500157308 */ /* 0x000ee20000000800 */
        /* <DEDUP_REMOVED lines=32> */
[----:B------:R-:W-:Y:S01]  /*6590*/  FMUL.FTZ R91, R91, R6 ;  /* 0x000000065b5b7220 */ /* 0x000fe20000410000 */
[----:B------:R-:W-:Y:S01]  /*65a0*/  FADD.FTZ R10, R154, R27 ;  /* 0x0000001b9a0a7221 */ /* 0x000fe20000010000 */
[----:B------:R-:W-:Y:S01]  /*65b0*/  FADD.FTZ R25, R155, R0 ;  /* 0x000000009b197221 */ /* 0x000fe20000010000 */
[C---:B0-----:R-:W-:Y:S01]  /*65c0*/  F2FP.F16.F32.PACK_AB R154, R3.reuse, R154 ;  /* 0x0000009a039a723e */ /* 0x041fe200000000ff */
        /* <DEDUP_REMOVED lines=17> */
[----:B--2---:R-:W-:Y:S01]  /*66e0*/  FADD.FTZ R27, R45, R10 ;  /* 0x0000000a2d1b7221 */ /* 0x004fe20000010000 */
        /* <DEDUP_REMOVED lines=37> */
[----:B---3--:R-:W-:Y:S01]  /*6940*/  FADD.FTZ R3, R21, R27 ;  /* 0x0000001b15037221 */ /* 0x008fe20000010000 */
        /* <DEDUP_REMOVED lines=26> */
[----:B-1----:R-:W-:Y:S06]  /*6af0*/  @P3 BRA `(.L_x_2306) ;  /* 0xffffffd400b83947 */ /* 0x002fec000383ffff */
.L_x_2297:
[----:B------:R-:W-:-:S06]  /*6b00*/  UISETP.GE.AND UP0, UPT, UR58, UR40, UPT ;  /* 0x000000283a00728c */ /* 0x000fcc000bf06270 */
[----:B------:R-:W-:-:S13]  /*6b10*/  PLOP3.LUT P2, PT, PT, PT, UP0, 0x80, 0x0 ;  /* 0x000000000000781c */ /* 0x000fda0003f4f008 */
[----:B------:R-:W-:Y:S05]  /*6b20*/  @!P2 BRA `(.L_x_2307) ;  /* 0x00000020000ca947 */ /* 0x000fea0003800000 */
[----:B------:R-:W-:Y:S01]  /*6b30*/  IMAD.MOV.U32 R5, RZ, RZ, R4 ;  /* 0x000000ffff057224 */ /* 0x000fe200078e0004 */
[----:B------:R-:W-:Y:S01]  /*6b40*/  UMOV UR55, UR47 ;  /* 0x0000002f00377c82 */ /* 0x000fe20008000000 */
[----:B------:R-:W-:Y:S01]  /*6b50*/  IMAD.MOV.U32 R6, RZ, RZ, R7 ;  /* 0x000000ffff067224 */ /* 0x000fe200078e0007 */
[----:B------:R-:W-:Y:S01]  /*6b60*/  UMOV UR54, UR46 ;  /* 0x0000002e00367c82 */ /* 0x000fe20008000000 */
[----:B------:R-:W-:-:S05]  /*6b70*/  ULDC UR53, c[0x0][0x988] ;  /* 0x0002620000357ab9 */ /* 0x000fca0000000800 */
.L_x_2316:
        /* <DEDUP_REMOVED lines=9> */
.L_x_2309:
[----:B------:R-:W-:Y:S01]  /*6c10*/  ULEA UR6, UR46, UR41, 0x3 ;  /* 0x000000292e067291 */ /* 0x000fe2000f8e183f */
[----:B------:R-:W-:-:S05]  /*6c20*/  IMAD.U32 R4, RZ, RZ, UR47 ;  /* 0x0000002fff047e24 */ /* 0x000fca000f8e00ff */
[----:B------:R-:W-:-:S04]  /*6c30*/  SHF.L.U32 R4, R4, 0x1f, RZ ;  /* 0x0000001f04047819 */ /* 0x000fc800000006ff */
[----:B------:R0:W1:Y:S01]  /*6c40*/  SYNCS.PHASECHK.TRANS64.TRYWAIT P2, [UR6+0x28830], R4 ;  /* 0x02883004ff0075a7 */ /* 0x0000620008040146 */
[----:B------:R-:W-:Y:S05]  /*6c50*/  @!P0 BRA `(.L_x_2310) ;  /* 0x0000000000048947 */ /* 0x000fea0003800000 */
[----:B------:R-:W-:Y:S01]  /*6c60*/  BPT.TRAP 0x1 ;  /* 0x000000040000795c */ /* 0x000fe20000300000 */
.L_x_2310:
[----:B-1----:R-:W-:Y:S05]  /*6c70*/  @P2 BRA `(.L_x_2308) ;  /* 0x0000000000082947 */ /* 0x002fea0003800000 */
[----:B------:R-:W1:Y:S02]  /*6c80*/  SYNCS.PHASECHK.TRANS64.TRYWAIT P2, [UR6+0x28830], R4 ;  /* 0x02883004ff0075a7 */ /* 0x000e640008040146 */
[----:B-1----:R-:W-:Y:S05]  /*6c90*/  @!P2 BRA `(.L_x_2311) ;  /* 0x000000c4007ca947 */ /* 0x002fea0003800000 */
.L_x_2308:
        /* <DEDUP_REMOVED lines=47> */
.L_x_2313:
[----:B------:R-:W-:Y:S01]  /*6f90*/  ULEA UR6, UR54, UR41, 0x3 ;  /* 0x0000002936067291 */ /* 0x000fe2000f8e183f */
[----:B------:R-:W-:-:S05]  /*6fa0*/  IMAD.U32 R4, RZ, RZ, UR55 ;  /* 0x00000037ff047e24 */ /* 0x000fca000f8e00ff */
[----:B------:R-:W-:-:S04]  /*6fb0*/  SHF.L.U32 R4, R4, 0x1f, RZ ;  /* 0x0000001f04047819 */ /* 0x000fc800000006ff */
[----:B------:R0:W1:Y:S01]  /*6fc0*/  SYNCS.PHASECHK.TRANS64.TRYWAIT P2, [UR6+0x28850], R4 ;  /* 0x02885004ff0075a7 */ /* 0x0000620008040146 */
[----:B------:R-:W-:Y:S05]  /*6fd0*/  @!P0 BRA `(.L_x_2314) ;  /* 0x0000000000048947 */ /* 0x000fea0003800000 */
[----:B------:R-:W-:Y:S01]  /*6fe0*/  BPT.TRAP 0x1 ;  /* 0x000000040000795c */ /* 0x000fe20000300000 */
.L_x_2314:
[----:B-1----:R-:W-:Y:S05]  /*6ff0*/  @P2 BRA `(.L_x_2312) ;  /* 0x0000000000082947 */ /* 0x002fea0003800000 */
[----:B------:R-:W1:Y:S02]  /*7000*/  SYNCS.PHASECHK.TRANS64.TRYWAIT P2, [UR6+0x28850], R4 ;  /* 0x02885004ff0075a7 */ /* 0x000e640008040146 */
[----:B-1----:R-:W-:Y:S05]  /*7010*/  @!P2 BRA `(.L_x_2315) ;  /* 0x000000c000b4a947 */ /* 0x002fea0003800000 */
.L_x_2312:
[----:B------:R-:W-:Y:S01]  /*7020*/  UIADD3 UR6, UR41, 0x400, URZ ;  /* 0x0000040029067890 */ /* 0x000fe2000fffe03f */
[----:B------:R-:W-:Y:S01]  /*7030*/  WARPGROUP.ARRIVE ;  /* 0x00000000000079c5 */ /* 0x000fe20000000000 */
[----:B------:R-:W-:Y:S01]  /*7040*/  UMOV UR7, 0x40000040 ;  /* 0x4000004000077882 */ /* 0x000fe20000000000 */
[----:B01----:R-:W-:Y:S01]  /*7050*/  FMNMX.FTZ R4, R24, R6, !PT ;  /* 0x0000000618047209 */ /* 0x003fe20007810000 */
[----:B------:R-:W-:-:S03]  /*7060*/  USHF.R.U32.HI UR6, URZ, 0x4, UR6 ;  /* 0x000000043f067899 */ /* 0x000fc60008011606 */
[----:B------:R-:W0:Y:S01]  /*7070*/  S2R R220, SR_TID.X ;  /* 0x0000000000dc7919 */ /* 0x000e220000002100 */
[----:B------:R-:W-:Y:S01]  /*7080*/  UMOV UR10, UR53 ;  /* 0x00000035000a7c82 */ /* 0x000fe20008000000 */
[----:B------:R-:W-:Y:S01]  /*7090*/  FMNMX.FTZ R7, R25, R4, !PT ;  /* 0x0000000419077209 */ /* 0x000fe20007810000 */
[----:B------:R-:W-:Y:S02]  /*70a0*/  ULOP3.LUT UR6, UR6, 0x3fff, URZ, 0xc0, !UPT ;  /* 0x00003fff06067892 */ /* 0x000fe4000f8ec03f */
[----:B------:R-:W-:Y:S01]  /*70b0*/  UISETP.GT.AND UP0, UPT, UR58, UR40, UPT ;  /* 0x000000283a00728c */ /* 0x000fe2000bf04270 */
[----:B------:R-:W-:Y:S01]  /*70c0*/  FMNMX.FTZ R4, R28, R7, !PT ;  /* 0x000000071c047209 */ /* 0x000fe20007810000 */
[----:B------:R-:W-:Y:S02]  /*70d0*/  ULOP3.LUT UR6, UR6, 0x4000000, URZ, 0xfc, !UPT ;  /* 0x0400000006067892 */ /* 0x000fe4000f8efc3f */
[----:B------:R-:W-:Y:S01]  /*70e0*/  UIADD3 UR58, UR58, -0x1, URZ ;  /* 0xffffffff3a3a7890 */ /* 0x000fe2000fffe03f */
[----:B------:R-:W-:Y:S01]  /*70f0*/  FMNMX.FTZ R7, R29, R4, !PT ;  /* 0x000000041d077209 */ /* 0x000fe20007810000 */
[----:B------:R-:W-:Y:S01]  /*7100*/  ULEA UR11, UR54, UR6, 0xb ;  /* 0x00000006360b7291 */ /* 0x000fe2000f8e583f */
[----:B------:R-:W-:Y:S01]  /*7110*/  PLOP3.LUT P2, PT, PT, PT, UP0, 0x80, 0x0 ;  /* 0x000000000000781c */ /* 0x000fe20003f4f008 */
[----:B------:R-:W-:Y:S01]  /*7120*/  UMOV UR55, UR47 ;  /* 0x0000002f00377c82 */ /* 0x000fe20008000000 */
        /* <DEDUP_REMOVED lines=50> */
[C---:B------:R-:W-:Y:S01]  /*7450*/  FMUL.FTZ R20, R7.reuse, UR10 ;  /* 0x0000000a07147c20 */ /* 0x040fe20008410000 */
[----:B------:R-:W-:Y:S01]  /*7460*/  FMNMX.FTZ R4, R42, R13, !PT ;  /* 0x0000000d2a047209 */ /* 0x000fe20007810000 */
[----:B------:R-:W-:Y:S02]  /*7470*/  FADD.FTZ R6, -R7, R6 ;  /* 0x0000000607067221 */ /* 0x000fe40000010100 */
        /* <DEDUP_REMOVED lines=18> */
[----:B------:R-:W-:Y:S01]  /*75a0*/  FFMA.FTZ R85, R85, UR10, -R20 ;  /* 0x0000000a55557c23 */ /* 0x000fe20008010814 */
[----:B------:R-:W-:Y:S01]  /*75b0*/  FMUL.FTZ R6, R6, UR10 ;  /* 0x0000000a06067c20 */ /* 0x000fe20008410000 */
[----:B------:R-:W-:Y:S01]  /*75c0*/  MUFU.EX2 R9, R9 ;  /* 0x0000000900097308 */ /* 0x000fe20000000800 */
[----:B------:R-:W-:-:S04]  /*75d0*/  FMNMX.FTZ R4, R54, R15, !PT ;  /* 0x0000000f36047209 */ /* 0x000fc80007810000 */
[----:B------:R-:W-:-:S03]  /*75e0*/  FMNMX.FTZ R15, R55, R4, !PT ;  /* 0x00000004370f7209 */ /* 0x000fc60007810000 */
[----:B------:R-:W0:Y:S01]  /*75f0*/  MUFU.EX2 R6, R6 ;  /* 0x0000000600067308 */ /* 0x000e220000000800 */
[----:B------:R-:W-:-:S04]  /*7600*/  FMNMX.FTZ R4, R58, R15, !PT ;  /* 0x0000000f3a047209 */ /* 0x000fc80007810000 */
[----:B------:R-:W-:-:S03]  /*7610*/  FMNMX.FTZ R15, R59, R4, !PT ;  /* 0x000000043b0f7209 */ /* 0x000fc60007810000 */
[----:B------:R-:W1:Y:S01]  /*7620*/  MUFU.EX2 R180, R180 ;  /* 0x000000b400b47308 */ /* 0x000e620000000800 */
[----:B------:R-:W-:Y:S01]  /*7630*/  FMNMX.FTZ R4, R62, R15, !PT ;  /* 0x0000000f3e047209 */ /* 0x000fe20007810000 */
[--C-:B------:R-:W-:Y:S01]  /*7640*/  FFMA.FTZ R15, R49, UR10, -R20.reuse ;  /* 0x0000000a310f7c23 */ /* 0x100fe20008010814 */
[----:B------:R-:W-:Y:S02]  /*7650*/  FFMA.FTZ R49, R69, UR10, -R20 ;  /* 0x0000000a45317c23 */ /* 0x000fe40008010814 */
[----:B------:R-:W-:-:S03]  /*7660*/  FMNMX.FTZ R33, R63, R4, !PT ;  /* 0x000000043f217209 */ /* 0x000fc60007810000 */
[----:B------:R-:W2:Y:S01]  /*7670*/  MUFU.EX2 R182, R182 ;  /* 0x000000b600b67308 */ /* 0x000ea20000000800 */
[----:B------:R-:W-:Y:S01]  /*7680*/  FMNMX.FTZ R4, R66, R33, !PT ;  /* 0x0000002142047209 */ /* 0x000fe20007810000 */
[----:B0-----:R-:W-:-:S03]  /*7690*/  FFMA.FTZ R3, R6, R3, R9 ;  /* 0x0000000306037223 */ /* 0x001fc60000010009 */
[----:B------:R-:W-:-:S03]  /*76a0*/  FMNMX.FTZ R33, R67, R4, !PT ;  /* 0x0000000443217209 */ /* 0x000fc60007810000 */
[----:B------:R-:W0:Y:S01]  /*76b0*/  MUFU.EX2 R29, R29 ;  /* 0x0000001d001d7308 */ /* 0x000e220000000800 */
[----:B------:R-:W-:Y:S01]  /*76c0*/  FMNMX.FTZ R4, R70, R33, !PT ;  /* 0x0000002146047209 */ /* 0x000fe20007810000 */
[--C-:B------:R-:W-:Y:S01]  /*76d0*/  FFMA.FTZ R33, R53, UR10, -R20.reuse ;  /* 0x0000000a35217c23 */ /* 0x100fe20008010814 */
[--C-:B------:R-:W-:Y:S01]  /*76e0*/  FFMA.FTZ R53, R57, UR10, -R20.reuse ;  /* 0x0000000a39357c23 */ /* 0x100fe20008010814 */
[----:B------:R-:W-:Y:S01]  /*76f0*/  FFMA.FTZ R57, R77, UR10, -R20 ;  /* 0x0000000a4d397c23 */ /* 0x000fe20008010814 */
[----:B------:R-:W-:Y:S01]  /*7700*/  FMNMX.FTZ R37, R71, R4, !PT ;  /* 0x0000000447257209 */ /* 0x000fe20007810000 */
[C---:B-1----:R-:W-:Y:S01]  /*7710*/  FADD.FTZ R3, R180.reuse, R3 ;  /* 0x00000003b4037221 */ /* 0x042fe20000010000 */
[----:B------:R-:W-:Y:S01]  /*7720*/  F2FP.F16.F32.PACK_AB R180, R180, R9 ;  /* 0x00000009b4b4723e */ /* 0x000fe200000000ff */
        /* <DEDUP_REMOVED lines=11> */
[--C-:B------:R-:W-:Y:S01]  /*77e0*/  FFMA.FTZ R37, R61, UR10, -R20.reuse ;  /* 0x0000000a3d257c23 */ /* 0x100fe20008010814 */
[----:B------:R-:W-:Y:S02]  /*77f0*/  FFMA.FTZ R61, R81, UR10, -R20 ;  /* 0x0000000a513d7c23 */ /* 0x000fe40008010814 */
[----:B------:R-:W-:-:S03]  /*7800*/  FMNMX.FTZ R4, R87, R4, !PT ;  /* 0x0000000457047209 */ /* 0x000fc60007810000 */
[----:B------:R-:W-:Y:S02]  /*7810*/  MUFU.EX2 R15, R15 ;  /* 0x0000000f000f7308 */ /* 0x000fe40000000800 */
[----:B------:R-:W1:Y:S06]  /*7820*/  SHFL.BFLY PT, R45, R4, 0x2, 0x1f ;  /* 0x0c401f00042d7f89 */ /* 0x000e6c00000e0000 */
[----:B------:R-:W-:Y:S08]  /*7830*/  MUFU.EX2 R33, R33 ;  /* 0x0000002100217308 */ /* 0x000ff00000000800 */
[----:B------:R-:W-:Y:S08]  /*7840*/  MUFU.EX2 R53, R53 ;  /* 0x0000003500357308 */ /* 0x000ff00000000800 */
[----:B------:R-:W-:Y:S01]  /*7850*/  MUFU.EX2 R37, R37 ;  /* 0x0000002500257308 */ /* 0x000fe20000000800 */
[----:B-1----:R-:W-:Y:S01]  /*7860*/  FMNMX.FTZ R14, R4, R45, !PT ;  /* 0x0000002d040e7209 */ /* 0x002fe20007810000 */
[----:B------:R-:W-:-:S02]  /*7870*/  WARPGROUP.DEPBAR.LE gsb0, 0x0 ;  /* 0x00008000000079c5 */ /* 0x000fc40000010000 */
[----:B------:R-:W-:Y:S01]  /*7880*/  WARPGROUP.ARRIVE ;  /* 0x00000000000079c5 */ /* 0x000fe20000000000 */
[--C-:B------:R-:W-:Y:S01]  /*7890*/  FFMA.FTZ R176, R32, UR10, -R20.reuse ;  /* 0x0000000a20b07c23 */ /* 0x100fe20008010814 */
[----:B------:R-:W1:Y:S01]  /*78a0*/  SHFL.BFLY PT, R65, R14, 0x1, 0x1f ;  /* 0x0c201f000e417f89 */ /* 0x000e6200000e0000 */
[--C-:B------:R-:W-:Y:S01]  /*78b0*/  FFMA.FTZ R178, R36, UR10, -R20.reuse ;  /* 0x0000000a24b27c23 */ /* 0x100fe20008010814 */
[----:B------:R-:W-:Y:S01]  /*78c0*/  FFMA.FTZ R45, R73, UR10, -R20 ;  /* 0x0000000a492d7c23 */ /* 0x000fe20008010814 */
[----:B------:R-:W-:Y:S01]  /*78d0*/  MUFU.EX2 R41, R41 ;  /* 0x0000002900297308 */ /* 0x000fe20000000800 */
[----:B------:R-:W-:Y:S01]  /*78e0*/  HGMMA.64x128x16.F32 R88, R172, gdesc[UR4].tnspB, R88, gsb0 ;  /* 0x41e00004ac587df0 */ /* 0x000fe20008000858 */
[----:B------:R-:W-:Y:S01]  /*78f0*/  UIADD3 UR6, UR11, 0x180, URZ ;  /* 0x000001800b067890 */ /* 0x000fe2000fffe03f */
[----:B------:R-:W-:-:S05]  /*7900*/  UMOV UR7, 0x40000040 ;  /* 0x4000004000077882 */ /* 0x000fca0000000000 */
[----:B------:R-:W-:Y:S08]  /*7910*/  MUFU.EX2 R176, R176 ;  /* 0x000000b000b07308 */ /* 0x000ff00000000800 */
[----:B------:R-:W-:Y:S01]  /*7920*/  MUFU.EX2 R178, R178 ;  /* 0x000000b200b27308 */ /* 0x000fe20000000800 */
[----:B-1----:R-:W-:-:S07]  /*7930*/  FMNMX.FTZ R4, R14, R65, !PT ;  /* 0x000000410e047209 */ /* 0x002fce0007810000 */
[----:B------:R-:W-:Y:S01]  /*7940*/  MUFU.EX2 R49, R49 ;  /* 0x0000003100317308 */ /* 0x000fe20000000800 */
[----:B------:R-:W-:-:S04]  /*7950*/  FMUL.FTZ R24, R4, UR10 ;  /* 0x0000000a04187c20 */ /* 0x000fc80008410000 */
[--C-:B------:R-:W-:Y:S01]  /*7960*/  FFMA.FTZ R181, R27, UR10, -R24.reuse ;  /* 0x0000000a1bb57c23 */ /* 0x100fe20008010818 */
[----:B------:R-:W-:Y:S02]  /*7970*/  IMAD.U32 R27, RZ, RZ, UR46 ;  /* 0x0000002eff1b7e24 */ /* 0x000fe4000f8e00ff */
[--C-:B------:R-:W-:Y:S01]  /*7980*/  FFMA.FTZ R183, R30, UR10, -R24.reuse ;  /* 0x0000000a1eb77c23 */ /* 0x100fe20008010818 */
[--C-:B------:R-:W-:Y:S01]  /*7990*/  FFMA.FTZ R177, R34, UR10, -R24.reuse ;  /* 0x0000000a22b17c23 */ /* 0x100fe20008010818 */
[--C-:B------:R-:W-:Y:S01]  /*79a0*/  FFMA.FTZ R28, R35, UR10, -R24.reuse ;  /* 0x0000000a231c7c23 */ /* 0x100fe20008010818 */
[--C-:B------:R-:W-:Y:S01]  /*79b0*/  FFMA.FTZ R179, R38, UR10, -R24.reuse ;  /* 0x0000000a26b37c23 */ /* 0x100fe20008010818 */
[----:B------:R-:W-:Y:S01]  /*79c0*/  @!P1 LEA R27, R27, UR41, 0x3 ;  /* 0x000000291b1b9c11 */ /* 0x000fe2000f8e18ff */
[----:B------:R-:W-:Y:S01]  /*79d0*/  MUFU.EX2 R181, R181 ;  /* 0x000000b500b57308 */ /* 0x000fe20000000800 */
[--C-:B------:R-:W-:Y:S01]  /*79e0*/  FFMA.FTZ R30, R39, UR10, -R24.reuse ;  /* 0x0000000a271e7c23 */ /* 0x100fe20008010818 */
        /* <DEDUP_REMOVED lines=10> */
[----:B------:R-:W-:-:S04]  /*7a90*/  FFMA.FTZ R86, R86, UR10, -R24 ;  /* 0x0000000a56567c23 */ /* 0x000fc80008010818 */
        /* <DEDUP_REMOVED lines=17> */
[----:B--2---:R-:W-:Y:S01]  /*7bb0*/  FADD.FTZ R44, R182, R3 ;  /* 0x00000003b62c7221 */ /* 0x004fe20000010000 */
[--C-:B------:R-:W-:Y:S01]  /*7bc0*/  FFMA.FTZ R175, R46, UR10, -R24.reuse ;  /* 0x0000000a2eaf7c23 */ /* 0x100fe20008010818 */
[----:B------:R-:W-:Y:S01]  /*7bd0*/  HGMMA.64x128x16.F32 R88, R168, gdesc[UR4].tnspB, R88, gsb0 ;  /* 0x41e00004a8587df0 */ /* 0x000fe20008000858 */
[----:B------:R-:W-:Y:S01]  /*7be0*/  UIADD3 UR6, UR11, 0x200, URZ ;  /* 0x000002000b067890 */ /* 0x000fe2000fffe03f */
[----:B------:R-:W-:Y:S01]  /*7bf0*/  MUFU.EX2 R172, R172 ;  /* 0x000000ac00ac7308 */ /* 0x000fe20000000800 */
[----:B------:R-:W-:Y:S01]  /*7c00*/  UMOV UR7, 0x40000040 ;  /* 0x4000004000077882 */ /* 0x000fe20000000000 */
[----:B------:R-:W-:Y:S01]  /*7c10*/  FFMA.FTZ R40, R59, UR10, -R24 ;  /* 0x0000000a3b287c23 */ /* 0x000fe20008010818 */
[----:B0-----:R-:W-:-:S05]  /*7c20*/  F2FP.F16.F32.PACK_AB R182, R29, R182 ;  /* 0x000000b61db6723e */ /* 0x001fca00000000ff */
        /* <DEDUP_REMOVED lines=40> */
[----:B------:R-:W-:Y:S01]  /*7eb0*/  FADD.FTZ R20, -R4, R5 ;  /* 0x0000000504147221 */ /* 0x000fe20000010100 */
[--C-:B------:R-:W-:Y:S01]  /*7ec0*/  FFMA.FTZ R157, R66, UR10, -R24.reuse ;  /* 0x0000000a429d7c23 */ /* 0x100fe20008010818 */
[--C-:B------:R-:W-:Y:S01]  /*7ed0*/  FFMA.FTZ R159, R70, UR10, -R24.reuse ;  /* 0x0000000a469f7c23 */ /* 0x100fe20008010818 */
[----:B------:R-:W-:Y:S01]  /*7ee0*/  HGMMA.64x128x16.F32 R88, R160, gdesc[UR4].tnspB, R88, gsb0 ;  /* 0x41e00004a0587df0 */ /* 0x000fe20008000858 */
[----:B------:R-:W-:Y:S01]  /*7ef0*/  UIADD3 UR6, UR11, 0x380, URZ ;  /* 0x000003800b067890 */ /* 0x000fe2000fffe03f */
[----:B------:R-:W-:Y:S01]  /*7f00*/  FMUL.FTZ R65, R20, UR10 ;  /* 0x0000000a14417c20 */ /* 0x000fe20008410000 */
[----:B------:R-:W-:Y:S01]  /*7f10*/  UMOV UR7, 0x40000040 ;  /* 0x4000004000077882 */ /* 0x000fe20000000000 */
[--C-:B------:R-:W-:Y:S01]  /*7f20*/  FFMA.FTZ R20, R26, UR10, -R24.reuse ;  /* 0x0000000a1a147c23 */ /* 0x100fe20008010818 */
[----:B------:R-:W-:Y:S01]  /*7f30*/  FFMA.FTZ R26, R31, UR10, -R24 ;  /* 0x0000000a1f1a7c23 */ /* 0x000fe20008010818 */
[----:B------:R-:W-:Y:S01]  /*7f40*/  @!P1 VIADD R31, R27, 0x28840 ;  /* 0x000288401b1f9836 */ /* 0x000fe20000000000 */
[----:B------:R-:W-:Y:S01]  /*7f50*/  IADD3 R27, -R220, 0xb, RZ ;  /* 0x0000000bdc1b7810 */ /* 0x000fe20007ffe1ff */
[----:B------:R-:W-:Y:S03]  /*7f60*/  MUFU.EX2 R65, R65 ;  /* 0x0000004100417308 */ /* 0x000fe60000000800 */
[----:B------:R-:W-:-:S05]  /*7f70*/  @!P1 PRMT R31, RZ, 0x654, R31 ;  /* 0x00000654ff1f9816 */ /* 0x000fca000000001f */
[----:B------:R-:W0:Y:S08]  /*7f80*/  MUFU.EX2 R20, R20 ;  /* 0x0000001400147308 */ /* 0x000e300000000800 */
[----:B------:R-:W1:Y:S08]  /*7f90*/  MUFU.EX2 R26, R26 ;  /* 0x0000001a001a7308 */ /* 0x000e700000000800 */
[----:B------:R-:W-:Y:S01]  /*7fa0*/  MUFU.EX2 R156, R156 ;  /* 0x0000009c009c7308 */ /* 0x000fe20000000800 */
[----:B0-----:R-:W-:-:S04]  /*7fb0*/  FFMA.FTZ R0, R65, R0, R20 ;  /* 0x0000000041007223 */ /* 0x001fc80000010014 */
[----:B------:R-:W-:Y:S01]  /*7fc0*/  FADD.FTZ R42, R181, R0 ;  /* 0x00000000b52a7221 */ /* 0x000fe20000010000 */
[----:B------:R-:W-:Y:S01]  /*7fd0*/  FFMA.FTZ R0, R63, UR10, -R24 ;  /* 0x0000000a3f007c23 */ /* 0x000fe20008010818 */
[----:B------:R-:W-:Y:S01]  /*7fe0*/  F2FP.F16.F32.PACK_AB R181, R181, R20 ;  /* 0x00000014b5b5723e */ /* 0x000fe200000000ff */
[----:B------:R-:W-:Y:S01]  /*7ff0*/  MUFU.EX2 R157, R157 ;  /* 0x0000009d009d7308 */ /* 0x000fe20000000800 */
[----:B------:R-:W-:Y:S01]  /*8000*/  FADD.FTZ R3, R183, R42 ;  /* 0x0000002ab7037221 */ /* 0x000fe20000010000 */
[----:B-1----:R-:W-:-:S03]  /*8010*/  F2FP.F16.F32.PACK_AB R183, R26, R183 ;  /* 0x000000b71ab7723e */ /* 0x002fc600000000ff */
[----:B------:R-:W-:-:S03]  /*8020*/  FADD.FTZ R42, R26, R3 ;  /* 0x000000031a2a7221 */ /* 0x000fc60000010000 */
[----:B------:R-:W-:Y:S01]  /*8030*/  MUFU.EX2 R0, R0 ;  /* 0x0000000000007308 */ /* 0x000fe20000000800 */
[----:B------:R-:W-:Y:S01]  /*8040*/  FADD.FTZ R3, R177, R42 ;  /* 0x0000002ab1037221 */ /* 0x000fe20000010000 */
[----:B------:R-:W-:Y:S01]  /*8050*/  FFMA.FTZ R42, R67, UR10, -R24 ;  /* 0x0000000a432a7c23 */ /* 0x000fe20008010818 */
[C---:B------:R-:W-:Y:S02]  /*8060*/  F2FP.F16.F32.PACK_AB R177, R28.reuse, R177 ;  /* 0x000000b11cb1723e */ /* 0x040fe400000000ff */
[----:B------:R-:W-:-:S03]  /*8070*/  FADD.FTZ R46, R28, R3 ;  /* 0x000000031c2e7221 */ /* 0x000fc60000010000 */
[----:B------:R-:W-:Y:S01]  /*8080*/  MUFU.EX2 R42, R42 ;  /* 0x0000002a002a7308 */ /* 0x000fe20000000800 */
[----:B------:R-:W-:Y:S01]  /*8090*/  FADD.FTZ R3, R179, R46 ;  /* 0x0000002eb3037221 */ /* 0x000fe20000010000 */
[----:B------:R-:W-:-:S03]  /*80a0*/  F2FP.F16.F32.PACK_AB R179, R30, R179 ;  /* 0x000000b31eb3723e */ /* 0x000fc600000000ff */
        /* <DEDUP_REMOVED lines=9> */
[----:B------:R-:W0:Y:S01]  /*8140*/  MUFU.EX2 R5, R85 ;  /* 0x0000005500057308 */ /* 0x000e220000000800 */
[----:B------:R-:W-:Y:S01]  /*8150*/  FADD.FTZ R3, R169, R46 ;  /* 0x0000002ea9037221 */ /* 0x000fe20000010000 */
[----:B------:R-:W-:-:S03]  /*8160*/  F2FP.F16.F32.PACK_AB R169, R36, R169 ;  /* 0x000000a924a9723e */ /* 0x000fc600000000ff */
[----:B------:R-:W-:-:S04]  /*8170*/  FADD.FTZ R46, R36, R3 ;  /* 0x00000003242e7221 */ /* 0x000fc80000010000 */
[----:B------:R-:W-:Y:S01]  /*8180*/  FADD.FTZ R3, R171, R46 ;  /* 0x0000002eab037221 */ /* 0x000fe20000010000 */
[----:B------:R-:W-:Y:S01]  /*8190*/  F2FP.F16.F32.PACK_AB R171, R38, R171 ;  /* 0x000000ab26ab723e */ /* 0x000fe200000000ff */
[----:B------:R-:W-:Y:S02]  /*81a0*/  WARPGROUP.DEPBAR.LE gsb0, 0x0 ;  /* 0x00008000000079c5 */ /* 0x000fe40000010000 */
[----:B------:R-:W-:Y:S01]  /*81b0*/  WARPGROUP.ARRIVE ;  /* 0x00000000000079c5 */ /* 0x000fe20000000000 */
[----:B------:R-:W-:Y:S01]  /*81c0*/  FFMA.FTZ R161, R74, UR10, -R24 ;  /* 0x0000000a4aa17c23 */ /* 0x000fe20008010818 */
[----:B------:R-:W-:Y:S01]  /*81d0*/  MUFU.EX2 R163, R78 ;  /* 0x0000004e00a37308 */ /* 0x000fe20000000800 */
[----:B------:R-:W-:Y:S02]  /*81e0*/  F2FP.F16.F32.PACK_AB R160, R45, R8 ;  /* 0x000000082da0723e */ /* 0x000fe400000000ff */
[----:B------:R-:W-:Y:S01]  /*81f0*/  F2FP.F16.F32.PACK_AB R162, R57, R10 ;  /* 0x0000000a39a2723e */ /* 0x000fe200000000ff */
[----:B------:R-:W-:Y:S04]  /*8200*/  HGMMA.64x128x16.F32 R88, R164, gdesc[UR4].tnspB, R88, gsb0 ;  /* 0x41e00004a4587df0 */ /* 0x000fe80008000858 */
[----:B------:R-:W-:Y:S01]  /*8210*/  MUFU.EX2 R161, R161 ;  /* 0x000000a100a17308 */ /* 0x000fe20000000800 */
[----:B------:R-:W-:-:S02]  /*8220*/  WARPGROUP.DEPBAR.LE gsb0, 0x0 ;  /* 0x00008000000079c5 */ /* 0x000fc40000010000 */
[----:B------:R1:W-:Y:S06]  /*8230*/  BAR.ARV R27, 0x100 ;  /* 0x0004001b0000751d */ /* 0x0003ec0000002000 */
[----:B------:R2:W-:Y:S01]  /*8240*/  @!P1 SYNCS.ARRIVE.TRANS64.RED.A1T0 RZ, [R31+URZ], RZ ;  /* 0x000000ff1fff99a7 */ /* 0x0005e2000810043f */
[----:B------:R-:W-:Y:S01]  /*8250*/  MUFU.EX2 R165, R82 ;  /* 0x0000005200a57308 */ /* 0x000fe20000000800 */
[----:B0-----:R-:W-:Y:S01]  /*8260*/  F2FP.F16.F32.PACK_AB R166, R5, R14 ;  /* 0x0000000e05a6723e */ /* 0x001fe200000000ff */
[-C--:B------:R-:W-:Y:S01]  /*8270*/  FMUL.FTZ R88, R88, R6.reuse ;  /* 0x0000000658587220 */ /* 0x080fe20000410000 */
[-C--:B------:R-:W-:Y:S01]  /*8280*/  FMUL.FTZ R89, R89, R6.reuse ;  /* 0x0000000659597220 */ /* 0x080fe20000410000 */
[-C--:B------:R-:W-:Y:S01]  /*8290*/  FMUL.FTZ R92, R92, R6.reuse ;  /* 0x000000065c5c7220 */ /* 0x080fe20000410000 */
[-C--:B------:R-:W-:Y:S01]  /*82a0*/  FMUL.FTZ R93, R93, R6.reuse ;  /* 0x000000065d5d7220 */ /* 0x080fe20000410000 */
[-C--:B------:R-:W-:Y:S01]  /*82b0*/  FMUL.FTZ R96, R96, R6.reuse ;  /* 0x0000000660607220 */ /* 0x080fe20000410000 */
[----:B--2---:R-:W-:Y:S01]  /*82c0*/  IMAD.U32 R31, RZ, RZ, UR54 ;  /* 0x00000036ff1f7e24 */ /* 0x004fe2000f8e00ff */
        /* <DEDUP_REMOVED lines=9> */
[----:B-1----:R-:W-:-:S02]  /*8360*/  @!P1 VIADD R27, R31, 0x28860 ;  /* 0x000288601f1b9836 */ /* 0x002fc40000000000 */
[-C--:B------:R-:W-:Y:S01]  /*8370*/  FMUL.FTZ R109, R109, R6.reuse ;  /* 0x000000066d6d7220 */ /* 0x080fe20000410000 */
[-C--:B------:R-:W-:Y:S01]  /*8380*/  FMUL.FTZ R112, R112, R6.reuse ;  /* 0x0000000670707220 */ /* 0x080fe20000410000 */
[-C--:B------:R-:W-:Y:S01]  /*8390*/  FMUL.FTZ R113, R113, R6.reuse ;  /* 0x0000000671717220 */ /* 0x080fe20000410000 */
[-C--:B------:R-:W-:Y:S01]  /*83a0*/  FMUL.FTZ R116, R116, R6.reuse ;  /* 0x0000000674747220 */ /* 0x080fe20000410000 */
[----:B------:R-:W-:Y:S01]  /*83b0*/  @!P1 PRMT R31, RZ, 0x654, R27 ;  /* 0x00000654ff1f9816 */ /* 0x000fe2000000001b */
[----:B------:R-:W-:Y:S01]  /*83c0*/  FADD.FTZ R27, R29, R44 ;  /* 0x0000002c1d1b7221 */ /* 0x000fe20000010000 */
[-C--:B------:R-:W-:Y:S01]  /*83d0*/  FMUL.FTZ R117, R117, R6.reuse ;  /* 0x0000000675757220 */ /* 0x080fe20000410000 */
[-C--:B------:R-:W-:Y:S01]  /*83e0*/  FMUL.FTZ R120, R120, R6.reuse ;  /* 0x0000000678787220 */ /* 0x080fe20000410000 */
[----:B------:R0:W-:Y:S01]  /*83f0*/  @!P1 SYNCS.ARRIVE.TRANS64.RED.A1T0 RZ, [R31+URZ], RZ ;  /* 0x000000ff1fff99a7 */ /* 0x0001e2000810043f */
[----:B------:R-:W-:Y:S01]  /*8400*/  FADD.FTZ R44, R176, R27 ;  /* 0x0000001bb02c7221 */ /* 0x000fe20000010000 */
[-C--:B------:R-:W-:Y:S01]  /*8410*/  FMUL.FTZ R121, R121, R6.reuse ;  /* 0x0000000679797220 */ /* 0x080fe20000410000 */
[-C--:B------:R-:W-:Y:S01]  /*8420*/  FMUL.FTZ R124, R124, R6.reuse ;  /* 0x000000067c7c7220 */ /* 0x080fe20000410000 */
[-C--:B------:R-:W-:Y:S01]  /*8430*/  FMUL.FTZ R125, R125, R6.reuse ;  /* 0x000000067d7d7220 */ /* 0x080fe20000410000 */
[----:B------:R-:W-:Y:S01]  /*8440*/  FADD.FTZ R27, R21, R44 ;  /* 0x0000002c151b7221 */ /* 0x000fe20000010000 */
[--C-:B------:R-:W-:Y:S01]  /*8450*/  FFMA.FTZ R44, R71, UR10, -R24.reuse ;  /* 0x0000000a472c7c23 */ /* 0x100fe20008010818 */
[----:B------:R-:W-:Y:S01]  /*8460*/  FFMA.FTZ R24, R87, UR10, -R24 ;  /* 0x0000000a57187c23 */ /* 0x000fe20008010818 */
        /* <DEDUP_REMOVED lines=16> */
[-C--:B------:R-:W-:Y:S01]  /*8570*/  FMUL.FTZ R148, R148, R6.reuse ;  /* 0x0000000694947220 */ /* 0x080fe20000410000 */
[----:B------:R-:W-:Y:S01]  /*8580*/  FADD.FTZ R48, R174, R27 ;  /* 0x0000001bae307221 */ /* 0x000fe20000010000 */
[----:B------:R-:W-:Y:S01]  /*8590*/  FMUL.FTZ R149, R149, R6 ;  /* 0x0000000695957220 */ /* 0x000fe20000410000 */
[----:B------:R-:W-:Y:S01]  /*85a0*/  F2FP.F16.F32.PACK_AB R176, R21, R176 ;  /* 0x000000b015b0723e */ /* 0x000fe200000000ff */
[-C--:B------:R-:W-:Y:S01]  /*85b0*/  FMUL.FTZ R90, R90, R65.reuse ;  /* 0x000000415a5a7220 */ /* 0x080fe20000410000 */
[----:B------:R-:W-:Y:S01]  /*85c0*/  FADD.FTZ R27, R25, R48 ;  /* 0x00000030191b7221 */ /* 0x000fe20000010000 */
[----:B------:R-:W-:Y:S01]  /*85d0*/  F2FP.F16.F32.PACK_AB R178, R11, R178 ;  /* 0x000000b20bb2723e */ /* 0x000fe200000000ff */
[-C--:B------:R-:W-:Y:S01]  /*85e0*/  FMUL.FTZ R91, R91, R65.reuse ;  /* 0x000000415b5b7220 */ /* 0x080fe20000410000 */
[----:B------:R-:W-:Y:S01]  /*85f0*/  F2FP.F16.F32.PACK_AB R172, R13, R172 ;  /* 0x000000ac0dac723e */ /* 0x000fe200000000ff */
[----:B------:R-:W-:Y:S01]  /*8600*/  FADD.FTZ R48, R168, R27 ;  /* 0x0000001ba8307221 */ /* 0x000fe20000010000 */
[----:B------:R-:W-:Y:S01]  /*8610*/  F2FP.F16.F32.PACK_AB R174, R25, R174 ;  /* 0x000000ae19ae723e */ /* 0x000fe200000000ff */
[-C--:B------:R-:W-:Y:S01]  /*8620*/  FMUL.FTZ R94, R94, R65.reuse ;  /* 0x000000415e5e7220 */ /* 0x080fe20000410000 */
[C---:B------:R-:W-:Y:S01]  /*8630*/  F2FP.F16.F32.PACK_AB R168, R15.reuse, R168 ;  /* 0x000000a80fa8723e */ /* 0x040fe200000000ff */
[----:B------:R-:W-:Y:S01]  /*8640*/  FADD.FTZ R9, R15, R48 ;  /* 0x000000300f097221 */ /* 0x000fe20000010000 */
[----:B------:R-:W-:Y:S01]  /*8650*/  F2FP.F16.F32.PACK_AB R164, R61, R12 ;  /* 0x0000000c3da4723e */ /* 0x000fe200000000ff */
        /* <DEDUP_REMOVED lines=80> */
.L_x_2307:
[----:B------:R-:W-:Y:S06]  /*8b60*/  BAR.ARV 0x8, 0x180 ;  /* 0x0206000000007b1d */ /* 0x000fec0000002000 */
[----:B------:R-:W-:Y:S05]  /*8b70*/  @!P0 BRA `(.L_x_2317) ;  /* 0x0000000000048947 */ /* 0x000fea0003800000 */
[----:B------:R-:W-:Y:S01]  /*8b80*/  BPT.TRAP 0x1 ;  /* 0x000000040000795c */ /* 0x000fe20000300000 */
.L_x_2317:
[----:B------:R-:W-:Y:S01]  /*8b90*/  ULEA UR5, UR46, UR41, 0x3 ;  /* 0x000000292e057291 */ /* 0x000fe2000f8e183f */
[----:B------:R-:W-:-:S05]  /*8ba0*/  IMAD.U32 R5, RZ, RZ, UR47 ;  /* 0x0000002fff057e24 */ /* 0x000fca000f8e00ff */
[----:B------:R-:W-:-:S04]  /*8bb0*/  SHF.L.U32 R5, R5, 0x1f, RZ ;  /* 0x0000001f05057819 */ /* 0x000fc800000006ff */
[----:B------:R0:W1:Y:S01]  /*8bc0*/  SYNCS.PHASECHK.TRANS64.TRYWAIT P2, [UR5+0x28850], R5 ;  /* 0x02885005ff0075a7 */ /* 0x0000620008040145 */
[----:B------:R-:W-:Y:S05]  /*8bd0*/  @!P0 BRA `(.L_x_2318) ;  /* 0x0000000000048947 */ /* 0x000fea0003800000 */
[----:B------:R-:W-:Y:S01]  /*8be0*/  BPT.TRAP 0x1 ;  /* 0x000000040000795c */ /* 0x000fe20000300000 */
.L_x_2318:
[----:B-1----:R-:W-:Y:S05]  /*8bf0*/  @P2 BRA `(.L_x_2319) ;  /* 0x0000000000082947 */ /* 0x002fea0003800000 */
[----:B------:R-:W1:Y:S02]  /*8c00*/  SYNCS.PHASECHK.TRANS64.TRYWAIT P0, [UR5+0x28850], R5 ;  /* 0x02885005ff0075a7 */ /* 0x000e640008000145 */
[----:B-1----:R-:W-:Y:S05]  /*8c10*/  @!P0 BRA `(.L_x_2320) ;  /* 0x000000a400cc8947 */ /* 0x002fea0003800000 */
.L_x_2319:
[----:B------:R-:W-:Y:S01]  /*8c20*/  UIADD3 UR41, UR41, 0x400, URZ ;  /* 0x0000040029297890 */ /* 0x000fe2000fffe03f */
[----:B------:R-:W-:Y:S01]  /*8c30*/  WARPGROUP.ARRIVE ;  /* 0x00000000000079c5 */ /* 0x000fe20000000000 */
[----:B------:R-:W-:Y:S01]  /*8c40*/  UMOV UR7, 0x40000040 ;  /* 0x4000004000077882 */ /* 0x000fe20000000000 */
[----:B-1----:R-:W1:Y:S01]  /*8c50*/  SHFL.BFLY PT, R6, R3, 0x2, 0x1f ;  /* 0x0c401f0003067f89 */ /* 0x002e6200000e0000 */
[----:B------:R-:W-:Y:S01]  /*8c60*/  USHF.R.U32.HI UR41, URZ, 0x4, UR41 ;  /* 0x000000043f297899 */ /* 0x000fe20008011629 */
[----:B------:R-:W-:Y:S01]  /*8c70*/  IMAD.MOV.U32 R10, RZ, RZ, RZ ;  /* 0x000000ffff0a7224 */ /* 0x000fe200078e00ff */
[----:B------:R-:W-:Y:S01]  /*8c80*/  UIADD3 UR48, UR48, 0x1, URZ ;  /* 0x0000000130307890 */ /* 0x000fe2000fffe03f */
[----:B0-----:R-:W0:Y:S01]  /*8c90*/  SHFL.BFLY PT, R5, R0, 0x2, 0x1f ;  /* 0x0c401f0000057f89 */ /* 0x001e2200000e0000 */
[----:B------:R-:W-:Y:S01]  /*8ca0*/  ULOP3.LUT UR41, UR41, 0x3fff, URZ, 0xc0, !UPT ;  /* 0x00003fff29297892 */ /* 0x000fe2000f8ec03f */
[----:B------:R-:W-:-:S03]  /*8cb0*/  IMAD.U32 R14, RZ, RZ, UR10 ;  /* 0x0000000aff0e7e24 */ /* 0x000fc6000f8e00ff */
[----:B------:R-:W-:-:S04]  /*8cc0*/  ULOP3.LUT UR4, UR41, 0x4000000, URZ, 0xfc, !UPT ;  /* 0x0400000029047892 */ /* 0x000fc8000f8efc3f */
[----:B------:R-:W-:Y:S02]  /*8cd0*/  ULEA UR4, UR46, UR4, 0xb ;  /* 0x000000042e047291 */ /* 0x000fe4000f8e583f */
[----:B------:R-:W-:-:S04]  /*8ce0*/  UIADD3 UR46, UR46, 0x1, URZ ;  /* 0x000000012e2e7890 */ /* 0x000fc8000fffe03f */
[----:B------:R-:W-:Y:S01]  /*8cf0*/  UISETP.NE.AND UP0, UPT, UR46, 0x2, UPT ;  /* 0x000000022e00788c */ /* 0x000fe2000bf05270 */
[----:B------:R-:W-:Y:S02]  /*8d00*/  UMOV UR6, UR4 ;  /* 0x0000000400067c82 */ /* 0x000fe40008000000 */
[----:B------:R-:W-:Y:S01]  /*8d10*/  HGMMA.64x128x16.F32 R88, R180, gdesc[UR4].tnspB, R88, gsb0 ;  /* 0x41e00004b4587df0 */ /* 0x000fe20008000858 */
[----:B------:R-:W-:Y:S01]  /*8d20*/  UIADD3 UR6, UR4, 0x80, URZ ;  /* 0x0000008004067890 */ /* 0x000fe2000fffe03f */
[----:B-1----:R-:W-:Y:S01]  /*8d30*/  FADD.FTZ R6, R6, R3 ;  /* 0x0000000306067221 */ /* 0x002fe20000010000 */
[----:B------:R-:W-:Y:S01]  /*8d40*/  UMOV UR7, 0x40000040 ;  /* 0x4000004000077882 */ /* 0x000fe20000000000 */
[----:B------:R-:W-:Y:S02]  /*8d50*/  IMAD.MOV.U32 R3, RZ, RZ, -0x800000 ;  /* 0xff800000ff037424 */ /* 0x000fe400078e00ff */
[----:B0-----:R-:W-:Y:S01]  /*8d60*/  FADD.FTZ R8, R5, R0 ;  /* 0x0000000005087221 */ /* 0x001fe20000010000 */
[----:B------:R-:W-:Y:S01]  /*8d70*/  IMAD.MOV.U32 R0, RZ, RZ, -0x800000 ;  /* 0xff800000ff007424 */ /* 0x000fe200078e00ff */
[----:B------:R-:W0:Y:S01]  /*8d80*/  SHFL.BFLY PT, R5, R6, 0x1, 0x1f ;  /* 0x0c201f0006057f89 */ /* 0x000e2200000e0000 */
[----:B------:R-:W-:-:S03]  /*8d90*/  USEL UR46, UR46, URZ, UP0 ;  /* 0x0000003f2e2e7287 */ /* 0x000fc60008000000 */
[----:B------:R-:W1:Y:S01]  /*8da0*/  SHFL.BFLY PT, R9, R8, 0x1, 0x1f ;  /* 0x0c201f0008097f89 */ /* 0x000e6200000e0000 */
[----:B0-----:R-:W-:Y:S01]  /*8db0*/  FADD.FTZ R12, R6, R5 ;  /* 0x00000005060c7221 */ /* 0x001fe20000010000 */
[----:B------:R-:W-:Y:S02]  /*8dc0*/  IMAD.MOV.U32 R5, RZ, RZ, RZ ;  /* 0x000000ffff057224 */ /* 0x000fe400078e00ff */
[----:B------:R-:W-:Y:S02]  /*8dd0*/  IMAD.U32 R6, RZ, RZ, UR10 ;  /* 0x0000000aff067e24 */ /* 0x000fe4000f8e00ff */
[----:B-1----:R-:W-:Y:S01]  /*8de0*/  FADD.FTZ R13, R8, R9 ;  /* 0x00000009080d7221 */ /* 0x002fe20000010000 */
[----:B------:R-:W-:Y:S01]  /*8df0*/  FSETP.NE.FTZ.AND P0, PT, R12, RZ, PT ;  /* 0x000000ff0c00720b */ /* 0x000fe20003f15000 */
[----:B------:R-:W-:-:S03]  /*8e00*/  IMAD.U32 R8, RZ, RZ, UR5 ;  /* 0x00000005ff087e24 */ /* 0x000fc6000f8e00ff */
[----:B------:R-:W-:Y:S01]  /*8e10*/  FSETP.NE.FTZ.AND P2, PT, R13, RZ, PT ;  /* 0x000000ff0d00720b */ /* 0x000fe20003f55000 */
[----:B------:R-:W-:-:S05]  /*8e20*/  @!P1 VIADD R8, R8, 0x28860 ;  /* 0x0002886008089836 */ /* 0x000fca0000000000 */
[----:B------:R-:W-:-:S03]  /*8e30*/  @!P1 PRMT R8, RZ, 0x654, R8 ;  /* 0x00000654ff089816 */ /* 0x000fc60000000008 */
[----:B------:R-:W0:Y:S01]  /*8e40*/  @P0 MUFU.LG2 R9, R12 ;  /* 0x0000000c00090308 */ /* 0x000e220000000c00 */
[----:B------:R-:W-:-:S07]  /*8e50*/  @P0 FMUL.FTZ R6, R6, 0.69314718246459960938 ;  /* 0x3f31721806060820 */ /* 0x000fce0000410000 */
[----:B------:R-:W1:Y:S08]  /*8e60*/  @P2 MUFU.LG2 R11, R13 ;  /* 0x0000000d000b2308 */ /* 0x000e700000000c00 */
[----:B------:R2:W3:Y:S01]  /*8e70*/  @P0 MUFU.RCP R5, R12 ;  /* 0x0000000c00050308 */ /* 0x0004e20000001000 */
[----:B0-----:R-:W-:-:S04]  /*8e80*/  @P0 FMUL.FTZ R9, R9, 0.69314718246459960938 ;  /* 0x3f31721809090820 */ /* 0x001fc80000410000 */
[----:B------:R-:W-:Y:S01]  /*8e90*/  @P0 FFMA.FTZ R3, R6, R7, R9 ;  /* 0x0000000706030223 */ /* 0x000fe20000010009 */
[----:B------:R-:W-:Y:S02]  /*8ea0*/  PLOP3.LUT P0, PT, PT, PT, PT, 0x8, 0x0 ;  /* 0x000000000000781c */ /* 0x000fe40003f0e170 */
[----:B------:R-:W0:Y:S01]  /*8eb0*/  @P2 MUFU.RCP R10, R13 ;  /* 0x0000000d000a2308 */ /* 0x000e220000001000 */
[----:B--2---:R-:W-:Y:S01]  /*8ec0*/  @P2 FMUL.FTZ R12, R14, 0.69314718246459960938 ;  /* 0x3f3172180e0c2820 */ /* 0x004fe20000410000 */
        /* <DEDUP_REMOVED lines=40> */
[-C--:B---3--:R-:W-:Y:S01]  /*9150*/  FMUL.FTZ R88, R88, R5.reuse ;  /* 0x0000000558587220 */ /* 0x088fe20000410000 */
        /* <DEDUP_REMOVED lines=63> */
.L_x_2290:
        /* <DEDUP_REMOVED lines=10> */
[----:B------:R-:W0:Y:S01]  /*95f0*/  S2R R5, SR_SWINHI ;  /* 0x0000000000057919 */ /* 0x000e220000002f00 */
[----:B------:R-:W-:Y:S01]  /*9600*/  USHF.L.U32 UR4, UR42, 0x2, URZ ;  /* 0x000000022a047899 */ /* 0x000fe2000800063f */
[----:B------:R-:W-:Y:S01]  /*9610*/  ULDC.64 UR10, c[0x0][0xc00] ;  /* 0x00030000000a7ab9 */ /* 0x000fe20000000a00 */
[----:B------:R-:W-:Y:S02]  /*9620*/  USHF.L.U64.HI UR12, UR42, 0x2, UR37 ;  /* 0x000000022a0c7899 */ /* 0x000fe40008010225 */
[----:B------:R-:W-:-:S04]  /*9630*/  UIADD3 UR7, UP0, UR4, UR10, URZ ;  /* 0x0000000a04077290 */ /* 0x000fc8000ff1e03f */
[----:B------:R-:W-:Y:S01]  /*9640*/  UIADD3.X UR8, UR12, UR11, URZ, UP0, !UPT ;  /* 0x0000000b0c087290 */ /* 0x000fe200087fe43f */
        /* <DEDUP_REMOVED lines=15> */
[----:B------:R-:W-:Y:S01]  /*9740*/  BAR.SYNC.DEFER_BLOCKING 0x1, 0x100 ;  /* 0x0044000000007b1d */ /* 0x000fe20000010000 */
        /* <DEDUP_REMOVED lines=28> */
[----:B------:R-:W-:Y:S02]  /*9910*/  F2FP.F16.F32.PACK_AB R7, R95, R94 ;  /* 0x0000005e5f07723e */ /* 0x000fe400000000ff */
[----:B------:R-:W-:Y:S02]  /*9920*/  MOV R37, R14 ;  /* 0x0000000e00257202 */ /* 0x000fe40000000f00 */
[----:B------:R-:W-:Y:S01]  /*9930*/  MOV R36, R12 ;  /* 0x0000000c00247202 */ /* 0x000fe20000000f00 */
[----:B------:R0:W-:Y:S01]  /*9940*/  STSM.16.M88.4 [R30], R4 ;  /* 0x000000041e007844 */ /* 0x0001e20000000200 */
[----:B------:R-:W-:-:S02]  /*9950*/  LOP3.LUT R10, R10, R41, RZ, 0x3c, !PT ;  /* 0x000000290a0a7212 */ /* 0x000fc400078e3cff */
        /* <DEDUP_REMOVED lines=9> */
[----:B------:R-:W-:Y:S01]  /*99f0*/  F2FP.F16.F32.PACK_AB R25, R107, R106 ;  /* 0x0000006a6b19723e */ /* 0x000fe200000000ff */
[----:B------:R-:W-:Y:S01]  /*9a00*/  STSM.16.M88.4 [R40], R12 ;  /* 0x0000000c28007844 */ /* 0x000fe20000000200 */
[----:B------:R-:W-:Y:S02]  /*9a10*/  F2FP.F16.F32.PACK_AB R26, R109, R108 ;  /* 0x0000006c6d1a723e */ /* 0x000fe400000000ff */
[----:B------:R-:W-:-:S02]  /*9a20*/  F2FP.F16.F32.PACK_AB R27, R111, R110 ;  /* 0x0000006e6f1b723e */ /* 0x000fc400000000ff */
[----:B------:R-:W-:Y:S02]  /*9a30*/  F2FP.F16.F32.PACK_AB R28, R113, R112 ;  /* 0x00000070711c723e */ /* 0x000fe400000000ff */
[----:B------:R-:W-:Y:S01]  /*9a40*/  F2FP.F16.F32.PACK_AB R29, R115, R114 ;  /* 0x00000072731d723e */ /* 0x000fe200000000ff */
[----:B------:R-:W-:Y:S01]  /*9a50*/  STSM.16.M88.4 [R39], R24 ;  /* 0x0000001827007844 */ /* 0x000fe20000000200 */
[----:B0-----:R-:W-:Y:S02]  /*9a60*/  F2FP.F16.F32.PACK_AB R30, R117, R116 ;  /* 0x00000074751e723e */ /* 0x001fe400000000ff */
[----:B------:R-:W-:Y:S02]  /*9a70*/  F2FP.F16.F32.PACK_AB R31, R119, R118 ;  /* 0x00000076771f723e */ /* 0x000fe400000000ff */
[----:B------:R-:W-:Y:S02]  /*9a80*/  MOV R21, R10 ;  /* 0x0000000a00157202 */ /* 0x000fe40000000f00 */
[----:B------:R-:W-:Y:S01]  /*9a90*/  MOV R34, R8 ;  /* 0x0000000800227202 */ /* 0x000fe20000000f00 */
[----:B------:R0:W-:Y:S01]  /*9aa0*/  STSM.16.M88.4 [R38], R28 ;  /* 0x0000001c26007844 */ /* 0x0001e20000000200 */
[----:B------:R-:W-:-:S02]  /*9ab0*/  F2FP.F16.F32.PACK_AB R4, R121, R120 ;  /* 0x000000787904723e */ /* 0x000fc400000000ff */
[----:B------:R-:W-:Y:S02]  /*9ac0*/  F2FP.F16.F32.PACK_AB R5, R123, R122 ;  /* 0x0000007a7b05723e */ /* 0x000fe400000000ff */
[----:B------:R-:W-:Y:S02]  /*9ad0*/  F2FP.F16.F32.PACK_AB R6, R125, R124 ;  /* 0x0000007c7d06723e */ /* 0x000fe400000000ff */
[----:B------:R-:W-:Y:S02]  /*9ae0*/  F2FP.F16.F32.PACK_AB R7, R127, R126 ;  /* 0x0000007e7f07723e */ /* 0x000fe400000000ff */
[----:B------:R-:W-:Y:S02]  /*9af0*/  F2FP.F16.F32.PACK_AB R8, R129, R128 ;  /* 0x000000808108723e */ /* 0x000fe400000000ff */
[----:B------:R-:W-:Y:S01]  /*9b00*/  F2FP.F16.F32.PACK_AB R9, R131, R130 ;  /* 0x000000828309723e */ /* 0x000fe200000000ff */
[----:B------:R-:W-:Y:S01]  /*9b10*/  STSM.16.M88.4 [R37], R4 ;  /* 0x0000000425007844 */ /* 0x000fe20000000200 */
[----:B------:R-:W-:-:S02]  /*9b20*/  F2FP.F16.F32.PACK_AB R10, R133, R132 ;  /* 0x00000084850a723e */ /* 0x000fc400000000ff */
[----:B------:R-:W-:Y:S01]  /*9b30*/  F2FP.F16.F32.PACK_AB R11, R135, R134 ;  /* 0x00000086870b723e */ /* 0x000fe200000000ff */
[----:B0-----:R-:W-:Y:S01]  /*9b40*/  IMAD.U32 R28, RZ, RZ, UR7 ;  /* 0x00000007ff1c7e24 */ /* 0x001fe2000f8e00ff */
[----:B------:R-:W-:Y:S01]  /*9b50*/  F2FP.F16.F32.PACK_AB R12, R137, R136 ;  /* 0x00000088890c723e */ /* 0x000fe200000000ff */
[----:B------:R-:W-:Y:S01]  /*9b60*/  IMAD.U32 R29, RZ, RZ, UR8 ;  /* 0x00000008ff1d7e24 */ /* 0x000fe2000f8e00ff */
[----:B------:R-:W-:Y:S01]  /*9b70*/  F2FP.F16.F32.PACK_AB R13, R139, R138 ;  /* 0x0000008a8b0d723e */ /* 0x000fe200000000ff */
[----:B------:R-:W-:Y:S01]  /*9b80*/  STSM.16.M88.4 [R36], R8 ;  /* 0x0000000824007844 */ /* 0x000fe20000000200 */
[----:B------:R-:W-:Y:S01]  /*9b90*/  F2FP.F16.F32.PACK_AB R14, R141, R140 ;  /* 0x0000008c8d0e723e */ /* 0x000fe200000000ff */
[----:B------:R-:W-:Y:S01]  /*9ba0*/  ULDC.64 UR8, c[0x0][0xc08] ;  /* 0x0003020000087ab9 */ /* 0x000fe20000000a00 */
[----:B------:R-:W-:Y:S02]  /*9bb0*/  F2FP.F16.F32.PACK_AB R15, R143, R142 ;  /* 0x0000008e8f0f723e */ /* 0x000fe400000000ff */
[----:B------:R-:W-:-:S02]  /*9bc0*/  F2FP.F16.F32.PACK_AB R24, R145, R144 ;  /* 0x000000909118723e */ /* 0x000fc400000000ff */
[----:B------:R-:W-:Y:S01]  /*9bd0*/  F2FP.F16.F32.PACK_AB R25, R147, R146 ;  /* 0x000000929319723e */ /* 0x000fe200000000ff */
[----:B------:R-:W-:Y:S01]  /*9be0*/  STSM.16.M88.4 [R21], R12 ;  /* 0x0000000c15007844 */ /* 0x000fe20000000200 */
[----:B------:R-:W-:Y:S02]  /*9bf0*/  F2FP.F16.F32.PACK_AB R26, R149, R148 ;  /* 0x00000094951a723e */ /* 0x000fe400000000ff */
[----:B------:R-:W-:Y:S02]  /*9c00*/  F2FP.F16.F32.PACK_AB R27, R151, R150 ;  /* 0x00000096971b723e */ /* 0x000fe400000000ff */
[----:B------:R-:W-:-:S03]  /*9c10*/  ISETP.NE.U32.AND P0, PT, RZ, UR10, PT ;  /* 0x0000000aff007c0c */ /* 0x000fc6000bf05070 */
[----:B------:R0:W-:Y:S01]  /*9c20*/  STSM.16.M88.4 [R34], R24 ;  /* 0x0000001822007844 */ /* 0x0001e20000000200 */
[----:B------:R-:W-:Y:S01]  /*9c30*/  BAR.SYNC.DEFER_BLOCKING 0x1, 0x100 ;  /* 0x0044000000007b1d */ /* 0x000fe20000010000 */
[----:B------:R-:W-:-:S07]  /*9c40*/  ISETP.NE.AND.EX P0, PT, RZ, UR11, PT, P0 ;  /* 0x0000000bff007c0c */ /* 0x000fce000bf05300 */
[----:B0-----:R-:W0:Y:S06]  /*9c50*/  LDC R34, c[0x0][0xbe8] ;  /* 0x0002fa00ff227b82 */ /* 0x001e2c0000000800 */
[----:B------:R-:W2:Y:S01]  /*9c60*/  @P0 LDG.E R30, desc[UR50][R28.64] ;  /* 0x000000321c1e0981 */ /* 0x000ea2000c1e1900 */
[----:B------:R-:W-:-:S04]  /*9c70*/  UISETP.NE.U32.AND UP0, UPT, UR8, URZ, UPT ;  /* 0x0000003f0800728c */ /* 0x000fc8000bf05070 */
[----:B------:R-:W-:-:S06]  /*9c80*/  UISETP.NE.AND.EX UP0, UPT, UR9, URZ, UPT, UP0 ;  /* 0x0000003f0900728c */ /* 0x000fcc000bf05300 */
[----:B------:R-:W-:Y:S02]  /*9c90*/  PLOP3.LUT P4, PT, PT, PT, UP0, 0x80, 0x0 ;  /* 0x000000000000781c */ /* 0x000fe40003f8f008 */
[----:B0-----:R-:W-:-:S03]  /*9ca0*/  ISETP.NE.AND P1, PT, R34, 0x1, PT ;  /* 0x000000012200780c */ /* 0x001fc60003f25270 */
[----:B------:R-:W-:-:S03]  /*9cb0*/  @UP0 UIADD3 UR8, UP1, UR4, UR8, URZ ;  /* 0x0000000804080290 */ /* 0x000fc6000ff3e03f */
[----:B------:R-:W-:Y:S01]  /*9cc0*/  ULDC UR4, c[0x0][0xa88] ;  /* 0x0002a20000047ab9 */ /* 0x000fe20000000800 */
[----:B------:R-:W-:Y:S01]  /*9cd0*/  @UP0 UIADD3.X UR9, UR12, UR9, URZ, UP1, !UPT ;  /* 0x000000090c090290 */ /* 0x000fe20008ffe43f */
[----:B------:R-:W-:Y:S01]  /*9ce0*/  IMAD.U32 R21, RZ, RZ, UR4 ;  /* 0x00000004ff157e24 */ /* 0x000fe2000f8e00ff */
[----:B------:R-:W-:Y:S01]  /*9cf0*/  UISETP.NE.AND UP0, UPT, UR45, URZ, UPT ;  /* 0x0000003f2d00728c */ /* 0x000fe2000bf05270 */
[----:B------:R-:W-:Y:S01]  /*9d00*/  IMAD.U32 R4, RZ, RZ, UR8 ;  /* 0x00000008ff047e24 */ /* 0x000fe2000f8e00ff */
[----:B------:R-:W-:Y:S02]  /*9d10*/  ULDC UR4, c[0x0][0xad4] ;  /* 0x0002b50000047ab9 */ /* 0x000fe40000000800 */
[----:B------:R-:W0:Y:S01]  /*9d20*/  @P1 LDC R6, c[0x0][0xbec] ;  /* 0x0002fb00ff061b82 */ /* 0x000e220000000800 */
[----:B------:R-:W-:Y:S01]  /*9d30*/  USEL UR4, UR45, UR4, UP0 ;  /* 0x000000042d047287 */ /* 0x000fe20008000000 */
[----:B------:R-:W-:Y:S01]  /*9d40*/  IMAD.U32 R5, RZ, RZ, UR9 ;  /* 0x00000009ff057e24 */ /* 0x000fe2000f8e00ff */
[----:B------:R-:W-:-:S02]  /*9d50*/  UMOV UR16, 0x9b8 ;  /* 0x000009b800107882 */ /* 0x000fc40000000000 */
[----:B------:R-:W-:-:S03]  /*9d60*/  UISETP.GT.AND UP1, UPT, UR4, 0x1, UPT ;  /* 0x000000010400788c */ /* 0x000fc6000bf24270 */
[----:B------:R-:W1:Y:S01]  /*9d70*/  @P1 LDC R9, c[0x0][0xbf0] ;  /* 0x0002fc00ff091b82 */ /* 0x000e620000000800 */
[----:B------:R-:W-:Y:S01]  /*9d80*/  USEL UR16, UR16, 0x978, UP1 ;  /* 0x0000097810107887 */ /* 0x000fe20008800000 */
[----:B------:R-:W-:Y:S01]  /*9d90*/  VIADD R11, R17, UR38 ;  /* 0x00000026110b7c36 */ /* 0x000fe20008000000 */
[----:B------:R-:W-:Y:S01]  /*9da0*/  UISETP.NE.U32.AND UP0, UPT, UR10, URZ, UPT ;  /* 0x0000003f0a00728c */ /* 0x000fe2000bf05070 */
[----:B------:R0:W5:Y:S01]  /*9db0*/  @P4 LDG.E R21, desc[UR50][R4.64] ;  /* 0x0000003204154981 */ /* 0x000162000c1e1900 */
[----:B------:R-:W-:Y:S01]  /*9dc0*/  UMOV UR4, URZ ;  /* 0x0000003f00047c82 */ /* 0x000fe20008000000 */
[----:B------:R-:W-:Y:S01]  /*9dd0*/  USEL UR7, UR39, URZ, UP1 ;  /* 0x0000003f27077287 */ /* 0x000fe20008800000 */
[----:B------:R-:W-:Y:S01]  /*9de0*/  IMAD.MOV.U32 R7, RZ, RZ, R11 ;  /* 0x000000ffff077224 */ /* 0x000fe200078e000b */
[----:B------:R-:W-:-:S04]  /*9df0*/  UISETP.NE.AND.EX UP0, UPT, UR11, URZ, UPT, UP0 ;  /* 0x0000003f0b00728c */ /* 0x000fc8000bf05300 */
[----:B------:R-:W-:Y:S01]  /*9e00*/  USEL UR42, UR42, URZ, !UP0 ;  /* 0x0000003f2a2a7287 */ /* 0x000fe2000c000000 */
[----:B------:R-:W-:Y:S01]  /*9e10*/  ULDC.64 UR10, c[0x0][UR16+0x220] ;  /* 0x00008800100a7abb */ /* 0x000fe20008000a00 */
[----:B------:R-:W-:Y:S01]  /*9e20*/  ULDC.64 UR8, c[0x0][UR16+0x218] ;  /* 0x0000860010087abb */ /* 0x000fe20008000a00 */
[----:B0-----:R-:W-:Y:S01]  /*9e30*/  @P1 IMAD.HI.U32 R4, R11, R6, RZ ;  /* 0x000000060b041227 */ /* 0x001fe200078e00ff */
[----:B------:R-:W-:Y:S01]  /*9e40*/  USEL UR37, UR37, URZ, !UP0 ;  /* 0x0000003f25257287 */ /* 0x000fe2000c000000 */
[----:B------:R-:W-:Y:S01]  /*9e50*/  ULDC.64 UR12, c[0x0][UR16+0x228] ;  /* 0x00008a00100c7abb */ /* 0x000fe20008000a00 */
[----:B------:R-:W-:Y:S02]  /*9e60*/  UIMAD UR11, UR11, UR42, URZ ;  /* 0x0000002a0b0b72a4 */ /* 0x000fe4000f8e023f */
[----:B------:R-:W-:Y:S02]  /*9e70*/  UIMAD.WIDE.U32 UR14, UR8, UR43, URZ ;  /* 0x0000002b080e72a5 */ /* 0x000fe4000f8e003f */
[----:B------:R-:W-:Y:S01]  /*9e80*/  UIMAD UR17, UR9, UR43, URZ ;  /* 0x0000002b091172a4 */ /* 0x000fe2000f8e023f */
[----:B-1----:R-:W-:Y:S01]  /*9e90*/  @P1 SHF.R.U32.HI R7, RZ, R9, R4 ;  /* 0x00000009ff071219 */ /* 0x002fe20000011604 */
[----:B------:R-:W-:-:S02]  /*9ea0*/  UIMAD.WIDE.U32 UR8, UR10, UR42, URZ ;  /* 0x0000002a0a0872a5 */ /* 0x000fc4000f8e003f */
[----:B------:R-:W-:Y:S02]  /*9eb0*/  UIMAD.WIDE.U32 UR18, UR12, UR7, URZ ;  /* 0x000000070c1272a5 */ /* 0x000fe4000f8e003f */
[----:B------:R-:W-:Y:S01]  /*9ec0*/  UIMAD UR7, UR13, UR7, URZ ;  /* 0x000000070d0772a4 */ /* 0x000fe2000f8e023f */
[--C-:B------:R-:W-:Y:S01]  /*9ed0*/  IMAD.MOV R9, RZ, RZ, -R7.reuse ;  /* 0x000000ffff097224 */ /* 0x100fe200078e0a07 */
[----:B------:R-:W-:Y:S02]  /*9ee0*/  UIMAD UR11, UR10, UR37, UR11 ;  /* 0x000000250a0b72a4 */ /* 0x000fe4000f8e020b */
[----:B------:R-:W-:Y:S01]  /*9ef0*/  UIADD3 UR17, UR15, UR17, URZ ;  /* 0x000000110f117290 */ /* 0x000fe2000fffe03f */
[----:B------:R-:W-:Y:S02]  /*9f00*/  IMAD.U32 R4, RZ, RZ, UR18 ;  /* 0x00000012ff047e24 */ /* 0x000fe4000f8e00ff */
[----:B------:R-:W-:Y:S01]  /*9f10*/  IMAD.U32 R5, RZ, RZ, UR19 ;  /* 0x00000013ff057e24 */ /* 0x000fe2000f8e00ff */
[----:B------:R-:W-:Y:S01]  /*9f20*/  SHF.R.S32.HI R5, RZ, 0x1f, R7 ;  /* 0x0000001fff057819 */ /* 0x000fe20000011407 */
[----:B------:R-:W-:-:S05]  /*9f30*/  IMAD R9, R34, R9, R11 ;  /* 0x0000000922097224 */ /* 0x000fca00078e020b */
[----:B------:R-:W-:Y:S02]  /*9f40*/  SHF.R.S32.HI R6, RZ, 0x1f, R9 ;  /* 0x0000001fff067819 */ /* 0x000fe40000011409 */
[----:B--2---:R-:W-:-:S13]  /*9f50*/  @P0 R2UR UR4, R30 ;  /* 0x000000001e0402ca */ /* 0x004fda00000e0000 */
        /* <DEDUP_REMOVED lines=23> */
.L_x_2323:
        /* <DEDUP_REMOVED lines=15> */
[----:B------:R-:W-:Y:S01]  /*a1c0*/  ULDC.64 UR10, c[0x0][0xaa0] ;  /* 0x0002a800000a7ab9 */ /* 0x000fe20000000a00 */
[----:B------:R-:W0:Y:S02]  /*a1d0*/  @P1 LDC R49, c[0x0][0xbf0] ;  /* 0x0002fc00ff311b82 */ /* 0x000e240000000800 */
[----:B------:R-:W-:-:S03]  /*a1e0*/  IMAD.WIDE R32, R3, 0x2, R32 ;  /* 0x0000000203207825 */ /* 0x000fc600078e0220 */
[C---:B------:R-:W-:Y:S02]  /*a1f0*/  IADD3 R9, P6, R32.reuse, 0x1000, RZ ;  /* 0x0000100020097810 */ /* 0x040fe40007fde0ff */
[C---:B------:R-:W-:Y:S02]  /*a200*/  IADD3 R13, P5, R32.reuse, 0x2000, RZ ;  /* 0x00002000200d7810 */ /* 0x040fe40007fbe0ff */
[----:B------:R-:W-:Y:S02]  /*a210*/  LOP3.LUT R8, R9, 0x380, RZ, 0xc0, !PT ;  /* 0x0000038009087812 */ /* 0x000fe400078ec0ff */
[C---:B------:R-:W-:Y:S02]  /*a220*/  IADD3 R25, P4, R32.reuse, 0x3000, RZ ;  /* 0x0000300020197810 */ /* 0x040fe40007f9e0ff */
[C---:B------:R-:W-:Y:S02]  /*a230*/  IADD3 R29, P3, R32.reuse, 0x4000, RZ ;  /* 0x00004000201d7810 */ /* 0x040fe40007f7e0ff */
[----:B------:R-:W-:-:S02]  /*a240*/  IADD3 R37, P2, R32, 0x5000, RZ ;  /* 0x0000500020257810 */ /* 0x000fc40007f5e0ff */
[C---:B------:R-:W-:Y:S02]  /*a250*/  IADD3 R41, P0, R32.reuse, 0x6000, RZ ;  /* 0x0000600020297810 */ /* 0x040fe40007f1e0ff */
[----:B------:R-:W-:Y:S02]  /*a260*/  LOP3.LUT R5, R32, 0x380, RZ, 0xc0, !PT ;  /* 0x0000038020057812 */ /* 0x000fe400078ec0ff */
[----:B------:R-:W-:Y:S02]  /*a270*/  SHF.R.U64 R8, R8, 0x3, RZ ;  /* 0x0000000308087819 */ /* 0x000fe400000012ff */
[----:B------:R-:W-:Y:S02]  /*a280*/  LOP3.LUT R12, R13, 0x380, RZ, 0xc0, !PT ;  /* 0x000003800d0c7812 */ /* 0x000fe400078ec0ff */
[----:B------:R-:W-:Y:S02]  /*a290*/  LOP3.LUT R24, R25, 0x380, RZ, 0xc0, !PT ;  /* 0x0000038019187812 */ /* 0x000fe400078ec0ff */
[----:B------:R-:W-:-:S02]  /*a2a0*/  LOP3.LUT R28, R29, 0x380, RZ, 0xc0, !PT ;  /* 0x000003801d1c7812 */ /* 0x000fc400078ec0ff */
[----:B------:R-:W-:Y:S02]  /*a2b0*/  LOP3.LUT R36, R37, 0x380, RZ, 0xc0, !PT ;  /* 0x0000038025247812 */ /* 0x000fe400078ec0ff */
[----:B------:R-:W-:Y:S02]  /*a2c0*/  LOP3.LUT R40, R41, 0x380, RZ, 0xc0, !PT ;  /* 0x0000038029287812 */ /* 0x000fe400078ec0ff */
[----:B------:R-:W-:Y:S02]  /*a2d0*/  SHF.R.U64 R5, R5, 0x3, RZ ;  /* 0x0000000305057819 */ /* 0x000fe400000012ff */
[----:B------:R-:W-:Y:S01]  /*a2e0*/  LOP3.LUT R8, R8, R9, RZ, 0x3c, !PT ;  /* 0x0000000908087212 */ /* 0x000fe200078e3cff */
[----:B------:R-:W-:Y:S01]  /*a2f0*/  IMAD.X R9, RZ, RZ, R33, P6 ;  /* 0x000000ffff097224 */ /* 0x000fe200030e0621 */
[----:B------:R-:W-:Y:S02]  /*a300*/  IADD3 R3, P6, R32, 0x7000, RZ ;  /* 0x0000700020037810 */ /* 0x000fe40007fde0ff */
[----:B------:R-:W-:-:S02]  /*a310*/  SHF.R.U64 R12, R12, 0x3, RZ ;  /* 0x000000030c0c7819 */ /* 0x000fc400000012ff */
[----:B------:R-:W-:Y:S01]  /*a320*/  SHF.R.U64 R24, R24, 0x3, RZ ;  /* 0x0000000318187819 */ /* 0x000fe200000012ff */
[--C-:B------:R-:W-:Y:S01]  /*a330*/  IMAD.X R45, RZ, RZ, R33.reuse, P6 ;  /* 0x000000ffff2d7224 */ /* 0x100fe200030e0621 */
[----:B------:R-:W-:Y:S01]  /*a340*/  SHF.R.U64 R28, R28, 0x3, RZ ;  /* 0x000000031c1c7819 */ /* 0x000fe200000012ff */
[----:B------:R-:W-:Y:S01]  /*a350*/  UIMAD UR7, UR12, UR10, URZ ;  /* 0x0000000a0c0772a4 */ /* 0x000fe2000f8e023f */
[----:B------:R-:W-:Y:S01]  /*a360*/  SHF.R.U64 R36, R36, 0x3, RZ ;  /* 0x0000000324247819 */ /* 0x000fe200000012ff */
[----:B------:R-:W-:Y:S01]  /*a370*/  UIMAD.WIDE.U32 UR8, UR4, UR10, URZ ;  /* 0x0000000a040872a5 */ /* 0x000fe2000f8e003f */
[----:B------:R-:W-:Y:S01]  /*a380*/  SHF.R.U64 R40, R40, 0x3, RZ ;  /* 0x0000000328287819 */ /* 0x000fe200000012ff */
[----:B------:R-:W5:Y:S01]  /*a390*/  LD.E.128 R8, desc[UR50][R8.64] ;  /* 0x0000003208087980 */ /* 0x000f62000c101d00 */
        /* <DEDUP_REMOVED lines=11> */
[----:B------:R1:W5:Y:S01]  /*a450*/  LD.E.128 R4, desc[UR50][R32.64] ;  /* 0x0000003220047980 */ /* 0x000362000c101d00 */
[----:B------:R-:W-:Y:S01]  /*a460*/  LOP3.LUT R0, R3, 0x380, RZ, 0xc0, !PT ;  /* 0x0000038003007812 */ /* 0x000fe200078ec0ff */
[----:B------:R-:W-:-:S02]  /*a470*/  UIMAD UR7, UR4, UR11, UR7 ;  /* 0x0000000b040772a4 */ /* 0x000fc4000f8e0207 */
[----:B------:R-:W5:Y:S01]  /*a480*/  LD.E.128 R12, desc[UR50][R12.64] ;  /* 0x000000320c0c7980 */ /* 0x000f62000c101d00 */
[----:B------:R-:W-:-:S03]  /*a490*/  SHF.R.U64 R0, R0, 0x3, RZ ;  /* 0x0000000300007819 */ /* 0x000fc600000012ff */
[----:B------:R-:W5:Y:S01]  /*a4a0*/  LD.E.128 R24, desc[UR50][R24.64] ;  /* 0x0000003218187980 */ /* 0x000f62000c101d00 */
[----:B-1----:R-:W1:Y:S01]  /*a4b0*/  @P1 LDC R33, c[0x0][0xbec] ;  /* 0x0002fb00ff211b82 */ /* 0x002e620000000800 */
[----:B------:R-:W-:Y:S01]  /*a4c0*/  UIADD3 UR9, UR9, UR7, URZ ;  /* 0x0000000709097290 */ /* 0x000fe2000fffe03f */
[----:B------:R-:W-:Y:S01]  /*a4d0*/  LOP3.LUT R44, R0, R3, RZ, 0x3c, !PT ;  /* 0x00000003002c7212 */ /* 0x000fe200078e3cff */
[----:B------:R-:W-:Y:S01]  /*a4e0*/  ULDC.64 UR10, c[0x0][0xae8] ;  /* 0x0002ba00000a7ab9 */ /* 0x000fe20000000a00 */
[----:B------:R-:W-:Y:S01]  /*a4f0*/  IMAD R0, R19, 0x20, R197 ;  /* 0x0000002013007824 */ /* 0x000fe200078e02c5 */
[----:B------:R-:W-:Y:S01]  /*a500*/  UIMAD.WIDE.U32 UR8, UR43, UR10, UR8 ;  /* 0x0000000a2b0872a5 */ /* 0x000fe2000f8e0008 */
[----:B------:R-:W5:Y:S01]  /*a510*/  LD.E.128 R28, desc[UR50][R28.64] ;  /* 0x000000321c1c7980 */ /* 0x000f62000c101d00 */
[----:B------:R-:W-:Y:S01]  /*a520*/  USHF.R.S32.HI UR4, URZ, 0x1f, UR42 ;  /* 0x0000001f3f047899 */ /* 0x000fe2000801142a */
[----:B------:R-:W-:Y:S01]  /*a530*/  VIADD R48, R0, UR38 ;  /* 0x0000002600307c36 */ /* 0x000fe20008000000 */
[----:B------:R-:W-:Y:S01]  /*a540*/  UIMAD UR9, UR43, UR11, UR9 ;  /* 0x0000000b2b0972a4 */ /* 0x000fe2000f8e0209 */
[----:B------:R-:W5:Y:S02]  /*a550*/  LD.E.128 R36, desc[UR50][R36.64] ;  /* 0x0000003224247980 */ /* 0x000f64000c101d00 */
[----:B------:R-:W-:-:S02]  /*a560*/  ULDC.64 UR10, c[0x0][0xaf0] ;  /* 0x0002bc00000a7ab9 */ /* 0x000fc40000000a00 */
[----:B------:R-:W-:Y:S01]  /*a570*/  UIMAD UR4, UR4, UR10, URZ ;  /* 0x0000000a040472a4 */ /* 0x000fe2000f8e023f */
[----:B------:R-:W-:Y:S01]  /*a580*/  IMAD.MOV.U32 R3, RZ, RZ, R48 ;  /* 0x000000ffff037224 */ /* 0x000fe200078e0030 */
[----:B------:R-:W5:Y:S02]  /*a590*/  LD.E.128 R40, desc[UR50][R40.64] ;  /* 0x0000003228287980 */ /* 0x000f64000c101d00 */
[----:B------:R-:W-:Y:S02]  /*a5a0*/  UIMAD UR4, UR42, UR11, UR4 ;  /* 0x0000000b2a0472a4 */ /* 0x000fe4000f8e0204 */
[----:B------:R-:W5:Y:S01]  /*a5b0*/  LD.E.128 R44, desc[UR50][R44.64] ;  /* 0x000000322c2c7980 */ /* 0x000f62000c101d00 */
[----:B-1----:R-:W-:Y:S01]  /*a5c0*/  @P1 IMAD.HI.U32 R0, R48, R33, RZ ;  /* 0x0000002130001227 */ /* 0x002fe200078e00ff */
[----:B------:R-:W-:Y:S01]  /*a5d0*/  UIMAD.WIDE.U32 UR42, UR42, UR10, UR8 ;  /* 0x0000000a2a2a72a5 */ /* 0x000fe2000f8e0008 */
[----:B------:R-:W-:Y:S01]  /*a5e0*/  @!PT LDS RZ, [RZ] ;  /* 0x00000000fffff984 */ /* 0x000fe20000000800 */
[----:B------:R-:W-:Y:S01]  /*a5f0*/  @!PT LDS RZ, [RZ] ;  /* 0x00000000fffff984 */ /* 0x000fe20000000800 */
[----:B------:R-:W-:Y:S01]  /*a600*/  @!PT LDS RZ, [RZ] ;  /* 0x00000000fffff984 */ /* 0x000fe20000000800 */
[----:B------:R-:W-:Y:S01]  /*a610*/  @!PT LDS RZ, [RZ] ;  /* 0x00000000fffff984 */ /* 0x000fe20000000800 */
[----:B------:R1:W-:Y:S06]  /*a620*/  MEMBAR.ALL.CTA ;  /* 0x0000000000007992 */ /* 0x0003ec0000008000 */
[----:B-1----:R-:W1:Y:S01]  /*a630*/  FENCE.VIEW.ASYNC.S ;  /* 0x00000000000073c6 */ /* 0x002e620000000000 */
[----:B------:R-:W-:Y:S01]  /*a640*/  ULDC.64 UR8, c[0x0][0xae0] ;  /* 0x0002b80000087ab9 */ /* 0x000fe20000000a00 */
[----:B0-----:R-:W-:Y:S01]  /*a650*/  @P1 SHF.R.U32.HI R3, RZ, R49, R0 ;  /* 0x00000031ff031219 */ /* 0x001fe20000011600 */
[----:B------:R-:W-:-:S03]  /*a660*/  UIADD3 UR4, UR43, UR4, URZ ;  /* 0x000000042b047290 */ /* 0x000fc6000fffe03f */
[--C-:B------:R-:W-:Y:S01]  /*a670*/  SHF.R.S32.HI R0, RZ, 0x1f, R3.reuse ;  /* 0x0000001fff007819 */ /* 0x100fe20000011403 */
[----:B------:R-:W-:Y:S02]  /*a680*/  IMAD.MOV R49, RZ, RZ, -R3 ;  /* 0x000000ffff317224 */ /* 0x000fe400078e0a03 */
[----:B------:R-:W-:Y:S02]  /*a690*/  IMAD.U32 R33, RZ, RZ, UR43 ;  /* 0x0000002bff217e24 */ /* 0x000fe4000f8e00ff */
[----:B------:R-:W-:Y:S02]  /*a6a0*/  IMAD R0, R0, UR8, RZ ;  /* 0x0000000800007c24 */ /* 0x000fe4000f8e02ff */
[----:B------:R-:W-:Y:S02]  /*a6b0*/  IMAD R49, R34, R49, R48 ;  /* 0x0000003122317224 */ /* 0x000fe400078e0230 */
[----:B------:R-:W-:Y:S02]  /*a6c0*/  IMAD.U32 R32, RZ, RZ, UR42 ;  /* 0x0000002aff207e24 */ /* 0x000fe4000f8e00ff */
[----:B------:R-:W-:-:S02]  /*a6d0*/  IMAD.U32 R33, RZ, RZ, UR4 ;  /* 0x00000004ff217e24 */ /* 0x000fc4000f8e00ff */
[C---:B------:R-:W-:Y:S01]  /*a6e0*/  IMAD R51, R3.reuse, UR9, R0 ;  /* 0x0000000903337c24 */ /* 0x040fe2000f8e0200 */
[----:B------:R-:W-:Y:S01]  /*a6f0*/  SHF.R.S32.HI R0, RZ, 0x1f, R49 ;  /* 0x0000001fff007819 */ /* 0x000fe20000011431 */
[----:B------:R-:W-:Y:S01]  /*a700*/  IMAD.WIDE.U32 R32, R3, UR8, R32 ;  /* 0x0000000803207c25 */ /* 0x000fe2000f8e0020 */
[----:B------:R-:W-:-:S03]  /*a710*/  ULDC.64 UR8, c[0x0][0xad8] ;  /* 0x0002b60000087ab9 */ /* 0x000fc60000000a00 */
[----:B------:R-:W-:Y:S02]  /*a720*/  IMAD.IADD R33, R33, 0x1, R51 ;  /* 0x0000000121217824 */ /* 0x000fe400078e0233 */
[----:B------:R-:W-:Y:S02]  /*a730*/  IMAD R34, R0, UR8, RZ ;  /* 0x0000000800227c24 */ /* 0x000fe4000f8e02ff */
[----:B------:R-:W-:Y:S02]  /*a740*/  VIADD R50, R197, UR38 ;  /* 0x00000026c5327c36 */ /* 0x000fe40008000000 */
[C---:B------:R-:W-:Y:S02]  /*a750*/  IMAD R3, R49.reuse, UR9, R34 ;  /* 0x0000000931037c24 */ /* 0x040fe4000f8e0222 */
[----:B------:R-:W-:Y:S01]  /*a760*/  IMAD.WIDE.U32 R32, R49, UR8, R32 ;  /* 0x0000000831207c25 */ /* 0x000fe2000f8e0020 */
[----:B------:R-:W-:Y:S01]  /*a770*/  ISETP.GE.AND P2, PT, R50, R21, PT ;  /* 0x000000153200720c */ /* 0x000fe20003f46270 */
[----:B------:R-:W-:-:S02]  /*a780*/  ULDC.64 UR8, c[0x0][0xa80] ;  /* 0x0002a00000087ab9 */ /* 0x000fc40000000a00 */
[----:B------:R-:W-:Y:S01]  /*a790*/  IMAD.IADD R3, R33, 0x1, R3 ;  /* 0x0000000121037824 */ /* 0x000fe200078e0203 */
[----:B------:R-:W-:Y:S01]  /*a7a0*/  LEA R34, P3, R32, UR8, 0x1 ;  /* 0x0000000820227c11 */ /* 0x000fe2000f8608ff */
[----:B------:R-:W-:Y:S02]  /*a7b0*/  VIADD R20, R20, 0x28820 ;  /* 0x0002882014147836 */ /* 0x000fe40000000000 */
[----:B------:R-:W-:Y:S01]  /*a7c0*/  VIADD R0, R50, 0x20 ;  /* 0x0000002032007836 */ /* 0x000fe20000000000 */
[----:B------:R-:W-:Y:S02]  /*a7d0*/  LEA.HI.X R3, R32, UR9, R3, 0x1, P3 ;  /* 0x0000000920037c11 */ /* 0x000fe400098f0c03 */
[----:B------:R-:W-:Y:S02]  /*a7e0*/  PRMT R20, RZ, 0x654, R20 ;  /* 0x00000654ff147816 */ /* 0x000fe40000000014 */
[-C--:B------:R-:W-:Y:S01]  /*a7f0*/  ISETP.GE.AND P0, PT, R0, R21.reuse, PT ;  /* 0x000000150000720c */ /* 0x080fe20003f06270 */
[----:B------:R-:W-:Y:S01]  /*a800*/  VIADD R0, R50, 0x40 ;  /* 0x0000004032007836 */ /* 0x000fe20000000000 */
[----:B-1----:R0:W-:Y:S01]  /*a810*/  SYNCS.ARRIVE.TRANS64.RED.A1T0 RZ, [R20+URZ], RZ ;  /* 0x000000ff14ff79a7 */ /* 0x0021e2000810043f */
[----:B------:R0:W1:Y:S01]  /*a820*/  SHFL.IDX PT, R33, R34, RZ, 0x181f ;  /* 0x00181fff22217589 */ /* 0x00006200000e0000 */
[----:B------:R-:W-:Y:S03]  /*a830*/  BSSY B1, `(.L_x_2325) ;  /* 0x000000d000017945 */ /* 0x000fe60003800000 */
[----:B------:R0:W2:Y:S01]  /*a840*/  SHFL.IDX PT, R49, R3, RZ, 0x181f ;  /* 0x00181fff03317589 */ /* 0x0000a200000e0000 */
[----:B------:R-:W-:Y:S01]  /*a850*/  ISETP.GE.AND P1, PT, R0, R21, PT ;  /* 0x000000150000720c */ /* 0x000fe20003f26270 */
[----:B------:R-:W-:-:S12]  /*a860*/  @P2 BRA `(.L_x_2326) ;  /* 0x0000000000242947 */ /* 0x000fd80003800000 */
[----:B------:R-:W-:Y:S02]  /*a870*/  ULDC UR4, c[0x0][0xac8] ;  /* 0x0002b20000047ab9 */ /* 0x000fe40000000800 */
[----:B------:R-:W-:Y:S02]  /*a880*/  ISETP.GE.AND P2, PT, R2, UR4, PT ;  /* 0x0000000402007c0c */ /* 0x000fe4000bf46270 */
[----:B------:R-:W-:-:S11]  /*a890*/  ISETP.GE.AND P3, PT, R18, UR4, PT ;  /* 0x0000000412007c0c */ /* 0x000fd6000bf66270 */
[-C--:B-1----:R-:W-:Y:S02]  /*a8a0*/  @!P2 LEA R32, P4, R2, R33.reuse, 0x1 ;  /* 0x000000210220a211 */ /* 0x082fe400078808ff */
[----:B------:R-:W-:Y:S02]  /*a8b0*/  @!P3 LEA R48, P5, R18, R33, 0x1 ;  /* 0x000000211230b211 */ /* 0x000fe400078a08ff */
[-C--:B--2---:R-:W-:Y:S02]  /*a8c0*/  @!P2 LEA.HI.X R33, R2, R49.reuse, R218, 0x1, P4 ;  /* 0x000000310221a211 */ /* 0x084fe400020f0cda */
[----:B------:R-:W-:-:S03]  /*a8d0*/  @!P3 LEA.HI.X R49, R18, R49, R217, 0x1, P5 ;  /* 0x000000311231b211 */ /* 0x000fc600028f0cd9 */
[----:B-----5:R3:W-:Y:S04]  /*a8e0*/  @!P2 ST.E.128 desc[UR50][R32.64], R4 ;  /* 0x000000042000a985 */ /* 0x0207e8000c101d32 */
[----:B------:R3:W-:Y:S02]  /*a8f0*/  @!P3 ST.E.128 desc[UR50][R48.64], R28 ;  /* 0x0000001c3000b985 */ /* 0x0007e4000c101d32 */
.L_x_2326:
[----:B------:R-:W-:Y:S05]  /*a900*/  BSYNC B1 ;  /* 0x0000000000017941 */ /* 0x000fea0003800000 */
.L_x_2325:
[----:B---3-5:R3:W4:Y:S01]  /*a910*/  SHFL.IDX PT, R7, R3, 0x1, 0x181f ;  /* 0x00381f0003077f89 */ /* 0x02872200000e0000 */
[----:B------:R-:W-:Y:S03]  /*a920*/  BSSY B1, `(.L_x_2327) ;  /* 0x000000c000017945 */ /* 0x000fe60003800000 */
[----:B------:R3:W0:Y:S01]  /*a930*/  SHFL.IDX PT, R5, R34, 0x1, 0x181f ;  /* 0x00381f0022057f89 */ /* 0x00062200000e0000 */
[----:B------:R-:W-:Y:S05]  /*a940*/  @P0 BRA `(.L_x_2328) ;  /* 0x0000000000240947 */ /* 0x000fea0003800000 */
[----:B------:R-:W-:Y:S02]  /*a950*/  ULDC UR4, c[0x0][0xac8] ;  /* 0x0002b20000047ab9 */ /* 0x000fe40000000800 */
[----:B------:R-:W-:Y:S02]  /*a960*/  ISETP.GE.AND P3, PT, R2, UR4, PT ;  /* 0x0000000402007c0c */ /* 0x000fe4000bf66270 */
[----:B------:R-:W-:-:S11]  /*a970*/  ISETP.GE.AND P4, PT, R18, UR4, PT ;  /* 0x0000000412007c0c */ /* 0x000fd6000bf86270 */
[-C--:B0-----:R-:W-:Y:S02]  /*a980*/  @!P3 LEA R4, P0, R2, R5.reuse, 0x1 ;  /* 0x000000050204b211 */ /* 0x081fe400078008ff */
[----:B------:R-:W-:Y:S02]  /*a990*/  @!P4 LEA R6, P2, R18, R5, 0x1 ;  /* 0x000000051206c211 */ /* 0x000fe400078408ff */
[-C--:B----4-:R-:W-:Y:S02]  /*a9a0*/  @!P3 LEA.HI.X R5, R2, R7.reuse, R218, 0x1, P0 ;  /* 0x000000070205b211 */ /* 0x090fe400000f0cda */
[----:B------:R-:W-:-:S03]  /*a9b0*/  @!P4 LEA.HI.X R7, R18, R7, R217, 0x1, P2 ;  /* 0x000000071207c211 */ /* 0x000fc600010f0cd9 */
[----:B------:R0:W-:Y:S04]  /*a9c0*/  @!P3 ST.E.128 desc[UR50][R4.64], R8 ;  /* 0x000000080400b985 */ /* 0x0001e8000c101d32 */
[----:B------:R0:W-:Y:S02]  /*a9d0*/  @!P4 ST.E.128 desc[UR50][R6.64], R36 ;  /* 0x000000240600c985 */ /* 0x0001e4000c101d32 */
.L_x_2328:
[----:B------:R-:W-:Y:S05]  /*a9e0*/  BSYNC B1 ;  /* 0x0000000000017941 */ /* 0x000fea0003800000 */
.L_x_2327:
[----:B0---4-:R0:W4:Y:S01]  /*a9f0*/  SHFL.IDX PT, R7, R3, 0x2, 0x181f ;  /* 0x00581f0003077f89 */ /* 0x01112200000e0000 */
        /* <DEDUP_REMOVED lines=12> */
.L_x_2330:
[----:B------:R-:W-:Y:S05]  /*aac0*/  BSYNC B1 ;  /* 0x0000000000017941 */ /* 0x000fea0003800000 */
.L_x_2329:
[----:B------:R-:W-:Y:S01]  /*aad0*/  VIADD R0, R50, 0x60 ;  /* 0x0000006032007836 */ /* 0x000fe20000000000 */
[----:B0--3--:R-:W0:Y:S04]  /*aae0*/  SHFL.IDX PT, R3, R3, 0x3, 0x181f ;  /* 0x00781f0003037f89 */ /* 0x009e2800000e0000 */
[----:B------:R-:W-:Y:S01]  /*aaf0*/  ISETP.GE.AND P0, PT, R0, R21, PT ;  /* 0x000000150000720c */ /* 0x000fe20003f06270 */
[----:B----4-:R3:W4:-:S12]  /*ab00*/  SHFL.IDX PT, R7, R34, 0x3, 0x181f ;  /* 0x00781f0022077f89 */ /* 0x01071800000e0000 */
[----:B---3--:R-:W-:Y:S05]  /*ab10*/  @P0 BRA `(.L_x_2331) ;  /* 0x0000001800280947 */ /* 0x008fea0003800000 */
[----:B------:R-:W-:Y:S02]  /*ab20*/  ULDC UR4, c[0x0][0xac8] ;  /* 0x0002b20000047ab9 */ /* 0x000fe40000000800 */
[----:B------:R-:W-:-:S13]  /*ab30*/  ISETP.GE.AND P1, PT, R2, UR4, PT ;  /* 0x0000000402007c0c */ /* 0x000fda000bf26270 */
[----:B----4-:R-:W-:-:S04]  /*ab40*/  @!P1 LEA R4, P0, R2, R7, 0x1 ;  /* 0x0000000702049211 */ /* 0x010fc800078008ff */
        /* <DEDUP_REMOVED lines=8> */
.L_x_2324:
[----:B------:R-:W-:Y:S01]  /*abd0*/  ULDC.64 UR10, c[0x0][0xb08] ;  /* 0x0002c200000a7ab9 */ /* 0x000fe20000000a00 */
[----:B------:R-:W0:Y:S01]  /*abe0*/  @P1 LDC R0, c[0x0][0xbec] ;  /* 0x0002fb00ff001b82 */ /* 0x000e220000000800 */
[----:B------:R-:W-:Y:S01]  /*abf0*/  UIMAD UR7, UR12, UR10, URZ ;  /* 0x0000000a0c0772a4 */ /* 0x000fe2000f8e023f */
[----:B------:R-:W-:Y:S01]  /*ac00*/  IMAD.MOV.U32 R3, RZ, RZ, R11 ;  /* 0x000000ffff037224 */ /* 0x000fe200078e000b */
[----:B------:R-:W-:Y:S01]  /*ac10*/  UIMAD.WIDE.U32 UR8, UR4, UR10, URZ ;  /* 0x0000000a040872a5 */ /* 0x000fe2000f8e003f */
[----:B------:R-:W-:Y:S01]  /*ac20*/  ISETP.GE.AND P0, PT, R10, R21, PT ;  /* 0x000000150a00720c */ /* 0x000fe20003f06270 */
[----:B------:R-:W-:Y:S01]  /*ac30*/  UIMAD UR7, UR4, UR11, UR7 ;  /* 0x0000000b040772a4 */ /* 0x000fe2000f8e0207 */
[----:B------:R-:W-:Y:S01]  /*ac40*/  VIADD R20, R20, 0x28820 ;  /* 0x0002882014147836 */ /* 0x000fe20000000000 */
[----:B------:R-:W-:Y:S01]  /*ac50*/  USHF.R.S32.HI UR4, URZ, 0x1f, UR42 ;  /* 0x0000001f3f047899 */ /* 0x000fe2000801142a */
[----:B------:R-:W1:Y:S01]  /*ac60*/  @P1 LDC R5, c[0x0][0xbf0] ;  /* 0x0002fc00ff051b82 */ /* 0x000e620000000800 */
[----:B------:R-:W-:Y:S01]  /*ac70*/  UIADD3 UR9, UR9, UR7, URZ ;  /* 0x0000000709097290 */ /* 0x000fe2000fffe03f */
[----:B------:R-:W-:Y:S01]  /*ac80*/  BSSY B1, `(.L_x_2332) ;  /* 0x0000068000017945 */ /* 0x000fe20003800000 */
[----:B------:R-:W-:Y:S01]  /*ac90*/  ULDC.64 UR10, c[0x0][0xb38] ;  /* 0x0002ce00000a7ab9 */ /* 0x000fe20000000a00 */
[----:B------:R-:W-:Y:S01]  /*aca0*/  PRMT R20, RZ, 0x654, R20 ;  /* 0x00000654ff147816 */ /* 0x000fe20000000014 */
[----:B------:R-:W-:-:S03]  /*acb0*/  UIMAD.WIDE.U32 UR8, UR43, UR10, UR8 ;  /* 0x0000000a2b0872a5 */ /* 0x000fc6000f8e0008 */
[----:B------:R2:W-:Y:S01]  /*acc0*/  SYNCS.ARRIVE.TRANS64.RED.A1T0 RZ, [R20+URZ], RZ ;  /* 0x000000ff14ff79a7 */ /* 0x0005e2000810043f */
        /* <DEDUP_REMOVED lines=8> */
[----:B-1----:R-:W-:Y:S02]  /*ad50*/  @P1 SHF.R.U32.HI R3, RZ, R5, R0 ;  /* 0x00000005ff031219 */ /* 0x002fe40000011600 */
[----:B------:R-:W-:Y:S02]  /*ad60*/  UMOV UR8, UR42 ;  /* 0x0000002a00087c82 */ /* 0x000fe40008000000 */
[----:B------:R-:W-:Y:S01]  /*ad70*/  UIMAD.WIDE.U32 UR8, UR39, UR10, UR8 ;  /* 0x0000000a270872a5 */ /* 0x000fe2000f8e0008 */
[--C-:B------:R-:W-:Y:S01]  /*ad80*/  SHF.R.S32.HI R0, RZ, 0x1f, R3.reuse ;  /* 0x0000001fff007819 */ /* 0x100fe20000011403 */
[----:B------:R-:W-:Y:S02]  /*ad90*/  IMAD.MOV R7, RZ, RZ, -R3 ;  /* 0x000000ffff077224 */ /* 0x000fe400078e0a03 */
[----:B------:R-:W-:-:S02]  /*ada0*/  UIMAD UR39, UR39, UR11, UR9 ;  /* 0x0000000b272772a4 */ /* 0x000fc4000f8e0209 */
[----:B------:R-:W-:Y:S01]  /*adb0*/  IMAD R7, R34, R7, R11 ;  /* 0x0000000722077224 */ /* 0x000fe200078e020b */
[----:B------:R-:W-:Y:S01]  /*adc0*/  ULDC.64 UR10, c[0x0][0xb30] ;  /* 0x0002cc00000a7ab9 */ /* 0x000fe20000000a00 */
[----:B------:R-:W-:Y:S02]  /*add0*/  IMAD.U32 R5, RZ, RZ, UR9 ;  /* 0x00000009ff057e24 */ /* 0x000fe4000f8e00ff */
[----:B------:R-:W-:Y:S02]  /*ade0*/  IMAD R0, R0, UR10, RZ ;  /* 0x0000000a00007c24 */ /* 0x000fe4000f8e02ff */
        /* <DEDUP_REMOVED lines=11> */
[----:B------:R-:W-:Y:S01]  /*aea0*/  IMAD.IADD R3, R5, 0x1, R3 ;  /* 0x0000000105037824 */ /* 0x000fe200078e0203 */
[----:B------:R-:W-:-:S04]  /*aeb0*/  LEA R0, P1, R4, UR8, 0x2 ;  /* 0x0000000804007c11 */ /* 0x000fc8000f8210ff */
[----:B------:R-:W-:Y:S01]  /*aec0*/  LEA.HI.X R3, R4, UR9, R3, 0x2, P1 ;  /* 0x0000000904037c11 */ /* 0x000fe200088f1403 */
[----:B------:R2:W0:Y:S04]  /*aed0*/  SHFL.IDX PT, R6, R0, RZ, 0x1c1f ;  /* 0x001c1fff00067589 */ /* 0x00042800000e0000 */
[----:B------:R2:W1:Y:S01]  /*aee0*/  SHFL.IDX PT, R7, R3, RZ, 0x1c1f ;  /* 0x001c1fff03077589 */ /* 0x00046200000e0000 */
[----:B------:R-:W-:Y:S05]  /*aef0*/  @P0 BRA `(.L_x_2333) ;  /* 0x0000000400000947 */ /* 0x000fea0003800000 */
[----:B------:R-:W-:Y:S02]  /*af00*/  ULDC UR4, c[0x0][0xac8] ;  /* 0x0002b20000047ab9 */ /* 0x000fe40000000800 */
[----:B------:R-:W-:Y:S02]  /*af10*/  ISETP.GE.AND P3, PT, R16, UR4, PT ;  /* 0x0000000410007c0c */ /* 0x000fe4000bf66270 */
[----:B------:R-:W-:Y:S02]  /*af20*/  ISETP.GE.AND P2, PT, R196, UR4, PT ;  /* 0x00000004c4007c0c */ /* 0x000fe4000bf46270 */
[----:B------:R-:W-:Y:S02]  /*af30*/  ISETP.GE.AND P1, PT, R195, UR4, PT ;  /* 0x00000004c3007c0c */ /* 0x000fe4000bf26270 */
[----:B------:R-:W-:Y:S02]  /*af40*/  ISETP.GE.AND P0, PT, R194, UR4, PT ;  /* 0x00000004c2007c0c */ /* 0x000fe4000bf06270 */
[----:B------:R-:W-:-:S05]  /*af50*/  ISETP.GE.AND P4, PT, R192, UR4, PT ;  /* 0x00000004c0007c0c */ /* 0x000fca000bf86270 */
[----:B01----:R-:W-:Y:S02]  /*af60*/  @!P3 IMAD.WIDE R4, R16, 0x4, R6 ;  /* 0x000000041004b825 */ /* 0x003fe400078e0206 */
        /* <DEDUP_REMOVED lines=12> */
[-C--:B0-----:R-:W-:Y:S01]  /*b030*/  @!P3 LEA R4, P6, R193, R6.reuse, 0x2 ;  /* 0x00000006c104b211 */ /* 0x081fe200078c10ff */
[----:B------:R0:W-:Y:S01]  /*b040*/  @!P0 ST.E.64 desc[UR50][R12.64], R100 ;  /* 0x000000640c008985 */ /* 0x0001e2000c101b32 */
[----:B------:R-:W-:-:S02]  /*b050*/  @!P4 LEA R14, P0, R192, R6, 0x2 ;  /* 0x00000006c00ec211 */ /* 0x000fc400078010ff */
        /* <DEDUP_REMOVED lines=9> */
[----:B-1----:R-:W-:-:S03]  /*b0f0*/  @!P2 LEA R8, P4, R190, R6, 0x2 ;  /* 0x00000006be08a211 */ /* 0x002fc600078810ff */
[----:B------:R-:W-:Y:S01]  /*b100*/  @!P5 ST.E.64 desc[UR50][R24.64], R112 ;  /* 0x000000701800d985 */ /* 0x000fe2000c101b32 */
[CC--:B---3--:R-:W-:Y:S02]  /*b110*/  @!P1 LEA R10, P5, R189.reuse, R6.reuse, 0x2 ;  /* 0x00000006bd0a9211 */ /* 0x0c8fe400078a10ff */
        /* <DEDUP_REMOVED lines=16> */
[CC--:B0-----:R-:W-:Y:S02]  /*b220*/  @!P2 LEA R8, P3, R185.reuse, R6.reuse, 0x2 ;  /* 0x00000006b908a211 */ /* 0x0c1fe400078610ff */
[-C--:B------:R-:W-:Y:S02]  /*b230*/  @!P4 LEA.HI.X R15, R186, R7.reuse, R203, 0x2, P6 ;  /* 0x00000007ba0fc211 */ /* 0x080fe400030f14cb */
[-C--:B-1----:R-:W-:Y:S02]  /*b240*/  @!P1 LEA R10, P6, R184, R6.reuse, 0x2 ;  /* 0x00000006b80a9211 */ /* 0x082fe400078c10ff */
[----:B------:R-:W-:Y:S01]  /*b250*/  @!P2 LEA.HI.X R9, R185, R7, R202, 0x2, P3 ;  /* 0x00000007b909a211 */ /* 0x000fe200018f14ca */
[----:B------:R4:W-:Y:S01]  /*b260*/  @!P4 ST.E.64 desc[UR50][R14.64], R132 ;  /* 0x000000840e00c985 */ /* 0x0009e2000c101b32 */
[----:B---3--:R-:W-:-:S02]  /*b270*/  @!P0 LEA R12, P4, R23, R6, 0x2 ;  /* 0x00000006170c8211 */ /* 0x008fc400078810ff */
        /* <DEDUP_REMOVED lines=8> */
.L_x_2333:
[----:B------:R-:W-:Y:S05]  /*b300*/  BSYNC B1 ;  /* 0x0000000000017941 */ /* 0x000fea0003800000 */
.L_x_2332:
[----:B------:R-:W-:Y:S01]  /*b310*/  ISETP.GE.AND P0, PT, R26, R21, PT ;  /* 0x000000151a00720c */ /* 0x000fe20003f06270 */
[----:B-1--4-:R1:W3:Y:S04]  /*b320*/  SHFL.IDX PT, R7, R3, 0x1, 0x1c1f ;  /* 0x003c1f0003077f89 */ /* 0x0122e800000e0000 */
[----:B0-----:R1:W0:Y:S08]  /*b330*/  SHFL.IDX PT, R6, R0, 0x1, 0x1c1f ;  /* 0x003c1f0000067f89 */ /* 0x00123000000e0000 */
[----:B-1----:R-:W-:Y:S05]  /*b340*/  @P0 BRA `(.L_x_2331) ;  /* 0x00000010001c0947 */ /* 0x002fea0003800000 */
[----:B------:R-:W-:Y:S02]  /*b350*/  ULDC UR4, c[0x0][0xac8] ;  /* 0x0002b20000047ab9 */ /* 0x000fe40000000800 */
[----:B------:R-:W-:Y:S02]  /*b360*/  ISETP.GE.AND P1, PT, R196, UR4, PT ;  /* 0x00000004c4007c0c */ /* 0x000fe4000bf26270 */
[----:B------:R-:W-:Y:S02]  /*b370*/  ISETP.GE.AND P0, PT, R195, UR4, PT ;  /* 0x00000004c3007c0c */ /* 0x000fe4000bf06270 */
[----:B------:R-:W-:Y:S02]  /*b380*/  ISETP.GE.AND P2, PT, R16, UR4, PT ;  /* 0x0000000410007c0c */ /* 0x000fe4000bf46270 */
[----:B------:R-:W-:Y:S02]  /*b390*/  ISETP.GE.AND P4, PT, R193, UR4, PT ;  /* 0x00000004c1007c0c */ /* 0x000fe4000bf86270 */
[----:B------:R-:W-:-:S05]  /*b3a0*/  ISETP.GE.AND P3, PT, R194, UR4, PT ;  /* 0x00000004c2007c0c */ /* 0x000fca000bf66270 */
[CC--:B0-----:R-:W-:Y:S02]  /*b3b0*/  @!P1 LEA R8, P5, R196.reuse, R6.reuse, 0x2 ;  /* 0x00000006c4089211 */ /* 0x0c1fe400078a10ff */
[CC--:B------:R-:W-:Y:S02]  /*b3c0*/  @!P0 LEA R10, P6, R195.reuse, R6.reuse, 0x2 ;  /* 0x00000006c30a8211 */ /* 0x0c0fe400078c10ff */
[-C--:B---3--:R-:W-:Y:S01]  /*b3d0*/  @!P1 LEA.HI.X R9, R196, R7.reuse, R213, 0x2, P5 ;  /* 0x00000007c4099211 */ /* 0x088fe200028f14d5 */
[----:B------:R-:W-:Y:S01]  /*b3e0*/  @!P2 IMAD.WIDE R4, R16, 0x4, R6 ;  /* 0x000000041004a825 */ /* 0x000fe200078e0206 */
[----:B------:R-:W-:Y:S02]  /*b3f0*/  ISETP.GE.AND P5, PT, R192, UR4, PT ;  /* 0x00000004c0007c0c */ /* 0x000fe4000bfa6270 */
[----:B------:R-:W-:Y:S02]  /*b400*/  @!P0 LEA.HI.X R11, R195, R7, R212, 0x2, P6 ;  /* 0x00000007c30b8211 */ /* 0x000fe400030f14d4 */
[----:B------:R0:W-:Y:S01]  /*b410*/  @!P2 ST.E.64 desc[UR50][R4.64], R90 ;  /* 0x0000005a0400a985 */ /* 0x0001e2000c101b32 */
[----:B------:R-:W-:-:S02]  /*b420*/  @!P4 LEA R14, P2, R193, R6, 0x2 ;  /* 0x00000006c10ec211 */ /* 0x000fc400078410ff */
        /* <DEDUP_REMOVED lines=8> */
[----:B--2---:R-:W-:-:S03]  /*b4b0*/  @!P5 LEA R20, P6, R192, R6, 0x2 ;  /* 0x00000006c014d211 */ /* 0x004fc600078c10ff */
[----:B------:R2:W-:Y:S01]  /*b4c0*/  @!P3 ST.E.64 desc[UR50][R12.64], R102 ;  /* 0x000000660c00b985 */ /* 0x0005e2000c101b32 */
[-C--:B------:R-:W-:Y:S02]  /*b4d0*/  @!P5 LEA.HI.X R21, R192, R7.reuse, R209, 0x2, P6 ;  /* 0x00000007c015d211 */ /* 0x080fe400030f14d1 */
[----:B------:R-:W-:Y:S01]  /*b4e0*/  ISETP.GE.AND P3, PT, R188, UR4, PT ;  /* 0x00000004bc007c0c */ /* 0x000fe2000bf66270 */
[----:B------:R3:W-:Y:S01]  /*b4f0*/  @!P4 ST.E.64 desc[UR50][R14.64], R106 ;  /* 0x0000006a0e00c985 */ /* 0x0007e2000c101b32 */
[-C--:B0-----:R-:W-:Y:S02]  /*b500*/  @!P0 LEA R4, P4, R191, R6.reuse, 0x2 ;  /* 0x00000006bf048211 */ /* 0x081fe400078810ff */
[-C--:B-1----:R-:W-:Y:S01]  /*b510*/  @!P2 LEA R10, P6, R189, R6.reuse, 0x2 ;  /* 0x00000006bd0aa211 */ /* 0x082fe200078c10ff */
[----:B------:R-:W-:Y:S01]  /*b520*/  @!P5 ST.E.64 desc[UR50][R20.64], R110 ;  /* 0x0000006e1400d985 */ /* 0x000fe2000c101b32 */
[----:B------:R-:W-:Y:S02]  /*b530*/  @!P1 LEA R8, P5, R190, R6, 0x2 ;  /* 0x00000006be089211 */ /* 0x000fe400078a10ff */
[----:B------:R-:W-:-:S02]  /*b540*/  @!P0 LEA.HI.X R5, R191, R7, R208, 0x2, P4 ;  /* 0x00000007bf058211 */ /* 0x000fc400020f14d0 */
[-C--:B------:R-:W-:Y:S02]  /*b550*/  @!P1 LEA.HI.X R9, R190, R7.reuse, R207, 0x2, P5 ;  /* 0x00000007be099211 */ /* 0x080fe400028f14cf */
[----:B------:R-:W-:Y:S01]  /*b560*/  ISETP.GE.AND P4, PT, R187, UR4, PT ;  /* 0x00000004bb007c0c */ /* 0x000fe2000bf86270 */
[----:B------:R-:W-:Y:S01]  /*b570*/  @!P0 ST.E.64 desc[UR50][R4.64], R114 ;  /* 0x0000007204008985 */ /* 0x000fe2000c101b32 */
[----:B------:R-:W-:Y:S02]  /*b580*/  @!P2 LEA.HI.X R11, R189, R7, R206, 0x2, P6 ;  /* 0x00000007bd0ba211 */ /* 0x000fe400030f14ce */
[----:B--2---:R-:W-:Y:S01]  /*b590*/  @!P3 LEA R12, P5, R188, R6, 0x2 ;  /* 0x00000006bc0cb211 */ /* 0x004fe200078a10ff */
[----:B------:R0:W-:Y:S01]  /*b5a0*/  @!P1 ST.E.64 desc[UR50][R8.64], R118 ;  /* 0x0000007608009985 */ /* 0x0001e2000c101b32 */
[----:B------:R-:W-:Y:S02]  /*b5b0*/  ISETP.GE.AND P1, PT, R185, UR4, PT ;  /* 0x00000004b9007c0c */ /* 0x000fe4000bf26270 */
[----:B------:R-:W-:Y:S01]  /*b5c0*/  ISETP.GE.AND P0, PT, R184, UR4, PT ;  /* 0x00000004b8007c0c */ /* 0x000fe2000bf06270 */
[----:B------:R1:W-:Y:S01]  /*b5d0*/  @!P2 ST.E.64 desc[UR50][R10.64], R122 ;  /* 0x0000007a0a00a985 */ /* 0x0003e2000c101b32 */
[----:B------:R-:W-:-:S02]  /*b5e0*/  ISETP.GE.AND P2, PT, R186, UR4, PT ;  /* 0x00000004ba007c0c */ /* 0x000fc4000bf46270 */
[-C--:B------:R-:W-:Y:S02]  /*b5f0*/  @!P3 LEA.HI.X R13, R188, R7.reuse, R205, 0x2, P5 ;  /* 0x00000007bc0db211 */ /* 0x080fe400028f14cd */
[----:B------:R-:W-:Y:S02]  /*b600*/  ISETP.GE.AND P5, PT, R23, UR4, PT ;  /* 0x0000000417007c0c */ /* 0x000fe4000bfa6270 */
[CC--:B---3--:R-:W-:Y:S01]  /*b610*/  @!P4 LEA R14, P6, R187.reuse, R6.reuse, 0x2 ;  /* 0x00000006bb0ec211 */ /* 0x0c8fe200078c10ff */
[----:B------:R4:W-:Y:S03]  /*b620*/  @!P3 ST.E.64 desc[UR50][R12.64], R126 ;  /* 0x0000007e0c00b985 */ /* 0x0009e6000c101b32 */
[----:B------:R-:W-:Y:S02]  /*b630*/  @!P4 LEA.HI.X R15, R187, R7, R204, 0x2, P6 ;  /* 0x00000007bb0fc211 */ /* 0x000fe400030f14cc */
[----:B0-----:R-:W-:-:S02]  /*b640*/  @!P1 LEA R8, P6, R185, R6, 0x2 ;  /* 0x00000006b9089211 */ /* 0x001fc400078c10ff */
[-C--:B------:R-:W-:Y:S01]  /*b650*/  @!P2 LEA R4, P3, R186, R6.reuse, 0x2 ;  /* 0x00000006ba04a211 */ /* 0x080fe200078610ff */
[----:B------:R4:W-:Y:S01]  /*b660*/  @!P4 ST.E.64 desc[UR50][R14.64], R130 ;  /* 0x000000820e00c985 */ /* 0x0009e2000c101b32 */
[-C--:B-1----:R-:W-:Y:S02]  /*b670*/  @!P0 LEA R10, P4, R184, R6.reuse, 0x2 ;  /* 0x00000006b80a8211 */ /* 0x082fe400078810ff */
[-C--:B------:R-:W-:Y:S02]  /*b680*/  @!P2 LEA.HI.X R5, R186, R7.reuse, R203, 0x2, P3 ;  /* 0x00000007ba05a211 */ /* 0x080fe400018f14cb */
[----:B------:R-:W-:Y:S02]  /*b690*/  @!P5 LEA R20, P3, R23, R6, 0x2 ;  /* 0x000000061714d211 */ /* 0x000fe400078610ff */
[-C--:B------:R-:W-:Y:S01]  /*b6a0*/  @!P1 LEA.HI.X R9, R185, R7.reuse, R202, 0x2, P6 ;  /* 0x00000007b9099211 */ /* 0x080fe200030f14ca */
[----:B------:R4:W-:Y:S01]  /*b6b0*/  @!P2 ST.E.64 desc[UR50][R4.64], R134 ;  /* 0x000000860400a985 */ /* 0x0009e2000c101b32 */
[----:B------:R-:W-:-:S02]  /*b6c0*/  @!P0 LEA.HI.X R11, R184, R7, R201, 0x2, P4 ;  /* 0x00000007b80b8211 */ /* 0x000fc400020f14c9 */
[----:B------:R-:W-:Y:S01]  /*b6d0*/  @!P5 LEA.HI.X R21, R23, R7, R200, 0x2, P3 ;  /* 0x000000071715d211 */ /* 0x000fe200018f14c8 */
[----:B------:R4:W-:Y:S04]  /*b6e0*/  @!P1 ST.E.64 desc[UR50][R8.64], R138 ;  /* 0x0000008a08009985 */ /* 0x0009e8000c101b32 */
[----:B------:R4:W-:Y:S01]  /*b6f0*/  @!P0 ST.E.64 desc[UR50][R10.64], R142 ;  /* 0x0000008e0a008985 */ /* 0x0009e2000c101b32 */
[----:B------:R-:W-:-:S03]  /*b700*/  ISETP.GE.AND P0, PT, R22, UR4, PT ;  /* 0x0000000416007c0c */ /* 0x000fc6000bf06270 */
[----:B------:R4:W-:Y:S10]  /*b710*/  @!P5 ST.E.64 desc[UR50][R20.64], R146 ;  /* 0x000000921400d985 */ /* 0x0009f4000c101b32 */
[----:B------:R-:W-:Y:S05]  /*b720*/  @P0 BRA `(.L_x_2331) ;  /* 0x0000000c00240947 */ /* 0x000fea0003800000 */
[----:B----4-:R-:W-:-:S04]  /*b730*/  LEA R4, P0, R22, R6, 0x2 ;  /* 0x0000000616047211 */ /* 0x010fc800078010ff */
[----:B------:R-:W-:-:S05]  /*b740*/  LEA.HI.X R5, R22, R7, R199, 0x2, P0 ;  /* 0x0000000716057211 */ /* 0x000fca00000f14c7 */
[----:B------:R1:W-:Y:S01]  /*b750*/  ST.E.64 desc[UR50][R4.64], R150 ;  /* 0x0000009604007985 */ /* 0x0003e2000c101b32 */
[----:B------:R-:W-:Y:S05]  /*b760*/  BRA `(.L_x_2331) ;  /* 0x0000000c00147947 */ /* 0x000fea0003800000 */
.L_x_2322:
        /* <DEDUP_REMOVED lines=9> */
[----:B------:R-:W-:-:S03]  /*b800*/  UISETP.NE.U32.AND UP1, UPT, UR8, URZ, UPT ;  /* 0x0000003f0800728c */ /* 0x000fc6000bf25070 */
[----:B------:R-:W2:Y:S01]  /*b810*/  @P1 LDG.E R3, desc[UR50][R4.64] ;  /* 0x0000003204031981 */ /* 0x000ea2000c1e1900 */
[----:B------:R-:W-:Y:S01]  /*b820*/  UISETP.NE.AND.EX UP1, UPT, UR9, URZ, UPT, UP1 ;  /* 0x0000003f0900728c */ /* 0x000fe2000bf25310 */
[----:B------:R-:W-:Y:S02]  /*b830*/  ULDC UR4, c[0x0][0xa88] ;  /* 0x0002a20000047ab9 */ /* 0x000fe40000000800 */
[----:B------:R-:W-:-:S03]  /*b840*/  IMAD.U32 R0, RZ, RZ, UR4 ;  /* 0x00000004ff007e24 */ /* 0x000fc6000f8e00ff */
[----:B------:R-:W-:-:S05]  /*b850*/  PLOP3.LUT P2, PT, PT, PT, UP1, 0x80, 0x0 ;  /* 0x000000000000781c */ /* 0x000fca0003f4f018 */
[----:B------:R-:W-:Y:S02]  /*b860*/  @UP1 ULDC.64 UR8, c[0x0][0xc08] ;  /* 0x0003020000081ab9 */ /* 0x000fe40000000a00 */
[----:B------:R-:W-:-:S06]  /*b870*/  @UP1 UIMAD.WIDE UR8, UR42, 0x4, UR8 ;  /* 0x000000042a0818a5 */ /* 0x000fcc000f8e0208 */
[----:B------:R-:W-:Y:S02]  /*b880*/  IMAD.U32 R6, RZ, RZ, UR8 ;  /* 0x00000008ff067e24 */ /* 0x000fe4000f8e00ff */
[----:B------:R-:W-:-:S05]  /*b890*/  IMAD.U32 R7, RZ, RZ, UR9 ;  /* 0x00000009ff077e24 */ /* 0x000fca000f8e00ff */
[----:B------:R0:W5:Y:S01]  /*b8a0*/  @P2 LDG.E R0, desc[UR50][R6.64] ;  /* 0x0000003206002981 */ /* 0x000162000c1e1900 */
[----:B------:R-:W-:Y:S01]  /*b8b0*/  UMOV UR4, URZ ;  /* 0x0000003f00047c82 */ /* 0x000fe20008000000 */
[----:B------:R-:W-:Y:S01]  /*b8c0*/  UISETP.NE.AND UP1, UPT, UR45, URZ, UPT ;  /* 0x0000003f2d00728c */ /* 0x000fe2000bf25270 */
[----:B------:R-:W-:-:S10]  /*b8d0*/  ISETP.GT.AND P0, PT, R219, 0x7f, PT ;  /* 0x0000007fdb00780c */ /* 0x000fd40003f04270 */
[----:B------:R-:W-:Y:S01]  /*b8e0*/  @!UP1 ULDC UR45, c[0x0][0xad4] ;  /* 0x0002b500002d9ab9 */ /* 0x000fe20000000800 */
[----:B--2---:R-:W-:-:S13]  /*b8f0*/  @P1 R2UR UR4, R3 ;  /* 0x00000000030412ca */ /* 0x004fda00000e0000 */
[----:B------:R-:W-:Y:S01]  /*b900*/  USHF.R.S32.HI UR18, URZ, 0x1f, UR4 ;  /* 0x0000001f3f127899 */ /* 0x000fe20008011404 */
[----:B0-----:R-:W-:Y:S11]  /*b910*/  @P2 BRA `(.L_x_2334) ;  /* 0x0000000000102947 */ /* 0x001ff60003800000 */
[----:B------:R-:W-:Y:S05]  /*b920*/  @!P1 BRA `(.L_x_2334) ;  /* 0x00000000000c9947 */ /* 0x000fea0003800000 */
[----:B------:R-:W2:Y:S04]  /*b930*/  LDG.E R3, desc[UR50][R4.64] ;  /* 0x0000003204037981 */ /* 0x000ea8000c1e1900 */
[----:B-----5:R-:W2:Y:S02]  /*b940*/  LDG.E R0, desc[UR50][R4.64+0x4] ;  /* 0x0000043204007981 */ /* 0x020ea4000c1e1900 */
[----:B--2---:R-:W-:-:S07]  /*b950*/  IMAD.IADD R0, R0, 0x1, -R3 ;  /* 0x0000000100007824 */ /* 0x004fce00078e0a03 */
.L_x_2334:
[----:B------:R-:W-:Y:S01]  /*b960*/  USEL UR42, UR42, URZ, !UP0 ;  /* 0x0000003f2a2a7287 */ /* 0x000fe2000c000000 */
[----:B------:R-:W-:Y:S01]  /*b970*/  BSSY B1, `(.L_x_2335) ;  /* 0x0000038000017945 */ /* 0x000fe20003800000 */
[----:B------:R-:W-:-:S03]  /*b980*/  USEL UR37, UR37, URZ, !UP0 ;  /* 0x0000003f25257287 */ /* 0x000fc6000c000000 */
[----:B------:R-:W-:Y:S09]  /*b990*/  @P0 BRA `(.L_x_2336) ;  /* 0x0000000000d40947 */ /* 0x000ff20003800000 */
        /* <DEDUP_REMOVED lines=9> */
[----:B------:R-:W-:-:S03]  /*ba30*/  UMOV UR16, 0x9b8 ;  /* 0x000009b800107882 */ /* 0x000fc60000000000 */
[----:B------:R-:W-:Y:S02]  /*ba40*/  USEL UR16, UR16, 0x978, UP0 ;  /* 0x0000097810107887 */ /* 0x000fe40008000000 */
[----:B------:R-:W-:-:S06]  /*ba50*/  USEL UR7, UR39, URZ, UP0 ;  /* 0x0000003f27077287 */ /* 0x000fcc0008000000 */
[----:B------:R-:W0:Y:S04]  /*ba60*/  @P0 LDC R3, c[0x0][0xbec] ;  /* 0x0002fb00ff030b82 */ /* 0x000e280000000800 */
[----:B------:R-:W-:Y:S01]  /*ba70*/  ULDC.64 UR10, c[0x0][UR16+0x220] ;  /* 0x00008800100a7abb */ /* 0x000fe20008000a00 */
[----:B------:R-:W-:Y:S01]  /*ba80*/  ULDC.64 UR8, c[0x0][UR16+0x218] ;  /* 0x0000860010087abb */ /* 0x000fe20008000a00 */
[----:B------:R-:W-:Y:S01]  /*ba90*/  ULDC.64 UR12, c[0x0][UR16+0x228] ;  /* 0x00008a00100c7abb */ /* 0x000fe20008000a00 */
[----:B------:R-:W-:Y:S01]  /*baa0*/  UIMAD UR11, UR11, UR42, URZ ;  /* 0x0000002a0b0b72a4 */ /* 0x000fe2000f8e023f */
[----:B------:R-:W1:Y:S01]  /*bab0*/  @P0 LDC R5, c[0x0][0xbf0] ;  /* 0x0002fc00ff050b82 */ /* 0x000e620000000800 */
[----:B------:R-:W-:Y:S02]  /*bac0*/  UIMAD.WIDE.U32 UR14, UR8, UR43, URZ ;  /* 0x0000002b080e72a5 */ /* 0x000fe4000f8e003f */
        /* <DEDUP_REMOVED lines=10> */
[----:B------:R-:W-:Y:S02]  /*bb70*/  IMAD.MOV.U32 R3, RZ, RZ, R6 ;  /* 0x000000ffff037224 */ /* 0x000fe400078e0006 */
[----:B------:R-:W-:Y:S01]  /*bb80*/  IMAD.U32 R8, RZ, RZ, UR8 ;  /* 0x00000008ff087e24 */ /* 0x000fe2000f8e00ff */
[----:B------:R-:W-:Y:S01]  /*bb90*/  UIADD3.X UR7, UR7, UR17, UR18, UP1, UP2 ;  /* 0x0000001107077290 */ /* 0x000fe20008fe4412 */
[----:B-1----:R-:W-:Y:S01]  /*bba0*/  @P0 SHF.R.U32.HI R3, RZ, R5, R4 ;  /* 0x00000005ff030219 */ /* 0x002fe20000011604 */
[----:B------:R-:W-:Y:S01]  /*bbb0*/  IMAD.U32 R4, RZ, RZ, UR20 ;  /* 0x00000014ff047e24 */ /* 0x000fe2000f8e00ff */
[----:B------:R-:W-:Y:S01]  /*bbc0*/  ULDC.64 UR8, c[0x0][UR16+0x210] ;  /* 0x0000840010087abb */ /* 0x000fe20008000a00 */
[----:B------:R-:W-:Y:S01]  /*bbd0*/  IMAD.U32 R5, RZ, RZ, UR21 ;  /* 0x00000015ff057e24 */ /* 0x000fe2000f8e00ff */
[--C-:B------:R-:W-:Y:S01]  /*bbe0*/  SHF.R.S32.HI R5, RZ, 0x1f, R3.reuse ;  /* 0x0000001fff057819 */ /* 0x100fe20000011403 */
[----:B------:R-:W-:Y:S01]  /*bbf0*/  IMAD.MOV R7, RZ, RZ, -R3 ;  /* 0x000000ffff077224 */ /* 0x000fe200078e0a03 */
[----:B------:R-:W-:Y:S01]  /*bc00*/  IADD3 R4, P0, P1, R3, UR14, R4 ;  /* 0x0000000e03047c10 */ /* 0x000fe2000f91e004 */
[----:B------:R-:W-:Y:S01]  /*bc10*/  ULDC.64 UR10, c[0x0][0xba8] ;  /* 0x0002ea00000a7ab9 */ /* 0x000fe20000000a00 */
[----:B------:R-:W-:Y:S01]  /*bc20*/  @!UP0 ULDC UR10, c[0x0][0xb50] ;  /* 0x0002d400000a8ab9 */ /* 0x000fe20000000800 */
[----:B------:R-:W-:Y:S01]  /*bc30*/  IMAD R7, R9, R7, R6 ;  /* 0x0000000709077224 */ /* 0x000fe200078e0206 */
[----:B------:R-:W-:Y:S01]  /*bc40*/  IADD3.X R5, R5, UR7, R8, P0, P1 ;  /* 0x0000000705057c10 */ /* 0x000fe200087e2408 */
[----:B------:R-:W-:-:S02]  /*bc50*/  @!UP0 ULDC UR11, c[0x0][0xb54] ;  /* 0x0002d500000b8ab9 */ /* 0x000fc40000000800 */
[C---:B------:R-:W-:Y:S01]  /*bc60*/  IMAD R6, R7.reuse, UR9, RZ ;  /* 0x0000000907067c24 */ /* 0x040fe2000f8e02ff */
[----:B------:R-:W-:Y:S01]  /*bc70*/  SHF.R.S32.HI R3, RZ, 0x1f, R7 ;  /* 0x0000001fff037819 */ /* 0x000fe20000011407 */
[----:B------:R-:W-:-:S04]  /*bc80*/  IMAD.WIDE.U32 R4, R7, UR8, R4 ;  /* 0x0000000807047c25 */ /* 0x000fc8000f8e0004 */
[----:B------:R-:W-:Y:S01]  /*bc90*/  IMAD R3, R3, UR8, R6 ;  /* 0x0000000803037c24 */ /* 0x000fe2000f8e0206 */
[----:B------:R-:W-:-:S03]  /*bca0*/  LEA R6, P0, R4, UR10, 0x2 ;  /* 0x0000000a04067c11 */ /* 0x000fc6000f8010ff */
[----:B------:R-:W-:-:S05]  /*bcb0*/  IMAD.IADD R3, R5, 0x1, R3 ;  /* 0x0000000105037824 */ /* 0x000fca00078e0203 */
[----:B------:R-:W-:Y:S01]  /*bcc0*/  LEA.HI.X R7, R4, UR11, R3, 0x2, P0 ;  /* 0x0000000b04077c11 */ /* 0x000fe200080f1403 */
[----:B------:R-:W-:-:S05]  /*bcd0*/  IMAD.MOV.U32 R3, RZ, RZ, -0x800000 ;  /* 0xff800000ff037424 */ /* 0x000fca00078e00ff */
[----:B------:R0:W-:Y:S02]  /*bce0*/  STG.E desc[UR50][R6.64], R3 ;  /* 0x0000000306007986 */ /* 0x0001e4000c101932 */
.L_x_2336:
[----:B------:R-:W-:Y:S05]  /*bcf0*/  BSYNC B1 ;  /* 0x0000000000017941 */ /* 0x000fea0003800000 */
.L_x_2335:
[----:B------:R-:W-:-:S06]  /*bd00*/  UISETP.GT.AND UP0, UPT, UR45, 0x1, UPT ;  /* 0x000000012d00788c */ /* 0x000fcc000bf04270 */
[----:B------:R-:W-:-:S13]  /*bd10*/  PLOP3.LUT P0, PT, PT, PT, UP0, 0x80, 0x0 ;  /* 0x000000000000781c */ /* 0x000fda0003f0f008 */
[----:B------:R-:W-:Y:S05]  /*bd20*/  @P0 BRA `(.L_x_2331) ;  /* 0x0000000400a40947 */ /* 0x000fea0003800000 */
[----:B------:R-:W1:Y:S01]  /*bd30*/  LDC R11, c[0x0][0xbe8] ;  /* 0x0002fa00ff0b7b82 */ /* 0x000e620000000800 */
[----:B------:R-:W-:Y:S01]  /*bd40*/  ULDC.64 UR10, c[0x0][0xaa0] ;  /* 0x0002a800000a7ab9 */ /* 0x000fe20000000a00 */
[----:B0-----:R-:W-:Y:S01]  /*bd50*/  IMAD R3, R19, 0x20, R197 ;  /* 0x0000002013037824 */ /* 0x001fe200078e02c5 */
[----:B------:R-:W-:Y:S01]  /*bd60*/  UIMAD UR7, UR18, UR10, URZ ;  /* 0x0000000a120772a4 */ /* 0x000fe2000f8e023f */
[----:B------:R-:W-:Y:S01]  /*bd70*/  BSSY B1, `(.L_x_2337) ;  /* 0x000003a000017945 */ /* 0x000fe20003800000 */
[----:B------:R-:W-:Y:S01]  /*bd80*/  UIMAD.WIDE.U32 UR8, UR4, UR10, URZ ;  /* 0x0000000a040872a5 */ /* 0x000fe2000f8e003f */
[----:B------:R-:W-:Y:S01]  /*bd90*/  VIADD R8, R3, UR38 ;  /* 0x0000002603087c36 */ /* 0x000fe20008000000 */
[----:B------:R-:W-:-:S03]  /*bda0*/  UIMAD UR7, UR4, UR11, UR7 ;  /* 0x0000000b040772a4 */ /* 0x000fc6000f8e0207 */
[----:B------:R-:W-:Y:S01]  /*bdb0*/  ULDC.64 UR10, c[0x0][0xae8] ;  /* 0x0002ba00000a7ab9 */ /* 0x000fe20000000a00 */
[----:B------:R-:W-:Y:S01]  /*bdc0*/  UIADD3 UR9, UR9, UR7, URZ ;  /* 0x0000000709097290 */ /* 0x000fe2000fffe03f */
[----:B------:R-:W-:-:S03]  /*bdd0*/  IMAD.MOV.U32 R3, RZ, RZ, R8 ;  /* 0x000000ffff037224 */ /* 0x000fc600078e0008 */
        /* <DEDUP_REMOVED lines=18> */
[----:B------:R-:W-:Y:S02]  /*bf00*/  IMAD.U32 R4, RZ, RZ, UR42 ;  /* 0x0000002aff047e24 */ /* 0x000fe4000f8e00ff */
[----:B------:R-:W-:Y:S02]  /*bf10*/  IMAD R7, R11, R7, R8 ;  /* 0x000000070b077224 */ /* 0x000fe400078e0208 */
[C---:B------:R-:W-:Y:S02]  /*bf20*/  IMAD R9, R3.reuse, UR9, R6 ;  /* 0x0000000903097c24 */ /* 0x040fe4000f8e0206 */
[----:B------:R-:W-:Y:S01]  /*bf30*/  IMAD.WIDE.U32 R4, R3, UR8, R4 ;  /* 0x0000000803047c25 */ /* 0x000fe2000f8e0004 */
[----:B------:R-:W-:Y:S01]  /*bf40*/  SHF.R.S32.HI R3, RZ, 0x1f, R7 ;  /* 0x0000001fff037819 */ /* 0x000fe20000011407 */
[----:B------:R-:W-:-:S02]  /*bf50*/  ULDC.64 UR8, c[0x0][0xad8] ;  /* 0x0002b60000087ab9 */ /* 0x000fc40000000a00 */
        /* <DEDUP_REMOVED lines=8> */
[----:B------:R-:W-:Y:S01]  /*bfe0*/  IMAD.IADD R3, R5, 0x1, R3 ;  /* 0x0000000105037824 */ /* 0x000fe200078e0203 */
[----:B------:R-:W-:Y:S01]  /*bff0*/  LEA R6, P3, R4, UR8, 0x1 ;  /* 0x0000000804067c11 */ /* 0x000fe2000f8608ff */
[----:B------:R-:W-:-:S03]  /*c000*/  VIADD R0, R8, 0x20 ;  /* 0x0000002008007836 */ /* 0x000fc60000000000 */
[----:B------:R-:W-:Y:S01]  /*c010*/  LEA.HI.X R3, R4, UR9, R3, 0x1, P3 ;  /* 0x0000000904037c11 */ /* 0x000fe200098f0c03 */
[----:B------:R0:W1:Y:S01]  /*c020*/  SHFL.IDX PT, R7, R6, RZ, 0x181f ;  /* 0x00181fff06077589 */ /* 0x00006200000e0000 */
[-C--:B------:R-:W-:Y:S01]  /*c030*/  ISETP.GE.AND P1, PT, R0, R11.reuse, PT ;  /* 0x0000000b0000720c */ /* 0x080fe20003f26270 */
[----:B------:R-:W-:Y:S02]  /*c040*/  VIADD R0, R8, 0x40 ;  /* 0x0000004008007836 */ /* 0x000fe40000000000 */
[----:B------:R0:W2:Y:S03]  /*c050*/  SHFL.IDX PT, R5, R3, RZ, 0x181f ;  /* 0x00181fff03057589 */ /* 0x0000a600000e0000 */
        /* <DEDUP_REMOVED lines=9> */
[----:B------:R3:W-:Y:S04]  /*c0f0*/  @!P4 ST.E.128 desc[UR50][R12.64], RZ ;  /* 0x000000ff0c00c985 */ /* 0x0007e8000c101d32 */
[----:B------:R3:W-:Y:S02]  /*c100*/  @!P5 ST.E.128 desc[UR50][R4.64], RZ ;  /* 0x000000ff0400d985 */ /* 0x0007e4000c101d32 */
.L_x_2338:
[----:B------:R-:W-:Y:S05]  /*c110*/  BSYNC B1 ;  /* 0x0000000000017941 */ /* 0x000fea0003800000 */
.L_x_2337:
[----:B--23--:R2:W3:Y:S01]  /*c120*/  SHFL.IDX PT, R5, R3, 0x1, 0x181f ;  /* 0x00381f0003057f89 */ /* 0x00c4e200000e0000 */
[----:B------:R-:W-:Y:S03]  /*c130*/  BSSY B1, `(.L_x_2339) ;  /* 0x000000c000017945 */ /* 0x000fe60003800000 */
[----:B-1----:R2:W1:Y:S01]  /*c140*/  SHFL.IDX PT, R7, R6, 0x1, 0x181f ;  /* 0x00381f0006077f89 */ /* 0x00246200000e0000 */
[----:B------:R-:W-:Y:S05]  /*c150*/  @P1 BRA `(.L_x_2340) ;  /* 0x0000000000241947 */ /* 0x000fea0003800000 */
[----:B------:R-:W-:Y:S02]  /*c160*/  ULDC UR4, c[0x0][0xac8] ;  /* 0x0002b20000047ab9 */ /* 0x000fe40000000800 */
[----:B------:R-:W-:Y:S02]  /*c170*/  ISETP.GE.AND P3, PT, R2, UR4, PT ;  /* 0x0000000402007c0c */ /* 0x000fe4000bf66270 */
[----:B------:R-:W-:-:S11]  /*c180*/  ISETP.GE.AND P4, PT, R18, UR4, PT ;  /* 0x0000000412007c0c */ /* 0x000fd6000bf86270 */
[-C--:B-1----:R-:W-:Y:S02]  /*c190*/  @!P3 LEA R12, P1, R2, R7.reuse, 0x1 ;  /* 0x00000007020cb211 */ /* 0x082fe400078208ff */
[----:B------:R-:W-:Y:S02]  /*c1a0*/  @!P4 LEA R4, P2, R18, R7, 0x1 ;  /* 0x000000071204c211 */ /* 0x000fe400078408ff */
[-C--:B---3--:R-:W-:Y:S02]  /*c1b0*/  @!P3 LEA.HI.X R13, R2, R5.reuse, R218, 0x1, P1 ;  /* 0x00000005020db211 */ /* 0x088fe400008f0cda */
[----:B------:R-:W-:-:S03]  /*c1c0*/  @!P4 LEA.HI.X R5, R18, R5, R217, 0x1, P2 ;  /* 0x000000051205c211 */ /* 0x000fc600010f0cd9 */
[----:B------:R4:W-:Y:S04]  /*c1d0*/  @!P3 ST.E.128 desc[UR50][R12.64], RZ ;  /* 0x000000ff0c00b985 */ /* 0x0009e8000c101d32 */
[----:B------:R4:W-:Y:S02]  /*c1e0*/  @!P4 ST.E.128 desc[UR50][R4.64], RZ ;  /* 0x000000ff0400c985 */ /* 0x0009e4000c101d32 */
.L_x_2340:
[----:B------:R-:W-:Y:S05]  /*c1f0*/  BSYNC B1 ;  /* 0x0000000000017941 */ /* 0x000fea0003800000 */
.L_x_2339:
[----:B---34-:R3:W4:Y:S01]  /*c200*/  SHFL.IDX PT, R5, R3, 0x2, 0x181f ;  /* 0x00581f0003057f89 */ /* 0x01872200000e0000 */
        /* <DEDUP_REMOVED lines=8> */
[-C--:B----4-:R-:W-:Y:S02]  /*c290*/  @!P2 LEA.HI.X R13, R2, R5.reuse, R218, 0x1, P0 ;  /* 0x00000005020da211 */ /* 0x090fe400000f0cda */
[----:B------:R-:W-:-:S03]  /*c2a0*/  @!P3 LEA.HI.X R5, R18, R5, R217, 0x1, P1 ;  /* 0x000000051205b211 */ /* 0x000fc600008f0cd9 */
[----:B------:R1:W-:Y:S04]  /*c2b0*/  @!P2 ST.E.128 desc[UR50][R12.64], RZ ;  /* 0x000000ff0c00a985 */ /* 0x0003e8000c101d32 */
[----:B------:R1:W-:Y:S02]  /*c2c0*/  @!P3 ST.E.128 desc[UR50][R4.64], RZ ;  /* 0x000000ff0400b985 */ /* 0x0003e4000c101d32 */
.L_x_2342:
[----:B------:R-:W-:Y:S05]  /*c2d0*/  BSYNC B1 ;  /* 0x0000000000017941 */ /* 0x000fea0003800000 */
.L_x_2341:
[----:B------:R-:W-:Y:S01]  /*c2e0*/  VIADD R0, R8, 0x60 ;  /* 0x0000006008007836 */ /* 0x000fe20000000000 */
[----:B0-23--:R-:W0:Y:S04]  /*c2f0*/  SHFL.IDX PT, R3, R3, 0x3, 0x181f ;  /* 0x00781f0003037f89 */ /* 0x00de2800000e0000 */
[----:B------:R-:W-:Y:S01]  /*c300*/  ISETP.GE.AND P0, PT, R0, R11, PT ;  /* 0x0000000b0000720c */ /* 0x000fe20003f06270 */
[----:B-1--4-:R1:W2:-:S12]  /*c310*/  SHFL.IDX PT, R5, R6, 0x3, 0x181f ;  /* 0x00781f0006057f89 */ /* 0x01229800000e0000 */
[----:B-1----:R-:W-:Y:S05]  /*c320*/  @P0 BRA `(.L_x_2331) ;  /* 0x0000000000240947 */ /* 0x002fea0003800000 */
[----:B------:R-:W-:Y:S02]  /*c330*/  ULDC UR4, c[0x0][0xac8] ;  /* 0x0002b20000047ab9 */ /* 0x000fe40000000800 */
[----:B------:R-:W-:Y:S02]  /*c340*/  ISETP.GE.AND P2, PT, R2, UR4, PT ;  /* 0x0000000402007c0c */ /* 0x000fe4000bf46270 */
[----:B------:R-:W-:-:S11]  /*c350*/  ISETP.GE.AND P3, PT, R18, UR4, PT ;  /* 0x0000000412007c0c */ /* 0x000fd6000bf66270 */
[-C--:B--2---:R-:W-:Y:S02]  /*c360*/  @!P2 LEA R6, P0, R2, R5.reuse, 0x1 ;  /* 0x000000050206a211 */ /* 0x084fe400078008ff */
[----:B------:R-:W-:Y:S02]  /*c370*/  @!P3 LEA R4, P1, R18, R5, 0x1 ;  /* 0x000000051204b211 */ /* 0x000fe400078208ff */
[-C--:B0-----:R-:W-:Y:S02]  /*c380*/  @!P2 LEA.HI.X R7, R2, R3.reuse, R218, 0x1, P0 ;  /* 0x000000030207a211 */ /* 0x081fe400000f0cda */
[----:B------:R-:W-:-:S03]  /*c390*/  @!P3 LEA.HI.X R5, R18, R3, R217, 0x1, P1 ;  /* 0x000000031205b211 */ /* 0x000fc600008f0cd9 */
[----:B------:R0:W-:Y:S04]  /*c3a0*/  @!P2 ST.E.128 desc[UR50][R6.64], RZ ;  /* 0x000000ff0600a985 */ /* 0x0001e8000c101d32 */
[----:B------:R0:W-:Y:S02]  /*c3b0*/  @!P3 ST.E.128 desc[UR50][R4.64], RZ ;  /* 0x000000ff0400b985 */ /* 0x0001e4000c101d32 */
.L_x_2331:
[----:B------:R-:W-:Y:S05]  /*c3c0*/  BSYNC B0 ;  /* 0x0000000000007941 */ /* 0x000fea0003800000 */
.L_x_2321:
[----:B------:R-:W-:Y:S02]  /*c3d0*/  ULDC UR4, c[0x0][0xc3c] ;  /* 0x00030f0000047ab9 */ /* 0x000fe40000000800 */
[----:B------:R-:W-:-:S13]  /*c3e0*/  ISETP.GE.AND P0, PT, R35, UR4, PT ;  /* 0x0000000423007c0c */ /* 0x000fda000bf06270 */
[----:B------:R-:W-:Y:S05]  /*c3f0*/  @!P0 BRA `(.L_x_2343) ;  /* 0xffffff4800fc8947 */ /* 0x000fea000383ffff */
[----:B------:R-:W-:Y:S05]  /*c400*/  EXIT ;  /* 0x000000000000794d */ /* 0x000fea0003800000 */
.L_x_2284:
[----:B------:R-:W-:-:S08]  /*c410*/  NOP ;  /* 0x0000000000007918 */ /* 0x000fd00000000000 */
[----:B------:R-:W0:-:S00]  /*c420*/  USETMAXREG.DEALLOC.CTAPOOL 0x18 ;  /* 0x00000018000079c8 */ /* 0x000e0000080e0500 */
[----:B0-----:R-:W-:Y:S01]  /*c430*/  LOP3.LUT R0, R0, 0x3, RZ, 0xc0, !PT ;  /* 0x0000000300007812 */ /* 0x001fe200078ec0ff */
[----:B------:R-:W-:-:S05]  /*c440*/  IMAD.MOV.U32 R6, RZ, RZ, RZ ;  /* 0x000000ffff067224 */ /* 0x000fca00078e00ff */
[----:B------:R-:W0:Y:S02]  /*c450*/  SHFL.IDX PT, R0, R0, RZ, 0x1f ;  /* 0x00001fff00007589 */ /* 0x000e2400000e0000 */
[----:B0-----:R-:W-:-:S04]  /*c460*/  ISETP.NE.AND P0, PT, R0, RZ, PT ;  /* 0x000000ff0000720c */ /* 0x001fc80003f05270 */
[----:B------:R-:W-:-:S05]  /*c470*/  P2R R0, PR, RZ, 0x1 ;  /* 0x00000001ff007803 */ /* 0x000fca0000000000 */
[----:B------:R0:W-:Y:S04]  /*c480*/  STL [R1+0x5c], R0 ;  /* 0x00005c0001007387 */ /* 0x0001e80000100800 */
        /* <DEDUP_REMOVED lines=10> */
.L_x_2344:
[----:B0-----:R-:W0:Y:S01]  /*c530*/  S2R R0, SR_TID.X ;  /* 0x0000000000007919 */ /* 0x001e220000002100 */
[----:B------:R-:W-:Y:S01]  /*c540*/  ULDC UR4, c[0x0][0xc3c] ;  /* 0x00030f0000047ab9 */ /* 0x000fe20000000800 */
[----:B------:R-:W1:Y:S01]  /*c550*/  S2UR UR6, SR_CTAID.X ;  /* 0x00000000000679c3 */ /* 0x000e620000002500 */
[----:B------:R-:W-:Y:S01]  /*c560*/  ULDC UR5, c[0x0][0xc38] ;  /* 0x00030e0000057ab9 */ /* 0x000fe20000000800 */
[----:B0-----:R-:W-:-:S04]  /*c570*/  LOP3.LUT R0, R0, 0x1f, RZ, 0xc0, !PT ;  /* 0x0000001f00007812 */ /* 0x001fc800078ec0ff */
[----:B------:R-:W-:-:S04]  /*c580*/  ISETP.NE.AND P0, PT, R0, 0x1f, PT ;  /* 0x0000001f0000780c */ /* 0x000fc80003f05270 */
[----:B------:R-:W-:-:S13]  /*c590*/  ISETP.GE.OR P1, PT, R0, UR4, !P0 ;  /* 0x0000000400007c0c */ /* 0x000fda000c726670 */
[----:B------:R-:W0:Y:S08]  /*c5a0*/  @!P1 LDC.64 R2, c[0x0][0xc80] ;  /* 0x00032000ff029b82 */ /* 0x000e300000000a00 */
[----:B------:R-:W2:Y:S01]  /*c5b0*/  @!P1 LDC.64 R4, c[0x0][0xc78] ;  /* 0x00031e00ff049b82 */ /* 0x000ea20000000a00 */
[----:B0-----:R-:W-:-:S05]  /*c5c0*/  @!P1 IMAD.WIDE.U32 R2, R0, 0x4, R2 ;  /* 0x0000000400029825 */ /* 0x001fca00078e0002 */
[----:B------:R2:W3:Y:S02]  /*c5d0*/  @!P1 LDG.E R6, desc[UR50][R2.64] ;  /* 0x0000003202069981 */ /* 0x0004e4000c1e1900 */
[----:B--2---:R-:W-:-:S04]  /*c5e0*/  @!P1 IMAD.WIDE.U32 R2, R0, 0x4, R4 ;  /* 0x0000000400029825 */ /* 0x004fc800078e0004 */
[----:B------:R-:W-:-:S06]  /*c5f0*/  IMAD.MOV.U32 R5, RZ, RZ, RZ ;  /* 0x000000ffff057224 */ /* 0x000fcc00078e00ff */
        /* <DEDUP_REMOVED lines=31> */
.L_x_2348:
        /* <DEDUP_REMOVED lines=39> */
.L_x_2346:
        /* <DEDUP_REMOVED lines=10> */
[----:B------:R-:W-:-:S06]  /*cb00*/  VIADD R8, R10, 0xffffffff ;  /* 0xffffffff0a087836 */ /* 0x000fcc0000000000 */
[----:B------:R3:W4:Y:S02]  /*cb10*/  SHFL.IDX PT, R8, R3, R8, 0x1f ;  /* 0x00001f0803087589 */ /* 0x00072400000e0000 */
.L_x_2349:
[----:B----4-:R-:W-:Y:S01]  /*cb20*/  IMAD R2, R8, UR5, R9 ;  /* 0x0000000508027c24 */ /* 0x010fe2000f8e0209 */
[----:B-1----:R-:W-:Y:S01]  /*cb30*/  ISETP.NE.AND P0, PT, R7, 0x1, PT ;  /* 0x000000010700780c */ /* 0x002fe20003f05270 */
[----:B------:R-:W-:-:S03]  /*cb40*/  VIADD R12, R10, UR4 ;  /* 0x000000040a0c7c36 */ /* 0x000fc60008000000 */
[----:B------:R1:W-:Y:S01]  /*cb50*/  STL [R1], R2 ;  /* 0x0000000201007387 */ /* 0x0003e20000100800 */
[----:B0-----:R-:W-:-:S03]  /*cb60*/  IADD3 R5, -R2, UR6, RZ ;  /* 0x0000000602057c10 */ /* 0x001fc6000fffe1ff */
[----:B------:R1:W-:Y:S05]  /*cb70*/  STL [R1+0xc], R12 ;  /* 0x00000c0c01007387 */ /* 0x0003ea0000100800 */
[----:B------:R-:W-:Y:S05]  /*cb80*/  @!P0 BRA `(.L_x_2350) ;  /* 0x0000000000e08947 */ /* 0x000fea0003800000 */
[-C--:B--2---:R-:W-:Y:S02]  /*cb90*/  IABS R6, R4.reuse ;  /* 0x0000000400067213 */ /* 0x084fe40000000000 */
[----:B------:R-:W-:Y:S02]  /*cba0*/  IABS R8, R7 ;  /* 0x0000000700087213 */ /* 0x000fe40000000000 */
[----:B------:R-:W0:Y:S08]  /*cbb0*/  I2F.RP R9, R6 ;  /* 0x0000000600097306 */ /* 0x000e300000209400 */
[----:B------:R-:W2:Y:S08]  /*cbc0*/  I2F.RP R10, R8 ;  /* 0x00000008000a7306 */ /* 0x000eb00000209400 */
[----:B0-----:R-:W1:Y:S08]  /*cbd0*/  MUFU.RCP R9, R9 ;  /* 0x0000000900097308 */ /* 0x001e700000001000 */
[----:B--2---:R-:W-:Y:S01]  /*cbe0*/  MUFU.RCP R10, R10 ;  /* 0x0000000a000a7308 */ /* 0x004fe20000001000 */
[----:B-1----:R-:W-:Y:S01]  /*cbf0*/  VIADD R2, R9, 0xffffffe ;  /* 0x0ffffffe09027836 */ /* 0x002fe20000000000 */
[----:B------:R-:W-:-:S06]  /*cc00*/  IABS R9, R4 ;  /* 0x0000000400097213 */ /* 0x000fcc0000000000 */
[----:B---3--:R0:W1:Y:S02]  /*cc10*/  F2I.FTZ.U32.TRUNC.NTZ R3, R2 ;  /* 0x0000000200037305 */ /* 0x008064000021f000 */
        /* <DEDUP_REMOVED lines=8> */
[----:B------:R-:W-:Y:S02]  /*cca0*/  VIADD R3, R10, 0xffffffe ;  /* 0x0ffffffe0a037836 */ /* 0x000fe40000000000 */
[----:B------:R-:W-:Y:S01]  /*ccb0*/  IMAD.MOV.U32 R2, RZ, RZ, RZ ;  /* 0x000000ffff027224 */ /* 0x000fe200078e00ff */
[----:B------:R-:W-:-:S03]  /*ccc0*/  ISETP.GT.U32.AND P1, PT, R6, R11, PT ;  /* 0x0000000b0600720c */ /* 0x000fc60003f24070 */
[----:B------:R-:W0:Y:S10]  /*ccd0*/  F2I.FTZ.U32.TRUNC.NTZ R3, R3 ;  /* 0x0000000300037305 */ /* 0x000e34000021f000 */
[----:B------:R-:W-:-:S02]  /*cce0*/  @!P1 IMAD.IADD R11, R11, 0x1, -R6 ;  /* 0x000000010b0b9824 */ /* 0x000fc400078e0a06 */
[----:B------:R-:W-:Y:S01]  /*ccf0*/  @!P1 VIADD R9, R9, 0x1 ;  /* 0x0000000109099836 */ /* 0x000fe20000000000 */
[----:B------:R-:W-:Y:S02]  /*cd00*/  ISETP.NE.AND P1, PT, R4, RZ, PT ;  /* 0x000000ff0400720c */ /* 0x000fe40003f25270 */
[----:B------:R-:W-:Y:S01]  /*cd10*/  ISETP.GE.U32.AND P0, PT, R11, R6, PT ;  /* 0x000000060b00720c */ /* 0x000fe20003f06070 */
[----:B0-----:R-:W-:-:S04]  /*cd20*/  IMAD.MOV R11, RZ, RZ, -R3 ;  /* 0x000000ffff0b7224 */ /* 0x001fc800078e0a03 */
[----:B------:R-:W-:-:S04]  /*cd30*/  IMAD R11, R11, R8, RZ ;  /* 0x000000080b0b7224 */ /* 0x000fc800078e02ff */
[----:B------:R-:W-:Y:S01]  /*cd40*/  IMAD.HI.U32 R6, R3, R11, R2 ;  /* 0x0000000b03067227 */ /* 0x000fe200078e0002 */
[----:B------:R-:W-:-:S03]  /*cd50*/  LOP3.LUT R2, R5, R4, RZ, 0x3c, !PT ;  /* 0x0000000405027212 */ /* 0x000fc600078e3cff */
[----:B------:R-:W-:Y:S01]  /*cd60*/  @P0 VIADD R9, R9, 0x1 ;  /* 0x0000000109090836 */ /* 0x000fe20000000000 */
[----:B------:R-:W-:Y:S02]  /*cd70*/  ISETP.GE.AND P2, PT, R2, RZ, PT ;  /* 0x000000ff0200720c */ /* 0x000fe40003f46270 */
[----:B------:R-:W-:-:S05]  /*cd80*/  IABS R2, R7 ;  /* 0x0000000700027213 */ /* 0x000fca0000000000 */
[----:B------:R-:W-:-:S06]  /*cd90*/  IMAD.MOV R2, RZ, RZ, -R2 ;  /* 0x000000ffff027224 */ /* 0x000fcc00078e0a02 */
[----:B------:R-:W-:Y:S01]  /*cda0*/  @!P2 IMAD.MOV R9, RZ, RZ, -R9 ;  /* 0x000000ffff09a224 */ /* 0x000fe200078e0a09 */
[----:B------:R-:W-:-:S04]  /*cdb0*/  @!P1 LOP3.LUT R9, RZ, R4, RZ, 0x33, !PT ;  /* 0x00000004ff099212 */ /* 0x000fc800078e33ff */
[----:B------:R-:W-:-:S05]  /*cdc0*/  IABS R3, R9 ;  /* 0x0000000900037213 */ /* 0x000fca0000000000 */
        /* <DEDUP_REMOVED lines=12> */
[--C-:B------:R-:W-:Y:S02]  /*ce90*/  IMAD.MOV R2, RZ, RZ, -R6.reuse ;  /* 0x000000ffff027224 */ /* 0x100fe400078e0a06 */
[C---:B------:R-:W-:Y:S02]  /*cea0*/  IMAD R6, R7.reuse, 0x1000000, R6 ;  /* 0x0100000007067824 */ /* 0x040fe400078e0206 */
[--C-:B------:R-:W-:Y:S02]  /*ceb0*/  IMAD R7, R7, R2, R9.reuse ;  /* 0x0000000207077224 */ /* 0x100fe400078e0209 */
[----:B------:R-:W-:Y:S02]  /*cec0*/  IMAD.MOV R2, RZ, RZ, -R9 ;  /* 0x000000ffff027224 */ /* 0x000fe400078e0a09 */
[----:B------:R-:W-:Y:S02]  /*ced0*/  IMAD R3, R7, 0x10000, R6 ;  /* 0x0001000007037824 */ /* 0x000fe400078e0206 */
[----:B------:R-:W-:-:S03]  /*cee0*/  IMAD R2, R4, R2, R5 ;  /* 0x0000000204027224 */ /* 0x000fc600078e0205 */
[----:B------:R0:W-:Y:S01]  /*cef0*/  STL [R1+0x8], R3 ;  /* 0x0000080301007387 */ /* 0x0001e20000100800 */
[----:B------:R-:W-:Y:S05]  /*cf00*/  BRA `(.L_x_2351) ;  /* 0x0000000000f47947 */ /* 0x000fea0003800000 */
.L_x_2350:
[----:B-1-3--:R-:W0:Y:S02]  /*cf10*/  LDC.64 R2, c[0x0][0xc90] ;  /* 0x00032400ff027b82 */ /* 0x00ae240000000a00 */
[----:B0-----:R-:W-:-:S05]  /*cf20*/  IMAD.WIDE R2, R12, 0x4, R2 ;  /* 0x000000040c027825 */ /* 0x001fca00078e0202 */
[----:B------:R0:W2:Y:S02]  /*cf30*/  LDG.E R7, desc[UR50][R2.64] ;  /* 0x0000003202077981 */ /* 0x0000a4000c1e1900 */
        /* <DEDUP_REMOVED lines=29> */
[----:B------:R-:W-:-:S04]  /*d110*/  VIADDMNMX R7, R10, UR5, R7, PT ;  /* 0x000000050a077c46 */ /* 0x000fc8000b800107 */
[-C--:B------:R-:W-:Y:S02]  /*d120*/  IABS R9, R7.reuse ;  /* 0x0000000700097213 */ /* 0x080fe40000000000 */
        /* <DEDUP_REMOVED lines=11> */
[----:B------:R-:W-:Y:S02]  /*d1e0*/  LOP3.LUT R3, R5, R7, RZ, 0x3c, !PT ;  /* 0x0000000705037212 */ /* 0x000fe400078e3cff */
[----:B------:R-:W-:Y:S01]  /*d1f0*/  IADD3 R5, R8, 0x1000000, R5 ;  /* 0x0100000008057810 */ /* 0x000fe20007ffe005 */
        /* <DEDUP_REMOVED lines=10> */
[----:B------:R-:W-:Y:S01]  /*d2a0*/  @!P1 LOP3.LUT R2, RZ, R7, RZ, 0x33, !PT ;  /* 0x00000007ff029212 */ /* 0x000fe200078e33ff */
[----:B------:R-:W-:-:S04]  /*d2b0*/  IMAD.MOV R7, RZ, RZ, -R7 ;  /* 0x000000ffff077224 */ /* 0x000fc800078e0a07 */
[----:B------:R-:W-:-:S05]  /*d2c0*/  IMAD R3, R2, R7, R5 ;  /* 0x0000000702037224 */ /* 0x000fca00078e0205 */
[----:B------:R1:W-:Y:S02]  /*d2d0*/  STL [R1+0x8], R3 ;  /* 0x0000080301007387 */ /* 0x0003e40000100800 */
.L_x_2351:
[----:B01----:R-:W-:-:S05]  /*d2e0*/  LOP3.LUT R3, RZ, R2, RZ, 0x33, !PT ;  /* 0x00000002ff037212 */ /* 0x003fca00078e33ff */
[----:B------:R-:W-:-:S05]  /*d2f0*/  IMAD.IADD R2, R4, 0x1, R3 ;  /* 0x0000000104027824 */ /* 0x000fca00078e0203 */
[----:B------:R1:W-:Y:S01]  /*d300*/  STL [R1+0x4], R2 ;  /* 0x0000040201007387 */ /* 0x0003e20000100800 */
[----:B------:R-:W-:Y:S05]  /*d310*/  BRA `(.L_x_2352) ;  /* 0x0000000000107947 */ /* 0x000fea0003800000 */
.L_x_2347:
[----:B------:R-:W-:Y:S01]  /*d320*/  IMAD.U32 R2, RZ, RZ, UR6 ;  /* 0x00000006ff027e24 */ /* 0x000fe2000f8e00ff */
[----:B------:R0:W-:Y:S04]  /*d330*/  STL [R1+0x4], RZ ;  /* 0x000004ff01007387 */ /* 0x0001e80000100800 */
[----:B------:R0:W-:Y:S04]  /*d340*/  STL [R1+0x8], RZ ;  /* 0x000008ff01007387 */ /* 0x0001e80000100800 */
[----:B------:R0:W-:Y:S02]  /*d350*/  STL [R1], R2 ;  /* 0x0000000201007387 */ /* 0x0001e40000100800 */
.L_x_2352:
        /* <DEDUP_REMOVED lines=10> */
.L_x_2345:
[----:B0-2---:R-:W2:Y:S01]  /*d400*/  LDL R0, [R1+0xc] ;  /* 0x00000c0001007983 */ /* 0x005ea20000100800 */
[----:B------:R-:W-:Y:S01]  /*d410*/  ULDC UR4, c[0x0][0xc3c] ;  /* 0x00030f0000047ab9 */ /* 0x000fe20000000800 */
[----:B------:R-:W-:Y:S02]  /*d420*/  IMAD.MOV.U32 R19, RZ, RZ, RZ ;  /* 0x000000ffff137224 */ /* 0x000fe400078e00ff */
[----:B------:R0:W-:Y:S01]  /*d430*/  STL [R1+0x48], RZ ;  /* 0x000048ff01007387 */ /* 0x0001e20000100800 */
[----:B--2---:R-:W-:Y:S01]  /*d440*/  ISETP.GE.AND P0, PT, R0, UR4, PT ;  /* 0x0000000400007c0c */ /* 0x004fe2000bf06270 */
[----:B------:R-:W-:-:S05]  /*d450*/  IMAD.MOV.U32 R0, RZ, RZ, 0x1 ;  /* 0x00000001ff007424 */ /* 0x000fca00078e00ff */
[----:B------:R0:W-:Y:S07]  /*d460*/  STL [R1+0x14], R0 ;  /* 0x0000140001007387 */ /* 0x0001ee0000100800 */
[----:B------:R-:W-:Y:S05]  /*d470*/  @P0 BRA `(.L_x_2353) ;  /* 0x00000058003c0947 */ /* 0x000fea0003800000 */
[----:B---3--:R-:W2:Y:S01]  /*d480*/  S2R R5, SR_TID.X ;  /* 0x0000000000057919 */ /* 0x008ea20000002100 */
        /* <DEDUP_REMOVED lines=9> */
[----:B0-----:R-:W-:-:S05]  /*d520*/  IMAD.SHL.U32 R0, R5, 0x8, RZ ;  /* 0x0000000805007824 */ /* 0x001fca00078e00ff */
[C---:B-1----:R-:W-:Y:S02]  /*d530*/  LOP3.LUT R2, R0.reuse, 0x1f8, RZ, 0xc0, !PT ;  /* 0x000001f800027812 */ /* 0x042fe400078ec0ff */
        /* <DEDUP_REMOVED lines=13> */
.L_x_2454:
[----:B------:R-:W2:Y:S01]  /*d610*/  LDL R0, [R1+0xc] ;  /* 0x00000c0001007983 */ /* 0x000ea20000100800 */
[----:B0-----:R-:W2:Y:S01]  /*d620*/  LDC.64 R2, c[0x0][0xc88] ;  /* 0x00032200ff027b82 */ /* 0x001ea20000000a00 */
[----:B------:R-:W-:Y:S05]  /*d630*/  YIELD ;  /* 0x0000000000007946 */ /* 0x000fea0003800000 */
[----:B------:R-:W-:Y:S01]  /*d640*/  ULDC.64 UR4, c[0x0][0xa28] ;  /* 0x00028a0000047ab9 */ /* 0x000fe20000000a00 */
[----:B-1----:R-:W-:Y:S01]  /*d650*/  IMAD.MOV.U32 R6, RZ, RZ, RZ ;  /* 0x000000ffff067224 */ /* 0x002fe200078e00ff */
[----:B------:R-:W-:Y:S01]  /*d660*/  ISETP.NE.U32.AND P0, PT, RZ, UR4, PT ;  /* 0x00000004ff007c0c */ /* 0x000fe2000bf05070 */
[----:B------:R-:W-:Y:S01]  /*d670*/  ULDC.64 UR8, c[0x0][0xa18] ;  /* 0x0002860000087ab9 */ /* 0x000fe20000000a00 */
[----:B------:R-:W-:Y:S01]  /*d680*/  ULDC.64 UR6, c[0x0][0xa08] ;  /* 0x0002820000067ab9 */ /* 0x000fe20000000a00 */
[----:B--2---:R-:W-:-:S05]  /*d690*/  IMAD.WIDE R2, R0, 0x4, R2 ;  /* 0x0000000400027825 */ /* 0x004fca00078e0202 */
[----:B------:R-:W2:Y:S01]  /*d6a0*/  LDG.E R11, desc[UR50][R2.64] ;  /* 0x00000032020b7981 */ /* 0x000ea2000c1e1900 */
[----:B------:R-:W-:Y:S01]  /*d6b0*/  ISETP.NE.AND.EX P0, PT, RZ, UR5, PT, P0 ;  /* 0x00000005ff007c0c */ /* 0x000fe2000bf05300 */
[----:B------:R-:W-:Y:S01]  /*d6c0*/  IMAD.MOV.U32 R0, RZ, RZ, RZ ;  /* 0x000000ffff007224 */ /* 0x000fe200078e00ff */
        /* <DEDUP_REMOVED lines=44> */
.L_x_2354:
[----:B------:R-:W2:Y:S01]  /*d990*/  LDL.LU R7, [R1+0x8] ;  /* 0x0000080001077983 */ /* 0x000ea20000300800 */
[----:B------:R-:W-:Y:S02]  /*d9a0*/  ULDC.64 UR4, c[0x0][0xa20] ;  /* 0x0002880000047ab9 */ /* 0x000fe40000000a00 */
[----:B------:R-:W-:-:S04]  /*d9b0*/  ISETP.NE.U32.AND P1, PT, RZ, UR4, PT ;  /* 0x00000004ff007c0c */ /* 0x000fc8000bf25070 */
[----:B------:R-:W-:Y:S02]  /*d9c0*/  ISETP.NE.AND.EX P1, PT, RZ, UR5, PT, P1 ;  /* 0x00000005ff007c0c */ /* 0x000fe4000bf25310 */
[C---:B--2---:R-:W-:Y:S02]  /*d9d0*/  LOP3.LUT R2, R7.reuse, 0xff000000, RZ, 0xc0, !PT ;  /* 0xff00000007027812 */ /* 0x044fe400078ec0ff */
        /* <DEDUP_REMOVED lines=9> */
[----:B------:R-:W-:-:S04]  /*da70*/  IADD3 R6, P0, R17, UR4, RZ ;  /* 0x0000000411067c10 */ /* 0x000fc8000ff1e0ff */
[----:B--2---:R-:W-:-:S05]  /*da80*/  IADD3.X R7, R10, UR5, RZ, P0, !PT ;  /* 0x000000050a077c10 */ /* 0x004fca00087fe4ff */
[----:B------:R3:W5:Y:S01]  /*da90*/  LDG.E R6, desc[UR50][R6.64] ;  /* 0x0000003206067981 */ /* 0x000762000c1e1900 */
[----:B------:R-:W-:Y:S05]  /*daa0*/  BRA `(.L_x_2356) ;  /* 0x0000000000107947 */ /* 0x000fea0003800000 */
.L_x_2355:
[----:B------:R-:W-:Y:S05]  /*dab0*/  @!P0 BRA `(.L_x_2356) ;  /* 0x00000000000c8947 */ /* 0x000fea0003800000 */
[----:B------:R-:W3:Y:S04]  /*dac0*/  LDG.E R6, desc[UR50][R4.64] ;  /* 0x0000003204067981 */ /* 0x000ee8000c1e1900 */
[----:B------:R-:W3:Y:S02]  /*dad0*/  LDG.E R4, desc[UR50][R4.64+0x4] ;  /* 0x0000043204047981 */ /* 0x000ee4000c1e1900 */
[----:B---3--:R-:W-:-:S07]  /*dae0*/  IMAD.IADD R6, R4, 0x1, -R6 ;  /* 0x0000000104067824 */ /* 0x008fce00078e0a06 */
.L_x_2356:
[----:B------:R-:W4:Y:S01]  /*daf0*/  LDL R5, [R1+0x4] ;  /* 0x0000040001057983 */ /* 0x000f220000100800 */
[----:B-----5:R-:W-:Y:S01]  /*db00*/  IMAD.IADD R6, R6, 0x1, -R0 ;  /* 0x0000000106067824 */ /* 0x020fe200078e0a00 */
[----:B------:R-:W-:Y:S01]  /*db10*/  BSSY B0, `(.L_x_2357) ;  /* 0x000003a000007945 */ /* 0x000fe20003800000 */
[----:B------:R-:W0:Y:S02]  /*db20*/  LDC R0, c[0x0][0x448] ;  /* 0x00011200ff007b82 */ /* 0x000e240000000800 */
[----:B0-----:R-:W-:-:S13]  /*db30*/  ISETP.NE.AND P0, PT, R0, 0x1, PT ;  /* 0x000000010000780c */ /* 0x001fda0003f05270 */
[----:B--2---:R-:W0:Y:S08]  /*db40*/  @P0 LDC R3, c[0x0][0x44c] ;  /* 0x00011300ff030b82 */ /* 0x004e300000000800 */
[----:B------:R-:W2:Y:S01]  /*db50*/  @P0 LDC R4, c[0x0][0x450] ;  /* 0x00011400ff040b82 */ /* 0x000ea20000000800 */
[----:B----4-:R-:W-:Y:S02]  /*db60*/  IMAD.SHL.U32 R0, R5, 0x80, RZ ;  /* 0x0000008005007824 */ /* 0x010fe400078e00ff */
[----:B------:R-:W-:-:S02]  /*db70*/  IMAD.MOV.U32 R5, RZ, RZ, RZ ;  /* 0x000000ffff057224 */ /* 0x000fc400078e00ff */
[----:B------:R-:W-:Y:S02]  /*db80*/  VIADD R0, R0, 0x7f ;  /* 0x0000007f00007836 */ /* 0x000fe40000000000 */
[----:B------:R-:W-:Y:S02]  /*db90*/  IMAD.MOV.U32 R10, RZ, RZ, R5 ;  /* 0x000000ffff0a7224 */ /* 0x000fe400078e0005 */
[----:B0-----:R-:W-:-:S05]  /*dba0*/  @P0 IMAD.HI.U32 R3, R0, R3, RZ ;  /* 0x0000000300030227 */ /* 0x001fca00078e00ff */
[----:B--2---:R-:W-:Y:S02]  /*dbb0*/  @P0 SHF.R.U32.HI R0, RZ, R4, R3 ;  /* 0x00000004ff000219 */ /* 0x004fe40000011603 */
[C---:B------:R-:W-:Y:S01]  /*dbc0*/  IADD3 R3, R6.reuse, 0x80, -R9 ;  /* 0x0000008006037810 */ /* 0x040fe20007ffe809 */
[----:B------:R-:W-:Y:S01]  /*dbd0*/  VIADD R6, R6, 0x7f ;  /* 0x0000007f06067836 */ /* 0x000fe20000000000 */
[----:B-1----:R-:W-:-:S03]  /*dbe0*/  LOP3.LUT R9, R2, 0xff, RZ, 0xc0, !PT ;  /* 0x000000ff02097812 */ /* 0x002fc600078ec0ff */
[----:B------:R-:W-:Y:S01]  /*dbf0*/  IMAD.IADD R0, R3, 0x1, R0 ;  /* 0x0000000103007824 */ /* 0x000fe200078e0200 */
[----:B------:R-:W-:-:S04]  /*dc00*/  SHF.R.S32.HI R3, RZ, 0x1f, R6 ;  /* 0x0000001fff037819 */ /* 0x000fc80000011406 */
[----:B------:R-:W-:Y:S02]  /*dc10*/  SHF.R.S32.HI R4, RZ, 0x1f, R0 ;  /* 0x0000001fff047819 */ /* 0x000fe40000011400 */
[----:B------:R-:W-:Y:S02]  /*dc20*/  LEA.HI R3, R3, R6, RZ, 0x7 ;  /* 0x0000000603037211 */ /* 0x000fe400078f38ff */
[----:B------:R-:W-:Y:S02]  /*dc30*/  LEA.HI R4, R4, R0, RZ, 0x7 ;  /* 0x0000000004047211 */ /* 0x000fe400078f38ff */
[----:B------:R-:W-:Y:S02]  /*dc40*/  SHF.R.U32.HI R0, RZ, 0x10, R2 ;  /* 0x00000010ff007819 */ /* 0x000fe40000011602 */
[----:B------:R-:W-:Y:S02]  /*dc50*/  SHF.R.S32.HI R3, RZ, 0x7, R3 ;  /* 0x00000007ff037819 */ /* 0x000fe40000011403 */
[----:B------:R-:W-:-:S02]  /*dc60*/  ISETP.NE.AND P0, PT, R0, RZ, PT ;  /* 0x000000ff0000720c */ /* 0x000fc40003f05270 */
[----:B------:R-:W-:-:S04]  /*dc70*/  SHF.R.S32.HI R4, RZ, 0x7, R4 ;  /* 0x00000007ff047819 */ /* 0x000fc80000011404 */
[----:B------:R-:W-:-:S04]  /*dc80*/  VIMNMX R8, R3, R4, PT ;  /* 0x0000000403087248 */ /* 0x000fc80003fe0100 */
[----:B------:R-:W-:Y:S01]  /*dc90*/  ISETP.GE.AND P1, PT, R8, 0x1, PT ;  /* 0x000000010800780c */ /* 0x000fe20003f26270 */
[----:B------:R0:W-:Y:S02]  /*dca0*/  STL [R1+0x30], R8 ;  /* 0x0000300801007387 */ /* 0x0001e40000100800 */
[----:B------:R-:W1:Y:S02]  /*dcb0*/  @!P0 LDC R0, c[0x0][0x9f0] ;  /* 0x00027c00ff008b82 */ /* 0x000e640000000800 */
[----:B------:R0:W-:Y:S04]  /*dcc0*/  STL [R1+0x3c], R5 ;  /* 0x00003c0501007387 */ /* 0x0001e80000100800 */
[----:B------:R0:W-:Y:S04]  /*dcd0*/  STL [R1+0x58], R9 ;  /* 0x0000580901007387 */ /* 0x0001e80000100800 */
[----:B------:R-:W-:Y:S05]  /*dce0*/  @!P1 BRA `(.L_x_2358) ;  /* 0x0000000000709947 */ /* 0x000fea0003800000 */
[----:B-1----:R-:W-:-:S04]  /*dcf0*/  IABS R4, R0 ;  /* 0x0000000000047213 */ /* 0x002fc80000000000 */
[----:B------:R-:W1:Y:S08]  /*dd00*/  I2F.RP R2, R4 ;  /* 0x0000000400027306 */ /* 0x000e700000209400 */
[----:B-1----:R-:W1:Y:S02]  /*dd10*/  MUFU.RCP R2, R2 ;  /* 0x0000000200027308 */ /* 0x002e640000001000 */
[----:B-1----:R-:W-:-:S06]  /*dd20*/  VIADD R2, R2, 0xffffffe ;  /* 0x0ffffffe02027836 */ /* 0x002fcc0000000000 */
[----:B------:R-:W1:Y:S02]  /*dd30*/  F2I.FTZ.U32.TRUNC.NTZ R3, R2 ;  /* 0x0000000200037305 */ /* 0x000e64000021f000 */
[----:B-1----:R-:W-:-:S04]  /*dd40*/  IMAD.MOV R2, RZ, RZ, -R3 ;  /* 0x000000ffff027224 */ /* 0x002fc800078e0a03 */
[----:B0-----:R-:W-:Y:S02]  /*dd50*/  IMAD R5, R2, R4, RZ ;  /* 0x0000000402057224 */ /* 0x001fe400078e02ff */
[----:B------:R-:W-:-:S04]  /*dd60*/  IMAD.MOV.U32 R2, RZ, RZ, RZ ;  /* 0x000000ffff027224 */ /* 0x000fc800078e00ff */
[----:B---3--:R-:W-:Y:S01]  /*dd70*/  IMAD.HI.U32 R7, R3, R5, R2 ;  /* 0x0000000503077227 */ /* 0x008fe200078e0002 */
        /* <DEDUP_REMOVED lines=19> */
.L_x_2358:
[----:B------:R-:W-:Y:S05]  /*deb0*/  BSYNC B0 ;  /* 0x0000000000007941 */ /* 0x000fea0003800000 */
.L_x_2357:
[----:B-1----:R-:W-:Y:S01]  /*dec0*/  IMAD.MOV.U32 R0, RZ, RZ, R10 ;  /* 0x000000ffff007224 */ /* 0x002fe200078e000a */
[----:B------:R-:W-:Y:S03]  /*ded0*/  BSSY B7, `(.L_x_2359) ;  /* 0x00003cb000077945 */ /* 0x000fe60003800000 */
[----:B------:R-:W-:-:S05]  /*dee0*/  IMAD R2, R9, R0, RZ ;  /* 0x0000000009027224 */ /* 0x000fca00078e02ff */
[----:B------:R-:W-:Y:S01]  /*def0*/  VIADDMNMX R0, R2, R0, R8, PT ;  /* 0x0000000002007246 */ /* 0x000fe20003800108 */
[----:B------:R1:W-:Y:S03]  /*df00*/  STL [R1+0x24], R2 ;  /* 0x0000240201007387 */ /* 0x0003e60000100800 */
[----:B------:R-:W-:Y:S01]  /*df10*/  ISETP.GT.AND P0, PT, R0, R2, PT ;  /* 0x000000020000720c */ /* 0x000fe20003f04270 */
[----:B------:R1:W-:-:S12]  /*df20*/  STL [R1+0x34], R0 ;  /* 0x0000340001007387 */ /* 0x0003d80000100800 */
[----:B------:R-:W-:Y:S05]  /*df30*/  @P0 BRA `(.L_x_2360) ;  /* 0x0000000000480947 */ /* 0x000fea0003800000 */
[----:B-1----:R-:W1:Y:S02]  /*df40*/  S2R R0, SR_TID.X ;  /* 0x0000000000007919 */ /* 0x002e640000002100 */
[----:B-1----:R-:W-:-:S04]  /*df50*/  LOP3.LUT R0, R0, 0x7f, RZ, 0xc0, !PT ;  /* 0x0000007f00007812 */ /* 0x002fc800078ec0ff */
[----:B------:R-:W-:-:S13]  /*df60*/  ISETP.NE.AND P0, PT, R0, RZ, PT ;  /* 0x000000ff0000720c */ /* 0x000fda0003f05270 */
[----:B------:R-:W-:Y:S05]  /*df70*/  @P0 BRA `(.L_x_2361) ;  /* 0x0000003c00000947 */ /* 0x000fea0003800000 */
[----:B0-----:R-:W0:Y:S01]  /*df80*/  S2R R5, SR_LANEID ;  /* 0x0000000000057919 */ /* 0x001e220000000000 */
[----:B------:R-:W-:Y:S01]  /*df90*/  VOTEU.ANY UR4, UPT, PT ;  /* 0x0000000000047886 */ /* 0x000fe200038e0100 */
[----:B------:R-:W1:Y:S01]  /*dfa0*/  LDC.64 R2, c[0x0][0xc60] ;  /* 0x00031800ff027b82 */ /* 0x000e620000000a00 */
[----:B------:R-:W0:Y:S02]  /*dfb0*/  FLO.U32 R0, UR4 ;  /* 0x0000000400007d00 */ /* 0x000e2400080e0000 */
[----:B0-----:R-:W-:-:S06]  /*dfc0*/  ISETP.EQ.U32.AND P0, PT, R0, R5, PT ;  /* 0x000000050000720c */ /* 0x001fcc0003f02070 */
[----:B------:R-:W1:Y:S07]  /*dfd0*/  POPC R5, UR4 ;  /* 0x0000000400057d09 */ /* 0x000e6e0008000000 */
[----:B-1----:R-:W4:Y:S01]  /*dfe0*/  @P0 ATOMG.E.ADD.STRONG.GPU PT, R3, desc[UR50][R2.64], R5 ;  /* 0x00000005020309a8 */ /* 0x002f2200081ee1f2 */
[----:B------:R-:W0:Y:S02]  /*dff0*/  S2R R4, SR_LTMASK ;  /* 0x0000000000047919 */ /* 0x000e240000003900 */
[----:B0-----:R-:W-:-:S04]  /*e000*/  LOP3.LUT R4, R4, UR4, RZ, 0xc0, !PT ;  /* 0x0000000404047c12 */ /* 0x001fc8000f8ec0ff */
[----:B---3--:R-:W0:Y:S01]  /*e010*/  POPC R7, R4 ;  /* 0x0000000400077309 */ /* 0x008e220000000000 */
[----:B----4-:R-:W0:Y:S02]  /*e020*/  SHFL.IDX PT, R0, R3, R0, 0x1f ;  /* 0x00001f0003007589 */ /* 0x010e2400000e0000 */
[----:B0-----:R-:W-:-:S05]  /*e030*/  IADD3 R0, R0, UR37, R7 ;  /* 0x0000002500007c10 */ /* 0x001fca000fffe007 */
[----:B------:R4:W-:Y:S01]  /*e040*/  STL [R1], R0 ;  /* 0x0000000001007387 */ /* 0x0009e20000100800 */
[----:B------:R-:W-:Y:S05]  /*e050*/  BRA `(.L_x_2361) ;  /* 0x0000003800c87947 */ /* 0x000fea0003800000 */
.L_x_2360:
[----:B-1----:R-:W-:Y:S01]  /*e060*/  VIADD R0, R18, 0x18400 ;  /* 0x0001840012007836 */ /* 0x002fe20000000000 */
[----:B------:R-:W-:Y:S04]  /*e070*/  BSSY B6, `(.L_x_2362) ;  /* 0x0000013000067945 */ /* 0x000fe80003800000 */
[----:B------:R-:W-:-:S13]  /*e080*/  LOP3.LUT P0, RZ, R0, 0x3ff, RZ, 0xc0, !PT ;  /* 0x000003ff00ff7812 */ /* 0x000fda000780c0ff */
        /* <DEDUP_REMOVED lines=9> */
[----:B---3--:R-:W-:-:S02]  /*e120*/  IMAD.U32 R7, RZ, RZ, UR9 ;  /* 0x00000009ff077e24 */ /* 0x008fc4000f8e00ff */
[----:B--2---:R-:W-:Y:S02]  /*e130*/  IMAD.U32 R10, RZ, RZ, UR4 ;  /* 0x00000004ff0a7e24 */ /* 0x004fe4000f8e00ff */
[----:B------:R-:W-:Y:S02]  /*e140*/  IMAD.U32 R11, RZ, RZ, UR5 ;  /* 0x00000005ff0b7e24 */ /* 0x000fe4000f8e00ff */
[----:B------:R-:W-:Y:S02]  /*e150*/  IMAD.MOV.U32 R8, RZ, RZ, 0x70 ;  /* 0x00000070ff087424 */ /* 0x000fe400078e00ff */
[----:B------:R-:W-:Y:S02]  /*e160*/  IMAD.MOV.U32 R12, RZ, RZ, 0x1 ;  /* 0x00000001ff0c7424 */ /* 0x000fe400078e00ff */
[----:B------:R-:W-:-:S07]  /*e170*/  IMAD.MOV.U32 R13, RZ, RZ, RZ ;  /* 0x000000ffff0d7224 */ /* 0x000fce00078e00ff */
[----:B------:R-:W-:-:S07]  /*e180*/  LEPC R20, `(.L_x_2363) ;  /* 0x000000001014794e */ /* 0x000fce0000000000 */
[----:B-1----:R-:W-:Y:S05]  /*e190*/  CALL.ABS.NOINC R2 ;  /* 0x0000000002007343 */ /* 0x002fea0003c00000 */
.L_x_2363:
[----:B------:R-:W-:Y:S05]  /*e1a0*/  BSYNC B6 ;  /* 0x0000000000067941 */ /* 0x000fea0003800000 */
.L_x_2362:
        /* <DEDUP_REMOVED lines=9> */
[----:B------:R-:W-:Y:S02]  /*e240*/  IMAD.U32 R4, RZ, RZ, UR6 ;  /* 0x00000006ff047e24 */ /* 0x000fe4000f8e00ff */
[----:B0-----:R-:W-:Y:S02]  /*e250*/  IMAD.U32 R5, RZ, RZ, UR7 ;  /* 0x00000007ff057e24 */ /* 0x001fe4000f8e00ff */
[----:B------:R-:W-:Y:S02]  /*e260*/  IMAD.U32 R6, RZ, RZ, UR8 ;  /* 0x00000008ff067e24 */ /* 0x000fe4000f8e00ff */
[----:B---3--:R-:W-:-:S02]  /*e270*/  IMAD.U32 R7, RZ, RZ, UR9 ;  /* 0x00000009ff077e24 */ /* 0x008fc4000f8e00ff */
[----:B--2---:R-:W-:Y:S02]  /*e280*/  IMAD.U32 R10, RZ, RZ, UR4 ;  /* 0x00000004ff0a7e24 */ /* 0x004fe4000f8e00ff */
[----:B------:R-:W-:Y:S02]  /*e290*/  IMAD.U32 R11, RZ, RZ, UR5 ;  /* 0x00000005ff0b7e24 */ /* 0x000fe4000f8e00ff */
[----:B------:R-:W-:Y:S02]  /*e2a0*/  IMAD.MOV.U32 R8, RZ, RZ, 0x70 ;  /* 0x00000070ff087424 */ /* 0x000fe400078e00ff */
[----:B------:R-:W-:Y:S02]  /*e2b0*/  IMAD.MOV.U32 R12, RZ, RZ, 0x1 ;  /* 0x00000001ff0c7424 */ /* 0x000fe400078e00ff */
[----:B-1----:R-:W-:-:S07]  /*e2c0*/  IMAD.MOV.U32 R13, RZ, RZ, RZ ;  /* 0x000000ffff0d7224 */ /* 0x002fce00078e00ff */
[----:B------:R-:W-:-:S07]  /*e2d0*/  LEPC R20, `(.L_x_2366) ;  /* 0x000000001014794e */ /* 0x000fce0000000000 */
[----:B----4-:R-:W-:Y:S05]  /*e2e0*/  CALL.ABS.NOINC R2 ;  /* 0x0000000002007343 */ /* 0x010fea0003c00000 */
.L_x_2366:
        /* <DEDUP_REMOVED lines=16> */
.L_x_2365:
[----:B------:R-:W-:Y:S05]  /*e3f0*/  BSYNC B6 ;  /* 0x0000000000067941 */ /* 0x000fea0003800000 */
.L_x_2364:
[----:B------:R-:W4:Y:S01]  /*e400*/  LDL.LU R4, [R1+0x1c] ;  /* 0x00001c0001047983 */ /* 0x000f220000300800 */
[----:B------:R-:W-:-:S03]  /*e410*/  ULDC.64 UR4, c[0x0][0x9f8] ;  /* 0x00027e0000047ab9 */ /* 0x000fc60000000a00 */
[----:B---3--:R-:W3:Y:S01]  /*e420*/  LDL R7, [R1+0x10] ;  /* 0x0000100001077983 */ /* 0x008ee20000100800 */
[----:B------:R-:W-:-:S03]  /*e430*/  ISETP.NE.U32.AND P0, PT, RZ, UR4, PT ;  /* 0x00000004ff007c0c */ /* 0x000fc6000bf05070 */
[----:B------:R-:W5:Y:S01]  /*e440*/  LDL R0, [R1+0x34] ;  /* 0x0000340001007983 */ /* 0x000f620000100800 */
[----:B------:R-:W-:-:S13]  /*e450*/  ISETP.NE.AND.EX P0, PT, RZ, UR5, PT, P0 ;  /* 0x00000005ff007c0c */ /* 0x000fda000bf05300 */
[----:B------:R-:W-:-:S04]  /*e460*/  @P0 IADD3 R2, P1, R17, UR4, RZ ;  /* 0x0000000411020c10 */ /* 0x000fc8000ff3e0ff */
[----:B----4-:R-:W-:Y:S01]  /*e470*/  @P0 IADD3.X R3, R4, UR5, RZ, P1, !PT ;  /* 0x0000000504030c10 */ /* 0x010fe20008ffe4ff */
[----:B------:R-:W-:-:S04]  /*e480*/  ULDC.64 UR4, c[0x0][0xa08] ;  /* 0x0002820000047ab9 */ /* 0x000fc80000000a00 */
[----:B---3--:R1:W0:Y:S02]  /*e490*/  @P0 LDG.E R7, desc[UR50][R2.64] ;  /* 0x0000003202070981 */ /* 0x008224000c1e1900 */
[----:B-1----:R-:W1:Y:S01]  /*e4a0*/  LDC.64 R2, c[0x0][0x418] ;  /* 0x00010600ff027b82 */ /* 0x002e620000000a00 */
[----:B-----5:R-:W-:Y:S01]  /*e4b0*/  VIADD R0, R0, 0xffffffff ;  /* 0xffffffff00007836 */ /* 0x020fe20000000000 */
[----:B0-----:R-:W-:Y:S01]  /*e4c0*/  SHF.R.S32.HI R8, RZ, 0x1f, R7 ;  /* 0x0000001fff087819 */ /* 0x001fe20000011407 */
[----:B------:R0:W-:Y:S04]  /*e4d0*/  @P0 STL [R1+0x10], R7 ;  /* 0x0000100701000387 */ /* 0x0001e80000100800 */
[----:B------:R0:W-:Y:S01]  /*e4e0*/  STL [R1+0x1c], R8 ;  /* 0x00001c0801007387 */ /* 0x0001e20000100800 */
[----:B-1----:R-:W-:Y:S01]  /*e4f0*/  LOP3.LUT P0, RZ, R2, UR4, RZ, 0xfc, !PT ;  /* 0x0000000402ff7c12 */ /* 0x002fe2000f80fcff */
[----:B------:R-:W-:-:S03]  /*e500*/  UMOV UR4, 0xffffffff ;  /* 0xffffffff00047882 */ /* 0x000fc60000000000 */
[----:B------:R-:W-:-:S04]  /*e510*/  LOP3.LUT P0, RZ, R3, UR5, RZ, 0xfc, P0 ;  /* 0x0000000503ff7c12 */ /* 0x000fc8000800fcff */
[----:B------:R-:W-:Y:S01]  /*e520*/  SEL R17, R7, RZ, !P0 ;  /* 0x000000ff07117207 */ /* 0x000fe20004000000 */
[----:B0-----:R-:W-:Y:S08]  /*e530*/  BRA.DIV UR4, `(.L_x_2367) ;  /* 0x0000004e049c7947 */ /* 0x001ff0000b800000 */
[----:B------:R-:W0:Y:S02]  /*e540*/  S2R R4, SR_TID.X ;  /* 0x0000000000047919 */ /* 0x000e240000002100 */
[----:B0-----:R-:W-:-:S04]  /*e550*/  SHF.R.U32.HI R4, RZ, 0x5, R4 ;  /* 0x00000005ff047819 */ /* 0x001fc80000011604 */
[----:B------:R-:W-:-:S05]  /*e560*/  LOP3.LUT R4, R4, 0x3, RZ, 0xc0, !PT ;  /* 0x0000000304047812 */ /* 0x000fca00078ec0ff */
[----:B------:R0:W1:Y:S02]  /*e570*/  SHFL.IDX PT, R14, R4, RZ, 0x1f ;  /* 0x00001fff040e7589 */ /* 0x00006400000e0000 */
.L_x_2470:
[----:B------:R-:W-:Y:S01]  /*e580*/  PLOP3.LUT P1, PT, PT, PT, PT, 0x8, 0x0 ;  /* 0x000000000000781c */ /* 0x000fe20003f2e170 */
[----:B------:R3:W-:Y:S01]  /*e590*/  STL [R1+0x8], R0 ;  /* 0x0000080001007387 */ /* 0x0007e20000100800 */
[----:B-1----:R-:W-:Y:S02]  /*e5a0*/  ISETP.NE.AND P0, PT, R14, RZ, PT ;  /* 0x000000ff0e00720c */ /* 0x002fe40003f05270 */
[----:B0-----:R-:W-:-:S05]  /*e5b0*/  P2R R4, PR, RZ, 0x2 ;  /* 0x00000002ff047803 */ /* 0x001fca0000000000 */
[----:B------:R3:W-:Y:S06]  /*e5c0*/  STL [R1+0x20], R4 ;  /* 0x0000200401007387 */ /* 0x0007ec0000100800 */
[----:B------:R-:W-:Y:S05]  /*e5d0*/  @P0 BRA `(.L_x_2368) ;  /* 0x0000000400180947 */ /* 0x000fea0003800000 */
[----:B------:R-:W-:-:S03]  /*e5e0*/  UMOV UR4, 0xffffffff ;  /* 0xffffffff00047882 */ /* 0x000fc60000000000 */
[----:B------:R-:W-:Y:S05]  /*e5f0*/  BRA.DIV UR4, `(.L_x_2369) ;  /* 0x0000004e04a07947 */ /* 0x000fea000b800000 */
[----:B------:R-:W-:-:S13]  /*e600*/  ELECT P6, URZ, PT ;  /* 0x00000000003f782f */ /* 0x000fda00038c0000 */
.L_x_2473:
[----:B------:R-:W-:Y:S05]  /*e610*/  @!P6 BRA `(.L_x_2368) ;  /* 0x000000040008e947 */ /* 0x000fea0003800000 */
[----:B------:R-:W-:-:S04]  /*e620*/  ISETP.NE.U32.AND P0, PT, R2, RZ, PT ;  /* 0x000000ff0200720c */ /* 0x000fc80003f05070 */
[----:B------:R-:W-:-:S13]  /*e630*/  ISETP.NE.AND.EX P0, PT, R3, RZ, PT, P0 ;  /* 0x000000ff0300720c */ /* 0x000fda0003f05300 */
[----:B------:R-:W-:Y:S05]  /*e640*/  @!P0 BRA `(.L_x_2370) ;  /* 0x0000000000508947 */ /* 0x000fea0003800000 */
[----:B------:R-:W0:Y:S01]  /*e650*/  LDC R6, c[0x0][0x43c] ;  /* 0x00010f00ff067b82 */ /* 0x000e220000000800 */
[----:B------:R-:W-:Y:S01]  /*e660*/  IMAD.MOV.U32 R9, RZ, RZ, R0 ;  /* 0x000000ffff097224 */ /* 0x000fe200078e0000 */
[----:B------:R-:W-:-:S03]  /*e670*/  ULDC.64 UR4, c[0x0][0x428] ;  /* 0x00010a0000047ab9 */ /* 0x000fc60000000a00 */
[----:B---3--:R-:W-:Y:S01]  /*e680*/  IMAD.MOV.U32 R0, RZ, RZ, R9 ;  /* 0x000000ffff007224 */ /* 0x008fe200078e0009 */
[----:B0-----:R-:W-:-:S13]  /*e690*/  ISETP.NE.AND P0, PT, R6, 0x1, PT ;  /* 0x000000010600780c */ /* 0x001fda0003f05270 */
[----:B------:R-:W0:Y:S02]  /*e6a0*/  @P0 LDC.64 R4, c[0x0][0x440] ;  /* 0x00011000ff040b82 */ /* 0x000e240000000a00 */
[----:B0-----:R-:W-:-:S05]  /*e6b0*/  @P0 IMAD.HI.U32 R4, R9, R4, RZ ;  /* 0x0000000409040227 */ /* 0x001fca00078e00ff */
        /* <DEDUP_REMOVED lines=13> */
.L_x_2370:
[----:B0-----:R-:W4:Y:S01]  /*e790*/  LDL R2, [R1+0x14] ;  /* 0x0000140001027983 */ /* 0x001f220000100800 */
[----:B---3--:R-:W-:Y:S01]  /*e7a0*/  IMAD R0, R19, 0x8, R18 ;  /* 0x0000000813007824 */ /* 0x008fe200078e0212 */
[----:B----4-:R-:W-:-:S04]  /*e7b0*/  SHF.L.U32 R2, R2, 0x1f, RZ ;  /* 0x0000001f02027819 */ /* 0x010fc800000006ff */
[----:B------:R-:W0:Y:S02]  /*e7c0*/  SYNCS.PHASECHK.TRANS64.TRYWAIT P0, [R0+URZ+0x28840], R2 ;  /* 0x02884002000075a7 */ /* 0x000e24000800017f */
[----:B0-----:R-:W-:Y:S05]  /*e7d0*/  @!P0 BRA `(.L_x_2371) ;  /* 0x0000004c00488947 */ /* 0x001fea0003800000 */
.L_x_2474:
[----:B------:R-:W1:Y:S02]  /*e7e0*/  S2R R3, SR_TID.X ;  /* 0x0000000000037919 */ /* 0x000e640000002100 */
[----:B-1----:R-:W-:-:S04]  /*e7f0*/  LOP3.LUT R3, R3, 0x7f, RZ, 0xc0, !PT ;  /* 0x0000007f03037812 */ /* 0x002fc800078ec0ff */
[----:B------:R-:W-:-:S13]  /*e800*/  ISETP.NE.AND P0, PT, R3, RZ, PT ;  /* 0x000000ff0300720c */ /* 0x000fda0003f05270 */
[----:B------:R-:W-:Y:S05]  /*e810*/  @P0 BRA `(.L_x_2372) ;  /* 0x00000000001c0947 */ /* 0x000fea0003800000 */
[----:B------:R-:W1:Y:S01]  /*e820*/  S2R R3, SR_TID.X ;  /* 0x0000000000037919 */ /* 0x000e620000002100 */
[----:B0-----:R-:W-:-:S04]  /*e830*/  IMAD.MOV.U32 R2, RZ, RZ, 0x8000 ;  /* 0x00008000ff027424 */ /* 0x001fc800078e00ff */
[----:B------:R3:W-:Y:S01]  /*e840*/  SYNCS.ARRIVE.TRANS64 RZ, [R0+URZ+0x28830], R2 ;  /* 0x0288300200ff79a7 */ /* 0x0007e2000800003f */
[----:B-1----:R-:W-:-:S04]  /*e850*/  LOP3.LUT R3, R3, 0x1f, RZ, 0xc0, !PT ;  /* 0x0000001f03037812 */ /* 0x002fc800078ec0ff */
[----:B------:R-:W-:-:S13]  /*e860*/  ISETP.NE.AND P0, PT, R3, RZ, PT ;  /* 0x000000ff0300720c */ /* 0x000fda0003f05270 */
[----:B---3--:R-:W-:Y:S05]  /*e870*/  @!P0 BRA `(.L_x_2372) ;  /* 0x0000000000048947 */ /* 0x008fea0003800000 */
[----:B------:R-:W-:Y:S01]  /*e880*/  BPT.TRAP 0x1 ;  /* 0x000000040000795c */ /* 0x000fe20000300000 */
.L_x_2372:
[----:B------:R-:W3:Y:S04]  /*e890*/  LDL R3, [R1+0x8] ;  /* 0x0000080001037983 */ /* 0x000ee80000100800 */
[----:B0-----:R-:W4:Y:S01]  /*e8a0*/  LDL R2, [R1+0x18] ;  /* 0x0000180001027983 */ /* 0x001f220000100800 */
[----:B------:R-:W-:Y:S01]  /*e8b0*/  R2UR UR9, R0 ;  /* 0x00000000000972ca */ /* 0x000fe200000e0000 */
[----:B------:R-:W-:Y:S01]  /*e8c0*/  IMAD R0, R19, 0x8000, R18 ;  /* 0x0000800013007824 */ /* 0x000fe200078e0212 */
[----:B------:R-:W-:Y:S01]  /*e8d0*/  UIADD3 UR4, UP0, UR38, 0x370, URZ ;  /* 0x0000037026047890 */ /* 0x000fe2000ff1e03f */
[----:B------:R-:W-:Y:S01]  /*e8e0*/  R2UR UR12, R16 ;  /* 0x00000000100c72ca */ /* 0x000fe200000e0000 */
[----:B------:R-:W-:Y:S01]  /*e8f0*/  UMOV UR10, URZ ;  /* 0x0000003f000a7c82 */ /* 0x000fe20008000000 */
[----:B-----5:R-:W-:Y:S01]  /*e900*/  R2UR UR13, R17 ;  /* 0x00000000110d72ca */ /* 0x020fe200000e0000 */
[----:B------:R-:W-:Y:S01]  /*e910*/  UMOV UR7, 0x14f00000 ;  /* 0x14f0000000077882 */ /* 0x000fe20000000000 */
[----:B------:R-:W-:Y:S01]  /*e920*/  R2UR UR6, R0 ;  /* 0x00000000000672ca */ /* 0x000fe200000e0000 */
[----:B------:R-:W-:Y:S01]  /*e930*/  UMOV UR15, 0x40 ;  /* 0x00000040000f7882 */ /* 0x000fe20000000000 */
[----:B------:R-:W-:-:S04]  /*e940*/  PLOP3.LUT P0, PT, PT, PT, PT, 0x80, 0x0 ;  /* 0x000000000000781c */ /* 0x000fc80003f0f070 */
[----:B------:R-:W-:Y:S01]  /*e950*/  UIADD3 UR9, UR9, 0x28830, URZ ;  /* 0x0002883009097890 */ /* 0x000fe2000fffe03f */
[----:B------:R-:W-:-:S05]  /*e960*/  P2R R0, PR, RZ, 0x1 ;  /* 0x00000001ff007803 */ /* 0x000fca0000000000 */
[----:B------:R0:W-:Y:S01]  /*e970*/  STL [R1+0x20], R0 ;  /* 0x0000200001007387 */ /* 0x0001e20000100800 */
[----:B------:R-:W-:Y:S02]  /*e980*/  UIADD3 UR8, UR6, 0x18400, URZ ;  /* 0x0001840006087890 */ /* 0x000fe4000fffe03f */
[----:B------:R-:W-:-:S03]  /*e990*/  UIADD3 UR14, UR6, 0x1c400, URZ ;  /* 0x0001c400060e7890 */ /* 0x000fc6000fffe03f */
[----:B------:R-:W-:Y:S01]  /*e9a0*/  UMOV UR6, 0x0 ;  /* 0x0000000000067882 */ /* 0x000fe20000000000 */
[----:B---3--:R-:W-:Y:S02]  /*e9b0*/  R2UR UR11, R3 ;  /* 0x00000000030b72ca */ /* 0x008fe400000e0000 */
[----:B----4-:R-:W-:-:S13]  /*e9c0*/  R2UR UR5, R2 ;  /* 0x00000000020572ca */ /* 0x010fda00000e0000 */
[----:B------:R-:W-:Y:S02]  /*e9d0*/  ULEA UR11, UR11, UR5, 0x7 ;  /* 0x000000050b0b7291 */ /* 0x000fe4000f8e383f */
[----:B------:R-:W-:-:S09]  /*e9e0*/  UIADD3.X UR5, URZ, UR39, URZ, UP0, !UPT ;  /* 0x000000273f057290 */ /* 0x000fd200087fe43f */
[----:B------:R1:W-:Y:S02]  /*e9f0*/  UTMALDG.4D [UR8], [UR4], desc[UR6] ;  /* 0x00000608040075b4 */ /* 0x0003e40008019000 */
[----:B-1----:R-:W-:Y:S01]  /*ea00*/  UMOV UR8, UR14 ;  /* 0x0000000e00087c82 */ /* 0x002fe20008000000 */
[----:B------:R-:W-:Y:S02]  /*ea10*/  UMOV UR10, UR15 ;  /* 0x0000000f000a7c82 */ /* 0x000fe40008000000 */
[----:B------:R0:W-:Y:S02]  /*ea20*/  UTMALDG.4D [UR8], [UR4], desc[UR6] ;  /* 0x00000608040075b4 */ /* 0x0001e40008019000 */
[----:B0-----:R-:W-:Y:S01]  /*ea30*/  NOP ;  /* 0x0000000000007918 */ /* 0x001fe20000000000 */
.L_x_2368:
[----:B------:R-:W4:Y:S04]  /*ea40*/  LDL.LU R3, [R1+0x38] ;  /* 0x0000380001037983 */ /* 0x000f280000300800 */
[----:B------:R-:W5:Y:S04]  /*ea50*/  LDL.LU R5, [R1+0x2c] ;  /* 0x00002c0001057983 */ /* 0x000f680000300800 */
        /* <DEDUP_REMOVED lines=10> */
[----:B----4-:R-:W-:Y:S02]  /*eb00*/  SHF.R.S32.HI R0, RZ, 0x1f, R3 ;  /* 0x0000001fff007819 */ /* 0x010fe40000011403 */
[----:B-----5:R-:W-:-:S03]  /*eb10*/  SEL R5, R5, RZ, !P0 ;  /* 0x000000ff05057207 */ /* 0x020fc60004000000 */
        /* <DEDUP_REMOVED lines=10> */
[----:B0-----:R-:W-:Y:S01]  /*ebc0*/  MOV R2, 0x0 ;  /* 0x0000000000027802 */ /* 0x001fe20000000f00 */
        /* <DEDUP_REMOVED lines=14> */
[----:B0-----:R-:W-:Y:S05]  /*ecb0*/  CALL.ABS.NOINC R2 ;  /* 0x0000000002007343 */ /* 0x001fea0003c00000 */
.L_x_2374:
[----:B------:R-:W-:Y:S05]  /*ecc0*/  BSYNC B6 ;  /* 0x0000000000067941 */ /* 0x000fea0003800000 */
.L_x_2373:
[----:B0-----:R-:W3:Y:S01]  /*ecd0*/  LDL.LU R0, [R1+0x44] ;  /* 0x0000440001007983 */ /* 0x001ee20000300800 */
[----:B------:R-:W-:Y:S01]  /*ece0*/  ULDC.64 UR4, c[0x0][0x2d8] ;  /* 0x0000b60000047ab9 */ /* 0x000fe20000000a00 */
[----:B------:R-:W0:Y:S01]  /*ecf0*/  LDC R7, c[0x0][0x448] ;  /* 0x00011200ff077b82 */ /* 0x000e220000000800 */
[----:B------:R-:W-:Y:S01]  /*ed00*/  ULDC.64 UR6, c[0x0][0x280] ;  /* 0x0000a00000067ab9 */ /* 0x000fe20000000a00 */
[----:B------:R-:W4:Y:S04]  /*ed10*/  LDL.LU R5, [R1+0x38] ;  /* 0x0000380001057983 */ /* 0x000f280000300800 */
[----:B------:R-:W4:Y:S04]  /*ed20*/  LDL.LU.64 R2, [R1+0x50] ;  /* 0x0000500001027983 */ /* 0x000f280000300a00 */
[----:B------:R-:W2:Y:S04]  /*ed30*/  LDL.LU R4, [R1+0x2c] ;  /* 0x00002c0001047983 */ /* 0x000ea80000300800 */
[----:B------:R-:W2:Y:S01]  /*ed40*/  LDL R8, [R1+0x4] ;  /* 0x0000040001087983 */ /* 0x000ea20000100800 */
[----:B------:R-:W1:Y:S01]  /*ed50*/  S2R R9, SR_TID.X ;  /* 0x0000000000097919 */ /* 0x000e620000002100 */
[----:B0-----:R-:W-:-:S13]  /*ed60*/  ISETP.NE.AND P0, PT, R7, 0x1, PT ;  /* 0x000000010700780c */ /* 0x001fda0003f05270 */
[----:B------:R-:W0:Y:S01]  /*ed70*/  @P0 LDC R6, c[0x0][0x450] ;  /* 0x00011400ff060b82 */ /* 0x000e220000000800 */
[----:B-1----:R-:W-:-:S05]  /*ed80*/  IMAD.SHL.U32 R9, R9, 0x8, RZ ;  /* 0x0000000809097824 */ /* 0x002fca00078e00ff */
[----:B------:R-:W-:-:S04]  /*ed90*/  LOP3.LUT R9, R9, 0x38, RZ, 0xc0, !PT ;  /* 0x0000003809097812 */ /* 0x000fc800078ec0ff */
[----:B------:R-:W-:Y:S01]  /*eda0*/  LOP3.LUT R9, R9, 0x40, RZ, 0xfc, !PT ;  /* 0x0000004009097812 */ /* 0x000fe200078efcff */
[----:B----4-:R-:W-:Y:S02]  /*edb0*/  IMAD.MOV.U32 R3, RZ, RZ, R5 ;  /* 0x000000ffff037224 */ /* 0x010fe400078e0005 */
[----:B------:R-:W1:Y:S01]  /*edc0*/  S2R R5, SR_TID.X ;  /* 0x0000000000057919 */ /* 0x000e620000002100 */
[----:B------:R-:W-:-:S04]  /*edd0*/  IMAD.WIDE.U32 R2, R16, UR4, R2 ;  /* 0x0000000410027c25 */ /* 0x000fc8000f8e0002 */
[----:B------:R-:W-:Y:S01]  /*ede0*/  IMAD R3, R16, UR5, R3 ;  /* 0x0000000510037c24 */ /* 0x000fe2000f8e0203 */
[----:B------:R-:W-:Y:S02]  /*edf0*/  ULDC.64 UR4, c[0x0][0x2e0] ;  /* 0x0000b80000047ab9 */ /* 0x000fe40000000a00 */
[----:B---3--:R-:W-:Y:S02]  /*ee00*/  IMAD R0, R0, UR4, RZ ;  /* 0x0000000400007c24 */ /* 0x008fe4000f8e02ff */
[----:B--2---:R-:W-:-:S04]  /*ee10*/  IMAD.WIDE.U32 R2, R4, UR4, R2 ;  /* 0x0000000404027c25 */ /* 0x004fc8000f8e0002 */
[----:B------:R-:W-:Y:S01]  /*ee20*/  IMAD R0, R4, UR5, R0 ;  /* 0x0000000504007c24 */ /* 0x000fe2000f8e0200 */
[----:B------:R-:W-:Y:S01]  /*ee30*/  ULDC.64 UR4, c[0x0][0x2d0] ;  /* 0x0000b40000047ab9 */ /* 0x000fe20000000a00 */
[----:B------:R-:W2:Y:S02]  /*ee40*/  S2R R4, SR_TID.X ;  /* 0x0000000000047919 */ /* 0x000ea40000002100 */
[----:B------:R-:W-:Y:S01]  /*ee50*/  IMAD.IADD R3, R3, 0x1, R0 ;  /* 0x0000000103037824 */ /* 0x000fe200078e0200 */
[----:B-1----:R-:W-:-:S04]  /*ee60*/  LOP3.LUT R5, R5, 0x7f, RZ, 0xc0, !PT ;  /* 0x0000007f05057812 */ /* 0x002fc800078ec0ff */
[----:B------:R-:W-:Y:S01]  /*ee70*/  SHF.R.U32.HI R5, RZ, 0x3, R5 ;  /* 0x00000003ff057819 */ /* 0x000fe20000011605 */
[----:B--2---:R-:W-:-:S05]  /*ee80*/  IMAD.SHL.U32 R4, R4, 0x10, RZ ;  /* 0x0000001004047824 */ /* 0x004fca00078e00ff */
[----:B------:R-:W-:Y:S02]  /*ee90*/  LOP3.LUT R4, R5, 0x70, R4, 0xf8, !PT ;  /* 0x0000007005047812 */ /* 0x000fe400078ef804 */
[----:B------:R-:W1:Y:S03]  /*eea0*/  @P0 LDC R5, c[0x0][0x44c] ;  /* 0x00011300ff050b82 */ /* 0x000e660000000800 */
[----:B------:R-:W-:-:S04]  /*eeb0*/  IMAD R4, R8, 0x80, R4 ;  /* 0x0000008008047824 */ /* 0x000fc800078e0204 */
[----:B------:R-:W-:Y:S02]  /*eec0*/  IMAD.MOV.U32 R0, RZ, RZ, R4 ;  /* 0x000000ffff007224 */ /* 0x000fe400078e0004 */
[----:B-1----:R-:W-:-:S05]  /*eed0*/  @P0 IMAD.HI.U32 R5, R4, R5, RZ ;  /* 0x0000000504050227 */ /* 0x002fca00078e00ff */
[----:B0-----:R-:W-:-:S05]  /*eee0*/  @P0 SHF.R.U32.HI R0, RZ, R6, R5 ;  /* 0x00000006ff000219 */ /* 0x001fca0000011605 */
[----:B------:R-:W-:Y:S02]  /*eef0*/  IMAD.MOV R5, RZ, RZ, -R0 ;  /* 0x000000ffff057224 */ /* 0x000fe400078e0a00 */
[----:B------:R-:W-:-:S04]  /*ef00*/  IMAD.WIDE.U32 R2, R0, UR4, R2 ;  /* 0x0000000400027c25 */ /* 0x000fc8000f8e0002 */
[----:B------:R-:W-:Y:S01]  /*ef10*/  IMAD R4, R7, R5, R4 ;  /* 0x0000000507047224 */ /* 0x000fe200078e0204 */
[----:B------:R-:W-:-:S05]  /*ef20*/  SHF.R.S32.HI R5, RZ, 0x1f, R0 ;  /* 0x0000001fff057819 */ /* 0x000fca0000011400 */
[----:B------:R-:W-:-:S04]  /*ef30*/  IMAD R5, R5, UR4, RZ ;  /* 0x0000000405057c24 */ /* 0x000fc8000f8e02ff */
[----:B------:R-:W-:Y:S01]  /*ef40*/  IMAD R0, R0, UR5, R5 ;  /* 0x0000000500007c24 */ /* 0x000fe2000f8e0205 */
[----:B------:R-:W-:Y:S01]  /*ef50*/  ULDC.64 UR4, c[0x0][0x2c8] ;  /* 0x0000b20000047ab9 */ /* 0x000fe20000000a00 */
[----:B------:R-:W0:Y:S02]  /*ef60*/  S2R R5, SR_TID.X ;  /* 0x0000000000057919 */ /* 0x000e240000002100 */
[----:B------:R-:W-:Y:S01]  /*ef70*/  IMAD.IADD R3, R3, 0x1, R0 ;  /* 0x0000000103037824 */ /* 0x000fe200078e0200 */
        /* <DEDUP_REMOVED lines=8> */
[----:B------:R-:W-:Y:S02]  /*f000*/  IMAD.IADD R0, R3, 0x1, R0 ;  /* 0x0000000103007824 */ /* 0x000fe400078e0200 */
[----:B0-----:R-:W-:-:S05]  /*f010*/  IMAD.SHL.U32 R10, R5, 0x8, RZ ;  /* 0x00000008050a7824 */ /* 0x001fca00078e00ff */
[----:B------:R-:W-:-:S04]  /*f020*/  LOP3.LUT R10, R10, 0x38, RZ, 0xc0, !PT ;  /* 0x000000380a0a7812 */ /* 0x000fc800078ec0ff */
[----:B------:R-:W-:Y:S01]  /*f030*/  ISETP.GE.AND P0, PT, R10, UR4, PT ;  /* 0x000000040a007c0c */ /* 0x000fe2000bf06270 */
[----:B------:R-:W-:Y:S01]  /*f040*/  UMOV UR4, 0xffffffff ;  /* 0xffffffff00047882 */ /* 0x000fe20000000000 */
[----:B------:R-:W-:Y:S02]  /*f050*/  LEA.HI.X R3, R2, UR7, R0, 0x1, P2 ;  /* 0x0000000702037c11 */ /* 0x000fe400090f0c00 */
[----:B-1----:R-:W-:Y:S09]  /*f060*/  BRA.DIV UR4, `(.L_x_2375) ;  /* 0x0000004604387947 */ /* 0x002ff2000b800000 */
[----:B------:R-:W0:Y:S01]  /*f070*/  S2R R6, SR_TID.X ;  /* 0x0000000000067919 */ /* 0x000e220000002100 */
[----:B------:R-:W2:Y:S01]  /*f080*/  LDL.LU R8, [R1+0x4] ;  /* 0x0000040001087983 */ /* 0x000ea20000300800 */
[----:B0-----:R-:W-:-:S04]  /*f090*/  LOP3.LUT R6, R6, 0x7f, RZ, 0xc0, !PT ;  /* 0x0000007f06067812 */ /* 0x001fc800078ec0ff */
[----:B------:R-:W-:Y:S02]  /*f0a0*/  SHF.R.U32.HI R11, RZ, 0x3, R6 ;  /* 0x00000003ff0b7819 */ /* 0x000fe40000011606 */
[----:B------:R-:W3:Y:S03]  /*f0b0*/  LDL.LU R6, [R1+0x40] ;  /* 0x0000400001067983 */ /* 0x000ee60000300800 */
[----:B--2---:R-:W-:-:S04]  /*f0c0*/  IMAD R2, R8, 0x80, R11 ;  /* 0x0000008008027824 */ /* 0x004fc800078e020b */
        /* <DEDUP_REMOVED lines=74> */
.L_x_2491:
        /* <DEDUP_REMOVED lines=11> */
.L_x_2377:
[----:B------:R-:W-:Y:S05]  /*f620*/  BSYNC B0 ;  /* 0x0000000000007941 */ /* 0x000fea0003800000 */
.L_x_2376:
[----:B------:R-:W-:Y:S01]  /*f630*/  NOP ;  /* 0x0000000000007918 */ /* 0x000fe20000000000 */
[----:B------:R-:W-:Y:S01]  /*f640*/  PLOP3.LUT P0, PT, PT, PT, PT, 0x80, 0x0 ;  /* 0x000000000000781c */ /* 0x000fe20003f0f070 */
[----:B0-----:R-:W-:-:S12]  /*f650*/  VIADD R6, R18, 0x28800 ;  /* 0x0002880012067836 */ /* 0x001fd80000000000 */
.L_x_2378:
        /* <DEDUP_REMOVED lines=18> */
.L_x_2492:
[----:B------:R-:W-:Y:S05]  /*f780*/  BSYNC B0 ;  /* 0x0000000000007941 */ /* 0x000fea0003800000 */
.L_x_2379:
        /* <DEDUP_REMOVED lines=27> */
[----:B--2---:R-:W-:Y:S02]  /*f940*/  ISETP.NE.AND P1, PT, R4, RZ, PT ;  /* 0x000000ff0400720c */ /* 0x004fe40003f25270 */
        /* <DEDUP_REMOVED lines=26> */
.L_x_2387:
[----:B------:R-:W-:Y:S01]  /*faf0*/  IMAD R3, R8, 0x8, R18 ;  /* 0x0000000808037824 */ /* 0x000fe200078e0212 */
[----:B------:R-:W-:Y:S01]  /*fb00*/  SHF.L.U32 R2, R11, 0x1f, RZ ;  /* 0x0000001f0b027819 */ /* 0x000fe200000006ff */
[----:B------:R-:W-:Y:S03]  /*fb10*/  BSSY B3, `(.L_x_2388) ;  /* 0x0000003000037945 */ /* 0x000fe60003800000 */
[----:B------:R-:W1:Y:S02]  /*fb20*/  SYNCS.PHASECHK.TRANS64.TRYWAIT P0, [R3+URZ+0x28840], R2 ;  /* 0x02884002030075a7 */ /* 0x000e64000800017f */
[----:B-1----:R-:W-:Y:S05]  /*fb30*/  @!P0 BRA `(.L_x_2389) ;  /* 0x0000004400508947 */ /* 0x002fea0003800000 */
.L_x_2493:
[----:B------:R-:W-:Y:S05]  /*fb40*/  BSYNC B3 ;  /* 0x0000000000037941 */ /* 0x000fea0003800000 */
.L_x_2388:
        /* <DEDUP_REMOVED lines=12> */
.L_x_2391:
[----:B------:R-:W-:Y:S05]  /*fc10*/  BSYNC B3 ;  /* 0x0000000000037941 */ /* 0x000fea0003800000 */
.L_x_2390:
        /* <DEDUP_REMOVED lines=12> */
.L_x_2392:
        /* <DEDUP_REMOVED lines=16> */
.L_x_2393:
        /* <DEDUP_REMOVED lines=16> */
.L_x_2494:
[----:B------:R-:W-:Y:S05]  /*fee0*/  BSYNC B3 ;  /* 0x0000000000037941 */ /* 0x000fea0003800000 */
.L_x_2394:
        /* <DEDUP_REMOVED lines=12> */
.L_x_2397:
[----:B------:R-:W-:Y:S05]  /*ffb0*/  BSYNC B3 ;  /* 0x0000000000037941 */ /* 0x000fea0003800000 */
.L_x_2396:
        /* <DEDUP_REMOVED lines=13> */
.L_x_2398:
        /* <DEDUP_REMOVED lines=15> */
.L_x_2399:
        /* <DEDUP_REMOVED lines=12> */
.L_x_2386:
[----:B------:R-:W-:Y:S05]  /*10240*/  BSYNC B1 ;  /* 0x0000000000017941 */ /* 0x000fea0003800000 */
.L_x_2385:
[----:B0-----:R-:W2:Y:S01]  /*10250*/  LDL.LU R0, [R1+0x34] ;  /* 0x0000340001007983 */ /* 0x001ea20000300800 */
[----:B------:R-:W-:-:S03]  /*10260*/  IMAD.MOV.U32 R19, RZ, RZ, R8 ;  /* 0x000000ffff137224 */ /* 0x000fc600078e0008 */
[----:B------:R0:W-:Y:S02]  /*10270*/  STL [R1+0x14], R11 ;  /* 0x0000140b01007387 */ /* 0x0001e40000100800 */
[----:B0-2---:R-:W-:-:S07]  /*10280*/  VIADD R0, R0, 0xfffffffd ;  /* 0xfffffffd00007836 */ /* 0x005fce0000000000 */
.L_x_2384:
[----:B------:R-:W-:Y:S05]  /*10290*/  BSYNC B2 ;  /* 0x0000000000027941 */ /* 0x000fea0003800000 */
.L_x_2383:
[----:B------:R-:W-:Y:S01]  /*102a0*/  VIADD R10, R10, 0xfffffffe ;  /* 0xfffffffe0a0a7836 */ /* 0x000fe20000000000 */
[----:B------:R-:W-:-:S04]  /*102b0*/  LOP3.LUT R7, RZ, R7, RZ, 0x33, !PT ;  /* 0x00000007ff077212 */ /* 0x000fc800078e33ff */
[----:B------:R-:W-:-:S13]  /*102c0*/  ISETP.NE.AND P0, PT, R10, R7, PT ;  /* 0x000000070a00720c */ /* 0x000fda0003f05270 */
[----:B------:R-:W-:Y:S05]  /*102d0*/  @!P0 BRA `(.L_x_2382) ;  /* 0x0000001000cc8947 */ /* 0x000fea0003800000 */
[----:B------:R-:W-:-:S07]  /*102e0*/  IMAD.MOV.U32 R9, RZ, RZ, R17 ;  /* 0x000000ffff097224 */ /* 0x000fce00078e0011 */
.L_x_2430:
        /* <DEDUP_REMOVED lines=8> */
[----:B--2---:R-:W-:Y:S02]  /*10370*/  ISETP.NE.AND P1, PT, R3, RZ, PT ;  /* 0x000000ff0300720c */ /* 0x004fe40003f25270 */
        /* <DEDUP_REMOVED lines=26> */
.L_x_2402:
[----:B------:R-:W-:Y:S01]  /*10520*/  IMAD R3, R4, 0x8, R18 ;  /* 0x0000000804037824 */ /* 0x000fe200078e0212 */
[----:B------:R-:W-:Y:S01]  /*10530*/  SHF.L.U32 R2, R5, 0x1f, RZ ;  /* 0x0000001f05027819 */ /* 0x000fe200000006ff */
[----:B------:R-:W-:Y:S03]  /*10540*/  BSSY B2, `(.L_x_2403) ;  /* 0x0000003000027945 */ /* 0x000fe60003800000 */
[----:B------:R-:W1:Y:S02]  /*10550*/  SYNCS.PHASECHK.TRANS64.TRYWAIT P0, [R3+URZ+0x28840], R2 ;  /* 0x02884002030075a7 */ /* 0x000e64000800017f */
[----:B-1----:R-:W-:Y:S05]  /*10560*/  @!P0 BRA `(.L_x_2404) ;  /* 0x0000003800ec8947 */ /* 0x002fea0003800000 */
.L_x_2495:
[----:B------:R-:W-:Y:S05]  /*10570*/  BSYNC B2 ;  /* 0x0000000000027941 */ /* 0x000fea0003800000 */
.L_x_2403:
        /* <DEDUP_REMOVED lines=12> */
.L_x_2406:
[----:B------:R-:W-:Y:S05]  /*10640*/  BSYNC B2 ;  /* 0x0000000000027941 */ /* 0x000fea0003800000 */
.L_x_2405:
        /* <DEDUP_REMOVED lines=12> */
.L_x_2407:
        /* <DEDUP_REMOVED lines=16> */
.L_x_2408:
        /* <DEDUP_REMOVED lines=16> */
.L_x_2496:
[----:B------:R-:W-:Y:S05]  /*10910*/  BSYNC B2 ;  /* 0x0000000000027941 */ /* 0x000fea0003800000 */
.L_x_2409:
        /* <DEDUP_REMOVED lines=11> */
.L_x_2412:
[----:B------:R-:W-:Y:S05]  /*109d0*/  BSYNC B2 ;  /* 0x0000000000027941 */ /* 0x000fea0003800000 */
.L_x_2411:
        /* <DEDUP_REMOVED lines=12> */
.L_x_2413:
        /* <DEDUP_REMOVED lines=15> */
.L_x_2414:
        /* <DEDUP_REMOVED lines=12> */
.L_x_2401:
[----:B------:R-:W-:Y:S05]  /*10c50*/  BSYNC B1 ;  /* 0x0000000000017941 */ /* 0x000fea0003800000 */
.L_x_2400:
[----:B------:R-:W2:Y:S01]  /*10c60*/  LDL R2, [R1+0x20] ;  /* 0x0000200001027983 */ /* 0x000ea20000100800 */
[----:B------:R-:W-:Y:S01]  /*10c70*/  VIADD R19, R4, 0x1 ;  /* 0x0000000104137836 */ /* 0x000fe20000000000 */
[----:B------:R-:W-:Y:S01]  /*10c80*/  BSSY B1, `(.L_x_2415) ;  /* 0x0000094000017945 */ /* 0x000fe20003800000 */
[----:B0-----:R-:W-:-:S03]  /*10c90*/  VIADD R7, R0, 0xffffffff ;  /* 0xffffffff00077836 */ /* 0x001fc60000000000 */
[----:B------:R-:W-:-:S04]  /*10ca0*/  ISETP.NE.AND P0, PT, R19, 0x2, PT ;  /* 0x000000021300780c */ /* 0x000fc80003f05270 */
[----:B------:R-:W-:Y:S02]  /*10cb0*/  SEL R19, R19, RZ, P0 ;  /* 0x000000ff13137207 */ /* 0x000fe40000000000 */
[----:B--2---:R-:W-:Y:S02]  /*10cc0*/  ISETP.NE.AND P1, PT, R2, RZ, PT ;  /* 0x000000ff0200720c */ /* 0x004fe40003f25270 */
        /* <DEDUP_REMOVED lines=28> */
.L_x_2417:
[----:B------:R-:W-:Y:S01]  /*10e90*/  IMAD R2, R19, 0x8, R18 ;  /* 0x0000000813027824 */ /* 0x000fe200078e0212 */
[----:B------:R-:W-:Y:S01]  /*10ea0*/  SHF.L.U32 R3, R12, 0x1f, RZ ;  /* 0x0000001f0c037819 */ /* 0x000fe200000006ff */
[----:B------:R-:W-:Y:S03]  /*10eb0*/  BSSY B2, `(.L_x_2418) ;  /* 0x0000003000027945 */ /* 0x000fe60003800000 */
[----:B------:R-:W2:Y:S02]  /*10ec0*/  SYNCS.PHASECHK.TRANS64.TRYWAIT P0, [R2+URZ+0x28840], R3 ;  /* 0x02884003020075a7 */ /* 0x000ea4000800017f */
[----:B--2---:R-:W-:Y:S05]  /*10ed0*/  @!P0 BRA `(.L_x_2419) ;  /* 0x0000003000b88947 */ /* 0x004fea0003800000 */
.L_x_2497:
[----:B------:R-:W-:Y:S05]  /*10ee0*/  BSYNC B2 ;  /* 0x0000000000027941 */ /* 0x000fea0003800000 */
.L_x_2418:
        /* <DEDUP_REMOVED lines=12> */
.L_x_2421:
[----:B------:R-:W-:Y:S05]  /*10fb0*/  BSYNC B2 ;  /* 0x0000000000027941 */ /* 0x000fea0003800000 */
.L_x_2420:
        /* <DEDUP_REMOVED lines=13> */
.L_x_2422:
        /* <DEDUP_REMOVED lines=16> */
.L_x_2423:
        /* <DEDUP_REMOVED lines=15> */
.L_x_2498:
[----:B------:R-:W-:Y:S05]  /*11280*/  BSYNC B2 ;  /* 0x0000000000027941 */ /* 0x000fea0003800000 */
.L_x_2424:
        /* <DEDUP_REMOVED lines=11> */
.L_x_2427:
[----:B------:R-:W-:Y:S05]  /*11340*/  BSYNC B2 ;  /* 0x0000000000027941 */ /* 0x000fea0003800000 */
.L_x_2426:
        /* <DEDUP_REMOVED lines=12> */
.L_x_2428:
        /* <DEDUP_REMOVED lines=15> */
.L_x_2429:
        /* <DEDUP_REMOVED lines=12> */
.L_x_2416:
[----:B------:R-:W-:Y:S05]  /*115c0*/  BSYNC B1 ;  /* 0x0000000000017941 */ /* 0x000fea0003800000 */
.L_x_2415:
[----:B------:R-:W2:Y:S01]  /*115d0*/  LDL R2, [R1+0x24] ;  /* 0x0000240001027983 */ /* 0x000ea20000100800 */
[----:B------:R-:W-:Y:S01]  /*115e0*/  VIADD R0, R0, 0xfffffffe ;  /* 0xfffffffe00007836 */ /* 0x000fe20000000000 */
[----:B--2---:R-:W-:-:S13]  /*115f0*/  ISETP.GT.AND P0, PT, R7, R2, PT ;  /* 0x000000020700720c */ /* 0x004fda0003f04270 */
[----:B------:R-:W-:Y:S05]  /*11600*/  @P0 BRA `(.L_x_2430) ;  /* 0xffffffec00380947 */ /* 0x000fea000383ffff */
.L_x_2382:
[----:B------:R-:W-:Y:S05]  /*11610*/  BSYNC B0 ;  /* 0x0000000000007941 */ /* 0x000fea0003800000 */
.L_x_2381:
        /* <DEDUP_REMOVED lines=8> */
[----:B------:R-:W2:Y:S08]  /*116a0*/  FLO.U32 R0, UR4 ;  /* 0x0000000400007d00 */ /* 0x000eb000080e0000 */
        /* <DEDUP_REMOVED lines=9> */
.L_x_2432:
[----:B------:R-:W-:Y:S05]  /*11740*/  BSYNC B0 ;  /* 0x0000000000007941 */ /* 0x000fea0003800000 */
.L_x_2431:
[----:B--2---:R-:W2:Y:S01]  /*11750*/  LDL.LU R0, [R1+0x20] ;  /* 0x0000200001007983 */ /* 0x004ea20000300800 */
[----:B------:R-:W-:Y:S01]  /*11760*/  BSSY B0, `(.L_x_2433) ;  /* 0x000003a000007945 */ /* 0x000fe20003800000 */
[----:B--2---:R-:W-:-:S13]  /*11770*/  ISETP.NE.AND P0, PT, R0, RZ, PT ;  /* 0x000000ff0000720c */ /* 0x004fda0003f05270 */
        /* <DEDUP_REMOVED lines=8> */
.L_x_2499:
[----:B------:R-:W-:Y:S05]  /*11800*/  BSYNC B1 ;  /* 0x0000000000017941 */ /* 0x000fea0003800000 */
.L_x_2435:
        /* <DEDUP_REMOVED lines=9> */
.L_x_2438:
[----:B------:R-:W-:Y:S05]  /*118a0*/  BSYNC B1 ;  /* 0x0000000000017941 */ /* 0x000fea0003800000 */
.L_x_2437:
        /* <DEDUP_REMOVED lines=12> */
.L_x_2439:
        /* <DEDUP_REMOVED lines=15> */
.L_x_2440:
        /* <DEDUP_REMOVED lines=10> */
.L_x_2434:
[----:B------:R-:W-:Y:S05]  /*11b00*/  BSYNC B0 ;  /* 0x0000000000007941 */ /* 0x000fea0003800000 */
.L_x_2433:
[----:B------:R-:W2:Y:S01]  /*11b10*/  LDL.LU R4, [R1+0x14] ;  /* 0x0000140001047983 */ /* 0x000ea20000300800 */
[----:B------:R-:W-:-:S05]  /*11b20*/  VIADD R19, R19, 0x1 ;  /* 0x0000000113137836 */ /* 0x000fca0000000000 */
[----:B------:R-:W-:-:S04]  /*11b30*/  ISETP.NE.AND P0, PT, R19, 0x2, PT ;  /* 0x000000021300780c */ /* 0x000fc80003f05270 */
[----:B------:R-:W-:Y:S02]  /*11b40*/  SEL R0, RZ, 0x1, P0 ;  /* 0x00000001ff007807 */ /* 0x000fe40000000000 */
[----:B------:R-:W-:Y:S02]  /*11b50*/  SEL R19, R19, RZ, P0 ;  /* 0x000000ff13137207 */ /* 0x000fe40000000000 */
[----:B--2---:R-:W-:-:S05]  /*11b60*/  LOP3.LUT R4, R4, R0, RZ, 0x3c, !PT ;  /* 0x0000000004047212 */ /* 0x004fca00078e3cff */
[----:B------:R2:W-:Y:S02]  /*11b70*/  STL [R1+0x14], R4 ;  /* 0x0000140401007387 */ /* 0x0005e40000100800 */
.L_x_2361:
[----:B------:R-:W-:Y:S05]  /*11b80*/  BSYNC B7 ;  /* 0x0000000000077941 */ /* 0x000fea0003800000 */
.L_x_2359:
[----:B----4-:R-:W4:Y:S02]  /*11b90*/  LDL R0, [R1+0x5c] ;  /* 0x00005c0001007983 */ /* 0x010f240000100800 */
[----:B----4-:R-:W-:-:S13]  /*11ba0*/  ISETP.NE.AND P0, PT, R0, RZ, PT ;  /* 0x000000ff0000720c */ /* 0x010fda0003f05270 */
[----:B------:R-:W-:Y:S05]  /*11bb0*/  @!P0 BRA `(.L_x_2441) ;  /* 0x00000000002c8947 */ /* 0x000fea0003800000 */
[----:B------:R-:W-:Y:S05]  /*11bc0*/  WARPSYNC.ALL ;  /* 0x0000000000007948 */ /* 0x000fea0003800000 */
[----:B------:R-:W4:Y:S08]  /*11bd0*/  S2UR UR5, SR_CgaCtaId ;  /* 0x00000000000579c3 */ /* 0x000f300000008800 */
[----:B------:R-:W-:Y:S06]  /*11be0*/  BAR.SYNC.DEFER_BLOCKING 0x5, 0x180 ;  /* 0x0146000000007b1d */ /* 0x000fec0000010000 */
[----:B------:R-:W-:-:S02]  /*11bf0*/  UMOV UR4, 0x400 ;  /* 0x0000040000047882 */ /* 0x000fc40000000000 */
[----:B----4-:R-:W-:-:S06]  /*11c00*/  ULEA UR4, UR5, UR4, 0x18 ;  /* 0x0000000405047291 */ /* 0x010fcc000f8ec03f */
[----:B------:R-:W-:-:S05]  /*11c10*/  IMAD.U32 R18, RZ, RZ, UR4 ;  /* 0x00000004ff127e24 */ /* 0x000fca000f8e00ff */
[----:B0123--:R-:W0:Y:S04]  /*11c20*/  LDS.128 R4, [R18+0x288d0] ;  /* 0x0288d00012047984 */ /* 0x00fe280000000c00 */
[----:B0-----:R0:W-:Y:S04]  /*11c30*/  STL.64 [R1], R4 ;  /* 0x0000000401007387 */ /* 0x0011e80000100a00 */
[----:B------:R0:W-:Y:S01]  /*11c40*/  STL.64 [R1+0x8], R6 ;  /* 0x0000080601007387 */ /* 0x0001e20000100a00 */
[----:B------:R-:W-:Y:S06]  /*11c50*/  BAR.ARV 0x4, 0x180 ;  /* 0x0106000000007b1d */ /* 0x000fec0000002000 */
[----:B------:R-:W-:Y:S05]  /*11c60*/  BRA `(.L_x_2442) ;  /* 0x00000010002c7947 */ /* 0x000fea0003800000 */
.L_x_2441:
[----:B------:R-:W4:Y:S01]  /*11c70*/  S2R R0, SR_TID.X ;  /* 0x0000000000007919 */ /* 0x000f220000002100 */
[----:B------:R-:W-:Y:S01]  /*11c80*/  UMOV UR4, 0xffffffff ;  /* 0xffffffff00047882 */ /* 0x000fe20000000000 */
[----:B----4-:R-:W-:-:S04]  /*11c90*/  LOP3.LUT R16, R0, 0x1f, RZ, 0xc0, !PT ;  /* 0x0000001f00107812 */ /* 0x010fc800078ec0ff */
[----:B------:R-:W-:Y:S01]  /*11ca0*/  ISETP.NE.AND P0, PT, R16, 0x1f, PT ;  /* 0x0000001f1000780c */ /* 0x000fe20003f05270 */
[----:B------:R-:W-:-:S12]  /*11cb0*/  BRA.DIV UR4, `(.L_x_2443) ;  /* 0x00000026047c7947 */ /* 0x000fd8000b800000 */
[----:B------:R-:W2:Y:S01]  /*11cc0*/  LDL.LU R3, [R1] ;  /* 0x0000000001037983 */ /* 0x000ea20000300800 */
[----:B------:R-:W-:-:S03]  /*11cd0*/  ULDC UR4, c[0x0][0xc3c] ;  /* 0x00030f0000047ab9 */ /* 0x000fc60000000800 */
[----:B01----:R-:W4:Y:S01]  /*11ce0*/  LDL R8, [R1+0xc] ;  /* 0x00000c0001087983 */ /* 0x003f220000100800 */
[----:B--2---:R-:W-:Y:S02]  /*11cf0*/  IMAD.MOV.U32 R10, RZ, RZ, R3 ;  /* 0x000000ffff0a7224 */ /* 0x004fe400078e0003 */
[----:B----4-:R-:W-:-:S05]  /*11d00*/  IMAD.IADD R0, R8, 0x1, R16 ;  /* 0x0000000108007824 */ /* 0x010fca00078e0210 */
[----:B------:R-:W-:-:S13]  /*11d10*/  ISETP.GE.OR P1, PT, R0, UR4, !P0 ;  /* 0x0000000400007c0c */ /* 0x000fda000c726670 */
[----:B------:R-:W0:Y:S08]  /*11d20*/  @!P1 LDC.64 R2, c[0x0][0xc80] ;  /* 0x00032000ff029b82 */ /* 0x000e300000000a00 */
[----:B---3--:R-:W1:Y:S01]  /*11d30*/  @!P1 LDC.64 R6, c[0x0][0xc78] ;  /* 0x00031e00ff069b82 */ /* 0x008e620000000a00 */
[----:B0-----:R-:W-:-:S05]  /*11d40*/  @!P1 IMAD.WIDE R2, R0, 0x4, R2 ;  /* 0x0000000400029825 */ /* 0x001fca00078e0202 */
[----:B------:R1:W2:Y:S02]  /*11d50*/  @!P1 LDG.E R5, desc[UR50][R2.64] ;  /* 0x0000003202059981 */ /* 0x0002a4000c1e1900 */
[----:B-1----:R-:W-:-:S05]  /*11d60*/  @!P1 IMAD.WIDE R2, R0, 0x4, R6 ;  /* 0x0000000400029825 */ /* 0x002fca00078e0206 */
[----:B------:R-:W3:Y:S01]  /*11d70*/  @!P1 LDG.E R8, desc[UR50][R2.64] ;  /* 0x0000003202089981 */ /* 0x000ee2000c1e1900 */
[----:B------:R-:W-:Y:S02]  /*11d80*/  CS2R R6, SRZ ;  /* 0x0000000000067805 */ /* 0x000fe4000001ff00 */
[C---:B------:R-:W-:Y:S02]  /*11d90*/  ISETP.GE.U32.AND P2, PT, R16.reuse, 0x2, PT ;  /* 0x000000021000780c */ /* 0x040fe40003f46070 */
[C---:B------:R-:W-:Y:S01]  /*11da0*/  ISETP.GE.U32.AND P3, PT, R16.reuse, 0x4, PT ;  /* 0x000000041000780c */ /* 0x040fe20003f66070 */
[----:B------:R-:W-:Y:S01]  /*11db0*/  SHFL.IDX PT, R4, R10, RZ, 0x1f ;  /* 0x00001fff0a047589 */ /* 0x000fe200000e0000 */
[C---:B------:R-:W-:Y:S02]  /*11dc0*/  ISETP.GE.U32.AND P4, PT, R16.reuse, 0x8, PT ;  /* 0x000000081000780c */ /* 0x040fe40003f86070 */
[----:B------:R-:W-:Y:S01]  /*11dd0*/  ISETP.GE.U32.AND P5, PT, R16, 0x10, PT ;  /* 0x000000101000780c */ /* 0x000fe20003fa6070 */
[----:B------:R-:W-:Y:S01]  /*11de0*/  SHFL.IDX PT, R0, R10, 0x1, 0x1f ;  /* 0x00201f000a007f89 */ /* 0x000fe200000e0000 */
[----:B--2---:R-:W-:-:S02]  /*11df0*/  @!P1 IMAD.MOV.U32 R6, RZ, RZ, R5 ;  /* 0x000000ffff069224 */ /* 0x004fc400078e0005 */
[----:B---3--:R-:W-:Y:S01]  /*11e00*/  @!P1 IMAD.MOV.U32 R7, RZ, RZ, R8 ;  /* 0x000000ffff079224 */ /* 0x008fe200078e0008 */
[----:B------:R-:W-:-:S03]  /*11e10*/  ISETP.NE.AND P1, PT, R16, RZ, PT ;  /* 0x000000ff1000720c */ /* 0x000fc60003f25270 */
[----:B------:R-:W-:-:S05]  /*11e20*/  IMAD R2, R7, R6, RZ ;  /* 0x0000000607027224 */ /* 0x000fca00078e02ff */
[----:B------:R-:W0:Y:S02]  /*11e30*/  SHFL.UP PT, R14, R2, 0x1, RZ ;  /* 0x04200000020e7989 */ /* 0x000e2400000e00ff */
[----:B0-----:R-:W-:-:S05]  /*11e40*/  SEL R5, R14, RZ, P1 ;  /* 0x000000ff0e057207 */ /* 0x001fca0000800000 */
[----:B------:R-:W-:Y:S02]  /*11e50*/  IMAD.IADD R2, R2, 0x1, R5 ;  /* 0x0000000102027824 */ /* 0x000fe400078e0205 */
[----:B------:R-:W-:-:S03]  /*11e60*/  IMAD.MOV.U32 R5, RZ, RZ, RZ ;  /* 0x000000ffff057224 */ /* 0x000fc600078e00ff */
        /* <DEDUP_REMOVED lines=13> */
.L_x_2509:
[----:B------:R-:W-:Y:S02]  /*11f40*/  ULDC UR4, c[0x0][0xc38] ;  /* 0x00030e0000047ab9 */ /* 0x000fe40000000800 */
[----:B------:R-:W-:-:S04]  /*11f50*/  IMAD.U32 R8, RZ, RZ, UR4 ;  /* 0x00000004ff087e24 */ /* 0x000fc8000f8e00ff */
[----:B-1----:R-:W-:-:S04]  /*11f60*/  IMAD R9, R9, R8, RZ ;  /* 0x0000000809097224 */ /* 0x002fc800078e02ff */
[----:B------:R-:W-:-:S05]  /*11f70*/  IMAD.IADD R0, R0, 0x1, R9 ;  /* 0x0000000100007824 */ /* 0x000fca00078e0209 */
[----:B------:R-:W-:-:S13]  /*11f80*/  ISETP.GT.AND P6, PT, R0, R4, PT ;  /* 0x000000040000720c */ /* 0x000fda0003fc4270 */
[----:B------:R-:W-:Y:S05]  /*11f90*/  @P6 BRA `(.L_x_2444) ;  /* 0x0000000000ac6947 */ /* 0x000fea0003800000 */
.L_x_2447:
        /* <DEDUP_REMOVED lines=37> */
.L_x_2517:
[----:B------:R-:W-:Y:S02]  /*121f0*/  ULDC UR4, c[0x0][0xc38] ;  /* 0x00030e0000047ab9 */ /* 0x000fe40000000800 */
[----:B------:R-:W-:-:S04]  /*12200*/  IMAD.U32 R8, RZ, RZ, UR4 ;  /* 0x00000004ff087e24 */ /* 0x000fc8000f8e00ff */
[----:B-1----:R-:W-:-:S04]  /*12210*/  IMAD R9, R9, R8, RZ ;  /* 0x0000000809097224 */ /* 0x002fc800078e02ff */
[----:B------:R-:W-:-:S05]  /*12220*/  IMAD.IADD R0, R9, 0x1, R0 ;  /* 0x0000000109007824 */ /* 0x000fca00078e0200 */
[----:B------:R-:W-:-:S13]  /*12230*/  ISETP.GT.AND P6, PT, R0, R4, PT ;  /* 0x000000040000720c */ /* 0x000fda0003fc4270 */
[----:B------:R-:W-:Y:S05]  /*12240*/  @!P6 BRA `(.L_x_2447) ;  /* 0xfffffffc0054e947 */ /* 0x000fea000383ffff */
.L_x_2444:
        /* <DEDUP_REMOVED lines=12> */
.L_x_2522:
[----:B------:R-:W-:-:S13]  /*12310*/  ISETP.NE.AND P0, PT, R3, RZ, PT ;  /* 0x000000ff0300720c */ /* 0x000fda0003f05270 */
[----:B------:R-:W-:Y:S05]  /*12320*/  @!P0 BRA `(.L_x_2449) ;  /* 0x0000000000108947 */ /* 0x000fea0003800000 */
[----:B------:R-:W-:Y:S01]  /*12330*/  UMOV UR4, 0xffffffff ;  /* 0xffffffff00047882 */ /* 0x000fe20000000000 */
[----:B---3--:R-:W-:Y:S02]  /*12340*/  VIADD R10, R10, 0xffffffff ;  /* 0xffffffff0a0a7836 */ /* 0x008fe40000000000 */
[----:B------:R-:W-:Y:S05]  /*12350*/  BRA.DIV UR4, `(.L_x_2450) ;  /* 0x0000002a04487947 */ /* 0x000fea000b800000 */
[----:B------:R1:W2:Y:S02]  /*12360*/  SHFL.IDX PT, R5, R2, R10, 0x1f ;  /* 0x00001f0a02057589 */ /* 0x0002a400000e0000 */
.L_x_2449:
[----:B--2---:R-:W-:Y:S01]  /*12370*/  IMAD R3, R5, R8, R9 ;  /* 0x0000000805037224 */ /* 0x004fe200078e0209 */
[----:B------:R-:W-:-:S03]  /*12380*/  ISETP.NE.AND P0, PT, R7, 0x1, PT ;  /* 0x000000010700780c */ /* 0x000fc60003f05270 */
[----:B------:R-:W-:Y:S01]  /*12390*/  IMAD.IADD R4, R4, 0x1, -R3 ;  /* 0x0000000104047824 */ /* 0x000fe200078e0a03 */
[----:B------:R2:W-:Y:S09]  /*123a0*/  STL [R1], R3 ;  /* 0x0000000301007387 */ /* 0x0005f20000100800 */
[----:B------:R-:W-:Y:S05]  /*123b0*/  @!P0 BRA `(.L_x_2451) ;  /* 0x0000000000e48947 */ /* 0x000fea0003800000 */
[----:B------:R-:W-:-:S04]  /*123c0*/  IABS R5, R0 ;  /* 0x0000000000057213 */ /* 0x000fc80000000000 */
[----:B0--3--:R-:W0:Y:S08]  /*123d0*/  I2F.RP R6, R5 ;  /* 0x0000000500067306 */ /* 0x009e300000209400 */
[----:B0-----:R-:W0:Y:S02]  /*123e0*/  MUFU.RCP R6, R6 ;  /* 0x0000000600067308 */ /* 0x001e240000001000 */
[----:B0-----:R-:W-:-:S06]  /*123f0*/  VIADD R9, R6, 0xffffffe ;  /* 0x0ffffffe06097836 */ /* 0x001fcc0000000000 */
[----:B--2---:R-:W1:Y:S02]  /*12400*/  F2I.FTZ.U32.TRUNC.NTZ R3, R9 ;  /* 0x0000000900037305 */ /* 0x004e64000021f000 */
        /* <DEDUP_REMOVED lines=52> */
.L_x_2451:
[----:B------:R-:W4:Y:S01]  /*12750*/  LDL R5, [R1+0xc] ;  /* 0x00000c0001057983 */ /* 0x000f220000100800 */
[----:B012---:R-:W4:Y:S02]  /*12760*/  LDC.64 R2, c[0x0][0xc90] ;  /* 0x00032400ff027b82 */ /* 0x007f240000000a00 */
[----:B----4-:R-:W-:-:S05]  /*12770*/  IMAD.WIDE R2, R5, 0x4, R2 ;  /* 0x0000000405027825 */ /* 0x010fca00078e0202 */
[----:B---3--:R-:W2:Y:S02]  /*12780*/  LDG.E R6, desc[UR50][R2.64] ;  /* 0x0000003202067981 */ /* 0x008ea4000c1e1900 */
        /* <DEDUP_REMOVED lines=59> */
.L_x_2452:
[----:B-1----:R-:W-:-:S05]  /*12b40*/  LOP3.LUT R3, RZ, R4, RZ, 0x33, !PT ;  /* 0x00000004ff037212 */ /* 0x002fca00078e33ff */
[----:B------:R-:W-:-:S05]  /*12b50*/  IMAD.IADD R0, R0, 0x1, R3 ;  /* 0x0000000100007824 */ /* 0x000fca00078e0203 */
[----:B------:R1:W-:Y:S01]  /*12b60*/  STL [R1+0x4], R0 ;  /* 0x0000040001007387 */ /* 0x0003e20000100800 */
[----:B------:R-:W-:Y:S05]  /*12b70*/  BRA `(.L_x_2453) ;  /* 0x0000000000287947 */ /* 0x000fea0003800000 */
.L_x_2445:
        /* <DEDUP_REMOVED lines=10> */
.L_x_2453:
[----:B--2---:R-:W2:Y:S04]  /*12c20*/  LDL R3, [R1+0x8] ;  /* 0x0000080001037983 */ /* 0x004ea80000100800 */
[----:B0-----:R-:W3:Y:S04]  /*12c30*/  LDL R2, [R1+0xc] ;  /* 0x00000c0001027983 */ /* 0x001ee80000100800 */
[----:B------:R-:W4:Y:S04]  /*12c40*/  LDL R4, [R1] ;  /* 0x0000000001047983 */ /* 0x000f280000100800 */
[----:B------:R-:W4:Y:S01]  /*12c50*/  LDL R5, [R1+0x4] ;  /* 0x0000040001057983 */ /* 0x000f220000100800 */
[----:B------:R-:W-:Y:S05]  /*12c60*/  WARPSYNC.ALL ;  /* 0x0000000000007948 */ /* 0x000fea0003800000 */
[----:B-1----:R-:W0:Y:S02]  /*12c70*/  S2R R0, SR_TID.X ;  /* 0x0000000000007919 */ /* 0x002e240000002100 */
        /* <DEDUP_REMOVED lines=10> */
.L_x_2442:
[----:B------:R-:W2:Y:S01]  /*12d20*/  LDL R0, [R1+0xc] ;  /* 0x00000c0001007983 */ /* 0x000ea20000100800 */
[----:B------:R-:W-:Y:S02]  /*12d30*/  ULDC UR4, c[0x0][0xc3c] ;  /* 0x00030f0000047ab9 */ /* 0x000fe40000000800 */
[----:B--2---:R-:W-:-:S13]  /*12d40*/  ISETP.GE.AND P0, PT, R0, UR4, PT ;  /* 0x0000000400007c0c */ /* 0x004fda000bf06270 */
[----:B------:R-:W-:Y:S05]  /*12d50*/  @!P0 BRA `(.L_x_2454) ;  /* 0xffffffa8002c8947 */ /* 0x000fea000383ffff */
[----:B------:R-:W-:Y:S05]  /*12d60*/  BSYNC B8 ;  /* 0x0000000000087941 */ /* 0x000fea0003800000 */
.L_x_2353:
[----:B0-----:R-:W2:Y:S01]  /*12d70*/  LDL.LU R0, [R1+0x48] ;  /* 0x0000480001007983 */ /* 0x001ea20000300800 */
[----:B------:R-:W-:Y:S01]  /*12d80*/  BSSY B0, `(.L_x_2455) ;  /* 0x000000b000007945 */ /* 0x000fe20003800000 */
[----:B-1-3--:R-:W0:Y:S01]  /*12d90*/  S2R R5, SR_CgaCtaId ;  /* 0x0000000000057919 */ /* 0x00ae220000008800 */
        /* <DEDUP_REMOVED lines=9> */
.L_x_2525:
[----:B------:R-:W-:Y:S05]  /*12e30*/  BSYNC B0 ;  /* 0x0000000000007941 */ /* 0x000fea0003800000 */
.L_x_2455:
[----:B------:R-:W-:-:S03]  /*12e40*/  UMOV UR4, 0xffffffff ;  /* 0xffffffff00047882 */ /* 0x000fc60000000000 */
[----:B------:R-:W-:Y:S05]  /*12e50*/  BRA.DIV UR4, `(.L_x_2457) ;  /* 0x0000001e04c87947 */ /* 0x000fea000b800000 */
[----:B------:R-:W1:Y:S02]  /*12e60*/  S2R R2, SR_TID.X ;  /* 0x0000000000027919 */ /* 0x000e640000002100 */
[----:B-1----:R-:W-:-:S04]  /*12e70*/  SHF.R.U32.HI R2, RZ, 0x5, R2 ;  /* 0x00000005ff027819 */ /* 0x002fc80000011602 */
[----:B------:R-:W-:-:S05]  /*12e80*/  LOP3.LUT R2, R2, 0x3, RZ, 0xc0, !PT ;  /* 0x0000000302027812 */ /* 0x000fca00078ec0ff */
[----:B------:R1:W2:Y:S02]  /*12e90*/  SHFL.IDX PT, R14, R2, RZ, 0x1f ;  /* 0x00001fff020e7589 */ /* 0x0002a400000e0000 */
.L_x_2528:
[----:B--2---:R-:W-:Y:S01]  /*12ea0*/  ISETP.NE.AND P0, PT, R14, RZ, PT ;  /* 0x000000ff0e00720c */ /* 0x004fe20003f05270 */
[----:B------:R-:W-:-:S12]  /*12eb0*/  BSSY B0, `(.L_x_2458) ;  /* 0x0000025000007945 */ /* 0x000fd80003800000 */
[----:B------:R-:W-:Y:S05]  /*12ec0*/  @P0 BRA `(.L_x_2459) ;  /* 0x00000000008c0947 */ /* 0x000fea0003800000 */
[----:B------:R-:W-:-:S03]  /*12ed0*/  UMOV UR4, 0xffffffff ;  /* 0xffffffff00047882 */ /* 0x000fc60000000000 */
[----:B------:R-:W-:Y:S05]  /*12ee0*/  BRA.DIV UR4, `(.L_x_2460) ;  /* 0x0000001e04d87947 */ /* 0x000fea000b800000 */
[----:B------:R-:W-:-:S13]  /*12ef0*/  ELECT P6, URZ, PT ;  /* 0x00000000003f782f */ /* 0x000fda00038c0000 */
.L_x_2531:
[----:B------:R-:W-:Y:S05]  /*12f00*/  @!P6 BRA `(.L_x_2459) ;  /* 0x00000000007ce947 */ /* 0x000fea0003800000 */
[----:B------:R-:W-:-:S06]  /*12f10*/  ULOP3.LUT UR4, UR36, 0x2, URZ, 0xfc, !UPT ;  /* 0x0000000224047892 */ /* 0x000fcc000f8efc3f */
[----:B-1----:R-:W-:-:S05]  /*12f20*/  IMAD.U32 R2, RZ, RZ, UR4 ;  /* 0x00000004ff027e24 */ /* 0x002fca000f8e00ff */
[----:B------:R-:W-:-:S13]  /*12f30*/  ISETP.NE.AND P2, PT, R2, 0x3, PT ;  /* 0x000000030200780c */ /* 0x000fda0003f45270 */
[----:B------:R-:W-:Y:S05]  /*12f40*/  @!P2 BRA `(.L_x_2461) ;  /* 0x000000000004a947 */ /* 0x000fea0003800000 */
[----:B------:R-:W-:Y:S01]  /*12f50*/  BPT.TRAP 0x1 ;  /* 0x000000040000795c */ /* 0x000fe20000300000 */
.L_x_2461:
        /* <DEDUP_REMOVED lines=13> */
.L_x_2532:
[----:B------:R-:W1:Y:S02]  /*13030*/  SYNCS.PHASECHK.TRANS64.TRYWAIT P0, [R7+URZ], R2 ;  /* 0x00000002070075a7 */ /* 0x000e64000800017f */
[----:B-1----:R-:W-:Y:S05]  /*13040*/  @!P0 BRA `(.L_x_2463) ;  /* 0x0000001c00b48947 */ /* 0x002fea0003800000 */
.L_x_2533:
[----:B------:R-:W-:Y:S05]  /*13050*/  @!P2 BRA `(.L_x_2464) ;  /* 0x000000000004a947 */ /* 0x000fea0003800000 */
[----:B------:R-:W-:Y:S01]  /*13060*/  BPT.TRAP 0x1 ;  /* 0x000000040000795c */ /* 0x000fe20000300000 */
.L_x_2464:
[----:B------:R-:W-:-:S04]  /*13070*/  VIADD R0, R0, 0x28860 ;  /* 0x0002886000007836 */ /* 0x000fc80000000000 */
[----:B------:R-:W-:-:S04]  /*13080*/  IMAD R4, R19, 0x8, R0 ;  /* 0x0000000813047824 */ /* 0x000fc800078e0200 */
[----:B------:R-:W2:Y:S02]  /*13090*/  SYNCS.PHASECHK.TRANS64.TRYWAIT P0, [R4+URZ], R5 ;  /* 0x00000005040075a7 */ /* 0x000ea4000800017f */
[----:B--2---:R-:W-:Y:S05]  /*130a0*/  @!P0 BRA `(.L_x_2465) ;  /* 0x0000001c00b08947 */ /* 0x004fea0003800000 */
.L_x_2534:
[----:B------:R-:W-:-:S07]  /*130b0*/  IMAD R3, R3, 0x8, R0 ;  /* 0x0000000803037824 */ /* 0x000fce00078e0200 */
.L_x_2466:
[----:B---3--:R3:W4:Y:S02]  /*130c0*/  SYNCS.PHASECHK.TRANS64.TRYWAIT P0, [R3+URZ], R2 ;  /* 0x00000002030075a7 */ /* 0x008724000800017f */
[----:B----4-:R-:W-:Y:S05]  /*130d0*/  @!P0 NANOSLEEP.SYNCS 0x989680 ;  /* 0x009896800000895d */ /* 0x010fea0003900000 */
[----:B------:R-:W4:Y:S02]  /*130e0*/  @!P0 SYNCS.PHASECHK.TRANS64 P0, [R3+URZ], R2 ;  /* 0x00000002030085a7 */ /* 0x000f24000800007f */
[----:B----4-:R-:W-:Y:S05]  /*130f0*/  @!P0 BRA `(.L_x_2466) ;  /* 0xfffffffc00f08947 */ /* 0x010fea000383ffff */
.L_x_2459:
[----:B------:R-:W-:Y:S05]  /*13100*/  BSYNC B0 ;  /* 0x0000000000007941 */ /* 0x000fea0003800000 */
.L_x_2458:
[----:B------:R-:W-:Y:S05]  /*13110*/  EXIT ;  /* 0x000000000000794d */ /* 0x000fea0003800000 */
.L_x_2292:
[----:B0-----:R-:W-:-:S04]  /*13120*/  IMAD.U32 R3, RZ, RZ, UR41 ;  /* 0x00000029ff037e24 */ /* 0x001fc8000f8e00ff */
[----:B------:R0:W1:Y:S03]  /*13130*/  SYNCS.PHASECHK.TRANS64.TRYWAIT P1, [R3+URZ+0x28800], R0 ;  /* 0x02880000030075a7 */ /* 0x000066000802017f */
[----:B-1----:R-:W-:Y:S05]  /*13140*/  @!P1 NANOSLEEP.SYNCS 0x989680 ;  /* 0x009896800000995d */ /* 0x002fea0003900000 */
[----:B------:R-:W1:Y:S02]  /*13150*/  @!P1 SYNCS.PHASECHK.TRANS64 P1, [R3+URZ+0x28800], R0 ;  /* 0x02880000030095a7 */ /* 0x000e64000802007f */
[----:B-1----:R-:W-:Y:S05]  /*13160*/  @!P1 BRA `(.L_x_2292) ;  /* 0xfffffffc00ec9947 */ /* 0x002fea000383ffff */
[----:B------:R-:W-:Y:S05]  /*13170*/  BRA `(.L_x_2467) ;  /* 0xfffffeec00147947 */ /* 0x000fea000383ffff */
.L_x_2296:
[----:B-1----:R1:W2:Y:S02]  /*13180*/  SYNCS.PHASECHK.TRANS64.TRYWAIT P2, [R0+URZ+0x28830], R3 ;  /* 0x02883003000075a7 */ /* 0x0022a4000804017f */
[----:B--2---:R-:W-:Y:S05]  /*13190*/  @!P2 NANOSLEEP.SYNCS 0x989680 ;  /* 0x009896800000a95d */ /* 0x004fea0003900000 */
[----:B------:R-:W2:Y:S02]  /*131a0*/  @!P2 SYNCS.PHASECHK.TRANS64 P2, [R0+URZ+0x28830], R3 ;  /* 0x028830030000a5a7 */ /* 0x000ea4000804007f */
[----:B--2---:R-:W-:Y:S05]  /*131b0*/  @!P2 BRA `(.L_x_2296) ;  /* 0xfffffffc00f0a947 */ /* 0x004fea000383ffff */
[----:B------:R-:W-:Y:S05]  /*131c0*/  BRA `(.L_x_2295) ;  /* 0xfffffeec00387947 */ /* 0x000fea000383ffff */
.L_x_2301:
[----:B-1----:R-:W-:-:S04]  /*131d0*/  IMAD.U32 R7, RZ, RZ, UR6 ;  /* 0x00000006ff077e24 */ /* 0x002fc8000f8e00ff */
[----:B------:R1:W2:Y:S03]  /*131e0*/  SYNCS.PHASECHK.TRANS64.TRYWAIT P3, [R7+URZ+0x28830], R4 ;  /* 0x02883004070075a7 */ /* 0x0002a6000806017f */
[----:B--2---:R-:W-:Y:S05]  /*131f0*/  @!P3 NANOSLEEP.SYNCS 0x989680 ;  /* 0x009896800000b95d */ /* 0x004fea0003900000 */
[----:B------:R-:W2:Y:S02]  /*13200*/  @!P3 SYNCS.PHASECHK.TRANS64 P3, [R7+URZ+0x28830], R4 ;  /* 0x028830040700b5a7 */ /* 0x000ea4000806007f */
[----:B--2---:R-:W-:Y:S05]  /*13210*/  @!P3 BRA `(.L_x_2301) ;  /* 0xfffffffc00ecb947 */ /* 0x004fea000383ffff */
[----:B------:R-:W-:Y:S05]  /*13220*/  BRA `(.L_x_2298) ;  /* 0xffffff1000347947 */ /* 0x000fea000383ffff */
.L_x_2305:
[----:B-1----:R-:W-:-:S04]  /*13230*/  IMAD.U32 R7, RZ, RZ, UR6 ;  /* 0x00000006ff077e24 */ /* 0x002fc8000f8e00ff */
[----:B------:R1:W2:Y:S03]  /*13240*/  SYNCS.PHASECHK.TRANS64.TRYWAIT P3, [R7+URZ+0x28850], R4 ;  /* 0x02885004070075a7 */ /* 0x0002a6000806017f */
[----:B--2---:R-:W-:Y:S05]  /*13250*/  @!P3 NANOSLEEP.SYNCS 0x989680 ;  /* 0x009896800000b95d */ /* 0x004fea0003900000 */
[----:B------:R-:W2:Y:S02]  /*13260*/  @!P3 SYNCS.PHASECHK.TRANS64 P3, [R7+URZ+0x28850], R4 ;  /* 0x028850040700b5a7 */ /* 0x000ea4000806007f */
[----:B--2---:R-:W-:Y:S05]  /*13270*/  @!P3 BRA `(.L_x_2305) ;  /* 0xfffffffc00ecb947 */ /* 0x004fea000383ffff */
[----:B------:R-:W-:Y:S05]  /*13280*/  BRA `(.L_x_2302) ;  /* 0xffffff1000fc7947 */ /* 0x000fea000383ffff */
.L_x_2311:
[----:B-1----:R-:W-:-:S04]  /*13290*/  IMAD.U32 R7, RZ, RZ, UR6 ;  /* 0x00000006ff077e24 */ /* 0x002fc8000f8e00ff */
[----:B------:R1:W2:Y:S03]  /*132a0*/  SYNCS.PHASECHK.TRANS64.TRYWAIT P2, [R7+URZ+0x28830], R4 ;  /* 0x02883004070075a7 */ /* 0x0002a6000804017f */
[----:B--2---:R-:W-:Y:S05]  /*132b0*/  @!P2 NANOSLEEP.SYNCS 0x989680 ;  /* 0x009896800000a95d */ /* 0x004fea0003900000 */
[----:B------:R-:W2:Y:S02]  /*132c0*/  @!P2 SYNCS.PHASECHK.TRANS64 P2, [R7+URZ+0x28830], R4 ;  /* 0x028830040700a5a7 */ /* 0x000ea4000804007f */
[----:B--2---:R-:W-:Y:S05]  /*132d0*/  @!P2 BRA `(.L_x_2311) ;  /* 0xfffffffc00eca947 */ /* 0x004fea000383ffff */
[----:B------:R-:W-:Y:S05]  /*132e0*/  BRA `(.L_x_2308) ;  /* 0xffffff38006c7947 */ /* 0x000fea000383ffff */
.L_x_2315:
[----:B-1----:R-:W-:-:S04]  /*132f0*/  IMAD.U32 R7, RZ, RZ, UR6 ;  /* 0x00000006ff077e24 */ /* 0x002fc8000f8e00ff */
[----:B------:R1:W2:Y:S03]  /*13300*/  SYNCS.PHASECHK.TRANS64.TRYWAIT P2, [R7+URZ+0x28850], R4 ;  /* 0x02885004070075a7 */ /* 0x0002a6000804017f */
[----:B--2---:R-:W-:Y:S05]  /*13310*/  @!P2 NANOSLEEP.SYNCS 0x989680 ;  /* 0x009896800000a95d */ /* 0x004fea0003900000 */
[----:B------:R-:W2:Y:S02]  /*13320*/  @!P2 SYNCS.PHASECHK.TRANS64 P2, [R7+URZ+0x28850], R4 ;  /* 0x028850040700a5a7 */ /* 0x000ea4000804007f */
[----:B--2---:R-:W-:Y:S05]  /*13330*/  @!P2 BRA `(.L_x_2315) ;  /* 0xfffffffc00eca947 */ /* 0x004fea000383ffff */
[----:B------:R-:W-:Y:S05]  /*13340*/  BRA `(.L_x_2312) ;  /* 0xffffff3c00347947 */ /* 0x000fea000383ffff */
.L_x_2320:
[----:B-1----:R-:W-:-:S04]  /*13350*/  IMAD.U32 R6, RZ, RZ, UR5 ;  /* 0x00000005ff067e24 */ /* 0x002fc8000f8e00ff */
[----:B------:R1:W2:Y:S03]  /*13360*/  SYNCS.PHASECHK.TRANS64.TRYWAIT P0, [R6+URZ+0x28850], R5 ;  /* 0x02885005060075a7 */ /* 0x0002a6000800017f */
[----:B--2---:R-:W-:Y:S05]  /*13370*/  @!P0 NANOSLEEP.SYNCS 0x989680 ;  /* 0x009896800000895d */ /* 0x004fea0003900000 */
[----:B------:R-:W2:Y:S02]  /*13380*/  @!P0 SYNCS.PHASECHK.TRANS64 P0, [R6+URZ+0x28850], R5 ;  /* 0x02885005060085a7 */ /* 0x000ea4000800007f */
[----:B--2---:R-:W-:Y:S05]  /*13390*/  @!P0 BRA `(.L_x_2320) ;  /* 0xfffffffc00ec8947 */ /* 0x004fea000383ffff */
[----:B------:R-:W-:Y:S05]  /*133a0*/  BRA `(.L_x_2319) ;  /* 0xffffff58001c7947 */ /* 0x000fea000383ffff */
.L_x_2367:
[----:B------:R-:W0:Y:S01]  /*133b0*/  S2R R4, SR_TID.X ;  /* 0x0000000000047919 */ /* 0x000e220000002100 */
[----:B------:R-:W-:Y:S01]  /*133c0*/  BSSY B0, `(.L_x_2468) ;  /* 0x000000a000007945 */ /* 0x000fe20003800000 */
[----:B------:R-:W-:Y:S02]  /*133d0*/  IMAD.MOV.U32 R12, RZ, RZ, RZ ;  /* 0x000000ffff0c7224 */ /* 0x000fe400078e00ff */
[----:B------:R-:W-:Y:S02]  /*133e0*/  IMAD.MOV.U32 R11, RZ, RZ, 0x1f ;  /* 0x0000001fff0b7424 */ /* 0x000fe400078e00ff */
[----:B------:R-:W-:Y:S01]  /*133f0*/  IMAD.MOV.U32 R15, RZ, RZ, -0x1 ;  /* 0xffffffffff0f7424 */ /* 0x000fe200078e00ff */
[----:B0-----:R-:W-:-:S04]  /*13400*/  SHF.R.U32.HI R4, RZ, 0x5, R4 ;  /* 0x00000005ff047819 */ /* 0x001fc80000011604 */
[----:B------:R-:W-:-:S05]  /*13410*/  LOP3.LUT R4, R4, 0x3, RZ, 0xc0, !PT ;  /* 0x0000000304047812 */ /* 0x000fca00078ec0ff */
[----:B------:R-:W-:-:S07]  /*13420*/  IMAD.MOV.U32 R13, RZ, RZ, R4 ;  /* 0x000000ffff0d7224 */ /* 0x000fce00078e0004 */
[----:B--2---:R-:W-:Y:S05]  /*13430*/  WARPSYNC.COLLECTIVE R15, `(.L_x_2469) ;  /* 0x000000000f087348 */ /* 0x004fea0003c00000 */
[----:B------:R0:W1:Y:S02]  /*13440*/  SHFL.IDX P6, R14, R13, R12, R11 ;  /* 0x0000000c0d0e7389 */ /* 0x00006400000c000b */
[----:B012---:R-:W-:Y:S01]  /*13450*/  ENDCOLLECTIVE ;  /* 0x000000000000791b */ /* 0x007fe20003800000 */
.L_x_2469:
[----:B------:R-:W-:Y:S05]  /*13460*/  BSYNC B0 ;  /* 0x0000000000007941 */ /* 0x000fea0003800000 */
.L_x_2468:
[----:B------:R-:W-:Y:S05]  /*13470*/  BRA `(.L_x_2470) ;  /* 0xffffffb000407947 */ /* 0x000fea000383ffff */
.L_x_2369:
[----:B------:R-:W-:Y:S01]  /*13480*/  BSSY B0, `(.L_x_2471) ;  /* 0x0000006000007945 */ /* 0x000fe20003800000 */
[----:B------:R-:W-:-:S07]  /*13490*/  IMAD.MOV.U32 R15, RZ, RZ, -0x1 ;  /* 0xffffffffff0f7424 */ /* 0x000fce00078e00ff */
[----:B--23--:R-:W-:Y:S05]  /*134a0*/  WARPSYNC.COLLECTIVE R15, `(.L_x_2472) ;  /* 0x000000000f0c7348 */ /* 0x00cfea0003c00000 */
[----:B------:R-:W-:Y:S02]  /*134b0*/  ELECT P6, UR62, PT ;  /* 0x00000000003e782f */ /* 0x000fe400038c0000 */
[----:B------:R-:W-:Y:S01]  /*134c0*/  MOV R14, UR62 ;  /* 0x0000003e000e7c02 */ /* 0x000fe20008000f00 */
[----:B--23--:R-:W-:Y:S10]  /*134d0*/  ENDCOLLECTIVE ;  /* 0x000000000000791b */ /* 0x00cff40003800000 */
.L_x_2472:
[----:B------:R-:W-:Y:S05]  /*134e0*/  BSYNC B0 ;  /* 0x0000000000007941 */ /* 0x000fea0003800000 */
.L_x_2471:
[----:B------:R-:W-:Y:S05]  /*134f0*/  BRA `(.L_x_2473) ;  /* 0xffffffb000447947 */ /* 0x000fea000383ffff */
.L_x_2371:
[----:B0-----:R0:W1:Y:S02]  /*13500*/  SYNCS.PHASECHK.TRANS64.TRYWAIT P0, [R0+URZ+0x28840], R2 ;  /* 0x02884002000075a7 */ /* 0x001064000800017f */
[----:B-1----:R-:W-:Y:S05]  /*13510*/  @!P0 NANOSLEEP.SYNCS 0x989680 ;  /* 0x009896800000895d */ /* 0x002fea0003900000 */
[----:B------:R-:W1:Y:S02]  /*13520*/  @!P0 SYNCS.PHASECHK.TRANS64 P0, [R0+URZ+0x28840], R2 ;  /* 0x02884002000085a7 */ /* 0x000e64000800007f */
[----:B-1----:R-:W-:Y:S05]  /*13530*/  @!P0 BRA `(.L_x_2371) ;  /* 0xfffffffc00f08947 */ /* 0x002fea000383ffff */
[----:B------:R-:W-:Y:S05]  /*13540*/  BRA `(.L_x_2474) ;  /* 0xffffffb000a47947 */ /* 0x000fea000383ffff */
.L_x_2375:
[----:B------:R-:W2:Y:S01]  /*13550*/  LDL.LU R11, [R1+0x40] ;  /* 0x00004000010b7983 */ /* 0x000ea20000300800 */
[----:B------:R-:W-:Y:S01]  /*13560*/  IMAD.MOV.U32 R13, RZ, RZ, R3 ;  /* 0x000000ffff0d7224 */ /* 0x000fe200078e0003 */
[----:B------:R-:W-:Y:S01]  /*13570*/  LOP3.LUT R5, R5, 0x7f, RZ, 0xc0, !PT ;  /* 0x0000007f05057812 */ /* 0x000fe200078ec0ff */
[----:B------:R-:W-:Y:S02]  /*13580*/  IMAD.MOV.U32 R12, RZ, RZ, RZ ;  /* 0x000000ffff0c7224 */ /* 0x000fe400078e00ff */
[----:B------:R-:W-:Y:S01]  /*13590*/  IMAD.MOV.U32 R15, RZ, RZ, -0x1 ;  /* 0xffffffffff0f7424 */ /* 0x000fe200078e00ff */
[----:B------:R-:W-:-:S05]  /*135a0*/  SHF.R.U32.HI R5, RZ, 0x3, R5 ;  /* 0x00000003ff057819 */ /* 0x000fca0000011605 */
[----:B------:R-:W-:-:S04]  /*135b0*/  IMAD R2, R8, 0x80, R5 ;  /* 0x0000008008027824 */ /* 0x000fc800078e0205 */
[----:B------:R-:W-:Y:S02]  /*135c0*/  VIADD R5, R2, 0x10 ;  /* 0x0000001002057836 */ /* 0x000fe40000000000 */
[----:B--2---:R-:W-:Y:S02]  /*135d0*/  IMAD R0, R11, R7, RZ ;  /* 0x000000070b007224 */ /* 0x004fe400078e02ff */
[----:B------:R-:W-:-:S03]  /*135e0*/  IMAD.MOV.U32 R11, RZ, RZ, 0x181f ;  /* 0x0000181fff0b7424 */ /* 0x000fc600078e00ff */
[----:B------:R-:W-:-:S13]  /*135f0*/  ISETP.GE.AND P2, PT, R2, R0, PT ;  /* 0x000000000200720c */ /* 0x000fda0003f46270 */
[----:B-----5:R-:W-:Y:S05]  /*13600*/  WARPSYNC.COLLECTIVE R15, `(.L_x_2475) ;  /* 0x000000000f087348 */ /* 0x020fea0003c00000 */
[----:B------:R0:W1:Y:S02]  /*13610*/  SHFL.IDX P6, R14, R13, R12, R11 ;  /* 0x0000000c0d0e7389 */ /* 0x00006400000c000b */
[----:B01---5:R-:W-:Y:S01]  /*13620*/  ENDCOLLECTIVE ;  /* 0x000000000000791b */ /* 0x023fe20003800000 */
.L_x_2475:
[----:B------:R-:W-:Y:S02]  /*13630*/  IMAD.MOV.U32 R13, RZ, RZ, R4 ;  /* 0x000000ffff0d7224 */ /* 0x000fe400078e0004 */
[----:B------:R-:W-:-:S07]  /*13640*/  IMAD.MOV.U32 R6, RZ, RZ, R14 ;  /* 0x000000ffff067224 */ /* 0x000fce00078e000e */
[----:B------:R-:W-:Y:S05]  /*13650*/  WARPSYNC.COLLECTIVE R15, `(.L_x_2476) ;  /* 0x000000000f087348 */ /* 0x000fea0003c00000 */
[----:B------:R0:W1:Y:S02]  /*13660*/  SHFL.IDX P6, R14, R13, R12, R11 ;  /* 0x0000000c0d0e7389 */ /* 0x00006400000c000b */
[----:B01----:R-:W-:Y:S01]  /*13670*/  ENDCOLLECTIVE ;  /* 0x000000000000791b */ /* 0x003fe20003800000 */
.L_x_2476:
[----:B------:R-:W-:Y:S02]  /*13680*/  IMAD.MOV.U32 R13, RZ, RZ, R3 ;  /* 0x000000ffff0d7224 */ /* 0x000fe400078e0003 */
[----:B------:R-:W-:Y:S02]  /*13690*/  IMAD.MOV.U32 R12, RZ, RZ, 0x1 ;  /* 0x00000001ff0c7424 */ /* 0x000fe400078e00ff */
[----:B------:R-:W-:-:S07]  /*136a0*/  IMAD.MOV.U32 R7, RZ, RZ, R14 ;  /* 0x000000ffff077224 */ /* 0x000fce00078e000e */
[----:B------:R-:W-:Y:S05]  /*136b0*/  WARPSYNC.COLLECTIVE R15, `(.L_x_2477) ;  /* 0x000000000f087348 */ /* 0x000fea0003c00000 */
[----:B------:R0:W1:Y:S02]  /*136c0*/  SHFL.IDX P6, R14, R13, R12, R11 ;  /* 0x0000000c0d0e7389 */ /* 0x00006400000c000b */
[----:B01----:R-:W-:Y:S01]  /*136d0*/  ENDCOLLECTIVE ;  /* 0x000000000000791b */ /* 0x003fe20003800000 */
.L_x_2477:
        /* <DEDUP_REMOVED lines=10> */
.L_x_2478:
        /* <DEDUP_REMOVED lines=12> */
.L_x_2479:
        /* <DEDUP_REMOVED lines=17> */
.L_x_2480:
[----:B------:R-:W-:Y:S02]  /*13950*/  IMAD.MOV.U32 R13, RZ, RZ, R3 ;  /* 0x000000ffff0d7224 */ /* 0x000fe400078e0003 */
[----:B------:R-:W-:Y:S02]  /*13960*/  IMAD.MOV.U32 R12, RZ, RZ, 0x3 ;  /* 0x00000003ff0c7424 */ /* 0x000fe400078e00ff */
[----:B------:R-:W-:-:S07]  /*13970*/  IMAD.MOV.U32 R5, RZ, RZ, R14 ;  /* 0x000000ffff057224 */ /* 0x000fce00078e000e */
[----:B------:R-:W-:Y:S05]  /*13980*/  WARPSYNC.COLLECTIVE R15, `(.L_x_2481) ;  /* 0x000000000f087348 */ /* 0x000fea0003c00000 */
[----:B------:R0:W1:Y:S02]  /*13990*/  SHFL.IDX P6, R14, R13, R12, R11 ;  /* 0x0000000c0d0e7389 */ /* 0x00006400000c000b */
[----:B01----:R-:W-:Y:S01]  /*139a0*/  ENDCOLLECTIVE ;  /* 0x000000000000791b */ /* 0x003fe20003800000 */
.L_x_2481:
        /* <DEDUP_REMOVED lines=16> */
.L_x_2482:
[----:B------:R-:W-:Y:S02]  /*13ab0*/  IMAD.MOV.U32 R13, RZ, RZ, R3 ;  /* 0x000000ffff0d7224 */ /* 0x000fe400078e0003 */
[----:B------:R-:W-:Y:S02]  /*13ac0*/  IMAD.MOV.U32 R12, RZ, RZ, 0x4 ;  /* 0x00000004ff0c7424 */ /* 0x000fe400078e00ff */
[----:B------:R-:W-:-:S07]  /*13ad0*/  IMAD.MOV.U32 R5, RZ, RZ, R14 ;  /* 0x000000ffff057224 */ /* 0x000fce00078e000e */
[----:B------:R-:W-:Y:S05]  /*13ae0*/  WARPSYNC.COLLECTIVE R15, `(.L_x_2483) ;  /* 0x000000000f087348 */ /* 0x000fea0003c00000 */
[----:B------:R0:W1:Y:S02]  /*13af0*/  SHFL.IDX P6, R14, R13, R12, R11 ;  /* 0x0000000c0d0e7389 */ /* 0x00006400000c000b */
[----:B01----:R-:W-:Y:S01]  /*13b00*/  ENDCOLLECTIVE ;  /* 0x000000000000791b */ /* 0x003fe20003800000 */
.L_x_2483:
        /* <DEDUP_REMOVED lines=16> */
.L_x_2484:
[----:B------:R-:W-:Y:S02]  /*13c10*/  IMAD.MOV.U32 R13, RZ, RZ, R3 ;  /* 0x000000ffff0d7224 */ /* 0x000fe400078e0003 */
[----:B------:R-:W-:Y:S02]  /*13c20*/  IMAD.MOV.U32 R12, RZ, RZ, 0x5 ;  /* 0x00000005ff0c7424 */ /* 0x000fe400078e00ff */
[----:B------:R-:W-:-:S07]  /*13c30*/  IMAD.MOV.U32 R5, RZ, RZ, R14 ;  /* 0x000000ffff057224 */ /* 0x000fce00078e000e */
[----:B------:R-:W-:Y:S05]  /*13c40*/  WARPSYNC.COLLECTIVE R15, `(.L_x_2485) ;  /* 0x000000000f087348 */ /* 0x000fea0003c00000 */
[----:B------:R0:W1:Y:S02]  /*13c50*/  SHFL.IDX P6, R14, R13, R12, R11 ;  /* 0x0000000c0d0e7389 */ /* 0x00006400000c000b */
[----:B01----:R-:W-:Y:S01]  /*13c60*/  ENDCOLLECTIVE ;  /* 0x000000000000791b */ /* 0x003fe20003800000 */
.L_x_2485:
        /* <DEDUP_REMOVED lines=16> */
.L_x_2486:
[----:B------:R-:W-:Y:S02]  /*13d70*/  IMAD.MOV.U32 R13, RZ, RZ, R3 ;  /* 0x000000ffff0d7224 */ /* 0x000fe400078e0003 */
[----:B------:R-:W-:Y:S02]  /*13d80*/  IMAD.MOV.U32 R12, RZ, RZ, 0x6 ;  /* 0x00000006ff0c7424 */ /* 0x000fe400078e00ff */
[----:B------:R-:W-:-:S07]  /*13d90*/  IMAD.MOV.U32 R5, RZ, RZ, R14 ;  /* 0x000000ffff057224 */ /* 0x000fce00078e000e */
[----:B------:R-:W-:Y:S05]  /*13da0*/  WARPSYNC.COLLECTIVE R15, `(.L_x_2487) ;  /* 0x000000000f087348 */ /* 0x000fea0003c00000 */
[----:B------:R0:W1:Y:S02]  /*13db0*/  SHFL.IDX P6, R14, R13, R12, R11 ;  /* 0x0000000c0d0e7389 */ /* 0x00006400000c000b */
[----:B01----:R-:W-:Y:S01]  /*13dc0*/  ENDCOLLECTIVE ;  /* 0x000000000000791b */ /* 0x003fe20003800000 */
.L_x_2487:
        /* <DEDUP_REMOVED lines=14> */
.L_x_2488:
        /* <DEDUP_REMOVED lines=8> */
.L_x_2489:
        /* <DEDUP_REMOVED lines=14> */
.L_x_2490:
[----:B------:R-:W-:Y:S01]  /*14010*/  IMAD.MOV.U32 R3, RZ, RZ, R14 ;  /* 0x000000ffff037224 */ /* 0x000fe200078e000e */
[----:B------:R-:W-:Y:S06]  /*14020*/  BRA `(.L_x_2491) ;  /* 0xffffffb400507947 */ /* 0x000fec000383ffff */
.L_x_2380:
[----:B0-----:R0:W3:Y:S02]  /*14030*/  SYNCS.PHASECHK.TRANS64.TRYWAIT P0, [R18+URZ+0x28820], R0 ;  /* 0x02882000120075a7 */ /* 0x0010e4000800017f */
[----:B---3--:R-:W-:Y:S05]  /*14040*/  @!P0 NANOSLEEP.SYNCS 0x989680 ;  /* 0x009896800000895d */ /* 0x008fea0003900000 */
[----:B------:R-:W3:Y:S02]  /*14050*/  @!P0 SYNCS.PHASECHK.TRANS64 P0, [R18+URZ+0x28820], R0 ;  /* 0x02882000120085a7 */ /* 0x000ee4000800007f */
[----:B---3--:R-:W-:Y:S05]  /*14060*/  @!P0 BRA `(.L_x_2380) ;  /* 0xfffffffc00f08947 */ /* 0x008fea000383ffff */
[----:B------:R-:W-:Y:S05]  /*14070*/  BRA `(.L_x_2492) ;  /* 0xffffffb400c07947 */ /* 0x000fea000383ffff */
.L_x_2389:
[----:B-1----:R1:W2:Y:S02]  /*14080*/  SYNCS.PHASECHK.TRANS64.TRYWAIT P0, [R3+URZ+0x28840], R2 ;  /* 0x02884002030075a7 */ /* 0x0022a4000800017f */
[----:B--2---:R-:W-:Y:S05]  /*14090*/  @!P0 NANOSLEEP.SYNCS 0x989680 ;  /* 0x009896800000895d */ /* 0x004fea0003900000 */
[----:B------:R-:W2:Y:S02]  /*140a0*/  @!P0 SYNCS.PHASECHK.TRANS64 P0, [R3+URZ+0x28840], R2 ;  /* 0x02884002030085a7 */ /* 0x000ea4000800007f */
[----:B--2---:R-:W-:Y:S05]  /*140b0*/  @!P0 BRA `(.L_x_2389) ;  /* 0xfffffffc00f08947 */ /* 0x004fea000383ffff */
[----:B------:R-:W-:Y:S05]  /*140c0*/  BRA `(.L_x_2493) ;  /* 0xffffffb8009c7947 */ /* 0x000fea000383ffff */
.L_x_2395:
[----:B0-----:R0:W1:Y:S02]  /*140d0*/  SYNCS.PHASECHK.TRANS64.TRYWAIT P0, [R3+URZ+0x60], R2 ;  /* 0x00006002030075a7 */ /* 0x001064000800017f */
[----:B-1----:R-:W-:Y:S05]  /*140e0*/  @!P0 NANOSLEEP.SYNCS 0x989680 ;  /* 0x009896800000895d */ /* 0x002fea0003900000 */
[----:B------:R-:W1:Y:S02]  /*140f0*/  @!P0 SYNCS.PHASECHK.TRANS64 P0, [R3+URZ+0x60], R2 ;  /* 0x00006002030085a7 */ /* 0x000e64000800007f */
[----:B-1----:R-:W-:Y:S05]  /*14100*/  @!P0 BRA `(.L_x_2395) ;  /* 0xfffffffc00f08947 */ /* 0x002fea000383ffff */
[----:B------:R-:W-:Y:S05]  /*14110*/  BRA `(.L_x_2494) ;  /* 0xffffffbc00707947 */ /* 0x000fea000383ffff */
.L_x_2404:
[----:B-1----:R1:W2:Y:S02]  /*14120*/  SYNCS.PHASECHK.TRANS64.TRYWAIT P0, [R3+URZ+0x28840], R2 ;  /* 0x02884002030075a7 */ /* 0x0022a4000800017f */
[----:B--2---:R-:W-:Y:S05]  /*14130*/  @!P0 NANOSLEEP.SYNCS 0x989680 ;  /* 0x009896800000895d */ /* 0x004fea0003900000 */
[----:B------:R-:W2:Y:S02]  /*14140*/  @!P0 SYNCS.PHASECHK.TRANS64 P0, [R3+URZ+0x28840], R2 ;  /* 0x02884002030085a7 */ /* 0x000ea4000800007f */
[----:B--2---:R-:W-:Y:S05]  /*14150*/  @!P0 BRA `(.L_x_2404) ;  /* 0xfffffffc00f08947 */ /* 0x004fea000383ffff */
[----:B------:R-:W-:Y:S05]  /*14160*/  BRA `(.L_x_2495) ;  /* 0xffffffc400007947 */ /* 0x000fea000383ffff */
.L_x_2410:
[----:B0-----:R0:W1:Y:S02]  /*14170*/  SYNCS.PHASECHK.TRANS64.TRYWAIT P0, [R2+URZ+0x60], R3 ;  /* 0x00006003020075a7 */ /* 0x001064000800017f */
[----:B-1----:R-:W-:Y:S05]  /*14180*/  @!P0 NANOSLEEP.SYNCS 0x989680 ;  /* 0x009896800000895d */ /* 0x002fea0003900000 */
[----:B------:R-:W1:Y:S02]  /*14190*/  @!P0 SYNCS.PHASECHK.TRANS64 P0, [R2+URZ+0x60], R3 ;  /* 0x00006003020085a7 */ /* 0x000e64000800007f */
[----:B-1----:R-:W-:Y:S05]  /*141a0*/  @!P0 BRA `(.L_x_2410) ;  /* 0xfffffffc00f08947 */ /* 0x002fea000383ffff */
[----:B------:R-:W-:Y:S05]  /*141b0*/  BRA `(.L_x_2496) ;  /* 0xffffffc400d47947 */ /* 0x000fea000383ffff */
.L_x_2419:
[----:B--2---:R2:W3:Y:S02]  /*141c0*/  SYNCS.PHASECHK.TRANS64.TRYWAIT P0, [R2+URZ+0x28840], R3 ;  /* 0x02884003020075a7 */ /* 0x0044e4000800017f */
[----:B---3--:R-:W-:Y:S05]  /*141d0*/  @!P0 NANOSLEEP.SYNCS 0x989680 ;  /* 0x009896800000895d */ /* 0x008fea0003900000 */
[----:B------:R-:W3:Y:S02]  /*141e0*/  @!P0 SYNCS.PHASECHK.TRANS64 P0, [R2+URZ+0x28840], R3 ;  /* 0x02884003020085a7 */ /* 0x000ee4000800007f */
[----:B---3--:R-:W-:Y:S05]  /*141f0*/  @!P0 BRA `(.L_x_2419) ;  /* 0xfffffffc00f08947 */ /* 0x008fea000383ffff */
[----:B------:R-:W-:Y:S05]  /*14200*/  BRA `(.L_x_2497) ;  /* 0xffffffcc00347947 */ /* 0x000fea000383ffff */
.L_x_2425:
[----:B0-----:R0:W1:Y:S02]  /*14210*/  SYNCS.PHASECHK.TRANS64.TRYWAIT P0, [R2+URZ+0x60], R5 ;  /* 0x00006005020075a7 */ /* 0x001064000800017f */
[----:B-1----:R-:W-:Y:S05]  /*14220*/  @!P0 NANOSLEEP.SYNCS 0x989680 ;  /* 0x009896800000895d */ /* 0x002fea0003900000 */
[----:B------:R-:W1:Y:S02]  /*14230*/  @!P0 SYNCS.PHASECHK.TRANS64 P0, [R2+URZ+0x60], R5 ;  /* 0x00006005020085a7 */ /* 0x000e64000800007f */
[----:B-1----:R-:W-:Y:S05]  /*14240*/  @!P0 BRA `(.L_x_2425) ;  /* 0xfffffffc00f08947 */ /* 0x002fea000383ffff */
[----:B------:R-:W-:Y:S05]  /*14250*/  BRA `(.L_x_2498) ;  /* 0xffffffd000087947 */ /* 0x000fea000383ffff */
.L_x_2436:
[----:B--2---:R2:W3:Y:S02]  /*14260*/  SYNCS.PHASECHK.TRANS64.TRYWAIT P0, [R0+URZ+0x28860], R3 ;  /* 0x02886003000075a7 */ /* 0x0044e4000800017f */
[----:B---3--:R-:W-:Y:S05]  /*14270*/  @!P0 NANOSLEEP.SYNCS 0x989680 ;  /* 0x009896800000895d */ /* 0x008fea0003900000 */
[----:B------:R-:W3:Y:S02]  /*14280*/  @!P0 SYNCS.PHASECHK.TRANS64 P0, [R0+URZ+0x28860], R3 ;  /* 0x02886003000085a7 */ /* 0x000ee4000800007f */
[----:B---3--:R-:W-:Y:S05]  /*14290*/  @!P0 BRA `(.L_x_2436) ;  /* 0xfffffffc00f08947 */ /* 0x008fea000383ffff */
[----:B------:R-:W-:Y:S05]  /*142a0*/  BRA `(.L_x_2499) ;  /* 0xffffffd400547947 */ /* 0x000fea000383ffff */
.L_x_2443:
        /* <DEDUP_REMOVED lines=9> */
.L_x_2501:
[----:B------:R-:W-:Y:S05]  /*14340*/  BSYNC B0 ;  /* 0x0000000000007941 */ /* 0x000fea0003800000 */
.L_x_2500:
        /* <DEDUP_REMOVED lines=9> */
.L_x_2502:
        /* <DEDUP_REMOVED lines=11> */
[----:B------:R-:W-:Y:S02]  /*14490*/  CS2R R6, SRZ ;  /* 0x0000000000067805 */ /* 0x000fe4000001ff00 */
[C---:B------:R-:W-:Y:S02]  /*144a0*/  ISETP.GE.U32.AND P2, PT, R16.reuse, 0x2, PT ;  /* 0x000000021000780c */ /* 0x040fe40003f46070 */
[C---:B------:R-:W-:Y:S02]  /*144b0*/  ISETP.GE.U32.AND P3, PT, R16.reuse, 0x4, PT ;  /* 0x000000041000780c */ /* 0x040fe40003f66070 */
[C---:B------:R-:W-:Y:S02]  /*144c0*/  ISETP.GE.U32.AND P4, PT, R16.reuse, 0x8, PT ;  /* 0x000000081000780c */ /* 0x040fe40003f86070 */
[----:B------:R-:W-:Y:S01]  /*144d0*/  ISETP.GE.U32.AND P5, PT, R16, 0x10, PT ;  /* 0x000000101000780c */ /* 0x000fe20003fa6070 */
[----:B--2---:R-:W-:-:S02]  /*144e0*/  @!P1 IMAD.MOV.U32 R6, RZ, RZ, R5 ;  /* 0x000000ffff069224 */ /* 0x004fc400078e0005 */
[----:B------:R-:W-:Y:S02]  /*144f0*/  IMAD.MOV.U32 R5, RZ, RZ, RZ ;  /* 0x000000ffff057224 */ /* 0x000fe400078e00ff */
[----:B---3--:R-:W-:Y:S01]  /*14500*/  @!P1 IMAD.MOV.U32 R7, RZ, RZ, R8 ;  /* 0x000000ffff079224 */ /* 0x008fe200078e0008 */
[----:B------:R-:W-:-:S03]  /*14510*/  ISETP.NE.AND P1, PT, R16, RZ, PT ;  /* 0x000000ff1000720c */ /* 0x000fc60003f25270 */
[----:B------:R-:W-:-:S04]  /*14520*/  IMAD R2, R7, R6, RZ ;  /* 0x0000000607027224 */ /* 0x000fc800078e02ff */
[----:B------:R-:W-:-:S07]  /*14530*/  IMAD.MOV.U32 R13, RZ, RZ, R2 ;  /* 0x000000ffff0d7224 */ /* 0x000fce00078e0002 */
[----:B------:R-:W-:Y:S05]  /*14540*/  WARPSYNC.COLLECTIVE R15, `(.L_x_2503) ;  /* 0x000000000f087348 */ /* 0x000fea0003c00000 */
[----:B------:R0:W1:Y:S02]  /*14550*/  SHFL.UP P6, R14, R13, R12, R11 ;  /* 0x0400000c0d0e7389 */ /* 0x00006400000c000b */
[----:B01----:R-:W-:Y:S01]  /*14560*/  ENDCOLLECTIVE ;  /* 0x000000000000791b */ /* 0x003fe20003800000 */
.L_x_2503:
[----:B------:R-:W-:Y:S01]  /*14570*/  IMAD.MOV.U32 R12, RZ, RZ, 0x2 ;  /* 0x00000002ff0c7424 */ /* 0x000fe200078e00ff */
[----:B------:R-:W-:-:S05]  /*14580*/  SEL R3, R14, RZ, P1 ;  /* 0x000000ff0e037207 */ /* 0x000fca0000800000 */
[----:B------:R-:W-:-:S04]  /*14590*/  IMAD.IADD R2, R2, 0x1, R3 ;  /* 0x0000000102027824 */ /* 0x000fc800078e0203 */
[----:B------:R-:W-:-:S07]  /*145a0*/  IMAD.MOV.U32 R13, RZ, RZ, R2 ;  /* 0x000000ffff0d7224 */ /* 0x000fce00078e0002 */
[----:B------:R-:W-:Y:S05]  /*145b0*/  WARPSYNC.COLLECTIVE R15, `(.L_x_2504) ;  /* 0x000000000f087348 */ /* 0x000fea0003c00000 */
[----:B------:R0:W1:Y:S02]  /*145c0*/  SHFL.UP P6, R14, R13, R12, R11 ;  /* 0x0400000c0d0e7389 */ /* 0x00006400000c000b */
[----:B01----:R-:W-:Y:S01]  /*145d0*/  ENDCOLLECTIVE ;  /* 0x000000000000791b */ /* 0x003fe20003800000 */
.L_x_2504:
[----:B------:R-:W-:Y:S01]  /*145e0*/  IMAD.MOV.U32 R12, RZ, RZ, 0x4 ;  /* 0x00000004ff0c7424 */ /* 0x000fe200078e00ff */
[----:B------:R-:W-:-:S05]  /*145f0*/  SEL R3, R14, RZ, P2 ;  /* 0x000000ff0e037207 */ /* 0x000fca0001000000 */
[----:B------:R-:W-:-:S04]  /*14600*/  IMAD.IADD R2, R2, 0x1, R3 ;  /* 0x0000000102027824 */ /* 0x000fc800078e0203 */
[----:B------:R-:W-:-:S07]  /*14610*/  IMAD.MOV.U32 R13, RZ, RZ, R2 ;  /* 0x000000ffff0d7224 */ /* 0x000fce00078e0002 */
[----:B------:R-:W-:Y:S05]  /*14620*/  WARPSYNC.COLLECTIVE R15, `(.L_x_2505) ;  /* 0x000000000f087348 */ /* 0x000fea0003c00000 */
[----:B------:R0:W1:Y:S02]  /*14630*/  SHFL.UP P6, R14, R13, R12, R11 ;  /* 0x0400000c0d0e7389 */ /* 0x00006400000c000b */
[----:B01----:R-:W-:Y:S01]  /*14640*/  ENDCOLLECTIVE ;  /* 0x000000000000791b */ /* 0x003fe20003800000 */
.L_x_2505:
[----:B------:R-:W-:Y:S01]  /*14650*/  IMAD.MOV.U32 R12, RZ, RZ, 0x8 ;  /* 0x00000008ff0c7424 */ /* 0x000fe200078e00ff */
[----:B------:R-:W-:-:S05]  /*14660*/  SEL R3, R14, RZ, P3 ;  /* 0x000000ff0e037207 */ /* 0x000fca0001800000 */
[----:B------:R-:W-:-:S04]  /*14670*/  IMAD.IADD R2, R2, 0x1, R3 ;  /* 0x0000000102027824 */ /* 0x000fc800078e0203 */
[----:B------:R-:W-:-:S07]  /*14680*/  IMAD.MOV.U32 R13, RZ, RZ, R2 ;  /* 0x000000ffff0d7224 */ /* 0x000fce00078e0002 */
[----:B------:R-:W-:Y:S05]  /*14690*/  WARPSYNC.COLLECTIVE R15, `(.L_x_2506) ;  /* 0x000000000f087348 */ /* 0x000fea0003c00000 */
[----:B------:R0:W1:Y:S02]  /*146a0*/  SHFL.UP P6, R14, R13, R12, R11 ;  /* 0x0400000c0d0e7389 */ /* 0x00006400000c000b */
[----:B01----:R-:W-:Y:S01]  /*146b0*/  ENDCOLLECTIVE ;  /* 0x000000000000791b */ /* 0x003fe20003800000 */
.L_x_2506:
[----:B------:R-:W-:Y:S01]  /*146c0*/  IMAD.MOV.U32 R12, RZ, RZ, 0x10 ;  /* 0x00000010ff0c7424 */ /* 0x000fe200078e00ff */
[----:B------:R-:W-:-:S05]  /*146d0*/  SEL R3, R14, RZ, P4 ;  /* 0x000000ff0e037207 */ /* 0x000fca0002000000 */
[----:B------:R-:W-:-:S04]  /*146e0*/  IMAD.IADD R2, R2, 0x1, R3 ;  /* 0x0000000102027824 */ /* 0x000fc800078e0203 */
[----:B------:R-:W-:-:S07]  /*146f0*/  IMAD.MOV.U32 R13, RZ, RZ, R2 ;  /* 0x000000ffff0d7224 */ /* 0x000fce00078e0002 */
[----:B------:R-:W-:Y:S05]  /*14700*/  WARPSYNC.COLLECTIVE R15, `(.L_x_2507) ;  /* 0x000000000f087348 */ /* 0x000fea0003c00000 */
[----:B------:R0:W1:Y:S02]  /*14710*/  SHFL.UP P6, R14, R13, R12, R11 ;  /* 0x0400000c0d0e7389 */ /* 0x00006400000c000b */
[----:B01----:R-:W-:Y:S01]  /*14720*/  ENDCOLLECTIVE ;  /* 0x000000000000791b */ /* 0x003fe20003800000 */
.L_x_2507:
        /* <DEDUP_REMOVED lines=8> */
.L_x_2508:
[----:B------:R-:W-:Y:S01]  /*147b0*/  IMAD.MOV.U32 R9, RZ, RZ, R14 ;  /* 0x000000ffff097224 */ /* 0x000fe200078e000e */
[----:B------:R-:W-:Y:S06]  /*147c0*/  BRA `(.L_x_2509) ;  /* 0xffffffd400dc7947 */ /* 0x000fec000383ffff */
.L_x_2446:
        /* <DEDUP_REMOVED lines=8> */
.L_x_2511:
[----:B------:R-:W-:Y:S05]  /*14850*/  BSYNC B0 ;  /* 0x0000000000007941 */ /* 0x000fea0003800000 */
.L_x_2510:
        /* <DEDUP_REMOVED lines=9> */
.L_x_2512:
[----:B------:R-:W-:Y:S01]  /*148f0*/  IMAD.MOV.U32 R12, RZ, RZ, 0x4 ;  /* 0x00000004ff0c7424 */ /* 0x000fe200078e00ff */
[----:B------:R-:W-:-:S05]  /*14900*/  SEL R3, R14, RZ, P2 ;  /* 0x000000ff0e037207 */ /* 0x000fca0001000000 */
[----:B------:R-:W-:-:S04]  /*14910*/  IMAD.IADD R2, R2, 0x1, R3 ;  /* 0x0000000102027824 */ /* 0x000fc800078e0203 */
[----:B------:R-:W-:-:S07]  /*14920*/  IMAD.MOV.U32 R13, RZ, RZ, R2 ;  /* 0x000000ffff0d7224 */ /* 0x000fce00078e0002 */
[----:B------:R-:W-:Y:S05]  /*14930*/  WARPSYNC.COLLECTIVE R15, `(.L_x_2513) ;  /* 0x000000000f087348 */ /* 0x000fea0003c00000 */
[----:B------:R0:W1:Y:S02]  /*14940*/  SHFL.UP P6, R14, R13, R12, R11 ;  /* 0x0400000c0d0e7389 */ /* 0x00006400000c000b */
[----:B01----:R-:W-:Y:S01]  /*14950*/  ENDCOLLECTIVE ;  /* 0x000000000000791b */ /* 0x003fe20003800000 */
.L_x_2513:
[----:B------:R-:W-:Y:S01]  /*14960*/  IMAD.MOV.U32 R12, RZ, RZ, 0x8 ;  /* 0x00000008ff0c7424 */ /* 0x000fe200078e00ff */
[----:B------:R-:W-:-:S05]  /*14970*/  SEL R3, R14, RZ, P3 ;  /* 0x000000ff0e037207 */ /* 0x000fca0001800000 */
[----:B------:R-:W-:-:S04]  /*14980*/  IMAD.IADD R2, R2, 0x1, R3 ;  /* 0x0000000102027824 */ /* 0x000fc800078e0203 */
[----:B------:R-:W-:-:S07]  /*14990*/  IMAD.MOV.U32 R13, RZ, RZ, R2 ;  /* 0x000000ffff0d7224 */ /* 0x000fce00078e0002 */
[----:B------:R-:W-:Y:S05]  /*149a0*/  WARPSYNC.COLLECTIVE R15, `(.L_x_2514) ;  /* 0x000000000f087348 */ /* 0x000fea0003c00000 */
[----:B------:R0:W1:Y:S02]  /*149b0*/  SHFL.UP P6, R14, R13, R12, R11 ;  /* 0x0400000c0d0e7389 */ /* 0x00006400000c000b */
[----:B01----:R-:W-:Y:S01]  /*149c0*/  ENDCOLLECTIVE ;  /* 0x000000000000791b */ /* 0x003fe20003800000 */
.L_x_2514:
[----:B------:R-:W-:Y:S01]  /*149d0*/  IMAD.MOV.U32 R12, RZ, RZ, 0x10 ;  /* 0x00000010ff0c7424 */ /* 0x000fe200078e00ff */
[----:B------:R-:W-:-:S05]  /*149e0*/  SEL R3, R14, RZ, P4 ;  /* 0x000000ff0e037207 */ /* 0x000fca0002000000 */
[----:B------:R-:W-:-:S04]  /*149f0*/  IMAD.IADD R2, R2, 0x1, R3 ;  /* 0x0000000102027824 */ /* 0x000fc800078e0203 */
[----:B------:R-:W-:-:S07]  /*14a00*/  IMAD.MOV.U32 R13, RZ, RZ, R2 ;  /* 0x000000ffff0d7224 */ /* 0x000fce00078e0002 */
[----:B------:R-:W-:Y:S05]  /*14a10*/  WARPSYNC.COLLECTIVE R15, `(.L_x_2515) ;  /* 0x000000000f087348 */ /* 0x000fea0003c00000 */
[----:B------:R0:W1:Y:S02]  /*14a20*/  SHFL.UP P6, R14, R13, R12, R11 ;  /* 0x0400000c0d0e7389 */ /* 0x00006400000c000b */
[----:B01----:R-:W-:Y:S01]  /*14a30*/  ENDCOLLECTIVE ;  /* 0x000000000000791b */ /* 0x003fe20003800000 */
.L_x_2515:
        /* <DEDUP_REMOVED lines=8> */
.L_x_2516:
[----:B------:R-:W-:Y:S01]  /*14ac0*/  IMAD.MOV.U32 R9, RZ, RZ, R14 ;  /* 0x000000ffff097224 */ /* 0x000fe200078e000e */
[----:B------:R-:W-:Y:S06]  /*14ad0*/  BRA `(.L_x_2517) ;  /* 0xffffffd400c47947 */ /* 0x000fec000383ffff */
.L_x_2448:
[----:B------:R-:W-:Y:S01]  /*14ae0*/  BSSY B0, `(.L_x_2518) ;  /* 0x0000006000007945 */ /* 0x000fe20003800000 */
[----:B------:R-:W-:Y:S01]  /*14af0*/  PLOP3.LUT P6, PT, P6, PT, PT, 0x8, 0x0 ;  /* 0x000000000000781c */ /* 0x000fe200037ce170 */
[----:B------:R-:W-:-:S12]  /*14b00*/  IMAD.MOV.U32 R15, RZ, RZ, -0x1 ;  /* 0xffffffffff0f7424 */ /* 0x000fd800078e00ff */
[----:B0-----:R-:W-:Y:S05]  /*14b10*/  WARPSYNC.COLLECTIVE R15, `(.L_x_2519) ;  /* 0x000000000f087348 */ /* 0x001fea0003c00000 */
[----:B------:R-:W-:Y:S01]  /*14b20*/  VOTE.ANY R14, PT, P6 ;  /* 0x00000000000e7806 */ /* 0x000fe200030e0100 */
[----:B0-----:R-:W-:Y:S06]  /*14b30*/  ENDCOLLECTIVE ;  /* 0x000000000000791b */ /* 0x001fec0003800000 */
.L_x_2519:
[----:B------:R-:W-:Y:S05]  /*14b40*/  BSYNC B0 ;  /* 0x0000000000007941 */ /* 0x000fea0003800000 */
.L_x_2518:
        /* <DEDUP_REMOVED lines=10> */
.L_x_2520:
[----:B------:R-:W-:Y:S02]  /*14bf0*/  IMAD.MOV.U32 R13, RZ, RZ, R7 ;  /* 0x000000ffff0d7224 */ /* 0x000fe400078e0007 */
[----:B------:R-:W-:-:S07]  /*14c00*/  IMAD.MOV.U32 R0, RZ, RZ, R14 ;  /* 0x000000ffff007224 */ /* 0x000fce00078e000e */
[----:B------:R-:W-:Y:S05]  /*14c10*/  WARPSYNC.COLLECTIVE R15, `(.L_x_2521) ;  /* 0x000000000f087348 */ /* 0x000fea0003c00000 */
[----:B------:R0:W1:Y:S02]  /*14c20*/  SHFL.IDX P6, R14, R13, R12, R11 ;  /* 0x0000000c0d0e7389 */ /* 0x00006400000c000b */
[----:B01----:R-:W-:Y:S01]  /*14c30*/  ENDCOLLECTIVE ;  /* 0x000000000000791b */ /* 0x003fe20003800000 */
.L_x_2521:
[----:B------:R-:W-:Y:S02]  /*14c40*/  IMAD.MOV.U32 R7, RZ, RZ, R14 ;  /* 0x000000ffff077224 */ /* 0x000fe400078e000e */
[----:B------:R-:W-:-:S05]  /*14c50*/  IMAD.IADD R6, R10, 0x1, R16 ;  /* 0x000000010a067824 */ /* 0x000fca00078e0210 */
[----:B------:R0:W-:Y:S01]  /*14c60*/  STL [R1+0xc], R6 ;  /* 0x00000c0601007387 */ /* 0x0001e20000100800 */
[----:B------:R-:W-:Y:S05]  /*14c70*/  BRA `(.L_x_2522) ;  /* 0xffffffd400a47947 */ /* 0x000fea000383ffff */
.L_x_2450:
        /* <DEDUP_REMOVED lines=8> */
.L_x_2524:
[----:B------:R-:W-:Y:S05]  /*14d00*/  BSYNC B0 ;  /* 0x0000000000007941 */ /* 0x000fea0003800000 */
.L_x_2523:
[----:B------:R-:W-:Y:S01]  /*14d10*/  IMAD.MOV.U32 R5, RZ, RZ, R14 ;  /* 0x000000ffff057224 */ /* 0x000fe200078e000e */
[----:B------:R-:W-:Y:S06]  /*14d20*/  BRA `(.L_x_2449) ;  /* 0xffffffd400907947 */ /* 0x000fec000383ffff */
.L_x_2456:
[----:B0-----:R0:W1:Y:S02]  /*14d30*/  SYNCS.PHASECHK.TRANS64.TRYWAIT P0, [R0+URZ+0x28820], R3 ;  /* 0x02882003000075a7 */ /* 0x001064000800017f */
[----:B-1----:R-:W-:Y:S05]  /*14d40*/  @!P0 NANOSLEEP.SYNCS 0x989680 ;  /* 0x009896800000895d */ /* 0x002fea0003900000 */
[----:B------:R-:W1:Y:S02]  /*14d50*/  @!P0 SYNCS.PHASECHK.TRANS64 P0, [R0+URZ+0x28820], R3 ;  /* 0x02882003000085a7 */ /* 0x000e64000800007f */
[----:B-1----:R-:W-:Y:S05]  /*14d60*/  @!P0 BRA `(.L_x_2456) ;  /* 0xfffffffc00f08947 */ /* 0x002fea000383ffff */
[----:B------:R-:W-:Y:S05]  /*14d70*/  BRA `(.L_x_2525) ;  /* 0xffffffe0002c7947 */ /* 0x000fea000383ffff */
.L_x_2457:
        /* <DEDUP_REMOVED lines=11> */
.L_x_2527:
[----:B------:R-:W-:Y:S05]  /*14e30*/  BSYNC B0 ;  /* 0x0000000000007941 */ /* 0x000fea0003800000 */
.L_x_2526:
[----:B------:R-:W-:Y:S05]  /*14e40*/  BRA `(.L_x_2528) ;  /* 0xffffffe000147947 */ /* 0x000fea000383ffff */
.L_x_2460:
[----:B------:R-:W-:Y:S01]  /*14e50*/  BSSY B1, `(.L_x_2529) ;  /* 0x0000006000017945 */ /* 0x000fe20003800000 */
[----:B------:R-:W-:-:S07]  /*14e60*/  IMAD.MOV.U32 R15, RZ, RZ, -0x1 ;  /* 0xffffffffff0f7424 */ /* 0x000fce00078e00ff */
[----:B01----:R-:W-:Y:S05]  /*14e70*/  WARPSYNC.COLLECTIVE R15, `(.L_x_2530) ;  /* 0x000000000f0c7348 */ /* 0x003fea0003c00000 */
[----:B------:R-:W-:Y:S02]  /*14e80*/  ELECT P6, UR62, PT ;  /* 0x00000000003e782f */ /* 0x000fe400038c0000 */
[----:B------:R-:W-:Y:S01]  /*14e90*/  MOV R14, UR62 ;  /* 0x0000003e000e7c02 */ /* 0x000fe20008000f00 */
[----:B01----:R-:W-:Y:S10]  /*14ea0*/  ENDCOLLECTIVE ;  /* 0x000000000000791b */ /* 0x003ff40003800000 */
.L_x_2530:
[----:B------:R-:W-:Y:S05]  /*14eb0*/  BSYNC B1 ;  /* 0x0000000000017941 */ /* 0x000fea0003800000 */
.L_x_2529:
[----:B------:R-:W-:Y:S05]  /*14ec0*/  BRA `(.L_x_2531) ;  /* 0xffffffe0000c7947 */ /* 0x000fea000383ffff */
.L_x_2462:
[----:B0-----:R0:W1:Y:S02]  /*14ed0*/  SYNCS.PHASECHK.TRANS64.TRYWAIT P0, [R6+URZ], R5 ;  /* 0x00000005060075a7 */ /* 0x001064000800017f */
[----:B-1----:R-:W-:Y:S05]  /*14ee0*/  @!P0 NANOSLEEP.SYNCS 0x989680 ;  /* 0x009896800000895d */ /* 0x002fea0003900000 */
[----:B------:R-:W1:Y:S02]  /*14ef0*/  @!P0 SYNCS.PHASECHK.TRANS64 P0, [R6+URZ], R5 ;  /* 0x00000005060085a7 */ /* 0x000e64000800007f */
[----:B-1----:R-:W-:Y:S05]  /*14f00*/  @!P0 BRA `(.L_x_2462) ;  /* 0xfffffffc00f08947 */ /* 0x002fea000383ffff */
[----:B------:R-:W-:Y:S05]  /*14f10*/  BRA `(.L_x_2532) ;  /* 0xffffffe000447947 */ /* 0x000fea000383ffff */
.L_x_2463:
[----:B-1----:R1:W2:Y:S02]  /*14f20*/  SYNCS.PHASECHK.TRANS64.TRYWAIT P0, [R7+URZ], R2 ;  /* 0x00000002070075a7 */ /* 0x0022a4000800017f */
[----:B--2---:R-:W-:Y:S05]  /*14f30*/  @!P0 NANOSLEEP.SYNCS 0x989680 ;  /* 0x009896800000895d */ /* 0x004fea0003900000 */
[----:B------:R-:W2:Y:S02]  /*14f40*/  @!P0 SYNCS.PHASECHK.TRANS64 P0, [R7+URZ], R2 ;  /* 0x00000002070085a7 */ /* 0x000ea4000800007f */
[----:B--2---:R-:W-:Y:S05]  /*14f50*/  @!P0 BRA `(.L_x_2463) ;  /* 0xfffffffc00f08947 */ /* 0x004fea000383ffff */
[----:B------:R-:W-:Y:S05]  /*14f60*/  BRA `(.L_x_2533) ;  /* 0xffffffe000387947 */ /* 0x000fea000383ffff */
.L_x_2465:
[----:B--2---:R2:W3:Y:S02]  /*14f70*/  SYNCS.PHASECHK.TRANS64.TRYWAIT P0, [R4+URZ], R5 ;  /* 0x00000005040075a7 */ /* 0x0044e4000800017f */
[----:B---3--:R-:W-:Y:S05]  /*14f80*/  @!P0 NANOSLEEP.SYNCS 0x989680 ;  /* 0x009896800000895d */ /* 0x008fea0003900000 */
[----:B------:R-:W3:Y:S02]  /*14f90*/  @!P0 SYNCS.PHASECHK.TRANS64 P0, [R4+URZ], R5 ;  /* 0x00000005040085a7 */ /* 0x000ee4000800007f */
[----:B---3--:R-:W-:Y:S05]  /*14fa0*/  @!P0 BRA `(.L_x_2465) ;  /* 0xfffffffc00f08947 */ /* 0x008fea000383ffff */
[----:B------:R-:W-:Y:S05]  /*14fb0*/  BRA `(.L_x_2534) ;  /* 0xffffffe0003c7947 */ /* 0x000fea000383ffff */
.L_x_2535:
        /* <DEDUP_REMOVED lines=12> */
.L_x_3098:


//--------------------- .text._ZN7cutlass13device_kernelIN5flash11enable_sm90INS1_16FlashAttnFwdSm90INS1_25CollectiveMainloopFwdSm90ILi2EN4cute5tupleIJNS5_1CILi1EEES8_S8_EEENS6_IJNS7_ILi128EEESA_SA_EEELi128ENS_6half_tEfNS_4arch4Sm90ELb1ELb0ELb0ELb1ELb0ELb1ELb0ELb1ELb1ELb1ELb1ELb0EEENS1_21CollectiveEpilogueFwdISB_S9_SC_SE_Li256ELb1ELb1ELb1ELb0EEENS1_36VarlenDynamicPersistentTileSchedulerILi128ELi128ELi256ELi128ELb1ELb1ELb1ELb1ELb1ELb1EEEEEEEEEvNT_6ParamsE --------------------------
	.section	.text._ZN7cutlass13device_kernelIN5flash11enable_sm90INS1_16FlashAttnFwdSm90INS1_25CollectiveMainloopFwdSm90ILi2EN4cute5tupleIJNS5_1CILi1EEES8_S8_EEENS6_IJNS7_ILi128EEESA_SA_EEELi128ENS_6half_tEfNS_4arch4Sm90ELb1ELb0ELb0ELb1ELb0ELb1ELb0ELb1ELb1ELb1ELb1ELb0EEENS1_21CollectiveEpilogueFwdISB_S9_SC_SE_Li256ELb1ELb1ELb1ELb0EEENS1_36VarlenDynamicPersistentTileSchedulerILi128ELi128ELi256ELi128ELb1ELb1ELb1ELb1ELb1ELb1EEEEEEEEEvNT_6ParamsE,"ax",@progbits
	.align	128
.text._ZN7cutlass13device_kernelIN5flash11enable_sm90INS1_16FlashAttnFwdSm90INS1_25CollectiveMainloopFwdSm90ILi2EN4cute5tupleIJNS5_1CILi1EEES8_S8_EEENS6_IJNS7_ILi128EEESA_SA_EEELi128ENS_6half_tEfNS_4arch4Sm90ELb1ELb0ELb0ELb1ELb0ELb1ELb0ELb1ELb1ELb1ELb1ELb0EEENS1_21CollectiveEpilogueFwdISB_S9_SC_SE_Li256ELb1ELb1ELb1ELb0EEENS1_36VarlenDynamicPersistentTileSchedulerILi128ELi128ELi256ELi128ELb1ELb1ELb1ELb1ELb1ELb1EEEEEEEEEvNT_6ParamsE:
        .type           _ZN7cutlass13device_kernelIN5flash11enable_sm90INS1_16FlashAttnFwdSm90INS1_25CollectiveMainloopFwdSm90ILi2EN4cute5tupleIJNS5_1CILi1EEES8_S8_EEENS6_IJNS7_ILi128EEESA_SA_EEELi128ENS_6half_tEfNS_4arch4Sm90ELb1ELb0ELb0ELb1ELb0ELb1ELb0ELb1ELb1ELb1ELb1ELb0EEENS1_21CollectiveEpilogueFwdISB_S9_SC_SE_Li256ELb1ELb1ELb1ELb0EEENS1_36VarlenDynamicPersistentTileSchedulerILi128ELi128ELi256ELi128ELb1ELb1ELb1ELb1ELb1ELb1EEEEEEEEEvNT_6ParamsE,@function
        .size           _ZN7cutlass13device_kernelIN5flash11enable_sm90INS1_16FlashAttnFwdSm90INS1_25CollectiveMainloopFwdSm90ILi2EN4cute5tupleIJNS5_1CILi1EEES8_S8_EEENS6_IJNS7_ILi128EEESA_SA_EEELi128ENS_6half_tEfNS_4arch4Sm90ELb1ELb0ELb0ELb1ELb0ELb1ELb0ELb1ELb1ELb1ELb1ELb0EEENS1_21CollectiveEpilogueFwdISB_S9_SC_SE_Li256ELb1ELb1ELb1ELb0EEENS1_36VarlenDynamicPersistentTileSchedulerILi128ELi128ELi256ELi128ELb1ELb1ELb1ELb1ELb1ELb1EEEEEEEEEvNT_6ParamsE,(.L_x_3099 - _ZN7cutlass13device_kernelIN5flash11enable_sm90INS1_16FlashAttnFwdSm90INS1_25CollectiveMainloopFwdSm90ILi2EN4cute5tupleIJNS5_1CILi1EEES8_S8_EEENS6_IJNS7_ILi128EEESA_SA_EEELi128ENS_6half_tEfNS_4arch4Sm90ELb1ELb0ELb0ELb1ELb0ELb1ELb0ELb1ELb1ELb1ELb1ELb0EEENS1_21CollectiveEpilogueFwdISB_S9_SC_SE_Li256ELb1ELb1ELb1ELb0EEENS1_36VarlenDynamicPersistentTileSchedulerILi128ELi128ELi256ELi128ELb1ELb1ELb1ELb1ELb1ELb1EEEEEEEEEvNT_6ParamsE)
        .other          _ZN7cutlass13device_kernelIN5flash11enable_sm90INS1_16FlashAttnFwdSm90INS1_25CollectiveMainloopFwdSm90ILi2EN4cute5tupleIJNS5_1CILi1EEES8_S8_EEENS6_IJNS7_ILi128EEESA_SA_EEELi128ENS_6half_tEfNS_4arch4Sm90ELb1ELb0ELb0ELb1ELb0ELb1ELb0ELb1ELb1ELb1ELb1ELb0EEENS1_21CollectiveEpilogueFwdISB_S9_SC_SE_Li256ELb1ELb1ELb1ELb0EEENS1_36VarlenDynamicPersistentTileSchedulerILi128ELi128ELi256ELi128ELb1ELb1ELb1ELb1ELb1ELb1EEEEEEEEEvNT_6ParamsE,@"STO_CUDA_ENTRY STV_DEFAULT"
_ZN7cutlass13device_kernelIN5flash11enable_sm90INS1_16FlashAttnFwdSm90INS1_25CollectiveMainloopFwdSm90ILi2EN4cute5tupleIJNS5_1CILi1EEES8_S8_EEENS6_IJNS7_ILi128EEESA_SA_EEELi128ENS_6half_tEfNS_4arch4Sm90ELb1ELb0ELb0ELb1ELb0ELb1ELb0ELb1ELb1ELb1ELb1ELb0EEENS1_21CollectiveEpilogueFwdISB_S9_SC_SE_Li256ELb1ELb1ELb1ELb0EEENS1_36VarlenDynamicPersistentTileSchedulerILi128ELi128ELi256ELi128ELb1ELb1ELb1ELb1ELb1ELb1EEEEEEEEEvNT_6ParamsE:
        /* <DEDUP_REMOVED lines=24> */
.L_x_2537:
[----:B------:R-:W-:Y:S05]  /*0180*/  BSYNC B0 ;  /* 0x0000000000007941 */ /* 0x000fea0003800000 */
.L_x_2536:
        /* <DEDUP_REMOVED lines=41> */
.L_x_2538:
        /* <DEDUP_REMOVED lines=22> */
.L_x_2539:
        /* <DEDUP_REMOVED lines=18> */
.L_x_2540:
        /* <DEDUP_REMOVED lines=22> */
.L_x_2541:
        /* <DEDUP_REMOVED lines=22> */
.L_x_2542:
        /* <DEDUP_REMOVED lines=8> */
.L_x_2545:
        /* <DEDUP_REMOVED lines=21> */
[----:B----4-:R-:W-:Y:S05]  /*0b30*/  @P0 BRA `(.L_x_2546) ;  /* 0x0000020400d00947 */ /* 0x010fea0003800000 */
        /* <DEDUP_REMOVED lines=16> */
[----:B------:R-:W-:Y:S01]  /*0c40*/  IMAD.IADD R235, R16, 0x1, -R235 ;  /* 0x0000000110eb7824 */ /* 0x000fe200078e0aeb */
        /* <DEDUP_REMOVED lines=14> */
[----:B------:R-:W-:Y:S02]  /*0d30*/  LOP3.LUT R3, R3, 0x3fffffe, RZ, 0xc0, !PT ;  /* 0x03fffffe03037812 */ /* 0x000fe400078ec0ff */
[----:B------:R-:W-:Y:S02]  /*0d40*/  IADD3 R11, R10, -R11, RZ ;  /* 0x8000000b0a0b7210 */ /* 0x000fe40007ffe0ff */
[----:B------:R-:W-:Y:S01]  /*0d50*/  LEA.HI R22, R0, R16, RZ, 0x3 ;  /* 0x0000001000167211 */ /* 0x000fe200078f18ff */
[----:B------:R-:W-:Y:S01]  /*0d60*/  IMAD.IADD R3, R18, 0x1, -R3 ;  /* 0x0000000112037824 */ /* 0x000fe200078e0a03 */
[----:B------:R-:W-:Y:S01]  /*0d70*/  SHF.R.S32.HI R5, RZ, 0x4, R4 ;  /* 0x00000004ff057819 */ /* 0x000fe20000011404 */
[----:B------:R-:W-:Y:S01]  /*0d80*/  IMAD R8, R8, 0x10, R11 ;  /* 0x0000001008087824 */ /* 0x000fe200078e020b */
[----:B------:R-:W-:-:S02]  /*0d90*/  LOP3.LUT R12, R12, 0xfffffffc, RZ, 0xc0, !PT ;  /* 0xfffffffc0c0c7812 */ /* 0x000fc400078ec0ff */
[----:B------:R-:W-:Y:S01]  /*0da0*/  LOP3.LUT R207, R22, 0xfffffff8, RZ, 0xc0, !PT ;  /* 0xfffffff816cf7812 */ /* 0x000fe200078ec0ff */
[----:B------:R-:W-:Y:S01]  /*0db0*/  IMAD R8, R3, 0x40, R8 ;  /* 0x0000004003087824 */ /* 0x000fe200078e0208 */
[----:B------:R-:W-:Y:S01]  /*0dc0*/  SHF.R.S32.HI R22, RZ, 0x3, R22 ;  /* 0x00000003ff167819 */ /* 0x000fe20000011416 */
[----:B------:R-:W-:Y:S01]  /*0dd0*/  IMAD.IADD R12, R16, 0x1, -R12 ;  /* 0x00000001100c7824 */ /* 0x000fe200078e0a0c */
[----:B------:R-:W-:Y:S01]  /*0de0*/  LEA.HI R4, R4, R5, RZ, 0x1 ;  /* 0x0000000504047211 */ /* 0x000fe200078f08ff */
[----:B------:R-:W-:Y:S01]  /*0df0*/  IMAD.IADD R207, R16, 0x1, -R207 ;  /* 0x0000000110cf7824 */ /* 0x000fe200078e0acf */
[----:B------:R-:W-:Y:S01]  /*0e00*/  LEA.HI R0, R0, R16, RZ, 0x6 ;  /* 0x0000001000007211 */ /* 0x000fe200078f30ff */
[----:B------:R-:W-:Y:S01]  /*0e10*/  IMAD.SHL.U32 R3, R22, 0x40, RZ ;  /* 0x0000004016037824 */ /* 0x000fe200078e00ff */
[----:B------:R-:W-:Y:S01]  /*0e20*/  LOP3.LUT R4, R4, 0x1ffffffe, RZ, 0xc0, !PT ;  /* 0x1ffffffe04047812 */ /* 0x000fe200078ec0ff */
[----:B------:R-:W-:Y:S01]  /*0e30*/  VIADD R213, R22, 0x40 ;  /* 0x0000004016d57836 */ /* 0x000fe20000000000 */
[----:B------:R-:W-:Y:S01]  /*0e40*/  SHF.L.U32 R0, R0, 0x3, RZ ;  /* 0x0000000300007819 */ /* 0x000fe200000006ff */
[----:B------:R-:W-:Y:S01]  /*0e50*/  VIADD R214, R22, 0x20 ;  /* 0x0000002016d67836 */ /* 0x000fe20000000000 */
[----:B------:R-:W-:Y:S01]  /*0e60*/  LEA.HI R6, R12, R12, RZ, 0x1 ;  /* 0x0000000c0c067211 */ /* 0x000fe200078f08ff */
[----:B------:R-:W-:Y:S01]  /*0e70*/  IMAD.SHL.U32 R16, R207, 0x8, RZ ;  /* 0x00000008cf107824 */ /* 0x000fe200078e00ff */
[----:B------:R-:W-:Y:S01]  /*0e80*/  LOP3.LUT R202, R0, 0xfffffe00, RZ, 0xc0, !PT ;  /* 0xfffffe0000ca7812 */ /* 0x000fe200078ec0ff */
[----:B------:R-:W-:Y:S01]  /*0e90*/  IMAD.IADD R4, R5, 0x1, -R4 ;  /* 0x0000000105047824 */ /* 0x000fe200078e0a04 */
[----:B------:R-:W-:Y:S01]  /*0ea0*/  LOP3.LUT R3, R3, 0x1c0, RZ, 0xc0, !PT ;  /* 0x000001c003037812 */ /* 0x000fe200078ec0ff */
[----:B------:R-:W-:Y:S01]  /*0eb0*/  VIADD R212, R22, 0x60 ;  /* 0x0000006016d47836 */ /* 0x000fe20000000000 */
[----:B------:R-:W-:Y:S01]  /*0ec0*/  LOP3.LUT R5, R6, 0x1ffffffe, RZ, 0xc0, !PT ;  /* 0x1ffffffe06057812 */ /* 0x000fe200078ec0ff */
[----:B------:R-:W-:Y:S01]  /*0ed0*/  IMAD.SHL.U32 R196, R214, 0x40, RZ ;  /* 0x00000040d6c47824 */ /* 0x000fe200078e00ff */
[----:B------:R-:W-:Y:S01]  /*0ee0*/  SHF.R.S32.HI R0, RZ, 0x1f, R213 ;  /* 0x0000001fff007819 */ /* 0x000fe200000114d5 */
[----:B------:R-:W-:Y:S01]  /*0ef0*/  IMAD R4, R4, 0x8, R7 ;  /* 0x0000000804047824 */ /* 0x000fe200078e0207 */
[----:B------:R-:W-:Y:S01]  /*0f00*/  SHF.R.S32.HI R11, RZ, 0x1f, R214 ;  /* 0x0000001fff0b7819 */ /* 0x000fe200000114d6 */
[----:B------:R-:W-:Y:S01]  /*0f10*/  IMAD.IADD R204, R12, 0x1, -R5 ;  /* 0x000000010ccc7824 */ /* 0x000fe200078e0a05 */
[----:B------:R-:W-:Y:S01]  /*0f20*/  SHF.R.U32.HI R201, RZ, 0x3, R3 ;  /* 0x00000003ffc97819 */ /* 0x000fe20000011603 */
[----:B------:R-:W-:Y:S01]  /*0f30*/  IMAD.SHL.U32 R194, R212, 0x40, RZ ;  /* 0x00000040d4c27824 */ /* 0x000fe200078e00ff */
[----:B------:R-:W-:Y:S01]  /*0f40*/  LOP3.LUT R205, R3, 0x38, R16, 0xf8, !PT ;  /* 0x0000003803cd7812 */ /* 0x000fe200078ef810 */
[----:B------:R0:W-:Y:S01]  /*0f50*/  STL [R1+0x50], R4 ;  /* 0x0000500401007387 */ /* 0x0001e20000100800 */
[----:B------:R-:W-:Y:S01]  /*0f60*/  LEA.HI R3, R0, R213, RZ, 0x3 ;  /* 0x000000d500037211 */ /* 0x000fe200078f18ff */
[----:B------:R-:W-:Y:S01]  /*0f70*/  IMAD.MOV.U32 R6, RZ, RZ, R14 ;  /* 0x000000ffff067224 */ /* 0x000fe200078e000e */
[----:B------:R-:W-:Y:S01]  /*0f80*/  LEA.HI R11, R11, R214, RZ, 0x3 ;  /* 0x000000d60b0b7211 */ /* 0x000fe200078f18ff */
[----:B------:R-:W-:Y:S01]  /*0f90*/  IMAD.MOV.U32 R7, RZ, RZ, R15 ;  /* 0x000000ffff077224 */ /* 0x000fe200078e000f */
[----:B------:R-:W-:Y:S01]  /*0fa0*/  MOV R5, R13 ;  /* 0x0000000d00057202 */ /* 0x000fe20000000f00 */
[----:B------:R-:W-:Y:S01]  /*0fb0*/  IMAD.SHL.U32 R3, R3, 0x40, RZ ;  /* 0x0000004003037824 */ /* 0x000fe200078e00ff */
[----:B------:R-:W-:Y:S01]  /*0fc0*/  SHF.L.U32 R195, R213, 0x6, RZ ;  /* 0x00000006d5c37819 */ /* 0x000fe200000006ff */
[----:B------:R-:W-:Y:S01]  /*0fd0*/  IMAD.SHL.U32 R11, R11, 0x40, RZ ;  /* 0x000000400b0b7824 */ /* 0x000fe200078e00ff */
[----:B------:R-:W-:Y:S01]  /*0fe0*/  SHF.R.S32.HI R13, RZ, 0x1f, R212 ;  /* 0x0000001fff0d7819 */ /* 0x000fe200000114d4 */
[----:B------:R-:W-:Y:S01]  /*0ff0*/  STL [R1+0x4c], R8 ;  /* 0x00004c0801007387 */ /* 0x000fe20000100800 */
[----:B------:R-:W-:Y:S01]  /*1000*/  LOP3.LUT R195, R195, 0x1c0, RZ, 0xc0, !PT ;  /* 0x000001c0c3c37812 */ /* 0x000fe200078ec0ff */
[----:B------:R-:W-:Y:S01]  /*1010*/  IMAD.SHL.U32 R18, R207, 0x4, RZ ;  /* 0x00000004cf127824 */ /* 0x000fe200078e00ff */
[----:B------:R-:W-:Y:S01]  /*1020*/  LEA.HI R13, R13, R212, RZ, 0x3 ;  /* 0x000000d40d0d7211 */ /* 0x000fe200078f18ff */
[----:B------:R-:W-:Y:S01]  /*1030*/  VIADD R187, R16, 0x40 ;  /* 0x0000004010bb7836 */ /* 0x000fe20000000000 */
[----:B------:R-:W-:Y:S01]  /*1040*/  LOP3.LUT R196, R196, 0x1c0, RZ, 0xc0, !PT ;  /* 0x000001c0c4c47812 */ /* 0x000fe200078ec0ff */
[----:B------:R-:W-:Y:S01]  /*1050*/  VIADD R185, R18, 0x20 ;  /* 0x0000002012b97836 */ /* 0x000fe20000000000 */
[----:B------:R-:W-:Y:S01]  /*1060*/  LOP3.LUT R0, R9, 0x7ffffffc, RZ, 0xc0, !PT ;  /* 0x7ffffffc09007812 */ /* 0x000fe200078ec0ff */
[----:B------:R-:W-:Y:S01]  /*1070*/  IMAD.SHL.U32 R13, R13, 0x40, RZ ;  /* 0x000000400d0d7824 */ /* 0x000fe200078e00ff */
[----:B------:R-:W-:Y:S01]  /*1080*/  SHF.R.U32.HI R12, RZ, 0x3, R195 ;  /* 0x00000003ff0c7819 */ /* 0x000fe200000116c3 */
[----:B------:R-:W-:Y:S01]  /*1090*/  IMAD R204, R204, 0x8, R8 ;  /* 0x00000008cccc7824 */ /* 0x000fe200078e0208 */
[----:B0-----:R-:W-:-:S02]  /*10a0*/  LOP3.LUT R4, R195, 0x38, R16, 0xf8, !PT ;  /* 0x00000038c3047812 */ /* 0x001fc400078ef810 */
[----:B------:R-:W-:Y:S02]  /*10b0*/  LOP3.LUT R199, R3, 0xfffffe00, RZ, 0xc0, !PT ;  /* 0xfffffe0003c77812 */ /* 0x000fe400078ec0ff */
[----:B------:R-:W-:Y:S02]  /*10c0*/  SHF.R.U32.HI R14, RZ, 0x3, R196 ;  /* 0x00000003ff0e7819 */ /* 0x000fe400000116c4 */
[----:B------:R-:W-:Y:S02]  /*10d0*/  LOP3.LUT R9, R196, 0x38, R16, 0xf8, !PT ;  /* 0x00000038c4097812 */ /* 0x000fe400078ef810 */
[----:B------:R-:W-:Y:S02]  /*10e0*/  LOP3.LUT R200, R11, 0xfffffe00, RZ, 0xc0, !PT ;  /* 0xfffffe000bc87812 */ /* 0x000fe400078ec0ff */
[----:B------:R-:W-:Y:S02]  /*10f0*/  LOP3.LUT R194, R194, 0x1c0, RZ, 0xc0, !PT ;  /* 0x000001c0c2c27812 */ /* 0x000fe400078ec0ff */
[----:B------:R-:W-:-:S02]  /*1100*/  IADD3 R0, R235, -R0, RZ ;  /* 0x80000000eb007210 */ /* 0x000fc40007ffe0ff */
[----:B------:R-:W-:Y:S02]  /*1110*/  LOP3.LUT R4, R199, R4, R12, 0xf6, !PT ;  /* 0x00000004c7047212 */ /* 0x000fe400078ef60c */
[----:B------:R-:W-:Y:S01]  /*1120*/  LOP3.LUT R9, R200, R9, R14, 0xf6, !PT ;  /* 0x00000009c8097212 */ /* 0x000fe200078ef60e */
[----:B------:R-:W-:Y:S01]  /*1130*/  IMAD.SHL.U32 R197, R0, 0x2, RZ ;  /* 0x0000000200c57824 */ /* 0x000fe200078e00ff */
[----:B------:R-:W-:Y:S02]  /*1140*/  SHF.R.U32.HI R10, RZ, 0x3, R194 ;  /* 0x00000003ff0a7819 */ /* 0x000fe400000116c2 */
[----:B------:R-:W-:Y:S01]  /*1150*/  LOP3.LUT R15, R194, 0x38, R16, 0xf8, !PT ;  /* 0x00000038c20f7812 */ /* 0x000fe200078ef810 */
[----:B------:R-:W-:Y:S01]  /*1160*/  VIADD R233, R197, 0x8 ;  /* 0x00000008c5e97836 */ /* 0x000fe20000000000 */
[----:B------:R-:W-:Y:S01]  /*1170*/  LOP3.LUT R198, R13, 0xfffffe00, RZ, 0xc0, !PT ;  /* 0xfffffe000dc67812 */ /* 0x000fe200078ec0ff */
[C---:B------:R-:W-:Y:S01]  /*1180*/  VIADD R232, R197.reuse, 0x10 ;  /* 0x00000010c5e87836 */ /* 0x040fe20000000000 */
[----:B------:R-:W-:Y:S01]  /*1190*/  LEA R3, R4, UR44, 0x1 ;  /* 0x0000002c04037c11 */ /* 0x000fe2000f8e08ff */
[----:B------:R-:W-:Y:S01]  /*11a0*/  VIADD R231, R197, 0x18 ;  /* 0x00000018c5e77836 */ /* 0x000fe20000000000 */
[----:B------:R-:W-:Y:S01]  /*11b0*/  LEA R0, R9, UR44, 0x1 ;  /* 0x0000002c09007c11 */ /* 0x000fe2000f8e08ff */
[C---:B------:R-:W-:Y:S01]  /*11c0*/  VIADD R230, R197.reuse, 0x20 ;  /* 0x00000020c5e67836 */ /* 0x040fe20000000000 */
[----:B------:R-:W-:Y:S01]  /*11d0*/  LOP3.LUT R15, R198, R15, R10, 0xf6, !PT ;  /* 0x0000000fc60f7212 */ /* 0x000fe200078ef60a */
[----:B------:R0:W-:Y:S01]  /*11e0*/  STL [R1+0x40], R3 ;  /* 0x0000400301007387 */ /* 0x0001e20000100800 */
[C---:B------:R-:W-:Y:S01]  /*11f0*/  VIADD R229, R197.reuse, 0x28 ;  /* 0x00000028c5e57836 */ /* 0x040fe20000000000 */
[C---:B------:R-:W-:Y:S01]  /*1200*/  IADD3 R227, R197.reuse, 0x38, RZ ;  /* 0x00000038c5e37810 */ /* 0x040fe20007ffe0ff */
[C---:B------:R-:W-:Y:S01]  /*1210*/  VIADD R228, R197.reuse, 0x30 ;  /* 0x00000030c5e47836 */ /* 0x040fe20000000000 */
[----:B------:R1:W-:Y:S01]  /*1220*/  STL [R1+0x44], R0 ;  /* 0x0000440001007387 */ /* 0x0003e20000100800 */
[C---:B------:R-:W-:Y:S01]  /*1230*/  VIADD R226, R197.reuse, 0x40 ;  /* 0x00000040c5e27836 */ /* 0x040fe20000000000 */
[----:B------:R-:W-:Y:S01]  /*1240*/  LOP3.LUT R205, R202, R205, R201, 0xf6, !PT ;  /* 0x000000cdcacd7212 */ /* 0x000fe200078ef6c9 */
[C---:B------:R-:W-:Y:S01]  /*1250*/  VIADD R225, R197.reuse, 0x48 ;  /* 0x00000048c5e17836 */ /* 0x040fe20000000000 */
[C---:B------:R-:W-:Y:S01]  /*1260*/  IADD3 R219, R197.reuse, 0x78, RZ ;  /* 0x00000078c5db7810 */ /* 0x040fe20007ffe0ff */
[C---:B------:R-:W-:Y:S01]  /*1270*/  VIADD R224, R197.reuse, 0x50 ;  /* 0x00000050c5e07836 */ /* 0x040fe20000000000 */
[----:B------:R-:W-:Y:S01]  /*1280*/  SHF.R.S32.HI R4, RZ, 0x1f, R232 ;  /* 0x0000001fff047819 */ /* 0x000fe200000114e8 */
[C---:B------:R-:W-:Y:S01]  /*1290*/  VIADD R223, R197.reuse, 0x58 ;  /* 0x00000058c5df7836 */ /* 0x040fe20000000000 */
[----:B0-----:R-:W-:Y:S01]  /*12a0*/  SHF.R.S32.HI R3, RZ, 0x1f, R231 ;  /* 0x0000001fff037819 */ /* 0x001fe200000114e7 */
[----:B------:R-:W-:Y:S01]  /*12b0*/  VIADD R222, R197, 0x60 ;  /* 0x00000060c5de7836 */ /* 0x000fe20000000000 */
[----:B-1----:R-:W-:Y:S01]  /*12c0*/  LEA R0, R15, UR44, 0x1 ;  /* 0x0000002c0f007c11 */ /* 0x002fe2000f8e08ff */
[C---:B------:R-:W-:Y:S01]  /*12d0*/  VIADD R221, R197.reuse, 0x68 ;  /* 0x00000068c5dd7836 */ /* 0x040fe20000000000 */
[----:B------:R-:W-:Y:S01]  /*12e0*/  SHF.R.S32.HI R4, RZ, 0x1f, R229 ;  /* 0x0000001fff047819 */ /* 0x000fe200000114e5 */
[----:B------:R-:W-:Y:S01]  /*12f0*/  VIADD R220, R197, 0x70 ;  /* 0x00000070c5dc7836 */ /* 0x000fe20000000000 */
[----:B------:R-:W-:Y:S01]  /*1300*/  SHF.R.S32.HI R3, RZ, 0x1f, R228 ;  /* 0x0000001fff037819 */ /* 0x000fe200000114e4 */
[----:B------:R0:W-:Y:S01]  /*1310*/  STL [R1+0x3c], R0 ;  /* 0x00003c0001007387 */ /* 0x0001e20000100800 */
[----:B------:R-:W-:-:S02]  /*1320*/  SHF.R.S32.HI R4, RZ, 0x1f, R226 ;  /* 0x0000001fff047819 */ /* 0x000fc400000114e2 */
[----:B------:R-:W-:Y:S02]  /*1330*/  SHF.R.S32.HI R3, RZ, 0x1f, R225 ;  /* 0x0000001fff037819 */ /* 0x000fe400000114e1 */
[----:B------:R-:W-:Y:S02]  /*1340*/  SHF.R.S32.HI R218, RZ, 0x1f, R22 ;  /* 0x0000001fffda7819 */ /* 0x000fe40000011416 */
[----:B------:R-:W-:Y:S02]  /*1350*/  SHF.R.S32.HI R17, RZ, 0x1f, R16 ;  /* 0x0000001fff117819 */ /* 0x000fe40000011410 */
[----:B------:R-:W-:Y:S02]  /*1360*/  SHF.R.S32.HI R19, RZ, 0x1f, R18 ;  /* 0x0000001fff137819 */ /* 0x000fe40000011412 */
[----:B0-----:R-:W-:Y:S02]  /*1370*/  SHF.R.S32.HI R0, RZ, 0x1f, R233 ;  /* 0x0000001fff007819 */ /* 0x001fe400000114e9 */
[----:B------:R-:W-:-:S02]  /*1380*/  SHF.R.S32.HI R0, RZ, 0x1f, R230 ;  /* 0x0000001fff007819 */ /* 0x000fc400000114e6 */
[----:B------:R-:W-:Y:S02]  /*1390*/  SHF.R.S32.HI R0, RZ, 0x1f, R227 ;  /* 0x0000001fff007819 */ /* 0x000fe400000114e3 */
[----:B------:R-:W-:Y:S02]  /*13a0*/  SHF.R.S32.HI R0, RZ, 0x1f, R224 ;  /* 0x0000001fff007819 */ /* 0x000fe400000114e0 */
[----:B------:R-:W-:Y:S02]  /*13b0*/  SHF.R.S32.HI R216, RZ, 0x1f, R187 ;  /* 0x0000001fffd87819 */ /* 0x000fe400000114bb */
[----:B------:R-:W-:Y:S02]  /*13c0*/  LEA R203, R205, UR44, 0x1 ;  /* 0x0000002ccdcb7c11 */ /* 0x000fe4000f8e08ff */
[----:B------:R-:W-:Y:S02]  /*13d0*/  SHF.R.S32.HI R4, RZ, 0x1f, R223 ;  /* 0x0000001fff047819 */ /* 0x000fe400000114df */
[----:B------:R-:W-:-:S02]  /*13e0*/  SHF.R.S32.HI R3, RZ, 0x1f, R222 ;  /* 0x0000001fff037819 */ /* 0x000fc400000114de */
[----:B------:R-:W-:Y:S02]  /*13f0*/  SHF.R.S32.HI R0, RZ, 0x1f, R221 ;  /* 0x0000001fff007819 */ /* 0x000fe400000114dd */
[----:B------:R-:W-:Y:S02]  /*1400*/  SHF.R.S32.HI R237, RZ, 0x1f, R220 ;  /* 0x0000001fffed7819 */ /* 0x000fe400000114dc */
[----:B------:R-:W-:-:S07]  /*1410*/  SHF.R.S32.HI R236, RZ, 0x1f, R219 ;  /* 0x0000001fffec7819 */ /* 0x000fce00000114db */
.L_x_2762:
[----:B0-2---:R-:W0:Y:S02]  /*1420*/  LDC.64 R8, c[0x0][0xc88] ;  /* 0x00032200ff087b82 */ /* 0x005e240000000a00 */
[----:B0-----:R-:W-:-:S05]  /*1430*/  IMAD.WIDE R8, R7, 0x4, R8 ;  /* 0x0000000407087825 */ /* 0x001fca00078e0208 */
[----:B------:R-:W2:Y:S01]  /*1440*/  LDG.E R209, desc[UR42][R8.64] ;  /* 0x0000002a08d17981 */ /* 0x000ea2000c1e1900 */
[----:B------:R-:W-:Y:S05]  /*1450*/  YIELD ;  /* 0x0000000000007946 */ /* 0x000fea0003800000 */
[----:B------:R-:W-:Y:S01]  /*1460*/  ULDC.64 UR4, c[0x0][0xa28] ;  /* 0x00028a0000047ab9 */ /* 0x000fe20000000a00 */
[----:B------:R-:W-:Y:S01]  /*1470*/  ULDC.64 UR8, c[0x0][0xa18] ;  /* 0x0002860000087ab9 */ /* 0x000fe20000000a00 */
[----:B------:R-:W-:Y:S01]  /*1480*/  ISETP.NE.U32.AND P1, PT, RZ, UR4, PT ;  /* 0x00000004ff007c0c */ /* 0x000fe2000bf25070 */
[----:B------:R-:W-:Y:S01]  /*1490*/  ULDC.64 UR6, c[0x0][0xa08] ;  /* 0x0002820000067ab9 */ /* 0x000fe20000000a00 */
[----:B----4-:R-:W-:Y:S01]  /*14a0*/  IMAD.MOV.U32 R4, RZ, RZ, RZ ;  /* 0x000000ffff047224 */ /* 0x010fe200078e00ff */
[----:B------:R-:W-:Y:S01]  /*14b0*/  ISETP.NE.U32.AND P0, PT, RZ, UR6, PT ;  /* 0x00000006ff007c0c */ /* 0x000fe2000bf05070 */
[----:B-----5:R-:W-:Y:S01]  /*14c0*/  IMAD.MOV.U32 R28, RZ, RZ, RZ ;  /* 0x000000ffff1c7224 */ /* 0x020fe200078e00ff */
[----:B------:R-:W-:-:S02]  /*14d0*/  ISETP.NE.AND.EX P1, PT, RZ, UR5, PT, P1 ;  /* 0x00000005ff007c0c */ /* 0x000fc4000bf25310 */
[----:B------:R-:W-:Y:S02]  /*14e0*/  ISETP.NE.AND.EX P0, PT, RZ, UR7, PT, P0 ;  /* 0x00000007ff007c0c */ /* 0x000fe4000bf05300 */
[----:B--2---:R-:W-:Y:S01]  /*14f0*/  SHF.R.S32.HI R234, RZ, 0x1f, R209 ;  /* 0x0000001fffea7819 */ /* 0x004fe200000114d1 */
[----:B------:R-:W-:-:S08]  /*1500*/  IMAD.SHL.U32 R210, R209, 0x4, RZ ;  /* 0x00000004d1d27824 */ /* 0x000fd000078e00ff */
[C---:B------:R-:W-:Y:S02]  /*1510*/  @P1 LEA R10, P2, R209.reuse, UR4, 0x2 ;  /* 0x00000004d10a1c11 */ /* 0x040fe4000f8410ff */
[C-C-:B------:R-:W-:Y:S02]  /*1520*/  SHF.L.U64.HI R211, R209.reuse, 0x2, R234.reuse ;  /* 0x00000002d1d37819 */ /* 0x140fe400000102ea */
[----:B------:R-:W-:Y:S02]  /*1530*/  @P1 LEA.HI.X R11, R209, UR5, R234, 0x2, P2 ;  /* 0x00000005d10b1c11 */ /* 0x000fe400090f14ea */
[----:B------:R-:W-:Y:S01]  /*1540*/  ISETP.NE.U32.AND P2, PT, RZ, UR8, PT ;  /* 0x00000008ff007c0c */ /* 0x000fe2000bf45070 */
[----:B------:R-:W-:Y:S01]  /*1550*/  ULDC UR4, c[0x0][0x288] ;  /* 0x0000a20000047ab9 */ /* 0x000fe20000000800 */
[----:B------:R-:W-:Y:S01]  /*1560*/  IADD3 R12, P3, R210, UR6, RZ ;  /* 0x00000006d20c7c10 */ /* 0x000fe2000ff7e0ff */
[----:B------:R0:W5:Y:S01]  /*1570*/  @P1 LDG.E R4, desc[UR42][R10.64] ;  /* 0x0000002a0a041981 */ /* 0x000162000c1e1900 */
[----:B------:R-:W-:Y:S01]  /*1580*/  ISETP.NE.AND.EX P2, PT, RZ, UR9, PT, P2 ;  /* 0x00000009ff007c0c */ /* 0x000fe2000bf45320 */
[----:B------:R-:W-:Y:S01]  /*1590*/  IMAD.U32 R192, RZ, RZ, UR4 ;  /* 0x00000004ffc07e24 */ /* 0x000fe2000f8e00ff */
[----:B------:R-:W-:Y:S01]  /*15a0*/  IADD3.X R13, R211, UR7, RZ, P3, !PT ;  /* 0x00000007d30d7c10 */ /* 0x000fe20009ffe4ff */
[----:B------:R-:W-:-:S04]  /*15b0*/  ULDC.64 UR4, c[0x0][0x418] ;  /* 0x0001060000047ab9 */ /* 0x000fc80000000a00 */
[----:B------:R0:W5:Y:S06]  /*15c0*/  @P0 LDG.E R28, desc[UR42][R12.64] ;  /* 0x0000002a0c1c0981 */ /* 0x00016c000c1e1900 */
[----:B------:R-:W-:-:S04]  /*15d0*/  @P2 IADD3 R8, P1, R210, UR8, RZ ;  /* 0x00000008d2082c10 */ /* 0x000fc8000ff3e0ff */
[----:B------:R-:W-:-:S05]  /*15e0*/  @P2 IADD3.X R9, R211, UR9, RZ, P1, !PT ;  /* 0x00000009d3092c10 */ /* 0x000fca0008ffe4ff */
        /* <DEDUP_REMOVED lines=10> */
[----:B0--3--:R-:W-:Y:S06]  /*1690*/  @P2 BRA `(.L_x_2547) ;  /* 0x0000000000242947 */ /* 0x009fec0003800000 */
        /* <DEDUP_REMOVED lines=8> */
[----:B--2---:R-:W-:-:S07]  /*1720*/  IADD3 R192, -R192, R3, RZ ;  /* 0x00000003c0c07210 */ /* 0x004fce0007ffe1ff */
.L_x_2547:
[----:B------:R-:W-:Y:S01]  /*1730*/  ULDC.64 UR4, c[0x0][0xa20] ;  /* 0x0002880000047ab9 */ /* 0x000fe20000000a00 */
[C---:B------:R-:W-:Y:S02]  /*1740*/  LOP3.LUT R3, R6.reuse, 0xff000000, RZ, 0xc0, !PT ;  /* 0xff00000006037812 */ /* 0x040fe400078ec0ff */
[----:B------:R-:W-:Y:S02]  /*1750*/  ISETP.NE.U32.AND P1, PT, RZ, UR4, PT ;  /* 0x00000004ff007c0c */ /* 0x000fe4000bf25070 */
[C---:B------:R-:W-:Y:S02]  /*1760*/  LOP3.LUT R0, R6.reuse, 0xff0000, RZ, 0xc0, !PT ;  /* 0x00ff000006007812 */ /* 0x040fe400078ec0ff */
[----:B------:R-:W-:Y:S02]  /*1770*/  ISETP.NE.AND.EX P1, PT, RZ, UR5, PT, P1 ;  /* 0x00000005ff007c0c */ /* 0x000fe4000bf25310 */
[----:B------:R-:W-:Y:S02]  /*1780*/  SHF.R.U32.HI R3, RZ, 0x8, R3 ;  /* 0x00000008ff037819 */ /* 0x000fe40000011603 */
[----:B------:R-:W-:-:S02]  /*1790*/  LOP3.LUT R206, R6, 0xffff, RZ, 0xc0, !PT ;  /* 0x0000ffff06ce7812 */ /* 0x000fc400078ec0ff */
[----:B------:R-:W-:-:S07]  /*17a0*/  LEA.HI R208, R0, R3, RZ, 0x10 ;  /* 0x0000000300d07211 */ /* 0x000fce00078f80ff */
[----:B------:R-:W-:Y:S05]  /*17b0*/  @!P1 BRA `(.L_x_2548) ;  /* 0x0000000000109947 */ /* 0x000fea0003800000 */
[----:B------:R-:W-:-:S04]  /*17c0*/  IADD3 R6, P0, R210, UR4, RZ ;  /* 0x00000004d2067c10 */ /* 0x000fc8000ff1e0ff */
[----:B------:R-:W-:-:S05]  /*17d0*/  IADD3.X R7, R211, UR5, RZ, P0, !PT ;  /* 0x00000005d3077c10 */ /* 0x000fca00087fe4ff */
[----:B------:R0:W5:Y:S01]  /*17e0*/  LDG.E R27, desc[UR42][R6.64] ;  /* 0x0000002a061b7981 */ /* 0x000162000c1e1900 */
[----:B------:R-:W-:Y:S05]  /*17f0*/  BRA `(.L_x_2549) ;  /* 0x0000000000107947 */ /* 0x000fea0003800000 */
.L_x_2548:
[----:B------:R-:W-:Y:S05]  /*1800*/  @!P0 BRA `(.L_x_2549) ;  /* 0x00000000000c8947 */ /* 0x000fea0003800000 */
[----:B------:R-:W2:Y:S04]  /*1810*/  LDG.E R0, desc[UR42][R12.64] ;  /* 0x0000002a0c007981 */ /* 0x000ea8000c1e1900 */
[----:B------:R-:W2:Y:S02]  /*1820*/  LDG.E R27, desc[UR42][R12.64+0x4] ;  /* 0x0000042a0c1b7981 */ /* 0x000ea4000c1e1900 */
[----:B--2---:R-:W-:-:S07]  /*1830*/  IMAD.IADD R27, R27, 0x1, -R0 ;  /* 0x000000011b1b7824 */ /* 0x004fce00078e0a00 */
.L_x_2549:
[----:B------:R-:W-:Y:S01]  /*1840*/  ULDC.64 UR4, c[0x0][0xa10] ;  /* 0x0002840000047ab9 */ /* 0x000fe20000000a00 */
[----:B------:R-:W1:Y:S01]  /*1850*/  LDC R10, c[0x0][0x448] ;  /* 0x00011200ff0a7b82 */ /* 0x000e620000000800 */
[----:B------:R-:W-:-:S04]  /*1860*/  ISETP.NE.U32.AND P0, PT, RZ, UR4, PT ;  /* 0x00000004ff007c0c */ /* 0x000fc8000bf05070 */
[----:B------:R-:W-:Y:S01]  /*1870*/  ISETP.NE.AND.EX P0, PT, RZ, UR5, PT, P0 ;  /* 0x00000005ff007c0c */ /* 0x000fe2000bf05300 */
[----:B------:R-:W-:-:S12]  /*1880*/  ULDC.64 UR4, c[0x0][0xa30] ;  /* 0x00028c0000047ab9 */ /* 0x000fd80000000a00 */
[----:B0-----:R-:W0:Y:S02]  /*1890*/  @P0 LDC.64 R6, c[0x0][0xa10] ;  /* 0x00028400ff060b82 */ /* 0x001e240000000a00 */
[----:B0-----:R-:W-:-:S05]  /*18a0*/  @P0 IMAD.WIDE R6, R209, 0x4, R6 ;  /* 0x00000004d1060825 */ /* 0x001fca00078e0206 */
[----:B------:R-:W2:Y:S04]  /*18b0*/  @P0 LDG.E R0, desc[UR42][R6.64] ;  /* 0x0000002a06000981 */ /* 0x000ea8000c1e1900 */
[----:B------:R0:W2:Y:S01]  /*18c0*/  @P0 LDG.E R3, desc[UR42][R6.64+0x4] ;  /* 0x0000042a06030981 */ /* 0x0000a2000c1e1900 */
[----:B------:R-:W-:Y:S01]  /*18d0*/  ISETP.NE.U32.AND P1, PT, RZ, UR4, PT ;  /* 0x00000004ff007c0c */ /* 0x000fe2000bf25070 */
[----:B-----5:R-:W-:-:S03]  /*18e0*/  IMAD.MOV.U32 R111, RZ, RZ, R27 ;  /* 0x000000ffff6f7224 */ /* 0x020fc600078e001b */
[----:B------:R-:W-:-:S13]  /*18f0*/  ISETP.NE.AND.EX P1, PT, RZ, UR5, PT, P1 ;  /* 0x00000005ff007c0c */ /* 0x000fda000bf25310 */
[----:B------:R-:W-:-:S04]  /*1900*/  @P1 IADD3 R8, P2, R210, UR4, RZ ;  /* 0x00000004d2081c10 */ /* 0x000fc8000ff5e0ff */
[----:B------:R-:W-:-:S05]  /*1910*/  @P1 IADD3.X R9, R211, UR5, RZ, P2, !PT ;  /* 0x00000005d3091c10 */ /* 0x000fca00097fe4ff */
[----:B------:R3:W5:Y:S01]  /*1920*/  @P1 LDG.E R111, desc[UR42][R8.64] ;  /* 0x0000002a086f1981 */ /* 0x000762000c1e1900 */
[----:B-1----:R-:W-:Y:S01]  /*1930*/  ISETP.NE.AND P1, PT, R10, 0x1, PT ;  /* 0x000000010a00780c */ /* 0x002fe20003f25270 */
[----:B------:R-:W-:Y:S01]  /*1940*/  IMAD.SHL.U32 R190, R5, 0x80, RZ ;  /* 0x0000008005be7824 */ /* 0x000fe200078e00ff */
[----:B------:R-:W-:Y:S01]  /*1950*/  BSSY B0, `(.L_x_2550) ;  /* 0x0000035000007945 */ /* 0x000fe20003800000 */
[----:B------:R-:W-:Y:S01]  /*1960*/  IMAD.IADD R11, R27, 0x1, -R4 ;  /* 0x000000011b0b7824 */ /* 0x000fe200078e0a04 */
[----:B------:R-:W-:Y:S01]  /*1970*/  LOP3.LUT R217, R208, 0xff, RZ, 0xc0, !PT ;  /* 0x000000ffd0d97812 */ /* 0x000fe200078ec0ff */
[----:B------:R-:W-:Y:S01]  /*1980*/  VIADD R5, R190, 0x7f ;  /* 0x0000007fbe057836 */ /* 0x000fe20000000000 */
[----:B------:R-:W-:-:S07]  /*1990*/  SHF.R.U32.HI R208, RZ, 0x10, R208 ;  /* 0x00000010ffd07819 */ /* 0x000fce00000116d0 */
[----:B------:R-:W1:Y:S08]  /*19a0*/  @P1 LDC R10, c[0x0][0x44c] ;  /* 0x00011300ff0a1b82 */ /* 0x000e700000000800 */
[----:B0-----:R-:W0:Y:S01]  /*19b0*/  @P1 LDC R7, c[0x0][0x450] ;  /* 0x00011400ff071b82 */ /* 0x001e220000000800 */
[----:B--2---:R-:W-:Y:S02]  /*19c0*/  @P0 IMAD.IADD R24, R3, 0x1, -R0 ;  /* 0x0000000103180824 */ /* 0x004fe400078e0a00 */
[----:B-1----:R-:W-:-:S04]  /*19d0*/  @P1 IMAD.HI.U32 R0, R5, R10, RZ ;  /* 0x0000000a05001227 */ /* 0x002fc800078e00ff */
[----:B------:R-:W-:Y:S01]  /*19e0*/  IMAD.IADD R193, R11, 0x1, R24 ;  /* 0x000000010bc17824 */ /* 0x000fe200078e0218 */
[----:B0-----:R-:W-:-:S04]  /*19f0*/  @P1 SHF.R.U32.HI R5, RZ, R7, R0 ;  /* 0x00000007ff051219 */ /* 0x001fc80000011600 */
[C---:B------:R-:W-:Y:S02]  /*1a00*/  IADD3 R124, R193.reuse, 0x80, -R192 ;  /* 0x00000080c17c7810 */ /* 0x040fe40007ffe8c0 */
[----:B------:R-:W-:-:S03]  /*1a10*/  IADD3 R0, R193, 0x7f, RZ ;  /* 0x0000007fc1007810 */ /* 0x000fc60007ffe0ff */
[----:B------:R-:W-:Y:S01]  /*1a20*/  IMAD.IADD R5, R124, 0x1, R5 ;  /* 0x000000017c057824 */ /* 0x000fe200078e0205 */
[----:B------:R-:W-:-:S04]  /*1a30*/  SHF.R.S32.HI R3, RZ, 0x1f, R0 ;  /* 0x0000001fff037819 */ /* 0x000fc80000011400 */
[----:B------:R-:W-:Y:S02]  /*1a40*/  SHF.R.S32.HI R4, RZ, 0x1f, R5 ;  /* 0x0000001fff047819 */ /* 0x000fe40000011405 */
[----:B------:R-:W-:Y:S01]  /*1a50*/  LEA.HI R3, R3, R0, RZ, 0x7 ;  /* 0x0000000003037211 */ /* 0x000fe200078f38ff */
[----:B------:R-:W-:Y:S01]  /*1a60*/  IMAD.MOV.U32 R0, RZ, RZ, RZ ;  /* 0x000000ffff007224 */ /* 0x000fe200078e00ff */
[----:B------:R-:W-:Y:S02]  /*1a70*/  LEA.HI R4, R4, R5, RZ, 0x7 ;  /* 0x0000000504047211 */ /* 0x000fe400078f38ff */
[----:B------:R-:W-:Y:S02]  /*1a80*/  SHF.R.S32.HI R125, RZ, 0x7, R3 ;  /* 0x00000007ff7d7819 */ /* 0x000fe40000011403 */
[----:B------:R-:W-:-:S04]  /*1a90*/  SHF.R.S32.HI R4, RZ, 0x7, R4 ;  /* 0x00000007ff047819 */ /* 0x000fc80000011404 */
[----:B---3--:R-:W-:-:S04]  /*1aa0*/  VIMNMX R9, R125, R4, PT ;  /* 0x000000047d097248 */ /* 0x008fc80003fe0100 */
[----:B------:R-:W-:-:S13]  /*1ab0*/  ISETP.GE.AND P0, PT, R9, 0x1, PT ;  /* 0x000000010900780c */ /* 0x000fda0003f06270 */
        /* <DEDUP_REMOVED lines=30> */
.L_x_2551:
[----:B------:R-:W-:Y:S05]  /*1ca0*/  BSYNC B0 ;  /* 0x0000000000007941 */ /* 0x000fea0003800000 */
.L_x_2550:
[----:B------:R-:W-:-:S05]  /*1cb0*/  IMAD R3, R217, R0, RZ ;  /* 0x00000000d9037224 */ /* 0x000fca00078e02ff */
        /* <DEDUP_REMOVED lines=27> */
[----:B------:R-:W-:Y:S01]  /*1e70*/  MOV R12, 0x1 ;  /* 0x00000001000c7802 */ /* 0x000fe20000000f00 */
[----:B------:R-:W-:Y:S02]  /*1e80*/  IMAD.U32 R6, RZ, RZ, UR4 ;  /* 0x00000004ff067e24 */ /* 0x000fe4000f8e00ff */
[----:B------:R-:W-:-:S02]  /*1e90*/  IMAD.U32 R7, RZ, RZ, UR5 ;  /* 0x00000005ff077e24 */ /* 0x000fc4000f8e00ff */
[----:B------:R-:W-:Y:S02]  /*1ea0*/  IMAD.U32 R11, RZ, RZ, UR7 ;  /* 0x00000007ff0b7e24 */ /* 0x000fe4000f8e00ff */
[----:B------:R-:W-:Y:S02]  /*1eb0*/  IMAD.MOV.U32 R8, RZ, RZ, 0x70 ;  /* 0x00000070ff087424 */ /* 0x000fe400078e00ff */
[----:B0-----:R-:W-:-:S07]  /*1ec0*/  IMAD.MOV.U32 R13, RZ, RZ, RZ ;  /* 0x000000ffff0d7224 */ /* 0x001fce00078e00ff */
[----:B------:R-:W-:-:S07]  /*1ed0*/  LEPC R20, `(.L_x_2554) ;  /* 0x000000001014794e */ /* 0x000fce0000000000 */
[----:B-1---5:R-:W-:Y:S05]  /*1ee0*/  CALL.ABS.NOINC R14 ;  /* 0x000000000e007343 */ /* 0x022fea0003c00000 */
.L_x_2554:
[----:B------:R-:W-:Y:S05]  /*1ef0*/  BSYNC B6 ;  /* 0x0000000000067941 */ /* 0x000fea0003800000 */
.L_x_2553:
        /* <DEDUP_REMOVED lines=20> */
.L_x_2556:
[----:B------:R-:W-:Y:S05]  /*2040*/  BSYNC B6 ;  /* 0x0000000000067941 */ /* 0x000fea0003800000 */
.L_x_2555:
[----:B------:R-:W-:Y:S01]  /*2050*/  ULDC.64 UR4, c[0x0][0x9f8] ;  /* 0x00027e0000047ab9 */ /* 0x000fe20000000a00 */
[----:B------:R-:W-:Y:S01]  /*2060*/  IMAD.MOV.U32 R0, RZ, RZ, R209 ;  /* 0x000000ffff007224 */ /* 0x000fe200078e00d1 */
[----:B------:R-:W-:Y:S01]  /*2070*/  ISETP.NE.U32.AND P0, PT, RZ, UR4, PT ;  /* 0x00000004ff007c0c */ /* 0x000fe2000bf05070 */
[----:B------:R-:W2:Y:S01]  /*2080*/  LDL.LU R20, [R1+0x10] ;  /* 0x0000100001147983 */ /* 0x000ea20000300800 */
[----:B------:R-:W0:Y:S02]  /*2090*/  LDC.64 R102, c[0x0][0x300] ;  /* 0x0000c000ff667b82 */ /* 0x000e240000000a00 */
[----:B------:R-:W-:Y:S01]  /*20a0*/  ISETP.NE.AND.EX P0, PT, RZ, UR5, PT, P0 ;  /* 0x00000005ff007c0c */ /* 0x000fe2000bf05300 */
[----:B------:R-:W1:Y:S01]  /*20b0*/  S2R R30, SR_TID.X ;  /* 0x00000000001e7919 */ /* 0x000e620000002100 */
[----:B------:R-:W-:-:S04]  /*20c0*/  IMAD.IADD R47, R28, 0x1, R27 ;  /* 0x000000011c2f7824 */ /* 0x000fc800078e021b */
[----:B------:R-:W3:Y:S07]  /*20d0*/  LDC R33, c[0x0][0x3f4] ;  /* 0x0000fd00ff217b82 */ /* 0x000eee0000000800 */
[----:B------:R-:W-:-:S04]  /*20e0*/  @P0 IADD3 R4, P1, R210, UR4, RZ ;  /* 0x00000004d2040c10 */ /* 0x000fc8000ff3e0ff */
[----:B------:R-:W-:Y:S01]  /*20f0*/  @P0 IADD3.X R5, R211, UR5, RZ, P1, !PT ;  /* 0x00000005d3050c10 */ /* 0x000fe20008ffe4ff */
[----:B------:R-:W-:-:S04]  /*2100*/  ULDC.64 UR4, c[0x0][0xa08] ;  /* 0x0002820000047ab9 */ /* 0x000fc80000000a00 */
[----:B------:R4:W2:Y:S01]  /*2110*/  @P0 LDG.E R0, desc[UR42][R4.64] ;  /* 0x0000002a04000981 */ /* 0x0008a2000c1e1900 */
[----:B------:R-:W-:Y:S01]  /*2120*/  SHF.R.S32.HI R39, RZ, 0x1f, R47 ;  /* 0x0000001fff277819 */ /* 0x000fe2000001142f */
[-C--:B0-----:R-:W-:Y:S01]  /*2130*/  IMAD.WIDE.U32 R6, R47, R102.reuse, RZ ;  /* 0x000000662f067225 */ /* 0x081fe200078e00ff */
[----:B------:R-:W-:Y:S02]  /*2140*/  ISETP.NE.U32.AND P0, PT, RZ, UR4, PT ;  /* 0x00000004ff007c0c */ /* 0x000fe4000bf05070 */
[----:B------:R-:W-:Y:S01]  /*2150*/  SHF.R.U32.HI R32, RZ, 0x3, R196 ;  /* 0x00000003ff207819 */ /* 0x000fe200000116c4 */
[-C--:B------:R-:W-:Y:S01]  /*2160*/  IMAD R8, R39, R102.reuse, RZ ;  /* 0x0000006627087224 */ /* 0x080fe200078e02ff */
[----:B------:R-:W-:Y:S01]  /*2170*/  ISETP.NE.AND.EX P0, PT, RZ, UR5, PT, P0 ;  /* 0x00000005ff007c0c */ /* 0x000fe2000bf05300 */
[----:B------:R-:W-:Y:S01]  /*2180*/  ULDC.64 UR4, c[0x0][0x308] ;  /* 0x0000c20000047ab9 */ /* 0x000fe20000000a00 */
[----:B---3--:R-:W-:Y:S01]  /*2190*/  ISETP.GE.AND P2, PT, R16, R33, PT ;  /* 0x000000211000720c */ /* 0x008fe20003f46270 */
[----:B------:R-:W-:Y:S01]  /*21a0*/  IMAD R3, R47, R103, R8 ;  /* 0x000000672f037224 */ /* 0x000fe200078e0208 */
[----:B-1----:R-:W-:Y:S01]  /*21b0*/  SHF.R.U32.HI R30, RZ, 0x7, R30 ;  /* 0x00000007ff1e7819 */ /* 0x002fe2000001161e */
[----:B------:R-:W-:Y:S01]  /*21c0*/  IMAD.SHL.U32 R34, R22, 0x40, RZ ;  /* 0x0000004016227824 */ /* 0x000fe200078e00ff */
[----:B------:R-:W-:Y:S01]  /*21d0*/  SHF.R.U32.HI R29, RZ, 0x3, R195 ;  /* 0x00000003ff1d7819 */ /* 0x000fe200000116c3 */
[----:B------:R-:W-:Y:S01]  /*21e0*/  IMAD.IADD R7, R7, 0x1, R3 ;  /* 0x0000000107077824 */ /* 0x000fe200078e0203 */
[----:B------:R-:W-:Y:S01]  /*21f0*/  ISETP.NE.AND P6, PT, R30, 0x1, PT ;  /* 0x000000011e00780c */ /* 0x000fe20003fc5270 */
[----:B------:R-:W-:Y:S01]  /*2200*/  IMAD.SHL.U32 R92, R102, 0x20, RZ ;  /* 0x00000020665c7824 */ /* 0x000fe200078e00ff */
[----:B-----5:R-:W-:Y:S01]  /*2210*/  SHF.R.S32.HI R31, RZ, 0x1f, R111 ;  /* 0x0000001fff1f7819 */ /* 0x020fe2000001146f */
        /* <DEDUP_REMOVED lines=10> */
[----:B------:R-:W-:Y:S01]  /*22c0*/  VIADD R122, R30, 0x8 ;  /* 0x000000081e7a7836 */ /* 0x000fe20000000000 */
[C---:B------:R-:W-:Y:S01]  /*22d0*/  SHF.L.U64.HI R30, R102.reuse, 0x6, R103 ;  /* 0x00000006661e7819 */ /* 0x040fe20000010267 */
[----:B------:R-:W-:Y:S02]  /*22e0*/  IMAD.SHL.U32 R123, R102, 0x80, RZ ;  /* 0x00000080667b7824 */ /* 0x000fe400078e00ff */
[-C--:B0-----:R-:W-:Y:S01]  /*22f0*/  IMAD.WIDE.U32 R94, R22, R6.reuse, R16 ;  /* 0x00000006165e7225 */ /* 0x081fe200078e0010 */
[C-C-:B------:R-:W-:Y:S02]  /*2300*/  SHF.L.U64.HI R15, R6.reuse, 0x6, R7.reuse ;  /* 0x00000006060f7819 */ /* 0x140fe40000010207 */
[----:B------:R-:W-:Y:S01]  /*2310*/  SHF.L.U64.HI R14, R6, 0x7, R7 ;  /* 0x00000007060e7819 */ /* 0x000fe20000010207 */
[----:B------:R-:W-:-:S04]  /*2320*/  IMAD.WIDE.U32 R96, R22, R6, R18 ;  /* 0x0000000616607225 */ /* 0x000fc800078e0012 */
[----:B------:R-:W-:Y:S02]  /*2330*/  IMAD R12, R31, R6, RZ ;  /* 0x000000061f0c7224 */ /* 0x000fe400078e02ff */
[C---:B------:R-:W-:Y:S02]  /*2340*/  IMAD.SHL.U32 R13, R6.reuse, 0x20, RZ ;  /* 0x00000020060d7824 */ /* 0x040fe400078e00ff */
        /* <DEDUP_REMOVED lines=10> */
[----:B------:R-:W-:-:S02]  /*23f0*/  IMAD.WIDE.U32 R100, R99, UR4, R4 ;  /* 0x0000000463647c25 */ /* 0x000fc4000f8e0004 */
[----:B------:R-:W0:Y:S02]  /*2400*/  LDC.64 R4, c[0x0][0x408] ;  /* 0x00010200ff047b82 */ /* 0x000e240000000a00 */
[----:B------:R-:W-:Y:S01]  /*2410*/  IMAD R0, R3, UR4, RZ ;  /* 0x0000000403007c24 */ /* 0x000fe2000f8e02ff */
[----:B------:R-:W-:Y:S01]  /*2420*/  IADD3 R42, P4, R100, 0x40, RZ ;  /* 0x00000040642a7810 */ /* 0x000fe20007f9e0ff */
[----:B------:R-:W-:Y:S01]  /*2430*/  IMAD.X R47, R218, 0x1, R39, P0 ;  /* 0x00000001da2f7824 */ /* 0x000fe200000e0627 */
[----:B------:R-:W-:Y:S01]  /*2440*/  IADD3 R39, P0, R100, R44, RZ ;  /* 0x0000002c64277210 */ /* 0x000fe20007f1e0ff */
[----:B------:R-:W-:Y:S01]  /*2450*/  IMAD R41, R99, UR5, R0 ;  /* 0x0000000563297c24 */ /* 0x000fe2000f8e0200 */
[----:B------:R-:W-:Y:S05]  /*2460*/  @!P6 WARPSYNC.ALL ;  /* 0x000000000000e948 */ /* 0x000fea0003800000 */
[----:B------:R-:W-:Y:S01]  /*2470*/  ULDC.64 UR4, c[0x0][0x330] ;  /* 0x0000cc0000047ab9 */ /* 0x000fe20000000a00 */
[----:B------:R-:W-:Y:S01]  /*2480*/  IADD3 R41, R101, R41, RZ ;  /* 0x0000002965297210 */ /* 0x000fe20007ffe0ff */
[----:B------:R-:W-:Y:S01]  /*2490*/  IMAD.WIDE.U32 R8, R206, UR4, R16 ;  /* 0x00000004ce087c25 */ /* 0x000fe2000f8e0010 */
[----:B------:R-:W-:Y:S01]  /*24a0*/  @!P6 BAR.SYNC.DEFER_BLOCKING 0x9, 0x100 ;  /* 0x024400000000eb1d */ /* 0x000fe20000010000 */
[----:B------:R-:W-:-:S02]  /*24b0*/  IADD3 R43, P3, R39, 0x40, RZ ;  /* 0x00000040272b7810 */ /* 0x000fc40007f7e0ff */
[----:B------:R-:W-:Y:S02]  /*24c0*/  IMAD R9, R206, UR5, R9 ;  /* 0x00000005ce097c24 */ /* 0x000fe4000f8e0209 */
[----:B------:R-:W-:Y:S01]  /*24d0*/  IMAD.X R107, RZ, RZ, R41, P4 ;  /* 0x000000ffff6b7224 */ /* 0x000fe200020e0629 */
[----:B------:R-:W-:Y:S02]  /*24e0*/  ULDC.64 UR4, c[0x0][0x338] ;  /* 0x0000ce0000047ab9 */ /* 0x000fe40000000a00 */
[----:B------:R-:W-:Y:S01]  /*24f0*/  IMAD R0, R3, UR4, RZ ;  /* 0x0000000403007c24 */ /* 0x000fe2000f8e02ff */
[----:B------:R-:W-:Y:S01]  /*2500*/  SEL R3, R33, RZ, P2 ;  /* 0x000000ff21037207 */ /* 0x000fe20001000000 */
[----:B0-----:R-:W-:-:S04]  /*2510*/  IMAD.WIDE.U32 R90, R22, R4, R18 ;  /* 0x00000004165a7225 */ /* 0x001fc800078e0012 */
[C---:B------:R-:W-:Y:S02]  /*2520*/  IMAD R109, R99.reuse, UR5, R0 ;  /* 0x00000005636d7c24 */ /* 0x040fe4000f8e0200 */
[----:B------:R-:W-:Y:S02]  /*2530*/  IMAD R0, R218, R6, RZ ;  /* 0x00000006da007224 */ /* 0x000fe400078e02ff */
[----:B------:R-:W-:Y:S01]  /*2540*/  IMAD.WIDE.U32 R98, R99, UR4, R8 ;  /* 0x0000000463627c25 */ /* 0x000fe2000f8e0008 */
[----:B------:R-:W-:Y:S02]  /*2550*/  ULDC UR4, c[0x0][0x2f4] ;  /* 0x0000bd0000047ab9 */ /* 0x000fe40000000800 */
[----:B------:R-:W-:Y:S01]  /*2560*/  ISETP.GE.AND P2, PT, R16, UR4, PT ;  /* 0x0000000410007c0c */ /* 0x000fe2000bf46270 */
[----:B------:R-:W-:Y:S02]  /*2570*/  IMAD R9, R22, R7, R0 ;  /* 0x0000000716097224 */ /* 0x000fe400078e0200 */
[----:B------:R-:W-:-:S02]  /*2580*/  IMAD R0, R218, R4, RZ ;  /* 0x00000004da007224 */ /* 0x000fc400078e02ff */
[----:B------:R-:W-:Y:S01]  /*2590*/  IMAD.IADD R3, R16, 0x1, R3 ;  /* 0x0000000110037824 */ /* 0x000fe200078e0203 */
[----:B------:R-:W-:Y:S01]  /*25a0*/  IADD3 R95, R9, R95, RZ ;  /* 0x0000005f095f7210 */ /* 0x000fe20007ffe0ff */
[C---:B------:R-:W-:Y:S02]  /*25b0*/  IMAD R11, R22.reuse, R5, R0 ;  /* 0x00000005160b7224 */ /* 0x040fe400078e0200 */
[----:B------:R-:W-:Y:S01]  /*25c0*/  IMAD.IADD R97, R97, 0x1, R9 ;  /* 0x0000000161617824 */ /* 0x000fe200078e0209 */
[----:B------:R-:W-:Y:S01]  /*25d0*/  SHF.R.S32.HI R0, RZ, 0x1f, R3 ;  /* 0x0000001fff007819 */ /* 0x000fe20000011403 */
[----:B------:R-:W-:-:S03]  /*25e0*/  IMAD.WIDE.U32 R88, R22, R4, R16 ;  /* 0x0000000416587225 */ /* 0x000fc600078e0010 */
[CC--:B------:R-:W-:Y:S01]  /*25f0*/  LEA.HI R8, R0.reuse, R3.reuse, RZ, 0x6 ;  /* 0x0000000300087211 */ /* 0x0c0fe200078f30ff */
[----:B------:R-:W-:Y:S01]  /*2600*/  IMAD.IADD R91, R91, 0x1, R11 ;  /* 0x000000015b5b7824 */ /* 0x000fe200078e020b */
[----:B------:R-:W-:Y:S01]  /*2610*/  LEA.HI R105, R0, R3, RZ, 0x3 ;  /* 0x0000000300697211 */ /* 0x000fe200078f18ff */
[----:B------:R-:W-:Y:S01]  /*2620*/  IMAD.IADD R89, R11, 0x1, R89 ;  /* 0x000000010b597824 */ /* 0x000fe200078e0259 */
[----:B------:R-:W-:Y:S01]  /*2630*/  SHF.L.U32 R11, R6, 0x7, RZ ;  /* 0x00000007060b7819 */ /* 0x000fe200000006ff */
[----:B------:R-:W-:Y:S01]  /*2640*/  IMAD.SHL.U32 R8, R8, 0x80, RZ ;  /* 0x0000008008087824 */ /* 0x000fe200078e00ff */
[----:B------:R-:W-:Y:S01]  /*2650*/  LOP3.LUT R0, R105, 0x38, RZ, 0xc0, !PT ;  /* 0x0000003869007812 */ /* 0x000fe200078ec0ff */
[-C--:B------:R-:W-:Y:S01]  /*2660*/  IMAD.WIDE.U32 R96, R111, R6.reuse, R96 ;  /* 0x000000066f607225 */ /* 0x080fe200078e0060 */
[--C-:B------:R-:W-:Y:S02]  /*2670*/  LOP3.LUT R3, R196, 0x38, R105.reuse, 0xf8, !PT ;  /* 0x00000038c4037812 */ /* 0x100fe400078ef869 */
[----:B------:R-:W-:Y:S01]  /*2680*/  LOP3.LUT R9, R195, 0x38, R105, 0xf8, !PT ;  /* 0x00000038c3097812 */ /* 0x000fe200078ef869 */
[----:B------:R-:W-:Y:S01]  /*2690*/  IMAD.WIDE.U32 R94, R111, R6, R94 ;  /* 0x000000066f5e7225 */ /* 0x000fe200078e005e */
[----:B------:R-:W-:-:S02]  /*26a0*/  LOP3.LUT R10, R194, 0x38, R105, 0xf8, !PT ;  /* 0x00000038c20a7812 */ /* 0x000fc400078ef869 */
[----:B------:R-:W-:Y:S01]  /*26b0*/  LOP3.LUT R0, R0, 0x1c0, R34, 0xf8, !PT ;  /* 0x000001c000007812 */ /* 0x000fe200078ef822 */
[----:B------:R-:W-:Y:S01]  /*26c0*/  IMAD.WIDE.U32 R90, R111, R4, R90 ;  /* 0x000000046f5a7225 */ /* 0x000fe200078e005a */
[----:B------:R-:W-:Y:S02]  /*26d0*/  LOP3.LUT R21, R8, 0xffffe000, RZ, 0xc0, !PT ;  /* 0xffffe00008157812 */ /* 0x000fe400078ec0ff */
[----:B------:R-:W-:Y:S01]  /*26e0*/  LOP3.LUT R3, R3, R32, RZ, 0x3c, !PT ;  /* 0x0000002003037212 */ /* 0x000fe200078e3cff */
[----:B------:R-:W-:Y:S01]  /*26f0*/  IMAD.WIDE.U32 R88, R111, R4, R88 ;  /* 0x000000046f587225 */ /* 0x000fe200078e0058 */
[----:B------:R-:W-:Y:S02]  /*2700*/  LOP3.LUT R28, R9, R29, RZ, 0x3c, !PT ;  /* 0x0000001d091c7212 */ /* 0x000fe400078e3cff */
[----:B------:R-:W-:Y:S01]  /*2710*/  LOP3.LUT R10, R10, R20, RZ, 0x3c, !PT ;  /* 0x000000140a0a7212 */ /* 0x000fe200078e3cff */
[----:B------:R-:W-:Y:S01]  /*2720*/  IMAD.IADD R36, R97, 0x1, R37 ;  /* 0x0000000161247824 */ /* 0x000fe200078e0225 */
[----:B------:R-:W-:Y:S01]  /*2730*/  LOP3.LUT R0, R0, R201, RZ, 0x3c, !PT ;  /* 0x000000c900007212 */ /* 0x000fe200078e3cff */
[----:B------:R-:W-:Y:S01]  /*2740*/  IMAD.SHL.U32 R33, R33, 0x2, RZ ;  /* 0x0000000221217824 */ /* 0x000fe200078e00ff */
[-C--:B------:R-:W-:Y:S01]  /*2750*/  IADD3 R29, R3, R21.reuse, R200 ;  /* 0x00000015031d7210 */ /* 0x080fe20007ffe0c8 */
[----:B------:R-:W-:Y:S01]  /*2760*/  IMAD R3, R218, R102, RZ ;  /* 0x00000066da037224 */ /* 0x000fe200078e02ff */
[-C--:B------:R-:W-:Y:S01]  /*2770*/  IADD3 R28, R28, R21.reuse, R199 ;  /* 0x000000151c1c7210 */ /* 0x080fe20007ffe0c7 */
[----:B------:R-:W-:Y:S01]  /*2780*/  IMAD.IADD R37, R37, 0x1, R95 ;  /* 0x0000000125257824 */ /* 0x000fe200078e025f */
[----:B------:R-:W-:Y:S01]  /*2790*/  IADD3 R27, R10, R21, R198 ;  /* 0x000000150a1b7210 */ /* 0x000fe20007ffe0c6 */
[----:B------:R-:W-:Y:S01]  /*27a0*/  IMAD R35, R22, R103, R3 ;  /* 0x0000006716237224 */ /* 0x000fe200078e0203 */
[----:B------:R-:W-:Y:S01]  /*27b0*/  IADD3 R21, R0, R21, R202 ;  /* 0x0000001500157210 */ /* 0x000fe20007ffe0ca */
[----:B------:R-:W-:Y:S01]  /*27c0*/  IMAD R0, R31, R4, RZ ;  /* 0x000000041f007224 */ /* 0x000fe200078e02ff */
[----:B------:R-:W-:Y:S01]  /*27d0*/  SHF.L.U64.HI R20, R6, 0x5, R7 ;  /* 0x0000000506147819 */ /* 0x000fe20000010207 */
[C---:B------:R-:W-:Y:S01]  /*27e0*/  IMAD.SHL.U32 R7, R4.reuse, 0x20, RZ ;  /* 0x0000002004077824 */ /* 0x040fe200078e00ff */
[C-C-:B------:R-:W-:Y:S01]  /*27f0*/  SHF.L.U64.HI R10, R4.reuse, 0x5, R5.reuse ;  /* 0x00000005040a7819 */ /* 0x140fe20000010205 */
[----:B------:R-:W-:Y:S01]  /*2800*/  IMAD R49, R111, R5, R0 ;  /* 0x000000056f317224 */ /* 0x000fe200078e0200 */
[C-C-:B------:R-:W-:Y:S01]  /*2810*/  SHF.L.U64.HI R9, R4.reuse, 0x6, R5.reuse ;  /* 0x0000000604097819 */ /* 0x140fe20000010205 */
[C---:B------:R-:W-:Y:S01]  /*2820*/  IMAD.SHL.U32 R6, R4.reuse, 0x40, RZ ;  /* 0x0000004004067824 */ /* 0x040fe200078e00ff */
[C---:B------:R-:W-:Y:S01]  /*2830*/  SHF.L.U64.HI R8, R4.reuse, 0x7, R5 ;  /* 0x0000000704087819 */ /* 0x040fe20000010205 */
[----:B------:R-:W-:Y:S01]  /*2840*/  IMAD.SHL.U32 R5, R4, 0x80, RZ ;  /* 0x0000008004057824 */ /* 0x000fe200078e00ff */
[----:B------:R-:W-:Y:S01]  /*2850*/  IADD3 R3, P1, R92, R126, RZ ;  /* 0x0000007e5c037210 */ /* 0x000fe20007f3e0ff */
[----:B------:R-:W-:Y:S01]  /*2860*/  IMAD.IADD R4, R35, 0x1, R127 ;  /* 0x0000000123047824 */ /* 0x000fe200078e027f */
[----:B------:R-:W-:Y:S01]  /*2870*/  SHF.L.U64.HI R0, R102, 0x7, R103 ;  /* 0x0000000766007819 */ /* 0x000fe20000010267 */
[----:B------:R-:W-:Y:S01]  /*2880*/  IMAD.IADD R34, R45, 0x1, R35 ;  /* 0x000000012d227824 */ /* 0x000fe200078e0223 */
[----:B------:R-:W-:Y:S01]  /*2890*/  LOP3.LUT R40, R105, 0xfffffff8, RZ, 0xc0, !PT ;  /* 0xfffffff869287812 */ /* 0x000fe200078ec0ff */
[----:B------:R-:W-:Y:S01]  /*28a0*/  IMAD.IADD R38, R91, 0x1, R49 ;  /* 0x000000015b267824 */ /* 0x000fe200078e0231 */
[----:B------:R-:W-:Y:S01]  /*28b0*/  IADD3.X R31, R4, R93, RZ, P1, !PT ;  /* 0x0000005d041f7210 */ /* 0x000fe20000ffe4ff */
[----:B------:R-:W-:Y:S01]  /*28c0*/  IMAD.X R103, R34, 0x1, R41, P0 ;  /* 0x0000000122677824 */ /* 0x000fe200000e0629 */
[----:B------:R-:W-:Y:S01]  /*28d0*/  IADD3 R32, P1, R3, R92, RZ ;  /* 0x0000005c03207210 */ /* 0x000fe20007f3e0ff */
[----:B------:R-:W-:Y:S01]  /*28e0*/  IMAD.IADD R104, R49, 0x1, R89 ;  /* 0x0000000131687824 */ /* 0x000fe200078e0259 */
[----:B------:R-:W-:Y:S01]  /*28f0*/  SHF.R.S32.HI R105, RZ, 0x3, R105 ;  /* 0x00000003ff697819 */ /* 0x000fe20000011469 */
[----:B------:R-:W-:Y:S01]  /*2900*/  IMAD.X R108, RZ, RZ, R103, P3 ;  /* 0x000000ffff6c7224 */ /* 0x000fe200018e0667 */
[----:B------:R-:W-:Y:S01]  /*2910*/  SHF.R.S32.HI R106, RZ, 0x1f, R40 ;  /* 0x0000001fff6a7819 */ /* 0x000fe20000011428 */
[----:B------:R-:W-:Y:S01]  /*2920*/  IMAD.X R35, R31, 0x1, R93, P1 ;  /* 0x000000011f237824 */ /* 0x000fe200008e065d */
[----:B------:R-:W-:Y:S01]  /*2930*/  ISETP.GE.AND P1, PT, R187, UR4, PT ;  /* 0x00000004bb007c0c */ /* 0x000fe2000bf26270 */
[----:B------:R-:W-:-:S12]  /*2940*/  IMAD.IADD R109, R99, 0x1, R109 ;  /* 0x00000001636d7824 */ /* 0x000fd800078e026d */
.L_x_2642:
[----:B------:R-:W2:Y:S01]  /*2950*/  LDL.LU R48, [R1+0x10] ;  /* 0x0000100001307983 */ /* 0x000ea20000300800 */
[----:B------:R-:W-:Y:S01]  /*2960*/  VIADD R26, R26, 0xffffffff ;  /* 0xffffffff1a1a7836 */ /* 0x000fe20000000000 */
[----:B------:R-:W0:Y:S01]  /*2970*/  LDC R121, c[0x0][0x3f4] ;  /* 0x0000fd00ff797b82 */ /* 0x000e220000000800 */
[----:B------:R-:W-:Y:S01]  /*2980*/  IMAD R49, R23, 0x4000, R205 ;  /* 0x0000400017317824 */ /* 0x000fe200078e02cd */
[----:B------:R-:W-:Y:S05]  /*2990*/  YIELD ;  /* 0x0000000000007946 */ /* 0x000fea0003800000 */
[----:B------:R-:W-:Y:S01]  /*29a0*/  ISETP.GT.AND P3, PT, R26, R25, PT ;  /* 0x000000191a00720c */ /* 0x000fe20003f64270 */
[----:B------:R-:W-:Y:S01]  /*29b0*/  BSSY B0, `(.L_x_2557) ;  /* 0x0000598000007945 */ /* 0x000fe20003800000 */
[----:B------:R-:W-:-:S02]  /*29c0*/  LEA R112, R49, R2, 0x1 ;  /* 0x0000000231707211 */ /* 0x000fc400078e08ff */
[----:B0-----:R-:W-:Y:S02]  /*29d0*/  ISETP.GE.AND P0, PT, R121, 0x1, PT ;  /* 0x000000017900780c */ /* 0x001fe40003f06270 */
[----:B--2---:R-:W-:-:S07]  /*29e0*/  LOP3.LUT R48, R48, 0xfffffffb, RZ, 0xc0, !PT ;  /* 0xfffffffb30307812 */ /* 0x004fce00078ec0ff */
        /* <DEDUP_REMOVED lines=49> */
.L_x_2561:
[----:B------:R-:W-:Y:S05]  /*2d00*/  BSYNC B1 ;  /* 0x0000000000017941 */ /* 0x000fea0003800000 */
.L_x_2560:
[----:B------:R-:W-:Y:S01]  /*2d10*/  ISETP.GE.AND P4, PT, R214, R113, PT ;  /* 0x00000071d600720c */ /* 0x000fe20003f86270 */
[----:B0----5:R-:W-:Y:S01]  /*2d20*/  IMAD.MOV.U32 R48, RZ, RZ, R76 ;  /* 0x000000ffff307224 */ /* 0x021fe200078e004c */
[----:B------:R-:W-:Y:S01]  /*2d30*/  MOV R50, R84 ;  /* 0x0000005400327202 */ /* 0x000fe20000000f00 */
[----:B------:R-:W-:Y:S01]  /*2d40*/  IMAD.MOV.U32 R49, RZ, RZ, R77 ;  /* 0x000000ffff317224 */ /* 0x000fe200078e004d */
[----:B------:R-:W-:Y:S01]  /*2d50*/  BSSY B1, `(.L_x_2562) ;  /* 0x0000022000017945 */ /* 0x000fe20003800000 */
[----:B------:R-:W-:Y:S01]  /*2d60*/  IMAD.MOV.U32 R51, RZ, RZ, R85 ;  /* 0x000000ffff337224 */ /* 0x000fe200078e0055 */
[----:B------:R-:W-:Y:S02]  /*2d70*/  CS2R R72, SRZ ;  /* 0x0000000000487805 */ /* 0x000fe4000001ff00 */
[----:B------:R-:W-:Y:S02]  /*2d80*/  CS2R R70, SRZ ;  /* 0x0000000000467805 */ /* 0x000fe4000001ff00 */
[----:B------:R-:W-:Y:S01]  /*2d90*/  PRMT R131, R48, 0x5410, R49 ;  /* 0x0000541030837816 */ /* 0x000fe20000000031 */
[----:B------:R-:W-:Y:S01]  /*2da0*/  IMAD.MOV.U32 R48, RZ, RZ, R78 ;  /* 0x000000ffff307224 */ /* 0x000fe200078e004e */
[----:B------:R-:W-:Y:S01]  /*2db0*/  PRMT R139, R51, 0x5410, R50 ;  /* 0x00005410338b7816 */ /* 0x000fe20000000032 */
[----:B------:R-:W-:Y:S01]  /*2dc0*/  IMAD.MOV.U32 R49, RZ, RZ, R79 ;  /* 0x000000ffff317224 */ /* 0x000fe200078e004f */
[----:B------:R-:W-:Y:S01]  /*2dd0*/  CS2R R74, SRZ ;  /* 0x00000000004a7805 */ /* 0x000fe2000001ff00 */
[----:B------:R-:W-:-:S02]  /*2de0*/  IMAD.MOV.U32 R50, RZ, RZ, R86 ;  /* 0x000000ffff327224 */ /* 0x000fc400078e0056 */
[----:B------:R-:W-:Y:S01]  /*2df0*/  IMAD.MOV.U32 R51, RZ, RZ, R87 ;  /* 0x000000ffff337224 */ /* 0x000fe200078e0057 */
[----:B------:R-:W-:-:S04]  /*2e00*/  PRMT R132, R48, 0x5410, R49 ;  /* 0x0000541030847816 */ /* 0x000fc80000000031 */
        /* <DEDUP_REMOVED lines=22> */
.L_x_2563:
[----:B------:R-:W-:Y:S05]  /*2f70*/  BSYNC B1 ;  /* 0x0000000000017941 */ /* 0x000fea0003800000 */
.L_x_2562:
        /* <DEDUP_REMOVED lines=44> */
.L_x_2565:
[----:B------:R-:W-:Y:S05]  /*3240*/  BSYNC B1 ;  /* 0x0000000000017941 */ /* 0x000fea0003800000 */
.L_x_2564:
        /* <DEDUP_REMOVED lines=31> */
.L_x_2567:
[----:B------:R-:W-:Y:S05]  /*3440*/  BSYNC B1 ;  /* 0x0000000000017941 */ /* 0x000fea0003800000 */
.L_x_2566:
[----:B01---5:R-:W-:Y:S01]  /*3450*/  IMAD.MOV.U32 R49, RZ, RZ, R61 ;  /* 0x000000ffff317224 */ /* 0x023fe200078e003d */
[----:B------:R-:W-:Y:S01]  /*3460*/  MOV R48, R60 ;  /* 0x0000003c00307202 */ /* 0x000fe20000000f00 */
[----:B------:R-:W-:Y:S01]  /*3470*/  IMAD.MOV.U32 R50, RZ, RZ, R64 ;  /* 0x000000ffff327224 */ /* 0x000fe200078e0040 */
[----:B------:R-:W-:Y:S01]  /*3480*/  UISETP.NE.AND UP0, UPT, UR45, 0x3, UPT ;  /* 0x000000032d00788c */ /* 0x000fe2000bf05270 */
[----:B------:R-:W-:Y:S01]  /*3490*/  IMAD.MOV.U32 R51, RZ, RZ, R65 ;  /* 0x000000ffff337224 */ /* 0x000fe200078e0041 */
[----:B------:R-:W-:Y:S01]  /*34a0*/  PRMT R135, R48, 0x5410, R49 ;  /* 0x0000541030877816 */ /* 0x000fe20000000031 */
[----:B------:R-:W-:Y:S02]  /*34b0*/  IMAD.MOV.U32 R48, RZ, RZ, R62 ;  /* 0x000000ffff307224 */ /* 0x000fe400078e003e */
[----:B------:R-:W-:Y:S01]  /*34c0*/  IMAD.MOV.U32 R49, RZ, RZ, R63 ;  /* 0x000000ffff317224 */ /* 0x000fe200078e003f */
[----:B------:R-:W-:Y:S01]  /*34d0*/  PRMT R142, R50, 0x5410, R51 ;  /* 0x00005410328e7816 */ /* 0x000fe20000000033 */
[----:B------:R-:W-:Y:S01]  /*34e0*/  IMAD.MOV.U32 R50, RZ, RZ, R66 ;  /* 0x000000ffff327224 */ /* 0x000fe200078e0042 */
[----:B------:R-:W-:Y:S01]  /*34f0*/  PLOP3.LUT P0, PT, PT, PT, UP0, 0x80, 0x0 ;  /* 0x000000000000781c */ /* 0x000fe20003f0f008 */
        /* <DEDUP_REMOVED lines=17> */
.L_x_2568:
[----:B------:R-:W-:Y:S01]  /*3610*/  LEA R110, R23, R2, 0x3 ;  /* 0x00000002176e7211 */ /* 0x000fe200078e18ff */
[----:B------:R-:W-:Y:S01]  /*3620*/  BSSY B1, `(.L_x_2569) ;  /* 0x0000004000017945 */ /* 0x000fe20003800000 */
[----:B------:R-:W-:-:S04]  /*3630*/  SHF.L.U32 R117, R188, 0x1f, RZ ;  /* 0x0000001fbc757819 */ /* 0x000fc800000006ff */
[----:B------:R-:W0:Y:S02]  /*3640*/  SYNCS.PHASECHK.TRANS64.TRYWAIT P6, [R110+URZ+0x28890], R117 ;  /* 0x028890756e0075a7 */ /* 0x000e2400080c017f */
[----:B0-----:R-:W-:Y:S05]  /*3650*/  @!P6 BRA `(.L_x_2570) ;  /* 0x000001dc0010e947 */ /* 0x001fea0003800000 */
.L_x_2922:
[----:B------:R-:W-:Y:S05]  /*3660*/  BSYNC B1 ;  /* 0x0000000000017941 */ /* 0x000fea0003800000 */
.L_x_2569:
        /* <DEDUP_REMOVED lines=31> */
[----:B------:R-:W-:-:S03]  /*3860*/  FMUL.FTZ R80, R51, R80 ;  /* 0x0000005033507220 */ /* 0x000fc60000410000 */
[-C--:B------:R-:W-:Y:S01]  /*3870*/  FFMA.FTZ R146, R51, R84.reuse, -R146 ;  /* 0x0000005433927223 */ /* 0x080fe20000010892 */
[----:B------:R-:W-:Y:S02]  /*3880*/  HADD2.F32 R51, -RZ, R48.H0_H0 ;  /* 0x20000030ff337230 */ /* 0x000fe40000004100 */
[----:B------:R-:W-:Y:S01]  /*3890*/  FFMA.FTZ R49, R49, R84, R80 ;  /* 0x0000005431317223 */ /* 0x000fe20000010050 */
[----:B------:R-:W-:Y:S02]  /*38a0*/  HADD2.F32 R80, -RZ, R144.H0_H0 ;  /* 0x20000090ff507230 */ /* 0x000fe40000004100 */
[----:B------:R-:W-:Y:S02]  /*38b0*/  HADD2.F32 R48, -RZ, R48.H1_H1 ;  /* 0x30000030ff307230 */ /* 0x000fe40000004100 */
[--C-:B------:R-:W-:Y:S02]  /*38c0*/  HADD2.F32 R84, -RZ, R139.reuse.H1_H1 ;  /* 0x3000008bff547230 */ /* 0x100fe40000004100 */
[----:B------:R-:W-:Y:S01]  /*38d0*/  FMUL.FTZ R85, R51, R80 ;  /* 0x0000005033557220 */ /* 0x000fe20000410000 */
[----:B------:R-:W-:-:S02]  /*38e0*/  HADD2.F32 R139, -RZ, R139.H0_H0 ;  /* 0x2000008bff8b7230 */ /* 0x000fc40000004100 */
[C---:B------:R-:W-:Y:S01]  /*38f0*/  FMUL.FTZ R148, R48.reuse, R80 ;  /* 0x0000005030947220 */ /* 0x040fe20000410000 */
[-C--:B------:R-:W-:Y:S01]  /*3900*/  FFMA.FTZ R85, R48, R84.reuse, R85 ;  /* 0x0000005430557223 */ /* 0x080fe20000010055 */
[--C-:B------:R-:W-:Y:S02]  /*3910*/  HADD2.F32 R48, -RZ, R50.reuse.H0_H0 ;  /* 0x20000032ff307230 */ /* 0x100fe40000004100 */
[----:B------:R-:W-:Y:S01]  /*3920*/  FFMA.FTZ R148, R51, R84, -R148 ;  /* 0x0000005433947223 */ /* 0x000fe20000010894 */
[----:B------:R-:W-:Y:S02]  /*3930*/  HADD2.F32 R50, -RZ, R50.H1_H1 ;  /* 0x30000032ff327230 */ /* 0x000fe40000004100 */
[----:B------:R-:W-:-:S05]  /*3940*/  HADD2.F32 R51, -RZ, R144.H1_H1 ;  /* 0x30000090ff337230 */ /* 0x000fca0000004100 */
[-C--:B------:R-:W-:Y:S01]  /*3950*/  FMUL.FTZ R87, R50, R51.reuse ;  /* 0x0000003332577220 */ /* 0x080fe20000410000 */
[----:B------:R-:W-:-:S03]  /*3960*/  FMUL.FTZ R51, R48, R51 ;  /* 0x0000003330337220 */ /* 0x000fc60000410000 */
[-C--:B------:R-:W-:Y:S01]  /*3970*/  FFMA.FTZ R87, R48, R139.reuse, -R87 ;  /* 0x0000008b30577223 */ /* 0x080fe20000010857 */
[----:B------:R-:W-:Y:S01]  /*3980*/  FFMA.FTZ R50, R50, R139, R51 ;  /* 0x0000008b32327223 */ /* 0x000fe20000010033 */
[----:B------:R-:W-:Y:S01]  /*3990*/  F2FP.F16.F32.PACK_AB R51, R49, R146 ;  /* 0x000000923133723e */ /* 0x000fe200000000ff */
[----:B------:R-:W-:Y:S01]  /*39a0*/  IMAD.MOV.U32 R49, RZ, RZ, R86 ;  /* 0x000000ffff317224 */ /* 0x000fe200078e0056 */
[----:B------:R-:W-:Y:S02]  /*39b0*/  F2FP.F16.F32.PACK_AB R48, R85, R148 ;  /* 0x000000945530723e */ /* 0x000fe400000000ff */
[----:B------:R-:W-:-:S07]  /*39c0*/  F2FP.F16.F32.PACK_AB R50, R50, R87 ;  /* 0x000000573232723e */ /* 0x000fce00000000ff */
.L_x_2576:
[----:B------:R-:W-:Y:S05]  /*39d0*/  BSYNC B3 ;  /* 0x0000000000037941 */ /* 0x000fea0003800000 */
.L_x_2575:
[----:B------:R-:W-:Y:S02]  /*39e0*/  ULDC.64 UR4, c[0x0][0x2e8] ;  /* 0x0000ba0000047ab9 */ /* 0x000fe40000000a00 */
[----:B------:R-:W-:-:S04]  /*39f0*/  LEA R80, P3, R81, UR4, 0x1 ;  /* 0x0000000451507c11 */ /* 0x000fc8000f8608ff */
[----:B------:R-:W-:-:S05]  /*3a00*/  LEA.HI.X R81, R81, UR5, R140, 0x1, P3 ;  /* 0x0000000551517c11 */ /* 0x000fca00098f0c8c */
[----:B--2---:R1:W-:Y:S04]  /*3a10*/  STG.E.128 desc[UR42][R80.64], R48 ;  /* 0x0000003050007986 */ /* 0x0043e8000c101d2a */
.L_x_2574:
[----:B------:R-:W-:Y:S05]  /*3a20*/  BSYNC B2 ;  /* 0x0000000000027941 */ /* 0x000fea0003800000 */
.L_x_2573:
[----:B------:R-:W-:Y:S05]  /*3a30*/  @P1 BRA `(.L_x_2572) ;  /* 0x0000000000d41947 */ /* 0x000fea0003800000 */
[----:B-1----:R1:W2:Y:S01]  /*3a40*/  LDS.128 R48, [R112+0x1c400] ;  /* 0x01c4000070307984 */ /* 0x0022a20000000c00 */
[----:B------:R-:W-:Y:S01]  /*3a50*/  IADD3 R137, P3, R137, R42, RZ ;  /* 0x0000002a89897210 */ /* 0x000fe20007f7e0ff */
[----:B------:R-:W-:Y:S04]  /*3a60*/  BSSY B2, `(.L_x_2577) ;  /* 0x000002e000027945 */ /* 0x000fe80003800000 */
[----:B------:R-:W-:Y:S01]  /*3a70*/  IMAD.X R138, R138, 0x1, R107, P3 ;  /* 0x000000018a8a7824 */ /* 0x000fe200018e066b */
[----:B------:R-:W-:-:S13]  /*3a80*/  ISETP.GE.AND P3, PT, R185, R121, PT ;  /* 0x00000079b900720c */ /* 0x000fda0003f66270 */
[----:B-1----:R-:W-:Y:S05]  /*3a90*/  @P3 BRA `(.L_x_2578) ;  /* 0x0000000000a83947 */ /* 0x002fea0003800000 */
[----:B------:R-:W-:Y:S01]  /*3aa0*/  SHF.R.U64 R86, R78, 0x10, R79 ;  /* 0x000000104e567819 */ /* 0x000fe2000000124f */
[----:B--2---:R-:W-:Y:S01]  /*3ab0*/  IMAD.MOV.U32 R84, RZ, RZ, R51 ;  /* 0x000000ffff547224 */ /* 0x004fe200078e0033 */
[----:B------:R-:W-:Y:S01]  /*3ac0*/  SHF.R.U32.HI R79, RZ, 0x10, R79 ;  /* 0x00000010ff4f7819 */ /* 0x000fe2000001164f */
[----:B------:R-:W-:Y:S01]  /*3ad0*/  HADD2.F32 R51, -RZ, R49.H1_H1 ;  /* 0x30000031ff337230 */ /* 0x000fe20000004100 */
[--C-:B------:R-:W-:Y:S01]  /*3ae0*/  SHF.R.U64 R80, R76, 0x10, R77.reuse ;  /* 0x000000104c507819 */ /* 0x100fe2000000124d */
[----:B------:R-:W-:Y:S01]  /*3af0*/  HADD2.F32 R86, -RZ, R86.H0_H0 ;  /* 0x20000056ff567230 */ /* 0x000fe20000004100 */
[----:B------:R-:W-:Y:S01]  /*3b00*/  SHF.R.U32.HI R76, RZ, 0x10, R77 ;  /* 0x00000010ff4c7819 */ /* 0x000fe2000001164d */
[----:B------:R-:W-:Y:S02]  /*3b10*/  HADD2.F32 R79, -RZ, R79.H0_H0 ;  /* 0x2000004fff4f7230 */ /* 0x000fe40000004100 */
[----:B------:R-:W-:Y:S02]  /*3b20*/  HADD2.F32 R49, -RZ, R49.H0_H0 ;  /* 0x20000031ff317230 */ /* 0x000fe40000004100 */
[----:B------:R-:W-:-:S02]  /*3b30*/  HADD2.F32 R78, -RZ, R84.H1_H1 ;  /* 0x30000054ff4e7230 */ /* 0x000fc40000004100 */
[----:B------:R-:W-:Y:S02]  /*3b40*/  HADD2.F32 R84, -RZ, R84.H0_H0 ;  /* 0x20000054ff547230 */ /* 0x000fe40000004100 */
[----:B------:R-:W-:Y:S02]  /*3b50*/  HADD2.F32 R80, -RZ, R80.H0_H0 ;  /* 0x20000050ff507230 */ /* 0x000fe40000004100 */
[-C--:B------:R-:W-:Y:S01]  /*3b60*/  FMUL.FTZ R81, R78, R79.reuse ;  /* 0x0000004f4e517220 */ /* 0x080fe20000410000 */
[----:B------:R-:W-:Y:S02]  /*3b70*/  HADD2.F32 R77, -RZ, R76.H0_H0 ;  /* 0x2000004cff4d7230 */ /* 0x000fe40000004100 */
[-C--:B------:R-:W-:Y:S01]  /*3b80*/  FMUL.FTZ R76, R51, R86.reuse ;  /* 0x00000056334c7220 */ /* 0x080fe20000410000 */
[C---:B------:R-:W-:Y:S01]  /*3b90*/  FMUL.FTZ R86, R49.reuse, R86 ;  /* 0x0000005631567220 */ /* 0x040fe20000410000 */
[C---:B------:R-:W-:Y:S02]  /*3ba0*/  FMUL.FTZ R79, R84.reuse, R79 ;  /* 0x0000004f544f7220 */ /* 0x040fe40000410000 */
[-C--:B------:R-:W-:Y:S01]  /*3bb0*/  FFMA.FTZ R49, R49, R80.reuse, -R76 ;  /* 0x0000005031317223 */ /* 0x080fe2000001084c */
[----:B------:R-:W-:Y:S01]  /*3bc0*/  FFMA.FTZ R76, R51, R80, R86 ;  /* 0x00000050334c7223 */ /* 0x000fe20000010056 */
[-C--:B------:R-:W-:Y:S01]  /*3bd0*/  FFMA.FTZ R51, R84, R77.reuse, -R81 ;  /* 0x0000004d54337223 */ /* 0x080fe20000010851 */
[----:B------:R-:W-:Y:S01]  /*3be0*/  FFMA.FTZ R78, R78, R77, R79 ;  /* 0x0000004d4e4e7223 */ /* 0x000fe2000001004f */
[----:B------:R-:W-:-:S02]  /*3bf0*/  HADD2.F32 R79, -RZ, R132.H0_H0 ;  /* 0x20000084ff4f7230 */ /* 0x000fc40000004100 */
[--C-:B------:R-:W-:Y:S01]  /*3c00*/  HADD2.F32 R84, -RZ, R48.reuse.H1_H1 ;  /* 0x30000030ff547230 */ /* 0x100fe20000004100 */
[----:B------:R-:W-:Y:S01]  /*3c10*/  F2FP.F16.F32.PACK_AB R49, R76, R49 ;  /* 0x000000314c31723e */ /* 0x000fe200000000ff */
[----:B------:R-:W-:Y:S01]  /*3c20*/  HADD2.F32 R80, -RZ, R48.H0_H0 ;  /* 0x20000030ff507230 */ /* 0x000fe20000004100 */
[----:B------:R-:W-:Y:S01]  /*3c30*/  F2FP.F16.F32.PACK_AB R51, R78, R51 ;  /* 0x000000334e33723e */ /* 0x000fe200000000ff */
[----:B------:R-:W-:Y:S02]  /*3c40*/  HADD2.F32 R81, -RZ, R132.H1_H1 ;  /* 0x30000084ff517230 */ /* 0x000fe40000004100 */
[-C--:B------:R-:W-:Y:S01]  /*3c50*/  FMUL.FTZ R85, R84, R79.reuse ;  /* 0x0000004f54557220 */ /* 0x080fe20000410000 */
[----:B------:R-:W-:Y:S02]  /*3c60*/  HADD2.F32 R48, -RZ, R50.H1_H1 ;  /* 0x30000032ff307230 */ /* 0x000fe40000004100 */
[----:B------:R-:W-:Y:S01]  /*3c70*/  FMUL.FTZ R79, R80, R79 ;  /* 0x0000004f504f7220 */ /* 0x000fe20000410000 */
[----:B------:R-:W-:-:S02]  /*3c80*/  HADD2.F32 R77, -RZ, R131.H0_H0 ;  /* 0x20000083ff4d7230 */ /* 0x000fc40000004100 */
[----:B------:R-:W-:Y:S02]  /*3c90*/  HADD2.F32 R50, -RZ, R50.H0_H0 ;  /* 0x20000032ff327230 */ /* 0x000fe40000004100 */
[----:B------:R-:W-:Y:S01]  /*3ca0*/  FMUL.FTZ R87, R48, R81 ;  /* 0x0000005130577220 */ /* 0x000fe20000410000 */
[----:B------:R-:W-:Y:S02]  /*3cb0*/  HADD2.F32 R131, -RZ, R131.H1_H1 ;  /* 0x30000083ff837230 */ /* 0x000fe40000004100 */
[-C--:B------:R-:W-:Y:S01]  /*3cc0*/  FFMA.FTZ R85, R80, R77.reuse, -R85 ;  /* 0x0000004d50557223 */ /* 0x080fe20000010855 */
[----:B------:R-:W-:Y:S01]  /*3cd0*/  FFMA.FTZ R84, R84, R77, R79 ;  /* 0x0000004d54547223 */ /* 0x000fe2000001004f */
[C---:B------:R-:W-:Y:S01]  /*3ce0*/  FMUL.FTZ R81, R50.reuse, R81 ;  /* 0x0000005132517220 */ /* 0x040fe20000410000 */
[----:B------:R-:W-:-:S03]  /*3cf0*/  FFMA.FTZ R87, R50, R131, -R87 ;  /* 0x0000008332577223 */ /* 0x000fc60000010857 */
[----:B------:R-:W-:Y:S01]  /*3d00*/  FFMA.FTZ R48, R48, R131, R81 ;  /* 0x0000008330307223 */ /* 0x000fe20000010051 */
[----:B------:R-:W-:-:S04]  /*3d10*/  F2FP.F16.F32.PACK_AB R84, R84, R85 ;  /* 0x000000555454723e */ /* 0x000fc800000000ff */
[----:B------:R-:W-:Y:S01]  /*3d20*/  F2FP.F16.F32.PACK_AB R50, R48, R87 ;  /* 0x000000573032723e */ /* 0x000fe200000000ff */
[----:B------:R-:W-:-:S07]  /*3d30*/  IMAD.MOV.U32 R48, RZ, RZ, R84 ;  /* 0x000000ffff307224 */ /* 0x000fce00078e0054 */
.L_x_2578:
[----:B------:R-:W-:Y:S05]  /*3d40*/  BSYNC B2 ;  /* 0x0000000000027941 */ /* 0x000fea0003800000 */
.L_x_2577:
[----:B------:R-:W-:Y:S02]  /*3d50*/  ULDC.64 UR4, c[0x0][0x2e8] ;  /* 0x0000ba0000047ab9 */ /* 0x000fe40000000a00 */
[----:B------:R-:W-:-:S04]  /*3d60*/  LEA R76, P3, R137, UR4, 0x1 ;  /* 0x00000004894c7c11 */ /* 0x000fc8000f8608ff */
[----:B------:R-:W-:-:S05]  /*3d70*/  LEA.HI.X R77, R137, UR5, R138, 0x1, P3 ;  /* 0x00000005894d7c11 */ /* 0x000fca00098f0c8a */
[----:B--2---:R2:W-:Y:S04]  /*3d80*/  STG.E.128 desc[UR42][R76.64], R48 ;  /* 0x000000304c007986 */ /* 0x0045e8000c101d2a */
.L_x_2572:
[----:B------:R-:W-:Y:S05]  /*3d90*/  BSYNC B1 ;  /* 0x0000000000017941 */ /* 0x000fea0003800000 */
.L_x_2571:
        /* <DEDUP_REMOVED lines=8> */
[----:B------:R-:W-:Y:S03]  /*3e20*/  BSSY B3, `(.L_x_2583) ;  /* 0x000002e000037945 */ /* 0x000fe60003800000 */
[----:B------:R-:W-:Y:S02]  /*3e30*/  IADD3.X R79, R76, R41, RZ, P3, !PT ;  /* 0x000000294c4f7210 */ /* 0x000fe40001ffe4ff */
[----:B------:R-:W-:-:S13]  /*3e40*/  ISETP.GE.AND P3, PT, R18, R121, PT ;  /* 0x000000791200720c */ /* 0x000fda0003f66270 */
[----:B-1----:R-:W-:Y:S05]  /*3e50*/  @P3 BRA `(.L_x_2584) ;  /* 0x0000000000a83947 */ /* 0x002fea0003800000 */
[----:B------:R-:W-:Y:S02]  /*3e60*/  SHF.R.U64 R81, R74, 0x10, R75 ;  /* 0x000000104a517819 */ /* 0x000fe4000000124b */
[--C-:B------:R-:W-:Y:S01]  /*3e70*/  SHF.R.U64 R85, R72, 0x10, R73.reuse ;  /* 0x0000001048557819 */ /* 0x100fe20000001249 */
[----:B--2---:R-:W-:Y:S01]  /*3e80*/  IMAD.MOV.U32 R72, RZ, RZ, R48 ;  /* 0x000000ffff487224 */ /* 0x004fe200078e0030 */
[----:B------:R-:W-:Y:S01]  /*3e90*/  SHF.R.U32.HI R80, RZ, 0x10, R73 ;  /* 0x00000010ff507819 */ /* 0x000fe20000011649 */
[----:B------:R-:W-:Y:S01]  /*3ea0*/  IMAD.MOV.U32 R73, RZ, RZ, R51 ;  /* 0x000000ffff497224 */ /* 0x000fe200078e0033 */
[----:B------:R-:W-:Y:S01]  /*3eb0*/  SHF.R.U32.HI R84, RZ, 0x10, R75 ;  /* 0x00000010ff547819 */ /* 0x000fe2000001164b */
[----:B------:R-:W-:Y:S02]  /*3ec0*/  HADD2.F32 R81, -RZ, R81.H0_H0 ;  /* 0x20000051ff517230 */ /* 0x000fe40000004100 */
[--C-:B------:R-:W-:Y:S02]  /*3ed0*/  HADD2.F32 R51, -RZ, R49.reuse.H1_H1 ;  /* 0x30000031ff337230 */ /* 0x100fe40000004100 */
[----:B------:R-:W-:-:S02]  /*3ee0*/  HADD2.F32 R48, -RZ, R49.H0_H0 ;  /* 0x20000031ff307230 */ /* 0x000fc40000004100 */
[----:B------:R-:W-:Y:S02]  /*3ef0*/  HADD2.F32 R84, -RZ, R84.H0_H0 ;  /* 0x20000054ff547230 */ /* 0x000fe40000004100 */
[-C--:B------:R-:W-:Y:S01]  /*3f00*/  FMUL.FTZ R49, R51, R81.reuse ;  /* 0x0000005133317220 */ /* 0x080fe20000410000 */
[--C-:B------:R-:W-:Y:S02]  /*3f10*/  HADD2.F32 R74, -RZ, R73.reuse.H1_H1 ;  /* 0x30000049ff4a7230 */ /* 0x100fe40000004100 */
[----:B------:R-:W-:Y:S01]  /*3f20*/  FMUL.FTZ R86, R48, R81 ;  /* 0x0000005130567220 */ /* 0x000fe20000410000 */
[----:B------:R-:W-:Y:S02]  /*3f30*/  HADD2.F32 R73, -RZ, R73.H0_H0 ;  /* 0x20000049ff497230 */ /* 0x000fe40000004100 */
[----:B------:R-:W-:Y:S02]  /*3f40*/  HADD2.F32 R75, -RZ, R85.H0_H0 ;  /* 0x20000055ff4b7230 */ /* 0x000fe40000004100 */
[----:B------:R-:W-:Y:S01]  /*3f50*/  FMUL.FTZ R132, R74, R84 ;  /* 0x000000544a847220 */ /* 0x000fe20000410000 */
[----:B------:R-:W-:-:S02]  /*3f60*/  HADD2.F32 R80, -RZ, R80.H0_H0 ;  /* 0x20000050ff507230 */ /* 0x000fc40000004100 */
[----:B------:R-:W-:Y:S01]  /*3f70*/  FMUL.FTZ R81, R73, R84 ;  /* 0x0000005449517220 */ /* 0x000fe20000410000 */
[-C--:B------:R-:W-:Y:S01]  /*3f80*/  FFMA.FTZ R48, R48, R75.reuse, -R49 ;  /* 0x0000004b30307223 */ /* 0x080fe20000010831 */
[----:B------:R-:W-:Y:S01]  /*3f90*/  FFMA.FTZ R49, R51, R75, R86 ;  /* 0x0000004b33317223 */ /* 0x000fe20000010056 */
[-C--:B------:R-:W-:Y:S01]  /*3fa0*/  FFMA.FTZ R51, R73, R80.reuse, -R132 ;  /* 0x0000005049337223 */ /* 0x080fe20000010884 */
[----:B------:R-:W-:Y:S01]  /*3fb0*/  FFMA.FTZ R74, R74, R80, R81 ;  /* 0x000000504a4a7223 */ /* 0x000fe20000010051 */
[--C-:B------:R-:W-:Y:S02]  /*3fc0*/  HADD2.F32 R73, -RZ, R72.reuse.H1_H1 ;  /* 0x30000048ff497230 */ /* 0x100fe40000004100 */
[----:B------:R-:W-:Y:S01]  /*3fd0*/  HADD2.F32 R81, -RZ, R147.H0_H0 ;  /* 0x20000093ff517230 */ /* 0x000fe20000004100 */
[----:B------:R-:W-:Y:S01]  /*3fe0*/  F2FP.F16.F32.PACK_AB R49, R49, R48 ;  /* 0x000000303131723e */ /* 0x000fe200000000ff */
[----:B------:R-:W-:Y:S01]  /*3ff0*/  HADD2.F32 R72, -RZ, R72.H0_H0 ;  /* 0x20000048ff487230 */ /* 0x000fe20000004100 */
[----:B------:R-:W-:Y:S01]  /*4000*/  F2FP.F16.F32.PACK_AB R51, R74, R51 ;  /* 0x000000334a33723e */ /* 0x000fe200000000ff */
[----:B------:R-:W-:-:S02]  /*4010*/  HADD2.F32 R75, -RZ, R50.H1_H1 ;  /* 0x30000032ff4b7230 */ /* 0x000fc40000004100 */
[-C--:B------:R-:W-:Y:S01]  /*4020*/  FMUL.FTZ R85, R73, R81.reuse ;  /* 0x0000005149557220 */ /* 0x080fe20000410000 */
[----:B------:R-:W-:Y:S02]  /*4030*/  HADD2.F32 R147, -RZ, R147.H1_H1 ;  /* 0x30000093ff937230 */ /* 0x000fe40000004100 */
[----:B------:R-:W-:Y:S01]  /*4040*/  FMUL.FTZ R84, R72, R81 ;  /* 0x0000005148547220 */ /* 0x000fe20000410000 */
[----:B------:R-:W-:Y:S02]  /*4050*/  HADD2.F32 R50, -RZ, R50.H0_H0 ;  /* 0x20000032ff327230 */ /* 0x000fe40000004100 */
[--C-:B------:R-:W-:Y:S02]  /*4060*/  HADD2.F32 R80, -RZ, R145.reuse.H0_H0 ;  /* 0x20000091ff507230 */ /* 0x100fe40000004100 */
[-C--:B------:R-:W-:Y:S01]  /*4070*/  FMUL.FTZ R81, R75, R147.reuse ;  /* 0x000000934b517220 */ /* 0x080fe20000410000 */
        /* <DEDUP_REMOVED lines=8> */
.L_x_2584:
[----:B------:R-:W-:Y:S05]  /*4100*/  BSYNC B3 ;  /* 0x0000000000037941 */ /* 0x000fea0003800000 */
.L_x_2583:
[----:B------:R-:W-:Y:S02]  /*4110*/  ULDC.64 UR4, c[0x0][0x2e8] ;  /* 0x0000ba0000047ab9 */ /* 0x000fe40000000a00 */
[----:B------:R-:W-:-:S04]  /*4120*/  LEA R72, P3, R78, UR4, 0x1 ;  /* 0x000000044e487c11 */ /* 0x000fc8000f8608ff */
[----:B------:R-:W-:-:S05]  /*4130*/  LEA.HI.X R73, R78, UR5, R79, 0x1, P3 ;  /* 0x000000054e497c11 */ /* 0x000fca00098f0c4f */
[----:B--2---:R2:W-:Y:S04]  /*4140*/  STG.E.128 desc[UR42][R72.64], R48 ;  /* 0x0000003048007986 */ /* 0x0045e8000c101d2a */
.L_x_2582:
[----:B------:R-:W-:Y:S05]  /*4150*/  BSYNC B2 ;  /* 0x0000000000027941 */ /* 0x000fea0003800000 */
.L_x_2581:
        /* <DEDUP_REMOVED lines=48> */
.L_x_2586:
[----:B------:R-:W-:Y:S05]  /*4460*/  BSYNC B2 ;  /* 0x0000000000027941 */ /* 0x000fea0003800000 */
.L_x_2585:
[----:B------:R-:W-:Y:S02]  /*4470*/  ULDC.64 UR4, c[0x0][0x2e8] ;  /* 0x0000ba0000047ab9 */ /* 0x000fe40000000a00 */
[----:B------:R-:W-:-:S04]  /*4480*/  LEA R68, P3, R77, UR4, 0x1 ;  /* 0x000000044d447c11 */ /* 0x000fc8000f8608ff */
[----:B------:R-:W-:-:S05]  /*4490*/  LEA.HI.X R69, R77, UR5, R76, 0x1, P3 ;  /* 0x000000054d457c11 */ /* 0x000fca00098f0c4c */
[----:B--2---:R3:W-:Y:S04]  /*44a0*/  STG.E.128 desc[UR42][R68.64], R48 ;  /* 0x0000003044007986 */ /* 0x0047e8000c101d2a */
.L_x_2580:
[----:B------:R-:W-:Y:S05]  /*44b0*/  BSYNC B1 ;  /* 0x0000000000017941 */ /* 0x000fea0003800000 */
.L_x_2579:
        /* <DEDUP_REMOVED lines=31> */
[----:B------:R-:W-:-:S02]  /*46b0*/  HADD2.F32 R66, -RZ, R143.H0_H0 ;  /* 0x2000008fff427230 */ /* 0x000fc40000004100 */
[C---:B------:R-:W-:Y:S01]  /*46c0*/  FMUL.FTZ R74, R51.reuse, R74 ;  /* 0x0000004a334a7220 */ /* 0x040fe20000410000 */
[----:B------:R-:W-:Y:S02]  /*46d0*/  HADD2.F32 R143, -RZ, R143.H1_H1 ;  /* 0x3000008fff8f7230 */ /* 0x000fe40000004100 */
        /* <DEDUP_REMOVED lines=20> */
.L_x_2592:
[----:B------:R-:W-:Y:S05]  /*4820*/  BSYNC B3 ;  /* 0x0000000000037941 */ /* 0x000fea0003800000 */
.L_x_2591:
[----:B------:R-:W-:Y:S02]  /*4830*/  ULDC.64 UR4, c[0x0][0x2e8] ;  /* 0x0000ba0000047ab9 */ /* 0x000fe40000000a00 */
[----:B------:R-:W-:-:S04]  /*4840*/  LEA R64, P3, R70, UR4, 0x1 ;  /* 0x0000000446407c11 */ /* 0x000fc8000f8608ff */
[----:B------:R-:W-:-:S05]  /*4850*/  LEA.HI.X R65, R70, UR5, R71, 0x1, P3 ;  /* 0x0000000546417c11 */ /* 0x000fca00098f0c47 */
[----:B--2---:R3:W-:Y:S04]  /*4860*/  STG.E.128 desc[UR42][R64.64], R48 ;  /* 0x0000003040007986 */ /* 0x0047e8000c101d2a */
.L_x_2590:
[----:B------:R-:W-:Y:S05]  /*4870*/  BSYNC B2 ;  /* 0x0000000000027941 */ /* 0x000fea0003800000 */
.L_x_2589:
[----:B------:R-:W-:Y:S05]  /*4880*/  @P1 BRA `(.L_x_2588) ;  /* 0x0000000000d01947 */ /* 0x000fea0003800000 */
[----:B-123--:R1:W2:Y:S01]  /*4890*/  LDS.128 R48, [R112+0x1e400] ;  /* 0x01e4000070307984 */ /* 0x00e2a20000000c00 */
[----:B------:R-:W-:Y:S01]  /*48a0*/  IADD3 R69, P3, R69, R42, RZ ;  /* 0x0000002a45457210 */ /* 0x000fe20007f7e0ff */
[----:B------:R-:W-:Y:S04]  /*48b0*/  BSSY B2, `(.L_x_2593) ;  /* 0x000002d000027945 */ /* 0x000fe80003800000 */
[----:B------:R-:W-:Y:S01]  /*48c0*/  IMAD.X R68, R68, 0x1, R107, P3 ;  /* 0x0000000144447824 */ /* 0x000fe200018e066b */
[----:B------:R-:W-:-:S13]  /*48d0*/  ISETP.GE.AND P3, PT, R185, R121, PT ;  /* 0x00000079b900720c */ /* 0x000fda0003f66270 */
[----:B-1----:R-:W-:Y:S05]  /*48e0*/  @P3 BRA `(.L_x_2594) ;  /* 0x0000000000a43947 */ /* 0x002fea0003800000 */
[--C-:B------:R-:W-:Y:S02]  /*48f0*/  SHF.R.U64 R65, R60, 0x10, R61.reuse ;  /* 0x000000103c417819 */ /* 0x100fe4000000123d */
[----:B------:R-:W-:Y:S02]  /*4900*/  SHF.R.U32.HI R64, RZ, 0x10, R61 ;  /* 0x00000010ff407819 */ /* 0x000fe4000001163d */
[--C-:B------:R-:W-:Y:S01]  /*4910*/  SHF.R.U64 R61, R62, 0x10, R63.reuse ;  /* 0x000000103e3d7819 */ /* 0x100fe2000000123f */
[----:B------:R-:W-:Y:S01]  /*4920*/  HADD2.F32 R62, -RZ, R65.H0_H0 ;  /* 0x20000041ff3e7230 */ /* 0x000fe20000004100 */
[----:B------:R-:W-:Y:S01]  /*4930*/  SHF.R.U32.HI R66, RZ, 0x10, R63 ;  /* 0x00000010ff427819 */ /* 0x000fe2000001163f */
[----:B------:R-:W-:Y:S01]  /*4940*/  HADD2.F32 R64, -RZ, R64.H0_H0 ;  /* 0x20000040ff407230 */ /* 0x000fe20000004100 */
[----:B--2---:R-:W-:Y:S01]  /*4950*/  MOV R60, R50 ;  /* 0x00000032003c7202 */ /* 0x004fe20000000f00 */
[----:B------:R-:W-:Y:S02]  /*4960*/  HADD2.F32 R63, -RZ, R61.H0_H0 ;  /* 0x2000003dff3f7230 */ /* 0x000fe40000004100 */
[----:B------:R-:W-:-:S02]  /*4970*/  HADD2.F32 R66, -RZ, R66.H0_H0 ;  /* 0x20000042ff427230 */ /* 0x000fc40000004100 */
[----:B------:R-:W-:Y:S02]  /*4980*/  HADD2.F32 R50, -RZ, R49.H1_H1 ;  /* 0x30000031ff327230 */ /* 0x000fe40000004100 */
[--C-:B------:R-:W-:Y:S02]  /*4990*/  HADD2.F32 R61, -RZ, R51.reuse.H1_H1 ;  /* 0x30000033ff3d7230 */ /* 0x100fe40000004100 */
[----:B------:R-:W-:Y:S02]  /*49a0*/  HADD2.F32 R51, -RZ, R51.H0_H0 ;  /* 0x20000033ff337230 */ /* 0x000fe40000004100 */
[----:B------:R-:W-:Y:S01]  /*49b0*/  FMUL.FTZ R70, R50, R63 ;  /* 0x0000003f32467220 */ /* 0x000fe20000410000 */
[----:B------:R-:W-:Y:S02]  /*49c0*/  HADD2.F32 R49, -RZ, R49.H0_H0 ;  /* 0x20000031ff317230 */ /* 0x000fe40000004100 */
[-C--:B------:R-:W-:Y:S01]  /*49d0*/  FMUL.FTZ R72, R61, R66.reuse ;  /* 0x000000423d487220 */ /* 0x080fe20000410000 */
[----:B------:R-:W-:-:S02]  /*49e0*/  FMUL.FTZ R66, R51, R66 ;  /* 0x0000004233427220 */ /* 0x000fc40000410000 */
[C---:B------:R-:W-:Y:S01]  /*49f0*/  FMUL.FTZ R63, R49.reuse, R63 ;  /* 0x0000003f313f7220 */ /* 0x040fe20000410000 */
[----:B------:R-:W-:Y:S01]  /*4a00*/  FFMA.FTZ R70, R49, R62, -R70 ;  /* 0x0000003e31467223 */ /* 0x000fe20000010846 */
[----:B------:R-:W-:Y:S01]  /*4a10*/  FFMA.FTZ R71, R61, R64, R66 ;  /* 0x000000403d477223 */ /* 0x000fe20000010042 */
[----:B------:R-:W-:Y:S02]  /*4a20*/  HADD2.F32 R49, -RZ, R48.H1_H1 ;  /* 0x30000030ff317230 */ /* 0x000fe40000004100 */
[----:B------:R-:W-:Y:S01]  /*4a30*/  FFMA.FTZ R67, R50, R62, R63 ;  /* 0x0000003e32437223 */ /* 0x000fe2000001003f */
[----:B------:R-:W-:Y:S02]  /*4a40*/  HADD2.F32 R61, -RZ, R136.H0_H0 ;  /* 0x20000088ff3d7230 */ /* 0x000fe40000004100 */
[----:B------:R-:W-:Y:S01]  /*4a50*/  FFMA.FTZ R72, R51, R64, -R72 ;  /* 0x0000004033487223 */ /* 0x000fe20000010848 */
[----:B------:R-:W-:Y:S02]  /*4a60*/  HADD2.F32 R48, -RZ, R48.H0_H0 ;  /* 0x20000030ff307230 */ /* 0x000fe40000004100 */
[----:B------:R-:W-:-:S02]  /*4a70*/  HADD2.F32 R63, -RZ, R136.H1_H1 ;  /* 0x30000088ff3f7230 */ /* 0x000fc40000004100 */
[CC--:B------:R-:W-:Y:S01]  /*4a80*/  FMUL.FTZ R65, R49.reuse, R61.reuse ;  /* 0x0000003d31417220 */ /* 0x0c0fe20000410000 */
[--C-:B------:R-:W-:Y:S02]  /*4a90*/  HADD2.F32 R50, -RZ, R60.reuse.H1_H1 ;  /* 0x3000003cff327230 */ /* 0x100fe40000004100 */
        /* <DEDUP_REMOVED lines=14> */
.L_x_2594:
[----:B------:R-:W-:Y:S05]  /*4b80*/  BSYNC B2 ;  /* 0x0000000000027941 */ /* 0x000fea0003800000 */
.L_x_2593:
[----:B------:R-:W-:Y:S02]  /*4b90*/  ULDC.64 UR4, c[0x0][0x2e8] ;  /* 0x0000ba0000047ab9 */ /* 0x000fe40000000a00 */
[----:B------:R-:W-:-:S04]  /*4ba0*/  LEA R60, P3, R69, UR4, 0x1 ;  /* 0x00000004453c7c11 */ /* 0x000fc8000f8608ff */
[----:B------:R-:W-:-:S05]  /*4bb0*/  LEA.HI.X R61, R69, UR5, R68, 0x1, P3 ;  /* 0x00000005453d7c11 */ /* 0x000fca00098f0c44 */
[----:B--2---:R4:W-:Y:S04]  /*4bc0*/  STG.E.128 desc[UR42][R60.64], R48 ;  /* 0x000000303c007986 */ /* 0x0049e8000c101d2a */
.L_x_2588:
[----:B------:R-:W-:Y:S05]  /*4bd0*/  BSYNC B1 ;  /* 0x0000000000017941 */ /* 0x000fea0003800000 */
.L_x_2587:
[----:B------:R-:W-:Y:S05]  /*4be0*/  @P5 BRA `(.L_x_2595) ;  /* 0x0000003400d05947 */ /* 0x000fea0003800000 */
[----:B------:R-:W-:Y:S01]  /*4bf0*/  IADD3 R119, P3, P4, R32, R118, R16 ;  /* 0x0000007620777210 */ /* 0x000fe20007c7e010 */
[----:B------:R-:W-:Y:S03]  /*4c00*/  BSSY B1, `(.L_x_2596) ;  /* 0x0000037000017945 */ /* 0x000fe60003800000 */
[----:B------:R-:W-:Y:S01]  /*4c10*/  IADD3.X R120, R35, R120, R17, P3, P4 ;  /* 0x0000007823787210 */ /* 0x000fe20001fe8411 */
[----:B------:R-:W-:Y:S08]  /*4c20*/  @P2 BRA `(.L_x_2597) ;  /* 0x0000000000d02947 */ /* 0x000ff00003800000 */
        /* <DEDUP_REMOVED lines=46> */
.L_x_2599:
[----:B------:R-:W-:Y:S05]  /*4f10*/  BSYNC B2 ;  /* 0x0000000000027941 */ /* 0x000fea0003800000 */
.L_x_2598:
[----:B------:R-:W-:Y:S01]  /*4f20*/  ULDC.64 UR4, c[0x0][0x2e8] ;  /* 0x0000ba0000047ab9 */ /* 0x000fe20000000a00 */
[----:B------:R-:W-:Y:S01]  /*4f30*/  IMAD.X R58, R120, 0x1, R41, P3 ;  /* 0x00000001783a7824 */ /* 0x000fe200018e0629 */
[----:B------:R-:W-:-:S04]  /*4f40*/  LEA R56, P3, R67, UR4, 0x1 ;  /* 0x0000000443387c11 */ /* 0x000fc8000f8608ff */
[----:B------:R-:W-:-:S05]  /*4f50*/  LEA.HI.X R57, R67, UR5, R58, 0x1, P3 ;  /* 0x0000000543397c11 */ /* 0x000fca00098f0c3a */
[----:B--2---:R1:W-:Y:S04]  /*4f60*/  STG.E.128 desc[UR42][R56.64], R48 ;  /* 0x0000003038007986 */ /* 0x0043e8000c101d2a */
.L_x_2597:
[----:B------:R-:W-:Y:S05]  /*4f70*/  BSYNC B1 ;  /* 0x0000000000017941 */ /* 0x000fea0003800000 */
.L_x_2596:
        /* <DEDUP_REMOVED lines=47> */
.L_x_2601:
[----:B------:R-:W-:Y:S05]  /*5270*/  BSYNC B1 ;  /* 0x0000000000017941 */ /* 0x000fea0003800000 */
.L_x_2600:
[----:B------:R-:W-:Y:S01]  /*5280*/  ULDC.64 UR4, c[0x0][0x2e8] ;  /* 0x0000ba0000047ab9 */ /* 0x000fe20000000a00 */
[----:B------:R-:W-:Y:S01]  /*5290*/  IMAD.X R120, R120, 0x1, R107, P3 ;  /* 0x0000000178787824 */ /* 0x000fe200018e066b */
[----:B------:R-:W-:-:S04]  /*52a0*/  LEA R52, P3, R119, UR4, 0x1 ;  /* 0x0000000477347c11 */ /* 0x000fc8000f8608ff */
[----:B------:R-:W-:-:S05]  /*52b0*/  LEA.HI.X R53, R119, UR5, R120, 0x1, P3 ;  /* 0x0000000577357c11 */ /* 0x000fca00098f0c78 */
[----:B--2---:R1:W-:Y:S01]  /*52c0*/  STG.E.128 desc[UR42][R52.64], R48 ;  /* 0x0000003034007986 */ /* 0x0043e2000c101d2a */
[----:B------:R-:W-:Y:S05]  /*52d0*/  BRA `(.L_x_2595) ;  /* 0x0000003000147947 */ /* 0x000fea0003800000 */
.L_x_2559:
        /* <DEDUP_REMOVED lines=64> */
[----:B------:R-:W-:Y:S01]  /*56e0*/  MOV R77, R117 ;  /* 0x00000075004d7202 */ /* 0x000fe20000000f00 */
[----:B------:R-:W-:Y:S01]  /*56f0*/  IMAD.MOV.U32 R76, RZ, RZ, R82 ;  /* 0x000000ffff4c7224 */ /* 0x000fe200078e0052 */
[----:B------:R-:W-:Y:S01]  /*5700*/  ULDC.64 UR4, c[0x0][0x3e8] ;  /* 0x0000fa0000047ab9 */ /* 0x000fe20000000a00 */
[----:B------:R-:W-:Y:S01]  /*5710*/  IMAD.MOV.U32 R81, RZ, RZ, R110 ;  /* 0x000000ffff517224 */ /* 0x000fe200078e006e */
[----:B------:R-:W-:-:S03]  /*5720*/  ULDC.64 UR6, c[0x0][0x400] ;  /* 0x0001000000067ab9 */ /* 0x000fc60000000a00 */
        /* <DEDUP_REMOVED lines=15> */
.L_x_2603:
[----:B------:R-:W-:Y:S05]  /*5820*/  BSYNC B1 ;  /* 0x0000000000017941 */ /* 0x000fea0003800000 */
.L_x_2602:
[----:B-----5:R-:W-:Y:S01]  /*5830*/  IMAD.MOV.U32 R80, RZ, RZ, R74 ;  /* 0x000000ffff507224 */ /* 0x020fe200078e004a */
[----:B------:R-:W-:Y:S01]  /*5840*/  UISETP.NE.AND UP0, UPT, UR45, 0x3, UPT ;  /* 0x000000032d00788c */ /* 0x000fe2000bf05270 */
        /* <DEDUP_REMOVED lines=49> */
[----:B------:R-:W-:Y:S02]  /*5b60*/  IMAD.MOV.U32 R80, RZ, RZ, R70 ;  /* 0x000000ffff507224 */ /* 0x000fe400078e0046 */
[----:B------:R-:W-:Y:S01]  /*5b70*/  IMAD.MOV.U32 R81, RZ, RZ, R71 ;  /* 0x000000ffff517224 */ /* 0x000fe200078e0047 */
[----:B------:R-:W-:Y:S01]  /*5b80*/  PRMT R135, R82, 0x5410, R83 ;  /* 0x0000541052877816 */ /* 0x000fe20000000053 */
[----:B------:R-:W-:Y:S01]  /*5b90*/  IMAD.MOV.U32 R83, RZ, RZ, R69 ;  /* 0x000000ffff537224 */ /* 0x000fe200078e0045 */
[----:B------:R-:W-:-:S02]  /*5ba0*/  MOV R82, R68 ;  /* 0x0000004400527202 */ /* 0x000fc40000000f00 */
[----:B------:R-:W-:Y:S02]  /*5bb0*/  PRMT R136, R80, 0x5410, R81 ;  /* 0x0000541050887816 */ /* 0x000fe40000000051 */
[----:B------:R-:W-:Y:S01]  /*5bc0*/  PRMT R137, R82, 0x5410, R83 ;  /* 0x0000541052897816 */ /* 0x000fe20000000053 */
[----:B------:R-:W-:Y:S06]  /*5bd0*/  @!P0 BRA `(.L_x_2604) ;  /* 0x0000000000048947 */ /* 0x000fec0003800000 */
[----:B------:R-:W-:Y:S01]  /*5be0*/  BPT.TRAP 0x1 ;  /* 0x000000040000795c */ /* 0x000fe20000300000 */
.L_x_2604:
        /* <DEDUP_REMOVED lines=9> */
.L_x_2923:
[----:B------:R-:W-:Y:S05]  /*5c80*/  BSYNC B1 ;  /* 0x0000000000017941 */ /* 0x000fea0003800000 */
.L_x_2605:
[----:B------:R-:W-:Y:S01]  /*5c90*/  ISETP.GE.OR P4, PT, R22, R113, P2 ;  /* 0x000000711600720c */ /* 0x000fe20001786670 */
[----:B------:R-:W-:-:S12]  /*5ca0*/  BSSY B1, `(.L_x_2607) ;  /* 0x0000084000017945 */ /* 0x000fd80003800000 */
[----:B------:R-:W-:Y:S05]  /*5cb0*/  @P4 BRA `(.L_x_2608) ;  /* 0x0000000800084947 */ /* 0x000fea0003800000 */
[----:B------:R-:W3:Y:S01]  /*5cc0*/  LDL R80, [R1+0x10] ;  /* 0x0000100001507983 */ /* 0x000ee20000100800 */
[----:B------:R-:W-:Y:S01]  /*5cd0*/  IMAD.SHL.U32 R82, R22, 0x40, RZ ;  /* 0x0000004016527824 */ /* 0x000fe200078e00ff */
        /* <DEDUP_REMOVED lines=14> */
[----:B------:R-:W-:Y:S02]  /*5dc0*/  IADD3 R80, R80, R81, R202 ;  /* 0x0000005150507210 */ /* 0x000fe40007ffe0ca */
[----:B------:R-:W-:-:S03]  /*5dd0*/  LEA R81, R23, R21, 0xe ;  /* 0x0000001517517211 */ /* 0x000fc600078e70ff */
        /* <DEDUP_REMOVED lines=14> */
[----:B------:R-:W-:Y:S01]  /*5ec0*/  HADD2.F32 R140, -RZ, R85.H0_H0 ;  /* 0x20000055ff8c7230 */ /* 0x000fe20000004100 */
[----:B------:R-:W-:Y:S01]  /*5ed0*/  SHF.R.U64 R50, R50, 0x10, R51 ;  /* 0x0000001032327819 */ /* 0x000fe20000001233 */
        /* <DEDUP_REMOVED lines=8> */
[----:B------:R-:W-:Y:S02]  /*5f60*/  HADD2.F32 R81, -RZ, R141.H1_H1 ;  /* 0x3000008dff517230 */ /* 0x000fe40000004100 */
[----:B------:R-:W-:-:S02]  /*5f70*/  HADD2.F32 R142, -RZ, R142.H0_H0 ;  /* 0x2000008eff8e7230 */ /* 0x000fc40000004100 */
[----:B------:R-:W-:Y:S02]  /*5f80*/  IMAD.MOV.U32 R141, RZ, RZ, R87 ;  /* 0x000000ffff8d7224 */ /* 0x000fe400078e0057 */
        /* <DEDUP_REMOVED lines=10> */
[----:B------:R-:W-:Y:S01]  /*6030*/  HADD2.F32 R87, -RZ, R142.H0_H0 ;  /* 0x2000008eff577230 */ /* 0x000fe20000004100 */
[----:B------:R-:W-:Y:S01]  /*6040*/  MOV R81, R85 ;  /* 0x0000005500517202 */ /* 0x000fe20000000f00 */
[----:B------:R-:W-:-:S02]  /*6050*/  HADD2.F32 R144, -RZ, R148.H0_H0 ;  /* 0x20000094ff907230 */ /* 0x000fc40000004100 */
[-C--:B------:R-:W-:Y:S01]  /*6060*/  FMUL.FTZ R148, R83, R146.reuse ;  /* 0x0000009253947220 */ /* 0x080fe20000410000 */
[----:B------:R-:W-:Y:S02]  /*6070*/  HADD2.F32 R141, -RZ, R141.H1_H1 ;  /* 0x3000008dff8d7230 */ /* 0x000fe40000004100 */
[C---:B------:R-:W-:Y:S01]  /*6080*/  FMUL.FTZ R146, R87.reuse, R146 ;  /* 0x0000009257927220 */ /* 0x040fe20000410000 */
[----:B------:R-:W-:Y:S02]  /*6090*/  HADD2.F32 R143, -RZ, R142.H1_H1 ;  /* 0x3000008eff8f7230 */ /* 0x000fe40000004100 */
[-C--:B------:R-:W-:Y:S01]  /*60a0*/  FFMA.FTZ R87, R87, R144.reuse, -R148 ;  /* 0x0000009057577223 */ /* 0x080fe20000010894 */
[----:B------:R-:W-:Y:S02]  /*60b0*/  HADD2.F32 R53, -RZ, R84.H0_H0 ;  /* 0x20000054ff357230 */ /* 0x000fe40000004100 */
[----:B------:R-:W-:Y:S01]  /*60c0*/  FFMA.FTZ R83, R83, R144, R146 ;  /* 0x0000009053537223 */ /* 0x000fe20000010092 */
[----:B------:R-:W-:Y:S01]  /*60d0*/  SHF.R.U32.HI R144, RZ, 0x10, R55 ;  /* 0x00000010ff907819 */ /* 0x000fe20000011637 */
[----:B------:R-:W-:Y:S01]  /*60e0*/  HADD2.F32 R52, -RZ, R52.H0_H0 ;  /* 0x20000034ff347230 */ /* 0x000fe20000004100 */
[----:B------:R-:W-:Y:S01]  /*60f0*/  SHF.R.U32.HI R146, RZ, 0x10, R51 ;  /* 0x00000010ff927819 */ /* 0x000fe20000011633 */
[----:B------:R-:W-:Y:S01]  /*6100*/  FMUL.FTZ R148, R53, R150 ;  /* 0x0000009635947220 */ /* 0x000fe20000410000 */
[----:B------:R-:W-:-:S02]  /*6110*/  HADD2.F32 R49, -RZ, R84.H1_H1 ;  /* 0x30000054ff317230 */ /* 0x000fc40000004100 */
[----:B------:R-:W-:Y:S02]  /*6120*/  HADD2.F32 R144, -RZ, R144.H0_H0 ;  /* 0x20000090ff907230 */ /* 0x000fe40000004100 */
[----:B------:R-:W-:Y:S02]  /*6130*/  HADD2.F32 R142, -RZ, R146.H0_H0 ;  /* 0x20000092ff8e7230 */ /* 0x000fe40000004100 */
[----:B------:R-:W-:Y:S02]  /*6140*/  HADD2.F32 R48, -RZ, R48.H0_H0 ;  /* 0x20000030ff307230 */ /* 0x000fe40000004100 */
[-C--:B------:R-:W-:Y:S01]  /*6150*/  FMUL.FTZ R146, R141, R144.reuse ;  /* 0x000000908d927220 */ /* 0x080fe20000410000 */
[C---:B------:R-:W-:Y:S01]  /*6160*/  FMUL.FTZ R144, R143.reuse, R144 ;  /* 0x000000908f907220 */ /* 0x040fe20000410000 */
[----:B------:R-:W-:Y:S02]  /*6170*/  HADD2.F32 R55, -RZ, R145.H1_H1 ;  /* 0x30000091ff377230 */ /* 0x000fe40000004100 */
[-C--:B------:R-:W-:Y:S01]  /*6180*/  FFMA.FTZ R146, R143, R142.reuse, -R146 ;  /* 0x0000008e8f927223 */ /* 0x080fe20000010892 */
[----:B------:R-:W-:Y:S01]  /*6190*/  FFMA.FTZ R144, R141, R142, R144 ;  /* 0x0000008e8d907223 */ /* 0x000fe20000010090 */
[----:B------:R-:W-:-:S02]  /*61a0*/  HADD2.F32 R141, -RZ, R80.H0_H0 ;  /* 0x20000050ff8d7230 */ /* 0x000fc40000004100 */
[--C-:B------:R-:W-:Y:S01]  /*61b0*/  HADD2.F32 R142, -RZ, R147.reuse.H1_H1 ;  /* 0x30000093ff8e7230 */ /* 0x100fe20000004100 */
[----:B------:R-:W-:Y:S01]  /*61c0*/  F2FP.F16.F32.PACK_AB R87, R146, R87 ;  /* 0x000000579257723e */ /* 0x000fe200000000ff */
[----:B------:R-:W-:Y:S02]  /*61d0*/  HADD2.F32 R147, -RZ, R147.H0_H0 ;  /* 0x20000093ff937230 */ /* 0x000fe40000004100 */
[C---:B------:R-:W-:Y:S01]  /*61e0*/  FMUL.FTZ R150, R141.reuse, R150 ;  /* 0x000000968d967220 */ /* 0x040fe20000410000 */
[----:B------:R-:W-:Y:S02]  /*61f0*/  HADD2.F32 R54, -RZ, R54.H0_H0 ;  /* 0x20000036ff367230 */ /* 0x000fe40000004100 */
[-C--:B------:R-:W-:Y:S01]  /*6200*/  FFMA.FTZ R148, R141, R142.reuse, -R148 ;  /* 0x0000008e8d947223 */ /* 0x080fe20000010894 */
[----:B------:R-:W-:Y:S02]  /*6210*/  HADD2.F32 R51, -RZ, R86.H1_H1 ;  /* 0x30000056ff337230 */ /* 0x000fe40000004100 */
[----:B------:R-:W-:Y:S01]  /*6220*/  FFMA.FTZ R150, R53, R142, R150 ;  /* 0x0000008e35967223 */ /* 0x000fe20000010096 */
[----:B------:R-:W-:-:S02]  /*6230*/  HADD2.F32 R53, -RZ, R80.H1_H1 ;  /* 0x30000050ff357230 */ /* 0x000fc40000004100 */
[-C--:B------:R-:W-:Y:S01]  /*6240*/  FMUL.FTZ R80, R49, R52.reuse ;  /* 0x0000003431507220 */ /* 0x080fe20000410000 */
[----:B------:R-:W-:Y:S01]  /*6250*/  HADD2.F32 R50, -RZ, R50.H0_H0 ;  /* 0x20000032ff327230 */ /* 0x000fe20000004100 */
[----:B------:R-:W-:Y:S01]  /*6260*/  F2FP.F16.F32.PACK_AB R144, R144, R83 ;  /* 0x000000539090723e */ /* 0x000fe200000000ff */
[----:B------:R-:W-:Y:S02]  /*6270*/  IMAD.MOV.U32 R83, RZ, RZ, R87 ;  /* 0x000000ffff537224 */ /* 0x000fe400078e0057 */
[C---:B------:R-:W-:Y:S01]  /*6280*/  FMUL.FTZ R52, R53.reuse, R52 ;  /* 0x0000003435347220 */ /* 0x040fe20000410000 */
[-C--:B------:R-:W-:Y:S01]  /*6290*/  FFMA.FTZ R53, R53, R48.reuse, -R80 ;  /* 0x0000003035357223 */ /* 0x080fe20000010850 */
[----:B------:R-:W-:Y:S02]  /*62a0*/  IMAD.MOV.U32 R85, RZ, RZ, R138 ;  /* 0x000000ffff557224 */ /* 0x000fe400078e008a */
[----:B------:R-:W-:Y:S01]  /*62b0*/  FFMA.FTZ R49, R49, R48, R52 ;  /* 0x0000003031317223 */ /* 0x000fe20000010034 */
[----:B------:R-:W-:Y:S01]  /*62c0*/  HADD2.F32 R48, -RZ, R86.H0_H0 ;  /* 0x20000056ff307230 */ /* 0x000fe20000004100 */
[----:B------:R-:W-:Y:S01]  /*62d0*/  F2FP.F16.F32.PACK_AB R80, R53, R148 ;  /* 0x000000943550723e */ /* 0x000fe200000000ff */
[----:B------:R-:W-:-:S02]  /*62e0*/  HADD2.F32 R52, -RZ, R82.H0_H0 ;  /* 0x20000052ff347230 */ /* 0x000fc40000004100 */
[----:B------:R-:W-:Y:S01]  /*62f0*/  F2FP.F16.F32.PACK_AB R84, R49, R150 ;  /* 0x000000963154723e */ /* 0x000fe200000000ff */
[-C--:B------:R-:W-:Y:S01]  /*6300*/  FMUL.FTZ R141, R48, R147.reuse ;  /* 0x00000093308d7220 */ /* 0x080fe20000410000 */
[----:B------:R-:W-:Y:S02]  /*6310*/  IMAD.MOV.U32 R87, RZ, RZ, R144 ;  /* 0x000000ffff577224 */ /* 0x000fe400078e0090 */
[C---:B------:R-:W-:Y:S01]  /*6320*/  FMUL.FTZ R147, R52.reuse, R147 ;  /* 0x0000009334937220 */ /* 0x040fe20000410000 */
[----:B------:R-:W-:-:S03]  /*6330*/  FFMA.FTZ R141, R52, R55, -R141 ;  /* 0x00000037348d7223 */ /* 0x000fc6000001088d */
[----:B------:R-:W-:Y:S01]  /*6340*/  FFMA.FTZ R147, R48, R55, R147 ;  /* 0x0000003730937223 */ /* 0x000fe20000010093 */
[----:B------:R-:W-:Y:S02]  /*6350*/  HADD2.F32 R55, -RZ, R82.H1_H1 ;  /* 0x30000052ff377230 */ /* 0x000fe40000004100 */
[----:B------:R-:W-:-:S03]  /*6360*/  FMUL.FTZ R48, R51, R54 ;  /* 0x0000003633307220 */ /* 0x000fc60000410000 */
[C---:B------:R-:W-:Y:S01]  /*6370*/  FMUL.FTZ R54, R55.reuse, R54 ;  /* 0x0000003637367220 */ /* 0x040fe20000410000 */
[----:B------:R-:W-:-:S03]  /*6380*/  FFMA.FTZ R48, R55, R50, -R48 ;  /* 0x0000003237307223 */ /* 0x000fc60000010830 */
[----:B------:R-:W-:Y:S02]  /*6390*/  FFMA.FTZ R50, R51, R50, R54 ;  /* 0x0000003233327223 */ /* 0x000fe40000010036 */
[----:B------:R-:W-:-:S03]  /*63a0*/  F2FP.F16.F32.PACK_AB R82, R48, R141 ;  /* 0x0000008d3052723e */ /* 0x000fc600000000ff */
[----:B------:R-:W-:-:S07]  /*63b0*/  F2FP.F16.F32.PACK_AB R86, R50, R147 ;  /* 0x000000933256723e */ /* 0x000fce00000000ff */
.L_x_2610:
[----:B------:R-:W-:Y:S05]  /*63c0*/  BSYNC B2 ;  /* 0x0000000000027941 */ /* 0x000fea0003800000 */
.L_x_2609:
[-C--:B--2---:R-:W-:Y:S01]  /*63d0*/  IMAD R50, R218, R120.reuse, RZ ;  /* 0x00000078da327224 */ /* 0x084fe200078e02ff */
[----:B------:R-:W-:Y:S01]  /*63e0*/  ULDC.64 UR4, c[0x0][0x2e8] ;  /* 0x0000ba0000047ab9 */ /* 0x000fe20000000a00 */
[----:B------:R-:W-:-:S04]  /*63f0*/  IMAD.WIDE.U32 R48, R22, R120, R118 ;  /* 0x0000007816307225 */ /* 0x000fc800078e0076 */
[----:B------:R-:W-:-:S04]  /*6400*/  IMAD R51, R22, R121, R50 ;  /* 0x0000007916337224 */ /* 0x000fc800078e0232 */
[----:B------:R-:W-:Y:S01]  /*6410*/  IMAD.IADD R52, R51, 0x1, R49 ;  /* 0x0000000133347824 */ /* 0x000fe200078e0231 */
[----:B------:R-:W-:-:S04]  /*6420*/  IADD3 R49, P4, P5, R100, R48, R40 ;  /* 0x0000003064317210 */ /* 0x000fc80007d9e028 */
        /* <DEDUP_REMOVED lines=11> */
.L_x_2608:
[----:B------:R-:W-:Y:S05]  /*64e0*/  BSYNC B1 ;  /* 0x0000000000017941 */ /* 0x000fea0003800000 */
.L_x_2607:
[----:B------:R-:W-:Y:S01]  /*64f0*/  ISETP.GE.OR P4, PT, R214, R113, P2 ;  /* 0x00000071d600720c */ /* 0x000fe20001786670 */
[----:B------:R-:W-:-:S12]  /*6500*/  BSSY B1, `(.L_x_2611) ;  /* 0x000007d000017945 */ /* 0x000fd80003800000 */
[----:B------:R-:W-:Y:S05]  /*6510*/  @P4 BRA `(.L_x_2612) ;  /* 0x0000000400ec4947 */ /* 0x000fea0003800000 */
[----:B-1----:R-:W3:Y:S01]  /*6520*/  LDL R48, [R1+0x10] ;  /* 0x0000100001307983 */ /* 0x002ee20000100800 */
[----:B--2---:R-:W-:Y:S01]  /*6530*/  IMAD.WIDE.U32 R80, R214, R120, R118 ;  /* 0x00000078d6507225 */ /* 0x004fe200078e0076 */
[----:B------:R-:W-:Y:S01]  /*6540*/  SHF.R.U32.HI R51, RZ, 0x3, R196 ;  /* 0x00000003ff337819 */ /* 0x000fe200000116c4 */
[----:B------:R-:W-:Y:S01]  /*6550*/  BSSY B2, `(.L_x_2613) ;  /* 0x000006c000027945 */ /* 0x000fe20003800000 */
        /* <DEDUP_REMOVED lines=17> */
[----:B------:R-:W-:Y:S02]  /*6670*/  IADD3 R48, R49, R48, R200 ;  /* 0x0000003031307210 */ /* 0x000fe40007ffe0c8 */
[----:B------:R-:W-:-:S03]  /*6680*/  LEA R49, R23, R29, 0xe ;  /* 0x0000001d17317211 */ /* 0x000fc600078e70ff */
[----:B------:R-:W-:Y:S02]  /*6690*/  IMAD R51, R23, 0x4000, R48 ;  /* 0x0000400017337824 */ /* 0x000fe400078e0230 */
[--C-:B------:R-:W-:Y:S02]  /*66a0*/  IMAD R49, R49, 0x2, R2.reuse ;  /* 0x0000000231317824 */ /* 0x100fe400078e0202 */
[----:B------:R-:W-:-:S04]  /*66b0*/  IMAD R52, R51, 0x2, R2 ;  /* 0x0000000233347824 */ /* 0x000fc800078e0202 */
[----:B------:R-:W1:Y:S04]  /*66c0*/  LDS.128 R48, [R49+0x18400] ;  /* 0x0184000031307984 */ /* 0x000e680000000c00 */
[----:B------:R-:W2:Y:S01]  /*66d0*/  LDS.128 R52, [R52+0x18400] ;  /* 0x0184000034347984 */ /* 0x000ea20000000c00 */
[----:B------:R-:W-:Y:S05]  /*66e0*/  @P3 BRA `(.L_x_2614) ;  /* 0x0000000400483947 */ /* 0x000fea0003800000 */
[----:B------:R-:W-:Y:S01]  /*66f0*/  HADD2.F32 R139, -RZ, R154.H0_H0 ;  /* 0x2000009aff8b7230 */ /* 0x000fe20000004100 */
[----:B------:R-:W-:Y:S01]  /*6700*/  SHF.R.U32.HI R142, RZ, 0x10, R61 ;  /* 0x00000010ff8e7819 */ /* 0x000fe2000001163d */
[----:B--2---:R-:W-:Y:S01]  /*6710*/  HADD2.F32 R86, -RZ, R53.H0_H0 ;  /* 0x20000035ff567230 */ /* 0x004fe20000004100 */
[----:B------:R-:W-:Y:S01]  /*6720*/  SHF.R.U32.HI R140, RZ, 0x10, R57 ;  /* 0x00000010ff8c7819 */ /* 0x000fe20000011639 */
[----:B-1----:R-:W-:Y:S01]  /*6730*/  HADD2.F32 R138, -RZ, R49.H0_H0 ;  /* 0x20000031ff8a7230 */ /* 0x002fe20000004100 */
[----:B------:R-:W-:Y:S01]  /*6740*/  SHF.R.U32.HI R146, RZ, 0x10, R63 ;  /* 0x00000010ff927819 */ /* 0x000fe2000001163f */
[----:B------:R-:W-:Y:S02]  /*6750*/  HADD2.F32 R87, -RZ, R152.H0_H0 ;  /* 0x20000098ff577230 */ /* 0x000fe40000004100 */
[-C--:B------:R-:W-:Y:S01]  /*6760*/  FMUL.FTZ R141, R86, R139.reuse ;  /* 0x0000008b568d7220 */ /* 0x080fe20000410000 */
[----:B------:R-:W-:Y:S02]  /*6770*/  HADD2.F32 R142, -RZ, R142.H0_H0 ;  /* 0x2000008eff8e7230 */ /* 0x000fe40000004100 */
[----:B------:R-:W-:Y:S01]  /*6780*/  FMUL.FTZ R139, R138, R139 ;  /* 0x0000008b8a8b7220 */ /* 0x000fe20000410000 */
[----:B------:R-:W-:-:S02]  /*6790*/  HADD2.F32 R140, -RZ, R140.H0_H0 ;  /* 0x2000008cff8c7230 */ /* 0x000fc40000004100 */
[-C--:B------:R-:W-:Y:S01]  /*67a0*/  FFMA.FTZ R138, R138, R87.reuse, -R141 ;  /* 0x000000578a8a7223 */ /* 0x080fe2000001088d */
[----:B------:R-:W-:Y:S01]  /*67b0*/  SHF.R.U64 R56, R56, 0x10, R57 ;  /* 0x0000001038387819 */ /* 0x000fe20000001239 */
[----:B------:R-:W-:Y:S01]  /*67c0*/  FFMA.FTZ R86, R86, R87, R139 ;  /* 0x0000005756567223 */ /* 0x000fe2000001008b */
[----:B------:R-:W-:Y:S01]  /*67d0*/  HADD2.F32 R87, -RZ, R53.H1_H1 ;  /* 0x30000035ff577230 */ /* 0x000fe20000004100 */
[--C-:B------:R-:W-:Y:S01]  /*67e0*/  SHF.R.U64 R57, R58, 0x10, R59.reuse ;  /* 0x000000103a397819 */ /* 0x100fe2000000123b */
[----:B------:R-:W-:Y:S01]  /*67f0*/  HADD2.F32 R53, -RZ, R49.H1_H1 ;  /* 0x30000031ff357230 */ /* 0x000fe20000004100 */
[----:B------:R-:W-:Y:S01]  /*6800*/  SHF.R.U32.HI R58, RZ, 0x10, R59 ;  /* 0x00000010ff3a7819 */ /* 0x000fe2000001163b */
[----:B------:R-:W-:Y:S02]  /*6810*/  HADD2.F32 R139, -RZ, R51.H0_H0 ;  /* 0x20000033ff8b7230 */ /* 0x000fe40000004100 */
[----:B------:R-:W-:Y:S01]  /*6820*/  FMUL.FTZ R144, R87, R142 ;  /* 0x0000008e57907220 */ /* 0x000fe20000410000 */
[----:B------:R-:W-:-:S02]  /*6830*/  HADD2.F32 R146, -RZ, R146.H0_H0 ;  /* 0x20000092ff927230 */ /* 0x000fc40000004100 */
[C---:B------:R-:W-:Y:S01]  /*6840*/  FMUL.FTZ R142, R53.reuse, R142 ;  /* 0x0000008e358e7220 */ /* 0x040fe20000410000 */
[----:B------:R-:W-:Y:S02]  /*6850*/  HADD2.F32 R51, -RZ, R51.H1_H1 ;  /* 0x30000033ff337230 */ /* 0x000fe40000004100 */
[-C--:B------:R-:W-:Y:S01]  /*6860*/  FFMA.FTZ R53, R53, R140.reuse, -R144 ;  /* 0x0000008c35357223 */ /* 0x080fe20000010890 */
[----:B------:R-:W-:Y:S01]  /*6870*/  SHF.R.U64 R60, R60, 0x10, R61 ;  /* 0x000000103c3c7819 */ /* 0x000fe2000000123d */
[----:B------:R-:W-:Y:S01]  /*6880*/  FFMA.FTZ R49, R87, R140, R142 ;  /* 0x0000008c57317223 */ /* 0x000fe2000001008e */
[----:B------:R-:W-:Y:S01]  /*6890*/  HADD2.F32 R140, -RZ, R153.H0_H0 ;  /* 0x20000099ff8c7230 */ /* 0x000fe20000004100 */
[----:B------:R-:W-:Y:S01]  /*68a0*/  SHF.R.U64 R62, R62, 0x10, R63 ;  /* 0x000000103e3e7819 */ /* 0x000fe2000000123f */
[----:B------:R-:W-:Y:S01]  /*68b0*/  HADD2.F32 R87, -RZ, R55.H0_H0 ;  /* 0x20000037ff577230 */ /* 0x000fe20000004100 */
[----:B------:R-:W-:Y:S01]  /*68c0*/  F2FP.F16.F32.PACK_AB R53, R53, R138 ;  /* 0x0000008a3535723e */ /* 0x000fe200000000ff */
[----:B------:R-:W-:Y:S01]  /*68d0*/  HADD2.F32 R142, -RZ, R151.H0_H0 ;  /* 0x20000097ff8e7230 */ /* 0x000fe20000004100 */
[----:B------:R-:W-:Y:S01]  /*68e0*/  F2FP.F16.F32.PACK_AB R86, R49, R86 ;  /* 0x000000563156723e */ /* 0x000fe200000000ff */
[----:B------:R-:W-:-:S02]  /*68f0*/  HADD2.F32 R55, -RZ, R55.H1_H1 ;  /* 0x30000037ff377230 */ /* 0x000fc40000004100 */
[-C--:B------:R-:W-:Y:S01]  /*6900*/  FMUL.FTZ R144, R87, R140.reuse ;  /* 0x0000008c57907220 */ /* 0x080fe20000410000 */
[C---:B------:R-:W-:Y:S01]  /*6910*/  FMUL.FTZ R140, R139.reuse, R140 ;  /* 0x0000008c8b8c7220 */ /* 0x040fe20000410000 */
[----:B------:R-:W-:Y:S02]  /*6920*/  HADD2.F32 R153, -RZ, R153.H1_H1 ;  /* 0x30000099ff997230 */ /* 0x000fe40000004100 */
[-C--:B------:R-:W-:Y:S01]  /*6930*/  FFMA.FTZ R144, R139, R142.reuse, -R144 ;  /* 0x0000008e8b907223 */ /* 0x080fe20000010890 */
[----:B------:R-:W-:Y:S01]  /*6940*/  FFMA.FTZ R140, R87, R142, R140 ;  /* 0x0000008e578c7223 */ /* 0x000fe2000001008c */
[----:B------:R-:W-:Y:S02]  /*6950*/  HADD2.F32 R142, -RZ, R58.H0_H0 ;  /* 0x2000003aff8e7230 */ /* 0x000fe40000004100 */
[-C--:B------:R-:W-:Y:S01]  /*6960*/  FMUL.FTZ R58, R55, R146.reuse ;  /* 0x00000092373a7220 */ /* 0x080fe20000410000 */
[----:B------:R-:W-:Y:S01]  /*6970*/  FMUL.FTZ R146, R51, R146 ;  /* 0x0000009233927220 */ /* 0x000fe20000410000 */
[----:B------:R-:W-:-:S02]  /*6980*/  HADD2.F32 R151, -RZ, R151.H1_H1 ;  /* 0x30000097ff977230 */ /* 0x000fc40000004100 */
[-C--:B------:R-:W-:Y:S01]  /*6990*/  FFMA.FTZ R51, R51, R142.reuse, -R58 ;  /* 0x0000008e33337223 */ /* 0x080fe2000001083a */
[----:B------:R-:W-:Y:S02]  /*69a0*/  HADD2.F32 R58, -RZ, R52.H0_H0 ;  /* 0x20000034ff3a7230 */ /* 0x000fe40000004100 */
[----:B------:R-:W-:Y:S01]  /*69b0*/  FFMA.FTZ R55, R55, R142, R146 ;  /* 0x0000008e37377223 */ /* 0x000fe20000010092 */
[----:B------:R-:W-:Y:S02]  /*69c0*/  HADD2.F32 R59, -RZ, R48.H0_H0 ;  /* 0x20000030ff3b7230 */ /* 0x000fe40000004100 */
[----:B------:R-:W-:Y:S02]  /*69d0*/  HADD2.F32 R60, -RZ, R60.H0_H0 ;  /* 0x2000003cff3c7230 */ /* 0x000fe40000004100 */
[-C--:B------:R-:W-:Y:S01]  /*69e0*/  FMUL.FTZ R142, R58, R153.reuse ;  /* 0x000000993a8e7220 */ /* 0x080fe20000410000 */
[----:B------:R-:W-:Y:S02]  /*69f0*/  HADD2.F32 R61, -RZ, R52.H1_H1 ;  /* 0x30000034ff3d7230 */ /* 0x000fe40000004100 */
[----:B------:R-:W-:Y:S01]  /*6a00*/  FMUL.FTZ R153, R59, R153 ;  /* 0x000000993b997220 */ /* 0x000fe20000410000 */
[----:B------:R-:W-:-:S02]  /*6a10*/  HADD2.F32 R52, -RZ, R48.H1_H1 ;  /* 0x30000030ff347230 */ /* 0x000fc40000004100 */
[----:B------:R-:W-:Y:S01]  /*6a20*/  FFMA.FTZ R48, R59, R151, -R142 ;  /* 0x000000973b307223 */ /* 0x000fe2000001088e */
[----:B------:R-:W-:Y:S02]  /*6a30*/  HADD2.F32 R56, -RZ, R56.H0_H0 ;  /* 0x20000038ff387230 */ /* 0x000fe40000004100 */
[-C--:B------:R-:W-:Y:S01]  /*6a40*/  FMUL.FTZ R59, R61, R60.reuse ;  /* 0x0000003c3d3b7220 */ /* 0x080fe20000410000 */
[----:B------:R-:W-:Y:S02]  /*6a50*/  HADD2.F32 R63, -RZ, R152.H1_H1 ;  /* 0x30000098ff3f7230 */ /* 0x000fe40000004100 */
[C---:B------:R-:W-:Y:S01]  /*6a60*/  FMUL.FTZ R60, R52.reuse, R60 ;  /* 0x0000003c343c7220 */ /* 0x040fe20000410000 */
[----:B------:R-:W-:Y:S02]  /*6a70*/  HADD2.F32 R87, -RZ, R62.H0_H0 ;  /* 0x2000003eff577230 */ /* 0x000fe40000004100 */
[----:B------:R-:W-:Y:S01]  /*6a80*/  FFMA.FTZ R59, R52, R56, -R59 ;  /* 0x00000038343b7223 */ /* 0x000fe2000001083b */
[----:B------:R-:W-:-:S02]  /*6a90*/  HADD2.F32 R52, -RZ, R50.H0_H0 ;  /* 0x20000032ff347230 */ /* 0x000fc40000004100 */
[----:B------:R-:W-:Y:S01]  /*6aa0*/  FFMA.FTZ R61, R61, R56, R60 ;  /* 0x000000383d3d7223 */ /* 0x000fe2000001003c */
[--C-:B------:R-:W-:Y:S02]  /*6ab0*/  HADD2.F32 R56, -RZ, R54.reuse.H0_H0 ;  /* 0x20000036ff387230 */ /* 0x100fe40000004100 */
[----:B------:R-:W-:Y:S01]  /*6ac0*/  FFMA.FTZ R58, R58, R151, R153 ;  /* 0x000000973a3a7223 */ /* 0x000fe20000010099 */
[----:B------:R-:W-:Y:S01]  /*6ad0*/  HADD2.F32 R54, -RZ, R54.H1_H1 ;  /* 0x30000036ff367230 */ /* 0x000fe20000004100 */
[----:B------:R-:W-:Y:S01]  /*6ae0*/  F2FP.F16.F32.PACK_AB R51, R51, R144 ;  /* 0x000000903333723e */ /* 0x000fe200000000ff */
[----:B------:R-:W-:Y:S02]  /*6af0*/  HADD2.F32 R50, -RZ, R50.H1_H1 ;  /* 0x30000032ff327230 */ /* 0x000fe40000004100 */
[----:B------:R-:W-:Y:S01]  /*6b00*/  FMUL.FTZ R139, R56, R63 ;  /* 0x0000003f388b7220 */ /* 0x000fe20000410000 */
[----:B------:R-:W-:Y:S02]  /*6b10*/  HADD2.F32 R145, -RZ, R145.H0_H0 ;  /* 0x20000091ff917230 */ /* 0x000fe40000004100 */
[----:B------:R-:W-:Y:S01]  /*6b20*/  FMUL.FTZ R141, R54, R87 ;  /* 0x00000057368d7220 */ /* 0x000fe20000410000 */
[----:B------:R-:W-:-:S02]  /*6b30*/  HADD2.F32 R57, -RZ, R57.H0_H0 ;  /* 0x20000039ff397230 */ /* 0x000fc40000004100 */
[----:B------:R-:W-:Y:S01]  /*6b40*/  FMUL.FTZ R63, R52, R63 ;  /* 0x0000003f343f7220 */ /* 0x000fe20000410000 */
[----:B------:R-:W-:Y:S01]  /*6b50*/  FMUL.FTZ R87, R50, R87 ;  /* 0x0000005732577220 */ /* 0x000fe20000410000 */
[-C--:B------:R-:W-:Y:S01]  /*6b60*/  FFMA.FTZ R139, R52, R145.reuse, -R139 ;  /* 0x00000091348b7223 */ /* 0x080fe2000001088b */
[----:B------:R-:W-:Y:S02]  /*6b70*/  IMAD.MOV.U32 R49, RZ, RZ, R53 ;  /* 0x000000ffff317224 */ /* 0x000fe400078e0035 */
[----:B------:R-:W-:Y:S01]  /*6b80*/  FFMA.FTZ R63, R56, R145, R63 ;  /* 0x00000091383f7223 */ /* 0x000fe2000001003f */
[-C--:B------:R-:W-:Y:S01]  /*6b90*/  FFMA.FTZ R50, R50, R57.reuse, -R141 ;  /* 0x0000003932327223 */ /* 0x080fe2000001088d */
[----:B------:R-:W-:Y:S01]  /*6ba0*/  FFMA.FTZ R54, R54, R57, R87 ;  /* 0x0000003936367223 */ /* 0x000fe20000010057 */
[----:B------:R-:W-:Y:S01]  /*6bb0*/  F2FP.F16.F32.PACK_AB R55, R55, R140 ;  /* 0x0000008c3737723e */ /* 0x000fe200000000ff */
[----:B------:R-:W-:Y:S01]  /*6bc0*/  IMAD.MOV.U32 R53, RZ, RZ, R86 ;  /* 0x000000ffff357224 */ /* 0x000fe200078e0056 */
[----:B------:R-:W-:-:S02]  /*6bd0*/  F2FP.F16.F32.PACK_AB R48, R59, R48 ;  /* 0x000000303b30723e */ /* 0x000fc400000000ff */
[----:B------:R-:W-:Y:S02]  /*6be0*/  F2FP.F16.F32.PACK_AB R52, R61, R58 ;  /* 0x0000003a3d34723e */ /* 0x000fe400000000ff */
[----:B------:R-:W-:Y:S02]  /*6bf0*/  F2FP.F16.F32.PACK_AB R50, R50, R139 ;  /* 0x0000008b3232723e */ /* 0x000fe400000000ff */
[----:B------:R-:W-:-:S07]  /*6c00*/  F2FP.F16.F32.PACK_AB R54, R54, R63 ;  /* 0x0000003f3636723e */ /* 0x000fce00000000ff */
.L_x_2614:
[----:B------:R-:W-:Y:S05]  /*6c10*/  BSYNC B2 ;  /* 0x0000000000027941 */ /* 0x000fea0003800000 */
.L_x_2613:
        /* <DEDUP_REMOVED lines=11> */
.L_x_2612:
[----:B------:R-:W-:Y:S05]  /*6cd0*/  BSYNC B1 ;  /* 0x0000000000017941 */ /* 0x000fea0003800000 */
.L_x_2611:
[----:B------:R-:W-:Y:S01]  /*6ce0*/  ISETP.GE.OR P4, PT, R213, R113, P2 ;  /* 0x00000071d500720c */ /* 0x000fe20001786670 */
[----:B------:R-:W-:-:S12]  /*6cf0*/  BSSY B1, `(.L_x_2615) ;  /* 0x000007f000017945 */ /* 0x000fd80003800000 */
[----:B------:R-:W-:Y:S05]  /*6d00*/  @P4 BRA `(.L_x_2616) ;  /* 0x0000000400f44947 */ /* 0x000fea0003800000 */
[----:B-1-3--:R-:W3:Y:S01]  /*6d10*/  LDL R48, [R1+0x10] ;  /* 0x0000100001307983 */ /* 0x00aee20000100800 */
        /* <DEDUP_REMOVED lines=17> */
[----:B------:R-:W-:Y:S02]  /*6e30*/  SHF.L.U32 R49, R49, 0xa, RZ ;  /* 0x0000000a31317819 */ /* 0x000fe400000006ff */
[----:B------:R-:W-:Y:S02]  /*6e40*/  LOP3.LUT R48, R48, R50, RZ, 0x3c, !PT ;  /* 0x0000003230307212 */ /* 0x000fe400078e3cff */
        /* <DEDUP_REMOVED lines=9> */
[----:B------:R-:W-:Y:S01]  /*6ee0*/  SHF.R.U64 R63, R66, 0x10, R67 ;  /* 0x00000010423f7819 */ /* 0x000fe20000001243 */
[----:B--2---:R-:W-:Y:S01]  /*6ef0*/  IMAD.MOV.U32 R66, RZ, RZ, R53 ;  /* 0x000000ffff427224 */ /* 0x004fe200078e0035 */
[----:B------:R-:W-:Y:S01]  /*6f00*/  SHF.R.U32.HI R81, RZ, 0x10, R69 ;  /* 0x00000010ff517819 */ /* 0x000fe20000011645 */
[----:B-1----:R-:W-:Y:S01]  /*6f10*/  IMAD.MOV.U32 R53, RZ, RZ, R51 ;  /* 0x000000ffff357224 */ /* 0x002fe200078e0033 */
[----:B------:R-:W-:Y:S01]  /*6f20*/  SHF.R.U64 R62, R64, 0x10, R65 ;  /* 0x00000010403e7819 */ /* 0x000fe20000001241 */
[----:B------:R-:W-:Y:S01]  /*6f30*/  HADD2.F32 R82, -RZ, R137.H1_H1 ;  /* 0x30000089ff527230 */ /* 0x000fe20000004100 */
        /* <DEDUP_REMOVED lines=9> */
[--C-:B------:R-:W-:Y:S01]  /*6fd0*/  HADD2.F32 R51, -RZ, R49.reuse.H0_H0 ;  /* 0x20000031ff337230 */ /* 0x100fe20000004100 */
[----:B------:R-:W-:Y:S01]  /*6fe0*/  SHF.R.U32.HI R67, RZ, 0x10, R67 ;  /* 0x00000010ff437819 */ /* 0x000fe20000011643 */
[----:B------:R-:W-:Y:S02]  /*6ff0*/  HADD2.F32 R66, -RZ, R49.H1_H1 ;  /* 0x30000031ff427230 */ /* 0x000fe40000004100 */
        /* <DEDUP_REMOVED lines=13> */
[----:B------:R-:W-:Y:S02]  /*70d0*/  HADD2.F32 R81, -RZ, R70.H0_H0 ;  /* 0x20000046ff517230 */ /* 0x000fe40000004100 */
[-C--:B------:R-:W-:Y:S01]  /*70e0*/  FMUL.FTZ R84, R71, R82.reuse ;  /* 0x0000005247547220 */ /* 0x080fe20000410000 */
[----:B------:R-:W-:Y:S02]  /*70f0*/  HADD2.F32 R69, -RZ, R69.H1_H1 ;  /* 0x30000045ff457230 */ /* 0x000fe40000004100 */
[----:B------:R-:W-:Y:S01]  /*7100*/  FMUL.FTZ R82, R55, R82 ;  /* 0x0000005237527220 */ /* 0x000fe20000410000 */
[----:B------:R-:W-:-:S02]  /*7110*/  HADD2.F32 R70, -RZ, R53.H1_H1 ;  /* 0x30000035ff467230 */ /* 0x000fc40000004100 */
[----:B------:R-:W-:Y:S02]  /*7120*/  HADD2.F32 R80, -RZ, R134.H1_H1 ;  /* 0x30000086ff507230 */ /* 0x000fe40000004100 */
[-C--:B------:R-:W-:Y:S01]  /*7130*/  FMUL.FTZ R83, R69, R81.reuse ;  /* 0x0000005145537220 */ /* 0x080fe20000410000 */
[----:B------:R-:W-:Y:S02]  /*7140*/  HADD2.F32 R67, -RZ, R67.H0_H0 ;  /* 0x20000043ff437230 */ /* 0x000fe40000004100 */
        /* <DEDUP_REMOVED lines=11> */
[----:B------:R-:W-:Y:S02]  /*7200*/  HADD2.F32 R52, -RZ, R52.H1_H1 ;  /* 0x30000034ff347230 */ /* 0x000fe40000004100 */
[----:B------:R-:W-:Y:S01]  /*7210*/  FMUL.FTZ R81, R67, R137 ;  /* 0x0000008943517220 */ /* 0x000fe20000410000 */
[----:B------:R-:W-:Y:S01]  /*7220*/  HADD2.F32 R48, -RZ, R48.H1_H1 ;  /* 0x30000030ff307230 */ /* 0x000fe20000004100 */
[----:B------:R-:W-:Y:S01]  /*7230*/  F2FP.F16.F32.PACK_AB R55, R80, R55 ;  /* 0x000000375037723e */ /* 0x000fe200000000ff */
[----:B------:R-:W-:Y:S02]  /*7240*/  HADD2.F32 R135, -RZ, R135.H0_H0 ;  /* 0x20000087ff877230 */ /* 0x000fe40000004100 */
[----:B------:R-:W-:Y:S01]  /*7250*/  FMUL.FTZ R83, R52, R71 ;  /* 0x0000004734537220 */ /* 0x000fe20000410000 */
[----:B------:R-:W-:-:S02]  /*7260*/  HADD2.F32 R69, -RZ, R62.H0_H0 ;  /* 0x2000003eff457230 */ /* 0x000fc40000004100 */
[----:B------:R-:W-:Y:S01]  /*7270*/  FMUL.FTZ R71, R48, R71 ;  /* 0x0000004730477220 */ /* 0x000fe20000410000 */
[C---:B------:R-:W-:Y:S01]  /*7280*/  FMUL.FTZ R62, R64.reuse, R137 ;  /* 0x00000089403e7220 */ /* 0x040fe20000410000 */
[----:B------:R-:W-:Y:S01]  /*7290*/  FFMA.FTZ R81, R64, R135, -R81 ;  /* 0x0000008740517223 */ /* 0x000fe20000010851 */
[----:B------:R-:W-:Y:S02]  /*72a0*/  HADD2.F32 R65, -RZ, R65.H0_H0 ;  /* 0x20000041ff417230 */ /* 0x000fe40000004100 */
[-C--:B------:R-:W-:Y:S01]  /*72b0*/  FFMA.FTZ R71, R52, R69.reuse, R71 ;  /* 0x0000004534477223 */ /* 0x080fe20000010047 */
[----:B------:R-:W-:Y:S01]  /*72c0*/  FFMA.FTZ R64, R48, R69, -R83 ;  /* 0x0000004530407223 */ /* 0x000fe20000010853 */
[----:B------:R-:W-:Y:S02]  /*72d0*/  HADD2.F32 R52, -RZ, R54.H0_H0 ;  /* 0x20000036ff347230 */ /* 0x000fe40000004100 */
[----:B------:R-:W-:Y:S01]  /*72e0*/  FFMA.FTZ R62, R67, R135, R62 ;  /* 0x00000087433e7223 */ /* 0x000fe2000001003e */
[----:B------:R-:W-:Y:S01]  /*72f0*/  HADD2.F32 R69, -RZ, R136.H0_H0 ;  /* 0x20000088ff457230 */ /* 0x000fe20000004100 */
[----:B------:R-:W-:Y:S01]  /*7300*/  MOV R51, R70 ;  /* 0x0000004600337202 */ /* 0x000fe20000000f00 */
[----:B------:R-:W-:-:S02]  /*7310*/  HADD2.F32 R48, -RZ, R50.H0_H0 ;  /* 0x20000032ff307230 */ /* 0x000fc40000004100 */
[----:B------:R-:W-:Y:S02]  /*7320*/  HADD2.F32 R54, -RZ, R54.H1_H1 ;  /* 0x30000036ff367230 */ /* 0x000fe40000004100 */
[-C--:B------:R-:W-:Y:S01]  /*7330*/  FMUL.FTZ R83, R52, R69.reuse ;  /* 0x0000004534537220 */ /* 0x080fe20000410000 */
[----:B------:R-:W-:Y:S02]  /*7340*/  HADD2.F32 R50, -RZ, R50.H1_H1 ;  /* 0x30000032ff327230 */ /* 0x000fe40000004100 */
        /* <DEDUP_REMOVED lines=13> */
.L_x_2618:
[----:B------:R-:W-:Y:S05]  /*7420*/  BSYNC B2 ;  /* 0x0000000000027941 */ /* 0x000fea0003800000 */
.L_x_2617:
        /* <DEDUP_REMOVED lines=11> */
.L_x_2616:
[----:B------:R-:W-:Y:S05]  /*74e0*/  BSYNC B1 ;  /* 0x0000000000017941 */ /* 0x000fea0003800000 */
.L_x_2615:
        /* <DEDUP_REMOVED lines=15> */
[----:B------:R-:W-:Y:S02]  /*75e0*/  LEA.HI.X R59, R48, R57, R49, 0x1, P4 ;  /* 0x00000039303b7211 */ /* 0x000fe400020f0c31 */
[----:B------:R-:W-:-:S04]  /*75f0*/  SHF.R.S32.HI R48, RZ, 0x1f, R129 ;  /* 0x0000001fff307819 */ /* 0x000fc80000011481 */
        /* <DEDUP_REMOVED lines=17> */
[----:B-1----:R-:W-:Y:S01]  /*7710*/  MOV R66, R48 ;  /* 0x0000003000427202 */ /* 0x002fe20000000f00 */
[----:B--2---:R-:W-:Y:S01]  /*7720*/  IMAD.MOV.U32 R48, RZ, RZ, R53 ;  /* 0x000000ffff307224 */ /* 0x004fe200078e0035 */
[----:B------:R-:W-:Y:S01]  /*7730*/  SHF.R.U64 R64, R72, 0x10, R73 ;  /* 0x0000001048407819 */ /* 0x000fe20000001249 */
[----:B------:R-:W-:Y:S01]  /*7740*/  IMAD.MOV.U32 R67, RZ, RZ, R52 ;  /* 0x000000ffff437224 */ /* 0x000fe200078e0034 */
[----:B------:R-:W-:Y:S01]  /*7750*/  SHF.R.U32.HI R72, RZ, 0x10, R77 ;  /* 0x00000010ff487819 */ /* 0x000fe2000001164d */
[----:B------:R-:W-:Y:S01]  /*7760*/  IMAD.MOV.U32 R68, RZ, RZ, R55 ;  /* 0x000000ffff447224 */ /* 0x000fe200078e0037 */
[----:B------:R-:W-:Y:S01]  /*7770*/  SHF.R.U32.HI R70, RZ, 0x10, R73 ;  /* 0x00000010ff467819 */ /* 0x000fe20000011649 */
[--C-:B------:R-:W-:Y:S01]  /*7780*/  HADD2.F32 R69, -RZ, R133.reuse.H0_H0 ;  /* 0x20000085ff457230 */ /* 0x100fe20000004100 */
        /* <DEDUP_REMOVED lines=13> */
[----:B------:R-:W-:Y:S02]  /*7860*/  HADD2.F32 R70, -RZ, R70.H0_H0 ;  /* 0x20000046ff467230 */ /* 0x000fe40000004100 */
[C---:B------:R-:W-:Y:S01]  /*7870*/  FMUL.FTZ R133, R48.reuse, R133 ;  /* 0x0000008530857220 */ /* 0x040fe20000410000 */
[-C--:B------:R-:W-:Y:S01]  /*7880*/  FMUL.FTZ R74, R55, R72.reuse ;  /* 0x00000048374a7220 */ /* 0x080fe20000410000 */
[----:B------:R-:W-:Y:S01]  /*7890*/  FMUL.FTZ R72, R51, R72 ;  /* 0x0000004833487220 */ /* 0x000fe20000410000 */
[-C--:B------:R-:W-:Y:S01]  /*78a0*/  FFMA.FTZ R48, R48, R69.reuse, -R49 ;  /* 0x0000004530307223 */ /* 0x080fe20000010831 */
[----:B------:R-:W-:Y:S01]  /*78b0*/  FFMA.FTZ R49, R52, R69, R133 ;  /* 0x0000004534317223 */ /* 0x000fe20000010085 */
[----:B------:R-:W-:-:S02]  /*78c0*/  HADD2.F32 R69, -RZ, R68.H0_H0 ;  /* 0x20000044ff457230 */ /* 0x000fc40000004100 */
[-C--:B------:R-:W-:Y:S01]  /*78d0*/  FFMA.FTZ R52, R55, R70.reuse, R72 ;  /* 0x0000004637347223 */ /* 0x080fe20000010048 */
[----:B------:R-:W-:Y:S02]  /*78e0*/  HADD2.F32 R72, -RZ, R132.H0_H0 ;  /* 0x20000084ff487230 */ /* 0x000fe40000004100 */
[----:B------:R-:W-:Y:S01]  /*78f0*/  FFMA.FTZ R51, R51, R70, -R74 ;  /* 0x0000004633337223 */ /* 0x000fe2000001084a */
[----:B------:R-:W-:Y:S02]  /*7900*/  HADD2.F32 R68, -RZ, R68.H1_H1 ;  /* 0x30000044ff447230 */ /* 0x000fe40000004100 */
[----:B------:R-:W-:Y:S02]  /*7910*/  HADD2.F32 R73, -RZ, R73.H0_H0 ;  /* 0x20000049ff497230 */ /* 0x000fe40000004100 */
[----:B------:R-:W-:Y:S01]  /*7920*/  FMUL.FTZ R74, R69, R72 ;  /* 0x00000048454a7220 */ /* 0x000fe20000410000 */
[----:B------:R-:W-:Y:S01]  /*7930*/  HADD2.F32 R55, -RZ, R53.H0_H0 ;  /* 0x20000035ff377230 */ /* 0x000fe20000004100 */
[----:B------:R-:W-:Y:S01]  /*7940*/  F2FP.F16.F32.PACK_AB R51, R51, R48 ;  /* 0x000000303333723e */ /* 0x000fe200000000ff */
[----:B------:R-:W-:-:S02]  /*7950*/  HADD2.F32 R70, -RZ, R130.H1_H1 ;  /* 0x30000082ff467230 */ /* 0x000fc40000004100 */
[-C--:B------:R-:W-:Y:S01]  /*7960*/  FMUL.FTZ R76, R68, R73.reuse ;  /* 0x00000049444c7220 */ /* 0x080fe20000410000 */
[----:B------:R-:W-:Y:S02]  /*7970*/  HADD2.F32 R53, -RZ, R53.H1_H1 ;  /* 0x30000035ff357230 */ /* 0x000fe40000004100 */
[C---:B------:R-:W-:Y:S01]  /*7980*/  FMUL.FTZ R72, R55.reuse, R72 ;  /* 0x0000004837487220 */ /* 0x040fe20000410000 */
[----:B------:R-:W-:Y:S02]  /*7990*/  HADD2.F32 R71, -RZ, R71.H0_H0 ;  /* 0x20000047ff477230 */ /* 0x000fe40000004100 */
[----:B------:R-:W-:Y:S01]  /*79a0*/  FFMA.FTZ R74, R55, R70, -R74 ;  /* 0x00000046374a7223 */ /* 0x000fe2000001084a */
[----:B------:R-:W-:Y:S02]  /*79b0*/  HADD2.F32 R132, -RZ, R132.H1_H1 ;  /* 0x30000084ff847230 */ /* 0x000fe40000004100 */
[----:B------:R-:W-:Y:S01]  /*79c0*/  FMUL.FTZ R75, R53, R73 ;  /* 0x00000049354b7220 */ /* 0x000fe20000410000 */
[----:B------:R-:W-:-:S02]  /*79d0*/  HADD2.F32 R55, -RZ, R67.H0_H0 ;  /* 0x20000043ff377230 */ /* 0x000fc40000004100 */
[-C--:B------:R-:W-:Y:S01]  /*79e0*/  FFMA.FTZ R73, R53, R71.reuse, -R76 ;  /* 0x0000004735497223 */ /* 0x080fe2000001084c */
[----:B------:R-:W-:Y:S02]  /*79f0*/  HADD2.F32 R53, -RZ, R66.H0_H0 ;  /* 0x20000042ff357230 */ /* 0x000fe40000004100 */
[----:B------:R-:W-:Y:S01]  /*7a00*/  FFMA.FTZ R75, R68, R71, R75 ;  /* 0x00000047444b7223 */ /* 0x000fe2000001004b */
[----:B------:R-:W-:Y:S02]  /*7a10*/  HADD2.F32 R65, -RZ, R65.H0_H0 ;  /* 0x20000041ff417230 */ /* 0x000fe40000004100 */
[----:B------:R-:W-:Y:S01]  /*7a20*/  FMUL.FTZ R68, R55, R132 ;  /* 0x0000008437447220 */ /* 0x000fe20000410000 */
[----:B------:R-:W-:Y:S02]  /*7a30*/  HADD2.F32 R67, -RZ, R67.H1_H1 ;  /* 0x30000043ff437230 */ /* 0x000fe40000004100 */
[----:B------:R-:W-:Y:S01]  /*7a40*/  FFMA.FTZ R72, R69, R70, R72 ;  /* 0x0000004645487223 */ /* 0x000fe20000010048 */
[----:B------:R-:W-:-:S02]  /*7a50*/  HADD2.F32 R130, -RZ, R130.H0_H0 ;  /* 0x20000082ff827230 */ /* 0x000fc40000004100 */
[----:B------:R-:W-:Y:S01]  /*7a60*/  FMUL.FTZ R132, R53, R132 ;  /* 0x0000008435847220 */ /* 0x000fe20000410000 */
[----:B------:R-:W-:Y:S02]  /*7a70*/  HADD2.F32 R66, -RZ, R66.H1_H1 ;  /* 0x30000042ff427230 */ /* 0x000fe40000004100 */
[-C--:B------:R-:W-:Y:S01]  /*7a80*/  FMUL.FTZ R69, R67, R65.reuse ;  /* 0x0000004143457220 */ /* 0x080fe20000410000 */
[----:B------:R-:W-:Y:S02]  /*7a90*/  HADD2.F32 R64, -RZ, R64.H0_H0 ;  /* 0x20000040ff407230 */ /* 0x000fe40000004100 */
[-C--:B------:R-:W-:Y:S01]  /*7aa0*/  FFMA.FTZ R132, R55, R130.reuse, R132 ;  /* 0x0000008237847223 */ /* 0x080fe20000010084 */
[----:B------:R-:W-:Y:S01]  /*7ab0*/  FFMA.FTZ R68, R53, R130, -R68 ;  /* 0x0000008235447223 */ /* 0x000fe20000010844 */
[C---:B------:R-:W-:Y:S01]  /*7ac0*/  FMUL.FTZ R70, R66.reuse, R65 ;  /* 0x0000004142467220 */ /* 0x040fe20000410000 */
[----:B------:R-:W-:Y:S02]  /*7ad0*/  HADD2.F32 R55, -RZ, R54.H0_H0 ;  /* 0x20000036ff377230 */ /* 0x000fe40000004100 */
[----:B------:R-:W-:Y:S01]  /*7ae0*/  FFMA.FTZ R69, R66, R64, -R69 ;  /* 0x0000004042457223 */ /* 0x000fe20000010845 */
[----:B------:R-:W-:-:S02]  /*7af0*/  HADD2.F32 R66, -RZ, R131.H1_H1 ;  /* 0x30000083ff427230 */ /* 0x000fc40000004100 */
[----:B------:R-:W-:Y:S01]  /*7b00*/  FFMA.FTZ R67, R67, R64, R70 ;  /* 0x0000004043437223 */ /* 0x000fe20000010046 */
[----:B------:R-:W-:Y:S01]  /*7b10*/  HADD2.F32 R65, -RZ, R63.H0_H0 ;  /* 0x2000003fff417230 */ /* 0x000fe20000004100 */
[----:B------:R-:W-:Y:S01]  /*7b20*/  F2FP.F16.F32.PACK_AB R73, R73, R74 ;  /* 0x0000004a4949723e */ /* 0x000fe200000000ff */
[----:B------:R-:W-:Y:S01]  /*7b30*/  HADD2.F32 R53, -RZ, R50.H0_H0 ;  /* 0x20000032ff357230 */ /* 0x000fe20000004100 */
[----:B------:R-:W-:Y:S01]  /*7b40*/  F2FP.F16.F32.PACK_AB R48, R69, R68 ;  /* 0x000000444530723e */ /* 0x000fe200000000ff */
[----:B------:R-:W-:Y:S02]  /*7b50*/  HADD2.F32 R54, -RZ, R54.H1_H1 ;  /* 0x30000036ff367230 */ /* 0x000fe40000004100 */
[----:B------:R-:W-:Y:S02]  /*7b60*/  HADD2.F32 R50, -RZ, R50.H1_H1 ;  /* 0x30000032ff327230 */ /* 0x000fe40000004100 */
[----:B------:R-:W-:Y:S02]  /*7b70*/  HADD2.F32 R63, -RZ, R62.H0_H0 ;  /* 0x2000003eff3f7230 */ /* 0x000fe40000004100 */
[----:B------:R-:W-:Y:S01]  /*7b80*/  FMUL.FTZ R62, R55, R66 ;  /* 0x00000042373e7220 */ /* 0x000fe20000410000 */
[----:B------:R-:W-:-:S02]  /*7b90*/  HADD2.F32 R64, -RZ, R131.H0_H0 ;  /* 0x20000083ff407230 */ /* 0x000fc40000004100 */
[-C--:B------:R-:W-:Y:S01]  /*7ba0*/  FMUL.FTZ R71, R54, R65.reuse ;  /* 0x0000004136477220 */ /* 0x080fe20000410000 */
[C---:B------:R-:W-:Y:S01]  /*7bb0*/  FMUL.FTZ R66, R53.reuse, R66 ;  /* 0x0000004235427220 */ /* 0x040fe20000410000 */
[C---:B------:R-:W-:Y:S01]  /*7bc0*/  FMUL.FTZ R65, R50.reuse, R65 ;  /* 0x0000004132417220 */ /* 0x040fe20000410000 */
[-C--:B------:R-:W-:Y:S02]  /*7bd0*/  FFMA.FTZ R62, R53, R64.reuse, -R62 ;  /* 0x00000040353e7223 */ /* 0x080fe4000001083e */
        /* <DEDUP_REMOVED lines=10> */
.L_x_2620:
[----:B------:R-:W-:Y:S05]  /*7c80*/  BSYNC B1 ;  /* 0x0000000000017941 */ /* 0x000fea0003800000 */
.L_x_2619:
        /* <DEDUP_REMOVED lines=10> */
.L_x_2558:
[----:B------:R-:W-:-:S06]  /*7d30*/  UISETP.NE.AND UP0, UPT, UR45, 0x3, UPT ;  /* 0x000000032d00788c */ /* 0x000fcc000bf05270 */
[----:B------:R-:W-:-:S13]  /*7d40*/  PLOP3.LUT P0, PT, PT, PT, UP0, 0x80, 0x0 ;  /* 0x000000000000781c */ /* 0x000fda0003f0f008 */
[----:B------:R-:W-:Y:S05]  /*7d50*/  @!P0 BRA `(.L_x_2621) ;  /* 0x0000000000048947 */ /* 0x000fea0003800000 */
[----:B------:R-:W-:Y:S01]  /*7d60*/  BPT.TRAP 0x1 ;  /* 0x000000040000795c */ /* 0x000fe20000300000 */
.L_x_2621:
        /* <DEDUP_REMOVED lines=9> */
.L_x_2924:
[----:B------:R-:W-:Y:S05]  /*7e00*/  BSYNC B1 ;  /* 0x0000000000017941 */ /* 0x000fea0003800000 */
.L_x_2622:
[----:B------:R-:W-:Y:S01]  /*7e10*/  ISETP.GE.AND P3, PT, R22, R113, PT ;  /* 0x000000711600720c */ /* 0x000fe20003f66270 */
[----:B------:R-:W-:Y:S01]  /*7e20*/  IMAD R49, R48, R123, R49 ;  /* 0x0000007b30317224 */ /* 0x000fe200078e0231 */
[----:B------:R-:W-:Y:S01]  /*7e30*/  BSSY B1, `(.L_x_2624) ;  /* 0x0000012000017945 */ /* 0x000fe20003800000 */
[----:B------:R-:W-:-:S05]  /*7e40*/  IMAD.WIDE.U32 R56, R123, R26, RZ ;  /* 0x0000001a7b387225 */ /* 0x000fca00078e00ff */
[----:B------:R-:W-:-:S05]  /*7e50*/  IADD3 R65, R49, R57, RZ ;  /* 0x0000003931417210 */ /* 0x000fca0007ffe0ff */
        /* <DEDUP_REMOVED lines=15> */
.L_x_2625:
[----:B------:R-:W-:Y:S05]  /*7f50*/  BSYNC B1 ;  /* 0x0000000000017941 */ /* 0x000fea0003800000 */
.L_x_2624:
        /* <DEDUP_REMOVED lines=19> */
.L_x_2627:
[----:B------:R-:W-:Y:S05]  /*8090*/  BSYNC B1 ;  /* 0x0000000000017941 */ /* 0x000fea0003800000 */
.L_x_2626:
        /* <DEDUP_REMOVED lines=13> */
[----:B------:R-:W-:-:S04]  /*8170*/  @!P1 IADD3 R62, P3, R64, R43, RZ ;  /* 0x0000002b403e9210 */ /* 0x000fc80007f7e0ff */
[----:B------:R-:W-:Y:S02]  /*8180*/  @!P1 IADD3.X R63, R66, R108, RZ, P3, !PT ;  /* 0x0000006c423f9210 */ /* 0x000fe40001ffe4ff */
[----:B----4-:R-:W-:-:S04]  /*8190*/  @!P1 LEA R60, P3, R62, R60, 0x1 ;  /* 0x0000003c3e3c9211 */ /* 0x010fc800078608ff */
[----:B------:R-:W-:Y:S01]  /*81a0*/  @!P1 LEA.HI.X R61, R62, R61, R63, 0x1, P3 ;  /* 0x0000003d3e3d9211 */ /* 0x000fe200018f0c3f */
[----:B--2---:R4:W-:Y:S04]  /*81b0*/  @!P2 STG.E.128 desc[UR42][R58.64], R48 ;  /* 0x000000303a00a986 */ /* 0x0049e8000c101d2a */
[----:B---3--:R4:W-:Y:S04]  /*81c0*/  @!P1 STG.E.128 desc[UR42][R60.64], R52 ;  /* 0x000000343c009986 */ /* 0x0089e8000c101d2a */
.L_x_2629:
[----:B------:R-:W-:Y:S05]  /*81d0*/  BSYNC B1 ;  /* 0x0000000000017941 */ /* 0x000fea0003800000 */
.L_x_2628:
        /* <DEDUP_REMOVED lines=21> */
.L_x_2595:
[----:B------:R-:W-:Y:S05]  /*8330*/  BSYNC B0 ;  /* 0x0000000000007941 */ /* 0x000fea0003800000 */
.L_x_2557:
        /* <DEDUP_REMOVED lines=17> */
.L_x_2631:
[----:B------:R-:W-:Y:S05]  /*8450*/  BSYNC B0 ;  /* 0x0000000000007941 */ /* 0x000fea0003800000 */
.L_x_2630:
[----:B------:R-:W2:Y:S01]  /*8460*/  SYNCS.PHASECHK.TRANS64.TRYWAIT P0, [R110+URZ+0x288b0], R117 ;  /* 0x0288b0756e0075a7 */ /* 0x000ea2000800017f */
[----:B------:R-:W-:Y:S01]  /*8470*/  ULDC UR41, c[0x0][0x2f4] ;  /* 0x0000bd0000297ab9 */ /* 0x000fe20000000800 */
[----:B------:R-:W-:Y:S01]  /*8480*/  ULDC.64 UR36, c[0x0][0x328] ;  /* 0x0000ca0000247ab9 */ /* 0x000fe20000000a00 */
[----:B------:R-:W-:Y:S01]  /*8490*/  ULDC.64 UR38, c[0x0][0x318] ;  /* 0x0000c60000267ab9 */ /* 0x000fe20000000a00 */
[----:B------:R-:W-:Y:S04]  /*84a0*/  BSSY B0, `(.L_x_2632) ;  /* 0x0000002000007945 */ /* 0x000fe80003800000 */
[----:B--2---:R-:W-:Y:S05]  /*84b0*/  @!P0 BRA `(.L_x_2633) ;  /* 0x0000018c00b48947 */ /* 0x004fea0003800000 */
.L_x_2925:
[----:B------:R-:W-:Y:S05]  /*84c0*/  BSYNC B0 ;  /* 0x0000000000007941 */ /* 0x000fea0003800000 */
.L_x_2632:
        /* <DEDUP_REMOVED lines=8> */
[----:B------:R-:W-:-:S05]  /*8550*/  IMAD.WIDE.U32 R48, R52, UR36, R48 ;  /* 0x0000002434307c25 */ /* 0x000fca000f8e0030 */
[----:B------:R-:W-:Y:S02]  /*8560*/  IADD3 R49, R49, R51, RZ ;  /* 0x0000003331317210 */ /* 0x000fe40007ffe0ff */
        /* <DEDUP_REMOVED lines=8> */
.L_x_2635:
[----:B------:R-:W-:Y:S05]  /*85f0*/  BSYNC B0 ;  /* 0x0000000000007941 */ /* 0x000fea0003800000 */
.L_x_2634:
        /* <DEDUP_REMOVED lines=19> */
.L_x_2637:
[----:B------:R-:W-:Y:S05]  /*8730*/  BSYNC B0 ;  /* 0x0000000000007941 */ /* 0x000fea0003800000 */
.L_x_2636:
        /* <DEDUP_REMOVED lines=19> */
.L_x_2639:
[----:B------:R-:W-:Y:S05]  /*8870*/  BSYNC B0 ;  /* 0x0000000000007941 */ /* 0x000fea0003800000 */
.L_x_2638:
        /* <DEDUP_REMOVED lines=19> */
.L_x_2641:
[----:B------:R-:W-:Y:S05]  /*89b0*/  BSYNC B0 ;  /* 0x0000000000007941 */ /* 0x000fea0003800000 */
.L_x_2640:
        /* <DEDUP_REMOVED lines=12> */
[----:B------:R-:W-:Y:S02]  /*8a80*/  SEL R49, RZ, 0x1, P0 ;  /* 0x00000001ff317807 */ /* 0x000fe40000000000 */
[----:B------:R-:W-:Y:S02]  /*8a90*/  SEL R23, R23, RZ, P0 ;  /* 0x000000ff17177207 */ /* 0x000fe40000000000 */
[----:B------:R-:W-:Y:S01]  /*8aa0*/  LOP3.LUT R188, R188, R49, RZ, 0x3c, !PT ;  /* 0x00000031bcbc7212 */ /* 0x000fe200078e3cff */
[----:B------:R0:W-:Y:S01]  /*8ab0*/  @!P3 SYNCS.ARRIVE.TRANS64.RED.A1T0 RZ, [R110+URZ], RZ ;  /* 0x000000ff6effb9a7 */ /* 0x0001e2000810043f */
[----:B---3--:R-:W-:-:S13]  /*8ac0*/  LOP3.LUT P4, RZ, R48, 0x4, RZ, 0xc0, !PT ;  /* 0x0000000430ff7812 */ /* 0x008fda000788c0ff */
[----:B0-----:R-:W-:Y:S05]  /*8ad0*/  @P4 BRA `(.L_x_2642) ;  /* 0xffffff9c009c4947 */ /* 0x001fea000383ffff */
[----:B------:R-:W0:Y:S01]  /*8ae0*/  S2R R48, SR_TID.X ;  /* 0x0000000000307919 */ /* 0x000e220000002100 */
[----:B------:R-:W-:Y:S02]  /*8af0*/  PLOP3.LUT P0, PT, PT, PT, PT, 0x8, 0x0 ;  /* 0x000000000000781c */ /* 0x000fe40003f0e170 */
[----:B0-----:R-:W-:-:S04]  /*8b00*/  SHF.R.U32.HI R48, RZ, 0x7, R48 ;  /* 0x00000007ff307819 */ /* 0x001fc80000011630 */
[----:B------:R-:W-:-:S13]  /*8b10*/  ISETP.NE.AND P4, PT, R48, 0x1, PT ;  /* 0x000000013000780c */ /* 0x000fda0003f85270 */
[----:B------:R-:W-:Y:S06]  /*8b20*/  @!P4 BAR.ARV 0x9, 0x100 ;  /* 0x024400000000cb1d */ /* 0x000fec0000002000 */
.L_x_2552:
[----:B------:R-:W0:Y:S01]  /*8b30*/  LDC R0, c[0x0][0x448] ;  /* 0x00011200ff007b82 */ /* 0x000e220000000800 */
[----:B------:R-:W-:Y:S02]  /*8b40*/  VIADD R3, R190, 0x7f ;  /* 0x0000007fbe037836 */ /* 0x000fe40000000000 */
[----:B------:R-:W-:Y:S01]  /*8b50*/  IMAD.MOV.U32 R88, RZ, RZ, RZ ;  /* 0x000000ffff587224 */ /* 0x000fe200078e00ff */
[----:B0-----:R-:W-:-:S13]  /*8b60*/  ISETP.NE.AND P1, PT, R0, 0x1, PT ;  /* 0x000000010000780c */ /* 0x001fda0003f25270 */
[----:B------:R-:W0:Y:S08]  /*8b70*/  @P1 LDC R0, c[0x0][0x44c] ;  /* 0x00011300ff001b82 */ /* 0x000e300000000800 */
[----:B------:R-:W1:Y:S01]  /*8b80*/  @P1 LDC R5, c[0x0][0x450] ;  /* 0x00011400ff051b82 */ /* 0x000e620000000800 */
[----:B0-----:R-:W-:-:S05]  /*8b90*/  @P1 IMAD.HI.U32 R0, R3, R0, RZ ;  /* 0x0000000003001227 */ /* 0x001fca00078e00ff */
[----:B-1----:R-:W-:-:S04]  /*8ba0*/  @P1 SHF.R.U32.HI R3, RZ, R5, R0 ;  /* 0x00000005ff031219 */ /* 0x002fc80000011600 */
[----:B------:R-:W-:-:S04]  /*8bb0*/  IADD3 R3, R124, R3, RZ ;  /* 0x000000037c037210 */ /* 0x000fc80007ffe0ff */
[----:B------:R-:W-:-:S04]  /*8bc0*/  SHF.R.S32.HI R0, RZ, 0x1f, R3 ;  /* 0x0000001fff007819 */ /* 0x000fc80000011403 */
[----:B------:R-:W-:-:S04]  /*8bd0*/  LEA.HI R0, R0, R3, RZ, 0x7 ;  /* 0x0000000300007211 */ /* 0x000fc800078f38ff */
[----:B------:R-:W-:-:S04]  /*8be0*/  SHF.R.S32.HI R0, RZ, 0x7, R0 ;  /* 0x00000007ff007819 */ /* 0x000fc80000011400 */
[----:B------:R-:W-:-:S04]  /*8bf0*/  VIMNMX R125, R125, R0, PT ;  /* 0x000000007d7d7248 */ /* 0x000fc80003fe0100 */
[----:B------:R-:W-:Y:S01]  /*8c00*/  ISETP.GE.AND P1, PT, R125, 0x1, PT ;  /* 0x000000017d00780c */ /* 0x000fe20003f26270 */
[----:B------:R-:W-:-:S12]  /*8c10*/  @P0 BRA `(.L_x_2643) ;  /* 0x00000000000c0947 */ /* 0x000fd80003800000 */
[----:B------:R-:W0:Y:S01]  /*8c20*/  FENCE.VIEW.ASYNC.G ;  /* 0x00000000000073c6 */ /* 0x000e220000000100 */
[----:B------:R-:W-:Y:S05]  /*8c30*/  WARPSYNC.ALL ;  /* 0x0000000000007948 */ /* 0x000fea0003800000 */
[----:B0-----:R-:W-:Y:S06]  /*8c40*/  BAR.ARV 0xc, 0x180 ;  /* 0x0306000000007b1d */ /* 0x001fec0000002000 */
.L_x_2643:
[----:B------:R-:W-:Y:S04]  /*8c50*/  BSSY B0, `(.L_x_2644) ;  /* 0x000001f000007945 */ /* 0x000fe80003800000 */
[----:B------:R-:W-:Y:S05]  /*8c60*/  @!P1 BRA `(.L_x_2645) ;  /* 0x0000000000749947 */ /* 0x000fea0003800000 */
[----:B------:R-:W-:Y:S01]  /*8c70*/  ISETP.NE.AND P0, PT, R208, RZ, PT ;  /* 0x000000ffd000720c */ /* 0x000fe20003f05270 */
[----:B------:R-:W-:-:S03]  /*8c80*/  ULDC UR4, c[0x0][0x9f0] ;  /* 0x00027c0000047ab9 */ /* 0x000fc60000000800 */
[----:B------:R-:W-:-:S04]  /*8c90*/  SEL R9, R208, UR4, P0 ;  /* 0x00000004d0097c07 */ /* 0x000fc80008000000 */
[-C--:B------:R-:W-:Y:S02]  /*8ca0*/  IABS R6, R9.reuse ;  /* 0x0000000900067213 */ /* 0x080fe40000000000 */
        /* <DEDUP_REMOVED lines=17> */
[----:B------:R-:W-:Y:S02]  /*8dc0*/  @!P1 IMAD.IADD R3, R3, 0x1, -R6 ;  /* 0x0000000103039824 */ /* 0x000fe400078e0a06 */
[----:B------:R-:W-:Y:S01]  /*8dd0*/  @!P1 VIADD R5, R5, 0x1 ;  /* 0x0000000105059836 */ /* 0x000fe20000000000 */
[----:B------:R-:W-:Y:S02]  /*8de0*/  ISETP.NE.AND P1, PT, R9, RZ, PT ;  /* 0x000000ff0900720c */ /* 0x000fe40003f25270 */
[----:B------:R-:W-:-:S13]  /*8df0*/  ISETP.GE.U32.AND P0, PT, R3, R6, PT ;  /* 0x000000060300720c */ /* 0x000fda0003f06070 */
[----:B------:R-:W-:-:S05]  /*8e00*/  @P0 IADD3 R5, R5, 0x1, RZ ;  /* 0x0000000105050810 */ /* 0x000fca0007ffe0ff */
[----:B------:R-:W-:Y:S01]  /*8e10*/  @!P2 IMAD.MOV R5, RZ, RZ, -R5 ;  /* 0x000000ffff05a224 */ /* 0x000fe200078e0a05 */
[----:B------:R-:W-:-:S05]  /*8e20*/  @!P1 LOP3.LUT R5, RZ, R9, RZ, 0x33, !PT ;  /* 0x00000009ff059212 */ /* 0x000fca00078e33ff */
[----:B------:R-:W-:-:S07]  /*8e30*/  IMAD.MOV.U32 R88, RZ, RZ, R5 ;  /* 0x000000ffff587224 */ /* 0x000fce00078e0005 */
.L_x_2645:
[----:B------:R-:W-:Y:S05]  /*8e40*/  BSYNC B0 ;  /* 0x0000000000007941 */ /* 0x000fea0003800000 */
.L_x_2644:
[-C--:B------:R-:W-:Y:S01]  /*8e50*/  IMAD R191, R217, R88.reuse, RZ ;  /* 0x00000058d9bf7224 */ /* 0x080fe200078e02ff */
        /* <DEDUP_REMOVED lines=46> */
.L_x_2928:
[----:B01----:R-:W-:Y:S01]  /*9140*/  LEA.HI R0, R189, R189, RZ, 0x1 ;  /* 0x000000bdbd007211 */ /* 0x003fe200078f08ff */
[----:B------:R-:W-:-:S03]  /*9150*/  IMAD.U32 R3, RZ, RZ, UR44 ;  /* 0x0000002cff037e24 */ /* 0x000fc6000f8e00ff */
        /* <DEDUP_REMOVED lines=11> */
[----:B------:R-:W-:Y:S01]  /*9210*/  MOV R4, UR4 ;  /* 0x0000000400047c02 */ /* 0x000fe20008000f00 */
[----:B------:R0:W1:Y:S01]  /*9220*/  LDC.64 R14, c[0x4][R0] ;  /* 0x01000000000e7b82 */ /* 0x0000620000000a00 */
[----:B------:R-:W-:Y:S01]  /*9230*/  IMAD.U32 R5, RZ, RZ, UR5 ;  /* 0x00000005ff057e24 */ /* 0x000fe2000f8e00ff */
[----:B------:R-:W-:Y:S01]  /*9240*/  ULDC.64 UR4, c[0x4][0x20] ;  /* 0x0100080000047ab9 */ /* 0x000fe20000000a00 */
[----:B------:R-:W-:Y:S01]  /*9250*/  IMAD.U32 R6, RZ, RZ, UR6 ;  /* 0x00000006ff067e24 */ /* 0x000fe2000f8e00ff */
[----:B------:R-:W-:Y:S01]  /*9260*/  MOV R13, RZ ;  /* 0x000000ff000d7202 */ /* 0x000fe20000000f00 */
[----:B------:R-:W-:Y:S02]  /*9270*/  IMAD.U32 R7, RZ, RZ, UR7 ;  /* 0x00000007ff077e24 */ /* 0x000fe4000f8e00ff */
[----:B------:R-:W-:-:S02]  /*9280*/  IMAD.U32 R10, RZ, RZ, UR4 ;  /* 0x00000004ff0a7e24 */ /* 0x000fc4000f8e00ff */
[----:B------:R-:W-:Y:S02]  /*9290*/  IMAD.U32 R11, RZ, RZ, UR5 ;  /* 0x00000005ff0b7e24 */ /* 0x000fe4000f8e00ff */
[----:B------:R-:W-:Y:S02]  /*92a0*/  IMAD.MOV.U32 R8, RZ, RZ, 0x70 ;  /* 0x00000070ff087424 */ /* 0x000fe400078e00ff */
[----:B0-----:R-:W-:-:S07]  /*92b0*/  IMAD.MOV.U32 R12, RZ, RZ, 0x1 ;  /* 0x00000001ff0c7424 */ /* 0x001fce00078e00ff */
[----:B------:R-:W-:-:S07]  /*92c0*/  LEPC R20, `(.L_x_2648) ;  /* 0x000000001014794e */ /* 0x000fce0000000000 */
[----:B-1---5:R-:W-:Y:S05]  /*92d0*/  CALL.ABS.NOINC R14 ;  /* 0x000000000e007343 */ /* 0x022fea0003c00000 */
.L_x_2648:
        /* <DEDUP_REMOVED lines=12> */
.L_x_2652:
[----:B-1----:R1:W2:Y:S02]  /*93a0*/  SYNCS.PHASECHK.TRANS64.TRYWAIT P0, [R2+URZ+0x28800], R3 ;  /* 0x02880003020075a7 */ /* 0x0022a4000800017f */
[----:B--2---:R-:W-:Y:S05]  /*93b0*/  @!P0 NANOSLEEP.SYNCS 0x989680 ;  /* 0x009896800000895d */ /* 0x004fea0003900000 */
[----:B------:R-:W2:Y:S02]  /*93c0*/  @!P0 SYNCS.PHASECHK.TRANS64 P0, [R2+URZ+0x28800], R3 ;  /* 0x02880003020085a7 */ /* 0x000ea4000800007f */
[----:B--2---:R-:W-:Y:S05]  /*93d0*/  @!P0 BRA `(.L_x_2652) ;  /* 0xfffffffc00f08947 */ /* 0x004fea000383ffff */
.L_x_2651:
[----:B------:R-:W-:Y:S05]  /*93e0*/  BSYNC B0 ;  /* 0x0000000000007941 */ /* 0x000fea0003800000 */
.L_x_2650:
[----:B------:R-:W-:Y:S05]  /*93f0*/  BRA `(.L_x_2653) ;  /* 0x0000004c00a47947 */ /* 0x000fea0003800000 */
.L_x_2649:
        /* <DEDUP_REMOVED lines=20> */
[----:B------:R-:W-:Y:S01]  /*9540*/  MOV R10, UR6 ;  /* 0x00000006000a7c02 */ /* 0x000fe20008000f00 */
        /* <DEDUP_REMOVED lines=8> */
.L_x_2654:
        /* <DEDUP_REMOVED lines=9> */
[----:B------:R-:W-:Y:S01]  /*9660*/  IMAD.MOV.U32 R4, RZ, RZ, R26 ;  /* 0x000000ffff047224 */ /* 0x000fe200078e001a */
[----:B------:R-:W-:Y:S01]  /*9670*/  SHF.R.S32.HI R50, RZ, 0x1f, R185 ;  /* 0x0000001fff327819 */ /* 0x000fe200000114b9 */
[----:B------:R-:W-:Y:S02]  /*9680*/  IMAD.MOV.U32 R10, RZ, RZ, R24 ;  /* 0x000000ffff0a7224 */ /* 0x000fe400078e0018 */
[----:B------:R-:W-:Y:S01]  /*9690*/  IMAD.MOV.U32 R11, RZ, RZ, R31 ;  /* 0x000000ffff0b7224 */ /* 0x000fe200078e001f */
[----:B0-----:R-:W-:-:S13]  /*96a0*/  ISETP.NE.AND P0, PT, R65, 0x1, PT ;  /* 0x000000014100780c */ /* 0x001fda0003f05270 */
[----:B------:R-:W0:Y:S08]  /*96b0*/  @P0 LDC R0, c[0x0][0x44c] ;  /* 0x00011300ff000b82 */ /* 0x000e300000000800 */
[----:B------:R-:W1:Y:S01]  /*96c0*/  @P0 LDC R5, c[0x0][0x450] ;  /* 0x00011400ff050b82 */ /* 0x000e620000000800 */
[----:B0-----:R-:W-:-:S05]  /*96d0*/  @P0 IMAD.HI.U32 R0, R3, R0, RZ ;  /* 0x0000000003000227 */ /* 0x001fca00078e00ff */
[----:B-1----:R-:W-:Y:S02]  /*96e0*/  @P0 SHF.R.U32.HI R3, RZ, R5, R0 ;  /* 0x00000005ff030219 */ /* 0x002fe40000011600 */
[----:B------:R-:W-:Y:S02]  /*96f0*/  MOV R5, R29 ;  /* 0x0000001d00057202 */ /* 0x000fe40000000f00 */
[----:B------:R-:W-:Y:S01]  /*9700*/  SHF.R.S32.HI R0, RZ, 0x1f, R3 ;  /* 0x0000001fff007819 */ /* 0x000fe20000011403 */
[----:B------:R-:W-:-:S04]  /*9710*/  IMAD.WIDE.U32 R10, R3, UR6, R10 ;  /* 0x00000006030a7c25 */ /* 0x000fc8000f8e000a */
[C---:B------:R-:W-:Y:S02]  /*9720*/  IMAD R6, R0.reuse, UR4, RZ ;  /* 0x0000000400067c24 */ /* 0x040fe4000f8e02ff */
[----:B------:R-:W-:Y:S02]  /*9730*/  IMAD R0, R0, UR6, RZ ;  /* 0x0000000600007c24 */ /* 0x000fe4000f8e02ff */
[----:B------:R-:W-:-:S04]  /*9740*/  IMAD.WIDE.U32 R4, R3, UR4, R4 ;  /* 0x0000000403047c25 */ /* 0x000fc8000f8e0004 */
[C---:B------:R-:W-:Y:S01]  /*9750*/  IMAD R7, R3.reuse, UR5, R6 ;  /* 0x0000000503077c24 */ /* 0x040fe2000f8e0206 */
[----:B------:R-:W-:Y:S01]  /*9760*/  ULDC.64 UR4, c[0x0][0x3e8] ;  /* 0x0000fa0000047ab9 */ /* 0x000fe20000000a00 */
[----:B------:R-:W-:Y:S01]  /*9770*/  IMAD R3, R3, UR7, R0 ;  /* 0x0000000703037c24 */ /* 0x000fe2000f8e0200 */
[----:B------:R-:W-:Y:S01]  /*9780*/  ULDC.64 UR6, c[0x0][0x400] ;  /* 0x0001000000067ab9 */ /* 0x000fe20000000a00 */
[----:B------:R-:W-:Y:S01]  /*9790*/  IMAD.IADD R7, R5, 0x1, R7 ;  /* 0x0000000105077824 */ /* 0x000fe200078e0207 */
[----:B------:R-:W-:Y:S01]  /*97a0*/  LEA R6, P0, R4, UR4, 0x1 ;  /* 0x0000000404067c11 */ /* 0x000fe2000f8008ff */
[----:B------:R-:W-:Y:S01]  /*97b0*/  IMAD.IADD R3, R11, 0x1, R3 ;  /* 0x000000010b037824 */ /* 0x000fe200078e0203 */
[----:B------:R-:W-:Y:S01]  /*97c0*/  LEA R5, P1, R10, UR6, 0x1 ;  /* 0x000000060a057c11 */ /* 0x000fe2000f8208ff */
[----:B------:R-:W-:Y:S01]  /*97d0*/  UMOV UR4, 0xffffffff ;  /* 0xffffffff00047882 */ /* 0x000fe20000000000 */
[----:B------:R-:W-:Y:S02]  /*97e0*/  LEA.HI.X R7, R4, UR5, R7, 0x1, P0 ;  /* 0x0000000504077c11 */ /* 0x000fe400080f0c07 */
[----:B------:R-:W-:Y:S01]  /*97f0*/  LEA.HI.X R10, R10, UR7, R3, 0x1, P1 ;  /* 0x000000070a0a7c11 */ /* 0x000fe200088f0c03 */
[----:B------:R-:W-:Y:S08]  /*9800*/  BRA.DIV UR4, `(.L_x_2657) ;  /* 0x0000017e04347947 */ /* 0x000ff0000b800000 */
[----:B------:R0:W1:Y:S04]  /*9810*/  SHFL.IDX PT, R0, R7, RZ, 0x181f ;  /* 0x00181fff07007589 */ /* 0x00006800000e0000 */
[----:B------:R0:W2:Y:S04]  /*9820*/  SHFL.IDX PT, R3, R6, RZ, 0x181f ;  /* 0x00181fff06037589 */ /* 0x0000a800000e0000 */
[----:B------:R0:W3:Y:S04]  /*9830*/  SHFL.IDX PT, R4, R10, RZ, 0x181f ;  /* 0x00181fff0a047589 */ /* 0x0000e800000e0000 */
[----:B------:R0:W4:Y:S02]  /*9840*/  SHFL.IDX PT, R14, R5, RZ, 0x181f ;  /* 0x00181fff050e7589 */ /* 0x00012400000e0000 */
.L_x_2934:
        /* <DEDUP_REMOVED lines=18> */
[C---:B----4-:R-:W-:Y:S02]  /*9970*/  @!P4 IADD3 R12, P1, R14.reuse, R12, RZ ;  /* 0x0000000c0e0cc210 */ /* 0x050fe40007f3e0ff */
[-C--:B------:R-:W-:Y:S02]  /*9980*/  @!P5 IADD3 R20, P2, R3, R15.reuse, RZ ;  /* 0x0000000f0314d210 */ /* 0x080fe40007f5e0ff */
[----:B------:R-:W-:Y:S02]  /*9990*/  @!P5 IADD3 R14, P3, R14, R15, RZ ;  /* 0x0000000f0e0ed210 */ /* 0x000fe40007f7e0ff */
[----:B------:R-:W-:-:S02]  /*99a0*/  CS2R R44, SRZ ;  /* 0x00000000002c7805 */ /* 0x000fc4000001ff00 */
[C---:B-1----:R-:W-:Y:S02]  /*99b0*/  @!P4 IADD3.X R9, R0.reuse, R13, RZ, P0, !PT ;  /* 0x0000000d0009c210 */ /* 0x042fe400007fe4ff */
[----:B------:R-:W-:Y:S01]  /*99c0*/  CS2R R46, SRZ ;  /* 0x00000000002e7805 */ /* 0x000fe2000001ff00 */
[----:B------:R-:W-:Y:S02]  /*99d0*/  @!P5 IMAD.X R21, R0, 0x1, R11, P2 ;  /* 0x000000010015d824 */ /* 0x000fe400010e060b */
[C---:B---3--:R-:W-:Y:S01]  /*99e0*/  @!P4 IMAD.X R13, R4.reuse, 0x1, R13, P1 ;  /* 0x00000001040dc824 */ /* 0x048fe200008e060d */
[----:B------:R1:W5:Y:S01]  /*99f0*/  @!P4 LD.E.64 R44, desc[UR42][R8.64] ;  /* 0x0000002a082cc980 */ /* 0x000362000c101b00 */
[----:B------:R-:W-:-:S03]  /*9a00*/  @!P5 IMAD.X R15, R4, 0x1, R11, P3 ;  /* 0x00000001040fd824 */ /* 0x000fc600018e060b */
[----:B------:R1:W5:Y:S04]  /*9a10*/  @!P5 LD.E.64 R38, desc[UR42][R20.64] ;  /* 0x0000002a1426d980 */ /* 0x000368000c101b00 */
[----:B------:R1:W5:Y:S04]  /*9a20*/  @!P5 LD.E.64 R40, desc[UR42][R14.64] ;  /* 0x0000002a0e28d980 */ /* 0x000368000c101b00 */
[----:B------:R1:W5:Y:S02]  /*9a30*/  @!P4 LD.E.64 R46, desc[UR42][R12.64] ;  /* 0x0000002a0c2ec980 */ /* 0x000364000c101b00 */
.L_x_2659:
[----:B------:R-:W-:Y:S05]  /*9a40*/  BSYNC B1 ;  /* 0x0000000000017941 */ /* 0x000fea0003800000 */
.L_x_2658:
[----:B--2--5:R-:W-:Y:S01]  /*9a50*/  IMAD.MOV.U32 R3, RZ, RZ, R47 ;  /* 0x000000ffff037224 */ /* 0x024fe200078e002f */
[----:B------:R-:W-:Y:S01]  /*9a60*/  UMOV UR4, 0xffffffff ;  /* 0xffffffff00047882 */ /* 0x000fe20000000000 */
[----:B---3--:R-:W-:Y:S01]  /*9a70*/  IMAD.MOV.U32 R4, RZ, RZ, R40 ;  /* 0x000000ffff047224 */ /* 0x008fe200078e0028 */
[----:B------:R-:W-:Y:S01]  /*9a80*/  CS2R R34, SRZ ;  /* 0x0000000000227805 */ /* 0x000fe2000001ff00 */
[----:B-1----:R-:W-:Y:S01]  /*9a90*/  IMAD.MOV.U32 R8, RZ, RZ, R41 ;  /* 0x000000ffff087224 */ /* 0x002fe200078e0029 */
        /* <DEDUP_REMOVED lines=9> */
[----:B------:R-:W-:Y:S02]  /*9b30*/  PRMT R64, R64, 0x5410, R3 ;  /* 0x0000541040407816 */ /* 0x000fe40000000003 */
        /* <DEDUP_REMOVED lines=8> */
.L_x_2940:
        /* <DEDUP_REMOVED lines=17> */
[C---:B----4-:R-:W-:Y:S02]  /*9cd0*/  @!P4 IADD3 R12, P1, R14.reuse, R12, RZ ;  /* 0x0000000c0e0cc210 */ /* 0x050fe40007f3e0ff */
[-C--:B------:R-:W-:Y:S02]  /*9ce0*/  @!P5 IADD3 R20, P2, R3, R9.reuse, RZ ;  /* 0x000000090314d210 */ /* 0x080fe40007f5e0ff */
[----:B------:R-:W-:Y:S02]  /*9cf0*/  @!P5 IADD3 R14, P3, R14, R9, RZ ;  /* 0x000000090e0ed210 */ /* 0x000fe40007f7e0ff */
[----:B------:R-:W-:-:S02]  /*9d00*/  CS2R R42, SRZ ;  /* 0x00000000002a7805 */ /* 0x000fc4000001ff00 */
[C---:B--2---:R-:W-:Y:S02]  /*9d10*/  @!P5 IADD3.X R21, R0.reuse, R15, RZ, P2, !PT ;  /* 0x0000000f0015d210 */ /* 0x044fe400017fe4ff */
        /* <DEDUP_REMOVED lines=8> */
.L_x_2662:
[----:B------:R-:W-:Y:S05]  /*9da0*/  BSYNC B1 ;  /* 0x0000000000017941 */ /* 0x000fea0003800000 */
.L_x_2661:
[----:B--2--5:R-:W-:Y:S01]  /*9db0*/  IMAD.MOV.U32 R0, RZ, RZ, R34 ;  /* 0x000000ffff007224 */ /* 0x024fe200078e0022 */
[----:B0-----:R-:W-:Y:S01]  /*9dc0*/  MOV R8, R31 ;  /* 0x0000001f00087202 */ /* 0x001fe20000000f00 */
[----:B---3--:R-:W-:Y:S01]  /*9dd0*/  IMAD.MOV.U32 R3, RZ, RZ, R35 ;  /* 0x000000ffff037224 */ /* 0x008fe200078e0023 */
[----:B------:R-:W-:Y:S01]  /*9de0*/  UMOV UR4, 0xffffffff ;  /* 0xffffffff00047882 */ /* 0x000fe20000000000 */
[----:B------:R-:W-:-:S03]  /*9df0*/  IMAD.MOV.U32 R4, RZ, RZ, R30 ;  /* 0x000000ffff047224 */ /* 0x000fc600078e001e */
[----:B------:R-:W-:Y:S01]  /*9e00*/  PRMT R60, R0, 0x5410, R3 ;  /* 0x00005410003c7816 */ /* 0x000fe20000000003 */
[----:B------:R-:W-:Y:S01]  /*9e10*/  IMAD.MOV.U32 R0, RZ, RZ, R42 ;  /* 0x000000ffff007224 */ /* 0x000fe200078e002a */
[----:B------:R-:W-:Y:S01]  /*9e20*/  PRMT R55, R4, 0x5410, R8 ;  /* 0x0000541004377816 */ /* 0x000fe20000000008 */
[----:B------:R-:W-:Y:S02]  /*9e30*/  IMAD.MOV.U32 R3, RZ, RZ, R43 ;  /* 0x000000ffff037224 */ /* 0x000fe400078e002b */
[----:B------:R-:W-:Y:S02]  /*9e40*/  IMAD.MOV.U32 R4, RZ, RZ, R32 ;  /* 0x000000ffff047224 */ /* 0x000fe400078e0020 */
        /* <DEDUP_REMOVED lines=8> */
.L_x_2946:
        /* <DEDUP_REMOVED lines=15> */
[----:B------:R-:W-:Y:S02]  /*9fc0*/  @!P5 SHF.L.U32 R9, R185, 0x1, RZ ;  /* 0x00000001b909d819 */ /* 0x000fe400000006ff */
[-C--:B---3--:R-:W-:Y:S02]  /*9fd0*/  @!P4 IADD3 R8, P0, R3, R12.reuse, RZ ;  /* 0x0000000c0308c210 */ /* 0x088fe40007f1e0ff */
[----:B------:R-:W-:Y:S02]  /*9fe0*/  @!P5 SHF.L.U64.HI R15, R185, 0x1, R50 ;  /* 0x00000001b90fd819 */ /* 0x000fe40000010232 */
        /* <DEDUP_REMOVED lines=13> */
.L_x_2665:
[----:B------:R-:W-:Y:S05]  /*a0c0*/  BSYNC B1 ;  /* 0x0000000000017941 */ /* 0x000fea0003800000 */
.L_x_2664:
[----:B0----5:R-:W-:Y:S01]  /*a0d0*/  IMAD.MOV.U32 R8, RZ, RZ, R25 ;  /* 0x000000ffff087224 */ /* 0x021fe200078e0019 */
[----:B------:R-:W-:Y:S01]  /*a0e0*/  MOV R4, R24 ;  /* 0x0000001800047202 */ /* 0x000fe20000000f00 */
[----:B--2---:R-:W-:Y:S01]  /*a0f0*/  IMAD.MOV.U32 R0, RZ, RZ, R26 ;  /* 0x000000ffff007224 */ /* 0x004fe200078e001a */
[----:B------:R-:W-:Y:S01]  /*a100*/  UMOV UR4, 0xffffffff ;  /* 0xffffffff00047882 */ /* 0x000fe20000000000 */
[----:B---3--:R-:W-:Y:S01]  /*a110*/  IMAD.MOV.U32 R3, RZ, RZ, R27 ;  /* 0x000000ffff037224 */ /* 0x008fe200078e001b */
[----:B------:R-:W-:Y:S01]  /*a120*/  PRMT R37, R4, 0x5410, R8 ;  /* 0x0000541004257816 */ /* 0x000fe20000000008 */
[----:B------:R-:W-:Y:S02]  /*a130*/  IMAD.MOV.U32 R4, RZ, RZ, R20 ;  /* 0x000000ffff047224 */ /* 0x000fe400078e0014 */
[----:B------:R-:W-:Y:S01]  /*a140*/  IMAD.MOV.U32 R8, RZ, RZ, R21 ;  /* 0x000000ffff087224 */ /* 0x000fe200078e0015 */
[----:B------:R-:W-:Y:S01]  /*a150*/  PRMT R58, R0, 0x5410, R3 ;  /* 0x00005410003a7816 */ /* 0x000fe20000000003 */
[----:B------:R-:W-:-:S02]  /*a160*/  IMAD.MOV.U32 R0, RZ, RZ, R28 ;  /* 0x000000ffff007224 */ /* 0x000fc400078e001c */
[----:B------:R-:W-:Y:S01]  /*a170*/  IMAD.MOV.U32 R3, RZ, RZ, R29 ;  /* 0x000000ffff037224 */ /* 0x000fe200078e001d */
[----:B------:R-:W-:Y:S02]  /*a180*/  PRMT R54, R4, 0x5410, R8 ;  /* 0x0000541004367816 */ /* 0x000fe40000000008 */
[----:B------:R-:W-:Y:S02]  /*a190*/  CS2R R8, SRZ ;  /* 0x0000000000087805 */ /* 0x000fe4000001ff00 */
[----:B------:R-:W-:Y:S01]  /*a1a0*/  PRMT R59, R0, 0x5410, R3 ;  /* 0x00005410003b7816 */ /* 0x000fe20000000003 */
[----:B------:R-:W-:Y:S06]  /*a1b0*/  BRA.DIV UR4, `(.L_x_2666) ;  /* 0x0000017a04187947 */ /* 0x000fec000b800000 */
[----:B------:R0:W2:Y:S04]  /*a1c0*/  SHFL.IDX PT, R0, R7, 0x3, 0x181f ;  /* 0x00781f0007007f89 */ /* 0x0000a800000e0000 */
[----:B------:R0:W3:Y:S04]  /*a1d0*/  SHFL.IDX PT, R3, R6, 0x3, 0x181f ;  /* 0x00781f0006037f89 */ /* 0x0000e800000e0000 */
[----:B------:R0:W0:Y:S04]  /*a1e0*/  SHFL.IDX PT, R4, R10, 0x3, 0x181f ;  /* 0x00781f000a047f89 */ /* 0x00002800000e0000 */
[----:B-1--4-:R-:W1:Y:S02]  /*a1f0*/  SHFL.IDX PT, R5, R5, 0x3, 0x181f ;  /* 0x00781f0005057f89 */ /* 0x012e6400000e0000 */
.L_x_2952:
[----:B------:R-:W-:Y:S01]  /*a200*/  VIADD R56, R56, 0x60 ;  /* 0x0000006038387836 */ /* 0x000fe20000000000 */
[----:B0-----:R-:W-:Y:S01]  /*a210*/  LEA.HI R6, R215, R215, RZ, 0x1 ;  /* 0x000000d7d7067211 */ /* 0x001fe200078f08ff */
[----:B------:R-:W-:Y:S01]  /*a220*/  BSSY B1, `(.L_x_2667) ;  /* 0x0000020000017945 */ /* 0x000fe20003800000 */
[----:B------:R-:W-:Y:S02]  /*a230*/  CS2R R10, SRZ ;  /* 0x00000000000a7805 */ /* 0x000fe4000001ff00 */
[----:B------:R-:W-:Y:S02]  /*a240*/  CS2R R14, SRZ ;  /* 0x00000000000e7805 */ /* 0x000fe4000001ff00 */
[----:B------:R-:W-:Y:S02]  /*a250*/  ISETP.GE.AND P0, PT, R56, R65, PT ;  /* 0x000000413800720c */ /* 0x000fe40003f06270 */
[----:B------:R-:W-:Y:S02]  /*a260*/  CS2R R12, SRZ ;  /* 0x00000000000c7805 */ /* 0x000fe4000001ff00 */
[----:B------:R-:W-:-:S04]  /*a270*/  LOP3.LUT R6, R6, 0xfffffffe, RZ, 0xc0, !PT ;  /* 0xfffffffe06067812 */ /* 0x000fc800078ec0ff */
[----:B------:R-:W-:-:S04]  /*a280*/  IADD3 R6, R215, -R6, RZ ;  /* 0x80000006d7067210 */ /* 0x000fc80007ffe0ff */
        /* <DEDUP_REMOVED lines=25> */
.L_x_2668:
[----:B------:R-:W-:Y:S05]  /*a420*/  BSYNC B1 ;  /* 0x0000000000017941 */ /* 0x000fea0003800000 */
.L_x_2667:
[----:B------:R-:W4:Y:S01]  /*a430*/  SYNCS.PHASECHK.TRANS64.TRYWAIT P0, [R2+URZ+0x28800], R67 ;  /* 0x02880043020075a7 */ /* 0x000f22000800017f */
[----:B-----5:R-:W-:Y:S01]  /*a440*/  IMAD.MOV.U32 R4, RZ, RZ, R9 ;  /* 0x000000ffff047224 */ /* 0x020fe200078e0009 */
[----:B--2---:R-:W-:Y:S01]  /*a450*/  MOV R0, R8 ;  /* 0x0000000800007202 */ /* 0x004fe20000000f00 */
[----:B-1----:R-:W-:Y:S01]  /*a460*/  IMAD.MOV.U32 R5, RZ, RZ, R14 ;  /* 0x000000ffff057224 */ /* 0x002fe200078e000e */
[----:B---3--:R-:W-:Y:S01]  /*a470*/  VIADDMNMX R3, R65, -R190, 0x80, PT ;  /* 0x0000008041037446 */ /* 0x008fe200038009be */
[----:B0-----:R-:W-:Y:S01]  /*a480*/  IMAD.MOV.U32 R6, RZ, RZ, R15 ;  /* 0x000000ffff067224 */ /* 0x001fe200078e000f */
[----:B------:R-:W-:Y:S01]  /*a490*/  PRMT R49, R0, 0x5410, R4 ;  /* 0x0000541000317816 */ /* 0x000fe20000000004 */
[----:B------:R-:W-:Y:S01]  /*a4a0*/  IMAD.MOV.U32 R0, RZ, RZ, R10 ;  /* 0x000000ffff007224 */ /* 0x000fe200078e000a */
[----:B------:R-:W-:Y:S01]  /*a4b0*/  BSSY B1, `(.L_x_2669) ;  /* 0x0000008000017945 */ /* 0x000fe20003800000 */
[----:B------:R-:W-:Y:S01]  /*a4c0*/  IMAD.MOV.U32 R4, RZ, RZ, R11 ;  /* 0x000000ffff047224 */ /* 0x000fe200078e000b */
[----:B------:R-:W-:-:S02]  /*a4d0*/  PRMT R50, R5, 0x5410, R6 ;  /* 0x0000541005327816 */ /* 0x000fc40000000006 */
[----:B------:R-:W-:Y:S02]  /*a4e0*/  ISETP.GE.AND P1, PT, R22, R3, PT ;  /* 0x000000031600720c */ /* 0x000fe40003f26270 */
[----:B------:R-:W-:Y:S01]  /*a4f0*/  PRMT R0, R0, 0x5410, R4 ;  /* 0x0000541000007816 */ /* 0x000fe20000000004 */
[----:B------:R-:W-:Y:S01]  /*a500*/  IMAD.MOV.U32 R4, RZ, RZ, R12 ;  /* 0x000000ffff047224 */ /* 0x000fe200078e000c */
[----:B------:R-:W-:Y:S01]  /*a510*/  MOV R5, R13 ;  /* 0x0000000d00057202 */ /* 0x000fe20000000f00 */
[----:B----4-:R-:W-:Y:S08]  /*a520*/  @!P0 BRA `(.L_x_2670) ;  /* 0x0000017400b08947 */ /* 0x010ff00003800000 */
.L_x_2953:
[----:B------:R-:W-:Y:S05]  /*a530*/  BSYNC B1 ;  /* 0x0000000000017941 */ /* 0x000fea0003800000 */
.L_x_2669:
        /* <DEDUP_REMOVED lines=50> */
.L_x_2674:
[----:B------:R-:W-:Y:S05]  /*a860*/  BSYNC B2 ;  /* 0x0000000000027941 */ /* 0x000fea0003800000 */
.L_x_2673:
        /* <DEDUP_REMOVED lines=43> */
.L_x_2672:
[----:B------:R-:W-:Y:S05]  /*ab20*/  BSYNC B1 ;  /* 0x0000000000017941 */ /* 0x000fea0003800000 */
.L_x_2671:
        /* <DEDUP_REMOVED lines=50> */
.L_x_2678:
[----:B------:R-:W-:Y:S05]  /*ae50*/  BSYNC B2 ;  /* 0x0000000000027941 */ /* 0x000fea0003800000 */
.L_x_2677:
        /* <DEDUP_REMOVED lines=43> */
.L_x_2676:
[----:B------:R-:W-:Y:S05]  /*b110*/  BSYNC B1 ;  /* 0x0000000000017941 */ /* 0x000fea0003800000 */
.L_x_2675:
        /* <DEDUP_REMOVED lines=50> */
.L_x_2682:
[----:B------:R-:W-:Y:S05]  /*b440*/  BSYNC B2 ;  /* 0x0000000000027941 */ /* 0x000fea0003800000 */
.L_x_2681:
        /* <DEDUP_REMOVED lines=43> */
.L_x_2680:
[----:B------:R-:W-:Y:S05]  /*b700*/  BSYNC B1 ;  /* 0x0000000000017941 */ /* 0x000fea0003800000 */
.L_x_2679:
        /* <DEDUP_REMOVED lines=10> */
[--C-:B------:R-:W-:Y:S01]  /*b7b0*/  SHF.R.U32.HI R20, RZ, 0x10, R15.reuse ;  /* 0x00000010ff147819 */ /* 0x100fe2000001160f */
        /* <DEDUP_REMOVED lines=8> */
[--C-:B------:R-:W-:Y:S02]  /*b840*/  HADD2.F32 R3, -RZ, R4.reuse.H0_H0 ;  /* 0x20000004ff037230 */ /* 0x100fe40000004100 */
[----:B------:R-:W-:Y:S02]  /*b850*/  HADD2.F32 R9, -RZ, R7.H0_H0 ;  /* 0x20000007ff097230 */ /* 0x000fe40000004100 */
[C---:B------:R-:W-:Y:S01]  /*b860*/  FMUL.FTZ R26, R14.reuse, R24 ;  /* 0x000000180e1a7220 */ /* 0x040fe20000410000 */
[----:B------:R-:W-:Y:S02]  /*b870*/  HADD2.F32 R4, -RZ, R4.H1_H1 ;  /* 0x30000004ff047230 */ /* 0x000fe40000004100 */
[----:B------:R-:W-:Y:S01]  /*b880*/  FMUL.FTZ R25, R14, R20 ;  /* 0x000000140e197220 */ /* 0x000fe20000410000 */
[----:B------:R-:W-:-:S02]  /*b890*/  HADD2.F32 R7, -RZ, R6.H0_H0 ;  /* 0x20000006ff077230 */ /* 0x000fc40000004100 */
[C---:B------:R-:W-:Y:S01]  /*b8a0*/  FFMA.FTZ R26, R9.reuse, R20, -R26 ;  /* 0x00000014091a7223 */ /* 0x040fe2000001081a */
[----:B------:R-:W-:Y:S02]  /*b8b0*/  HADD2.F32 R8, -RZ, R6.H1_H1 ;  /* 0x30000006ff087230 */ /* 0x000fe40000004100 */
[C---:B------:R-:W-:Y:S01]  /*b8c0*/  FMUL.FTZ R14, R4.reuse, R21 ;  /* 0x00000015040e7220 */ /* 0x040fe20000410000 */
[--C-:B------:R-:W-:Y:S02]  /*b8d0*/  HADD2.F32 R6, -RZ, R5.reuse.H0_H0 ;  /* 0x20000005ff067230 */ /* 0x100fe40000004100 */
[----:B------:R-:W-:Y:S01]  /*b8e0*/  FFMA.FTZ R25, R9, R24, R25 ;  /* 0x0000001809197223 */ /* 0x000fe20000010019 */
[-C--:B------:R-:W-:Y:S01]  /*b8f0*/  FMUL.FTZ R20, R4, R15.reuse ;  /* 0x0000000f04147220 */ /* 0x080fe20000410000 */
[----:B------:R-:W-:Y:S02]  /*b900*/  HADD2.F32 R5, -RZ, R5.H1_H1 ;  /* 0x30000005ff057230 */ /* 0x000fe40000004100 */
[----:B------:R-:W-:Y:S01]  /*b910*/  FFMA.FTZ R14, R3, R15, -R14 ;  /* 0x0000000f030e7223 */ /* 0x000fe2000001080e */
[----:B------:R-:W-:-:S02]  /*b920*/  HADD2.F32 R9, -RZ, R27.H0_H0 ;  /* 0x2000001bff097230 */ /* 0x000fc40000004100 */
[----:B------:R-:W-:Y:S01]  /*b930*/  FFMA.FTZ R3, R3, R21, R20 ;  /* 0x0000001503037223 */ /* 0x000fe20000010014 */
[----:B------:R-:W-:Y:S02]  /*b940*/  HADD2.F32 R4, -RZ, R28.H0_H0 ;  /* 0x2000001cff047230 */ /* 0x000fe40000004100 */
[C---:B------:R-:W-:Y:S01]  /*b950*/  FMUL.FTZ R20, R8.reuse, R49 ;  /* 0x0000003108147220 */ /* 0x040fe20000410000 */
        /* <DEDUP_REMOVED lines=12> */
.L_x_2685:
[----:B------:R-:W-:Y:S05]  /*ba20*/  BSYNC B1 ;  /* 0x0000000000017941 */ /* 0x000fea0003800000 */
.L_x_2684:
[----:B------:R-:W-:Y:S05]  /*ba30*/  @P1 BRA `(.L_x_2683) ;  /* 0x0000002400f01947 */ /* 0x000fea0003800000 */
[----:B-1234-:R-:W1:Y:S01]  /*ba40*/  LDS.128 R4, [R203+0x7000] ;  /* 0x00700000cb047984 */ /* 0x01ee620000000c00 */
[----:B------:R-:W-:Y:S02]  /*ba50*/  SHF.R.U64 R24, R12, 0x10, R13 ;  /* 0x000000100c187819 */ /* 0x000fe4000000120d */
[----:B------:R-:W-:Y:S02]  /*ba60*/  SHF.R.U32.HI R14, RZ, 0x10, R11 ;  /* 0x00000010ff0e7819 */ /* 0x000fe4000001160b */
[----:B------:R-:W-:Y:S01]  /*ba70*/  SHF.R.U32.HI R12, RZ, 0x10, R13 ;  /* 0x00000010ff0c7819 */ /* 0x000fe2000001160d */
[----:B------:R-:W-:Y:S01]  /*ba80*/  HADD2.F32 R13, -RZ, R0.H0_H0 ;  /* 0x20000000ff0d7230 */ /* 0x000fe20000004100 */
        /* <DEDUP_REMOVED lines=8> */
[----:B------:R-:W-:Y:S01]  /*bb10*/  FMUL.FTZ R20, R10, R14 ;  /* 0x0000000e0a147220 */ /* 0x000fe20000410000 */
[----:B------:R-:W-:-:S02]  /*bb20*/  HADD2.F32 R4, -RZ, R4.H1_H1 ;  /* 0x30000004ff047230 */ /* 0x000fc40000004100 */
[-C--:B------:R-:W-:Y:S01]  /*bb30*/  FMUL.FTZ R15, R10, R12.reuse ;  /* 0x0000000c0a0f7220 */ /* 0x080fe20000410000 */
[--C-:B------:R-:W-:Y:S02]  /*bb40*/  HADD2.F32 R7, -RZ, R6.reuse.H0_H0 ;  /* 0x20000006ff077230 */ /* 0x100fe40000004100 */
[C---:B------:R-:W-:Y:S01]  /*bb50*/  FFMA.FTZ R20, R9.reuse, R12, -R20 ;  /* 0x0000000c09147223 */ /* 0x040fe20000010814 */
[----:B------:R-:W-:Y:S02]  /*bb60*/  HADD2.F32 R8, -RZ, R6.H1_H1 ;  /* 0x30000006ff087230 */ /* 0x000fe40000004100 */
[C---:B------:R-:W-:Y:S01]  /*bb70*/  FMUL.FTZ R10, R4.reuse, R13 ;  /* 0x0000000d040a7220 */ /* 0x040fe20000410000 */
[--C-:B------:R-:W-:Y:S02]  /*bb80*/  HADD2.F32 R6, -RZ, R5.reuse.H0_H0 ;  /* 0x20000005ff067230 */ /* 0x100fe40000004100 */
[----:B------:R-:W-:Y:S01]  /*bb90*/  FFMA.FTZ R15, R9, R14, R15 ;  /* 0x0000000e090f7223 */ /* 0x000fe2000001000f */
[----:B------:R-:W-:Y:S01]  /*bba0*/  FMUL.FTZ R12, R4, R11 ;  /* 0x0000000b040c7220 */ /* 0x000fe20000410000 */
[----:B------:R-:W-:-:S02]  /*bbb0*/  HADD2.F32 R5, -RZ, R5.H1_H1 ;  /* 0x30000005ff057230 */ /* 0x000fc40000004100 */
[C---:B------:R-:W-:Y:S01]  /*bbc0*/  FFMA.FTZ R10, R3.reuse, R11, -R10 ;  /* 0x0000000b030a7223 */ /* 0x040fe2000001080a */
[----:B------:R-:W-:Y:S02]  /*bbd0*/  HADD2.F32 R9, -RZ, R0.H1_H1 ;  /* 0x30000000ff097230 */ /* 0x000fe40000004100 */
[----:B------:R-:W-:Y:S01]  /*bbe0*/  FFMA.FTZ R3, R3, R13, R12 ;  /* 0x0000000d03037223 */ /* 0x000fe2000001000c */
[----:B------:R-:W-:Y:S02]  /*bbf0*/  HADD2.F32 R4, -RZ, R21.H0_H0 ;  /* 0x20000015ff047230 */ /* 0x000fe40000004100 */
[----:B------:R-:W-:Y:S02]  /*bc00*/  HADD2.F32 R0, -RZ, R24.H0_H0 ;  /* 0x20000018ff007230 */ /* 0x000fe40000004100 */
[C---:B------:R-:W-:Y:S01]  /*bc10*/  FMUL.FTZ R12, R8.reuse, R9 ;  /* 0x00000009080c7220 */ /* 0x040fe20000410000 */
[----:B------:R-:W-:Y:S01]  /*bc20*/  FMUL.FTZ R8, R8, R48 ;  /* 0x0000003008087220 */ /* 0x000fe20000410000 */
[C---:B------:R-:W-:Y:S01]  /*bc30*/  FMUL.FTZ R11, R5.reuse, R4 ;  /* 0x00000004050b7220 */ /* 0x040fe20000410000 */
[----:B------:R-:W-:Y:S01]  /*bc40*/  FMUL.FTZ R13, R5, R0 ;  /* 0x00000000050d7220 */ /* 0x000fe20000410000 */
[----:B------:R-:W-:-:S02]  /*bc50*/  FFMA.FTZ R12, R7, R48, -R12 ;  /* 0x00000030070c7223 */ /* 0x000fc4000001080c */
[C---:B------:R-:W-:Y:S01]  /*bc60*/  FFMA.FTZ R5, R6.reuse, R0, -R11 ;  /* 0x0000000006057223 */ /* 0x040fe2000001080b */
[----:B------:R-:W-:Y:S01]  /*bc70*/  FFMA.FTZ R9, R7, R9, R8 ;  /* 0x0000000907097223 */ /* 0x000fe20000010008 */
[----:B------:R-:W-:Y:S01]  /*bc80*/  FFMA.FTZ R0, R6, R4, R13 ;  /* 0x0000000406007223 */ /* 0x000fe2000001000d */
[----:B------:R-:W-:Y:S02]  /*bc90*/  F2FP.F16.F32.PACK_AB R7, R15, R20 ;  /* 0x000000140f07723e */ /* 0x000fe400000000ff */
[----:B------:R-:W-:Y:S02]  /*bca0*/  F2FP.F16.F32.PACK_AB R4, R3, R10 ;  /* 0x0000000a0304723e */ /* 0x000fe400000000ff */
[----:B------:R-:W-:Y:S02]  /*bcb0*/  F2FP.F16.F32.PACK_AB R6, R9, R12 ;  /* 0x0000000c0906723e */ /* 0x000fe400000000ff */
[----:B------:R-:W-:-:S05]  /*bcc0*/  F2FP.F16.F32.PACK_AB R5, R0, R5 ;  /* 0x000000050005723e */ /* 0x000fca00000000ff */
[----:B------:R1:W-:Y:S01]  /*bcd0*/  STS.128 [R203+0x7000], R4 ;  /* 0x00700004cb007388 */ /* 0x0003e20000000c00 */
[----:B------:R-:W-:Y:S05]  /*bce0*/  BRA `(.L_x_2683) ;  /* 0x0000002400447947 */ /* 0x000fea0003800000 */
.L_x_2656:
        /* <DEDUP_REMOVED lines=37> */
[----:B-1----:R-:W-:-:S04]  /*bf40*/  @!P1 IADD3 R4, P2, R4, R21, RZ ;  /* 0x0000001504049210 */ /* 0x002fc80007f5e0ff */
[----:B------:R-:W-:Y:S01]  /*bf50*/  @!P1 MOV R8, R4 ;  /* 0x0000000400089202 */ /* 0x000fe20000000f00 */
[----:B--2---:R-:W-:-:S04]  /*bf60*/  @!P1 IMAD.X R7, R0, 0x1, R6, P2 ;  /* 0x0000000100079824 */ /* 0x004fc800010e0606 */
        /* <DEDUP_REMOVED lines=16> */
[----:B------:R-:W-:Y:S01]  /*c070*/  @!P1 IMAD.MOV.U32 R48, RZ, RZ, R10 ;  /* 0x000000ffff309224 */ /* 0x000fe200078e000a */
[----:B------:R0:W4:Y:S01]  /*c080*/  SHFL.IDX PT, R9, R33, 0x1, 0x181f ;  /* 0x00381f0021097f89 */ /* 0x00012200000e0000 */
[----:B------:R-:W-:Y:S01]  /*c090*/  @!P1 IMAD.MOV.U32 R49, RZ, RZ, R11 ;  /* 0x000000ffff319224 */ /* 0x000fe200078e000b */
[----:B------:R-:W-:Y:S01]  /*c0a0*/  PRMT R64, R64, 0x5410, R0 ;  /* 0x0000541040407816 */ /* 0x000fe20000000000 */
[----:B------:R-:W-:Y:S01]  /*c0b0*/  IMAD.MOV.U32 R10, RZ, RZ, R48 ;  /* 0x000000ffff0a7224 */ /* 0x000fe200078e0030 */
[----:B------:R0:W0:Y:S01]  /*c0c0*/  SHFL.IDX PT, R0, R35, 0x1, 0x181f ;  /* 0x00381f0023007f89 */ /* 0x00002200000e0000 */
[----:B------:R-:W-:Y:S01]  /*c0d0*/  MOV R12, R47 ;  /* 0x0000002f000c7202 */ /* 0x000fe20000000f00 */
[----:B------:R-:W-:Y:S01]  /*c0e0*/  IMAD.MOV.U32 R11, RZ, RZ, R49 ;  /* 0x000000ffff0b7224 */ /* 0x000fe200078e0031 */
[----:B---3--:R-:W-:Y:S01]  /*c0f0*/  @!P1 MOV R50, R6 ;  /* 0x0000000600329202 */ /* 0x008fe20000000f00 */
[----:B------:R-:W-:Y:S01]  /*c100*/  @!P1 IMAD.MOV.U32 R44, RZ, RZ, R4 ;  /* 0x000000ffff2c9224 */ /* 0x000fe200078e0004 */
[----:B------:R-:W-:Y:S01]  /*c110*/  PRMT R67, R12, 0x7610, R67 ;  /* 0x000076100c437816 */ /* 0x000fe20000000043 */
[----:B------:R-:W-:Y:S01]  /*c120*/  @!P1 IMAD.MOV.U32 R45, RZ, RZ, R5 ;  /* 0x000000ffff2d9224 */ /* 0x000fe200078e0005 */
[----:B------:R-:W-:Y:S01]  /*c130*/  PRMT R37, R10, 0x5410, R11 ;  /* 0x000054100a257816 */ /* 0x000fe2000000000b */
[----:B------:R-:W-:-:S02]  /*c140*/  @!P1 IMAD.MOV.U32 R51, RZ, RZ, R7 ;  /* 0x000000ffff339224 */ /* 0x000fc400078e0007 */
[----:B------:R-:W-:Y:S02]  /*c150*/  IMAD.MOV.U32 R4, RZ, RZ, R44 ;  /* 0x000000ffff047224 */ /* 0x000fe400078e002c */
[----:B------:R-:W-:Y:S02]  /*c160*/  IMAD.MOV.U32 R5, RZ, RZ, R45 ;  /* 0x000000ffff057224 */ /* 0x000fe400078e002d */
[----:B------:R-:W-:Y:S02]  /*c170*/  IMAD.MOV.U32 R6, RZ, RZ, R50 ;  /* 0x000000ffff067224 */ /* 0x000fe400078e0032 */
[----:B------:R-:W-:Y:S01]  /*c180*/  IMAD.MOV.U32 R7, RZ, RZ, R51 ;  /* 0x000000ffff077224 */ /* 0x000fe200078e0033 */
[----:B------:R-:W-:Y:S02]  /*c190*/  PRMT R67, R67, 0x5410, R5 ;  /* 0x0000541043437816 */ /* 0x000fe40000000005 */
[----:B------:R-:W-:Y:S02]  /*c1a0*/  PRMT R66, R6, 0x5410, R4 ;  /* 0x0000541006427816 */ /* 0x000fe40000000004 */
[----:B-12-4-:R-:W-:-:S07]  /*c1b0*/  PRMT R64, R7, 0x7610, R64 ;  /* 0x0000761007407816 */ /* 0x016fce0000000040 */
.L_x_2963:
        /* <DEDUP_REMOVED lines=11> */
[C---:B------:R-:W-:Y:S02]  /*c270*/  SHF.L.U32 R15, R16.reuse, 0x1, RZ ;  /* 0x00000001100f7819 */ /* 0x040fe400000006ff */
[----:B------:R-:W-:Y:S02]  /*c280*/  SHF.L.U64.HI R6, R16, 0x1, R17 ;  /* 0x0000000110067819 */ /* 0x000fe40000010211 */
[-C--:B------:R-:W-:Y:S02]  /*c290*/  IADD3 R4, P1, R8, R15.reuse, RZ ;  /* 0x0000000f08047210 */ /* 0x080fe40007f3e0ff */
[----:B------:R-:W-:-:S03]  /*c2a0*/  IADD3 R14, P2, R14, R15, RZ ;  /* 0x0000000f0e0e7210 */ /* 0x000fc60007f5e0ff */
[--C-:B0-----:R-:W-:Y:S02]  /*c2b0*/  IMAD.X R5, R0, 0x1, R6.reuse, P1 ;  /* 0x0000000100057824 */ /* 0x101fe400008e0606 */
[----:B------:R-:W-:-:S04]  /*c2c0*/  IMAD.X R15, R9, 0x1, R6, P2 ;  /* 0x00000001090f7824 */ /* 0x000fc800010e0606 */
[----:B------:R-:W5:Y:S04]  /*c2d0*/  LD.E.128 R4, desc[UR42][R4.64] ;  /* 0x0000002a04047980 */ /* 0x000f68000c101d00 */
[----:B------:R1:W5:Y:S02]  /*c2e0*/  LD.E.128 R24, desc[UR42][R14.64] ;  /* 0x0000002a0e187980 */ /* 0x000364000c101d00 */
.L_x_2688:
[----:B------:R-:W-:Y:S05]  /*c2f0*/  BSYNC B1 ;  /* 0x0000000000017941 */ /* 0x000fea0003800000 */
.L_x_2687:
[----:B0----5:R-:W-:Y:S01]  /*c300*/  IMAD.MOV.U32 R0, RZ, RZ, R24 ;  /* 0x000000ffff007224 */ /* 0x021fe200078e0018 */
[----:B------:R-:W-:Y:S01]  /*c310*/  UMOV UR4, 0xffffffff ;  /* 0xffffffff00047882 */ /* 0x000fe20000000000 */
[----:B------:R-:W-:Y:S02]  /*c320*/  IMAD.MOV.U32 R8, RZ, RZ, R25 ;  /* 0x000000ffff087224 */ /* 0x000fe400078e0019 */
[----:B------:R-:W-:Y:S02]  /*c330*/  IMAD.MOV.U32 R9, RZ, RZ, R26 ;  /* 0x000000ffff097224 */ /* 0x000fe400078e001a */
[----:B------:R-:W-:Y:S01]  /*c340*/  IMAD.MOV.U32 R10, RZ, RZ, R27 ;  /* 0x000000ffff0a7224 */ /* 0x000fe200078e001b */
[----:B------:R-:W-:Y:S01]  /*c350*/  PRMT R53, R0, 0x5410, R8 ;  /* 0x0000541000357816 */ /* 0x000fe20000000008 */
[----:B------:R-:W-:Y:S01]  /*c360*/  IMAD.MOV.U32 R8, RZ, RZ, R5 ;  /* 0x000000ffff087224 */ /* 0x000fe200078e0005 */
[----:B------:R-:W-:Y:S02]  /*c370*/  MOV R0, R4 ;  /* 0x0000000400007202 */ /* 0x000fe40000000f00 */
[----:B------:R-:W-:Y:S01]  /*c380*/  PRMT R55, R9, 0x5410, R10 ;  /* 0x0000541009377816 */ /* 0x000fe2000000000a */
[----:B------:R-:W-:Y:S01]  /*c390*/  IMAD.MOV.U32 R9, RZ, RZ, R6 ;  /* 0x000000ffff097224 */ /* 0x000fe200078e0006 */
[----:B------:R-:W-:Y:S01]  /*c3a0*/  PRMT R57, R0, 0x5410, R8 ;  /* 0x0000541000397816 */ /* 0x000fe20000000008 */
[----:B------:R-:W-:-:S05]  /*c3b0*/  IMAD.MOV.U32 R10, RZ, RZ, R7 ;  /* 0x000000ffff0a7224 */ /* 0x000fca00078e0007 */
        /* <DEDUP_REMOVED lines=13> */
[----:B-1----:R-:W-:-:S04]  /*c490*/  @!P1 IADD3 R28, P2, R14, R21, RZ ;  /* 0x000000150e1c9210 */ /* 0x002fc80007f5e0ff */
[----:B---3--:R-:W-:-:S06]  /*c4a0*/  @!P1 IADD3.X R29, R20, R29, RZ, P2, !PT ;  /* 0x0000001d141d9210 */ /* 0x008fcc00017fe4ff */
        /* <DEDUP_REMOVED lines=15> */
[----:B---3--:R-:W-:Y:S01]  /*c5a0*/  @!P1 IMAD.MOV.U32 R40, RZ, RZ, R28 ;  /* 0x000000ffff289224 */ /* 0x008fe200078e001c */
[----:B------:R2:W3:Y:S01]  /*c5b0*/  SHFL.IDX PT, R0, R35, 0x3, 0x181f ;  /* 0x00781f0023007f89 */ /* 0x0004e200000e0000 */
[----:B------:R-:W-:Y:S01]  /*c5c0*/  IMAD.MOV.U32 R9, RZ, RZ, R39 ;  /* 0x000000ffff097224 */ /* 0x000fe200078e0027 */
[----:B------:R-:W-:Y:S01]  /*c5d0*/  MOV R8, R38 ;  /* 0x0000002600087202 */ /* 0x000fe20000000f00 */
[----:B------:R-:W-:Y:S02]  /*c5e0*/  @!P1 IMAD.MOV.U32 R41, RZ, RZ, R29 ;  /* 0x000000ffff299224 */ /* 0x000fe400078e001d */
[----:B------:R-:W-:Y:S01]  /*c5f0*/  @!P1 IMAD.MOV.U32 R42, RZ, RZ, R30 ;  /* 0x000000ffff2a9224 */ /* 0x000fe200078e001e */
[----:B------:R-:W-:Y:S01]  /*c600*/  PRMT R52, R8, 0x5410, R9 ;  /* 0x0000541008347816 */ /* 0x000fe20000000009 */
[----:B------:R-:W-:Y:S01]  /*c610*/  @!P1 IMAD.MOV.U32 R43, RZ, RZ, R31 ;  /* 0x000000ffff2b9224 */ /* 0x000fe200078e001f */
[----:B------:R-:W-:Y:S01]  /*c620*/  MOV R9, R41 ;  /* 0x0000002900097202 */ /* 0x000fe20000000f00 */
[----:B------:R-:W-:-:S02]  /*c630*/  IMAD.MOV.U32 R8, RZ, RZ, R40 ;  /* 0x000000ffff087224 */ /* 0x000fc400078e0028 */
[----:B------:R-:W-:Y:S02]  /*c640*/  IMAD.MOV.U32 R10, RZ, RZ, R42 ;  /* 0x000000ffff0a7224 */ /* 0x000fe400078e002a */
[----:B------:R-:W-:Y:S01]  /*c650*/  IMAD.MOV.U32 R11, RZ, RZ, R43 ;  /* 0x000000ffff0b7224 */ /* 0x000fe200078e002b */
[----:B------:R-:W-:Y:S02]  /*c660*/  PRMT R62, R8, 0x5410, R9 ;  /* 0x00005410083e7816 */ /* 0x000fe40000000009 */
[----:B------:R-:W-:Y:S02]  /*c670*/  CS2R R8, SRZ ;  /* 0x0000000000087805 */ /* 0x000fe4000001ff00 */
[----:B012-4-:R-:W-:-:S07]  /*c680*/  PRMT R63, R10, 0x5410, R11 ;  /* 0x000054100a3f7816 */ /* 0x017fce000000000b */
.L_x_2973:
        /* <DEDUP_REMOVED lines=19> */
[----:B---3--:R-:W-:Y:S01]  /*c7c0*/  IMAD.X R13, R0, 0x1, R9, P1 ;  /* 0x00000001000d7824 */ /* 0x008fe200008e0609 */
[----:B------:R-:W-:-:S05]  /*c7d0*/  IADD3.X R9, R33, R9, RZ, P2, !PT ;  /* 0x0000000921097210 */ /* 0x000fca00017fe4ff */
[----:B------:R-:W5:Y:S04]  /*c7e0*/  LD.E.128 R12, desc[UR42][R12.64] ;  /* 0x0000002a0c0c7980 */ /* 0x000f68000c101d00 */
[----:B------:R-:W5:Y:S02]  /*c7f0*/  LD.E.128 R8, desc[UR42][R8.64] ;  /* 0x0000002a08087980 */ /* 0x000f64000c101d00 */
.L_x_2691:
[----:B------:R-:W-:Y:S05]  /*c800*/  BSYNC B1 ;  /* 0x0000000000017941 */ /* 0x000fea0003800000 */
.L_x_2690:
[----:B------:R-:W0:Y:S01]  /*c810*/  SYNCS.PHASECHK.TRANS64.TRYWAIT P4, [R2+URZ+0x28800], R29 ;  /* 0x0288001d020075a7 */ /* 0x000e22000808017f */
[----:B------:R-:W-:Y:S01]  /*c820*/  VIADDMNMX R3, R3, -R190, 0x80, PT ;  /* 0x0000008003037446 */ /* 0x000fe200038009be */
[----:B---3-5:R-:W-:Y:S01]  /*c830*/  IMAD.MOV.U32 R0, RZ, RZ, R8 ;  /* 0x000000ffff007224 */ /* 0x028fe200078e0008 */
        /* <DEDUP_REMOVED lines=13> */
[----:B------:R-:W-:Y:S02]  /*c910*/  PRMT R61, R28, 0x5410, R30 ;  /* 0x000054101c3d7816 */ /* 0x000fe4000000001e */
[----:B------:R-:W-:Y:S01]  /*c920*/  MOV R0, R14 ;  /* 0x0000000e00007202 */ /* 0x000fe20000000f00 */
[----:B0-----:R-:W-:Y:S06]  /*c930*/  @!P4 BRA `(.L_x_2693) ;  /* 0x0000015c0080c947 */ /* 0x001fec0003800000 */
.L_x_2974:
[----:B------:R-:W-:Y:S05]  /*c940*/  BSYNC B1 ;  /* 0x0000000000017941 */ /* 0x000fea0003800000 */
.L_x_2692:
        /* <DEDUP_REMOVED lines=98> */
.L_x_2695:
[----:B------:R-:W-:Y:S05]  /*cf70*/  BSYNC B1 ;  /* 0x0000000000017941 */ /* 0x000fea0003800000 */
.L_x_2694:
        /* <DEDUP_REMOVED lines=14> */
[----:B------:R-:W-:Y:S02]  /*d060*/  SHF.L.U32 R31, R31, 0xa, RZ ;  /* 0x0000000a1f1f7819 */ /* 0x000fe400000006ff */
[----:B------:R-:W-:Y:S02]  /*d070*/  LOP3.LUT R33, R28, R30, RZ, 0x3c, !PT ;  /* 0x0000001e1c217212 */ /* 0x000fe400078e3cff */
[----:B------:R-:W-:Y:S02]  /*d080*/  LOP3.LUT R32, R31, 0x7fffe000, RZ, 0xc0, !PT ;  /* 0x7fffe0001f207812 */ /* 0x000fe400078ec0ff */
[----:B------:R-:W-:Y:S02]  /*d090*/  SHF.R.U32.HI R48, RZ, 0x10, R25 ;  /* 0x00000010ff307819 */ /* 0x000fe40000011619 */
[----:B------:R-:W-:Y:S02]  /*d0a0*/  IADD3 R33, R33, R32, R200 ;  /* 0x0000002021217210 */ /* 0x000fe40007ffe0c8 */
[--C-:B------:R-:W-:Y:S01]  /*d0b0*/  SHF.R.U64 R69, R4, 0x10, R5.reuse ;  /* 0x0000001004457819 */ /* 0x100fe20000001205 */
[----:B------:R-:W-:Y:S01]  /*d0c0*/  HADD2.F32 R48, -RZ, R48.H0_H0 ;  /* 0x20000030ff307230 */ /* 0x000fe20000004100 */
[----:B------:R-:W-:Y:S01]  /*d0d0*/  SHF.R.U32.HI R45, RZ, 0x10, R5 ;  /* 0x00000010ff2d7819 */ /* 0x000fe20000011605 */
[----:B------:R-:W-:Y:S01]  /*d0e0*/  IMAD R37, R33, 0x2, R2 ;  /* 0x0000000221257824 */ /* 0x000fe200078e0202 */
[----:B------:R-:W-:-:S02]  /*d0f0*/  SHF.R.U64 R51, R26, 0x10, R27 ;  /* 0x000000101a337819 */ /* 0x000fc4000000121b */
[----:B------:R-:W-:Y:S02]  /*d100*/  SHF.R.U32.HI R49, RZ, 0x10, R27 ;  /* 0x00000010ff317819 */ /* 0x000fe4000001161b */
[----:B------:R-:W0:Y:S01]  /*d110*/  LDS.128 R32, [R37+0x10400] ;  /* 0x0104000025207984 */ /* 0x000e220000000c00 */
[--C-:B------:R-:W-:Y:S02]  /*d120*/  SHF.R.U32.HI R67, RZ, 0x10, R7.reuse ;  /* 0x00000010ff437819 */ /* 0x100fe40000011607 */
[----:B------:R-:W-:Y:S01]  /*d130*/  SHF.R.U64 R68, R6, 0x10, R7 ;  /* 0x0000001006447819 */ /* 0x000fe20000001207 */
[--C-:B0-----:R-:W-:Y:S02]  /*d140*/  HADD2.F32 R25, -RZ, R33.reuse.H0_H0 ;  /* 0x20000021ff197230 */ /* 0x101fe40000004100 */
[----:B------:R-:W-:Y:S02]  /*d150*/  HADD2.F32 R24, -RZ, R32.H0_H0 ;  /* 0x20000020ff187230 */ /* 0x000fe40000004100 */
[----:B------:R-:W-:-:S02]  /*d160*/  HADD2.F32 R33, -RZ, R33.H1_H1 ;  /* 0x30000021ff217230 */ /* 0x000fc40000004100 */
[C---:B------:R-:W-:Y:S01]  /*d170*/  FMUL.FTZ R50, R25.reuse, R46 ;  /* 0x0000002e19327220 */ /* 0x040fe20000410000 */
[----:B------:R-:W-:Y:S01]  /*d180*/  FMUL.FTZ R64, R25, R44 ;  /* 0x0000002c19407220 */ /* 0x000fe20000410000 */
[----:B------:R-:W-:Y:S02]  /*d190*/  HADD2.F32 R26, -RZ, R34.H0_H0 ;  /* 0x20000022ff1a7230 */ /* 0x000fe40000004100 */
[----:B------:R-:W-:Y:S02]  /*d1a0*/  HADD2.F32 R27, -RZ, R35.H0_H0 ;  /* 0x20000023ff1b7230 */ /* 0x000fe40000004100 */
[----:B------:R-:W-:Y:S01]  /*d1b0*/  FMUL.FTZ R66, R33, R48 ;  /* 0x0000003021427220 */ /* 0x000fe20000410000 */
[----:B------:R-:W-:Y:S02]  /*d1c0*/  HADD2.F32 R25, -RZ, R55.H0_H0 ;  /* 0x20000037ff197230 */ /* 0x000fe40000004100 */
[----:B------:R-:W-:Y:S02]  /*d1d0*/  HADD2.F32 R35, -RZ, R35.H1_H1 ;  /* 0x30000023ff237230 */ /* 0x000fe40000004100 */
[----:B------:R-:W-:-:S02]  /*d1e0*/  HADD2.F32 R32, -RZ, R32.H1_H1 ;  /* 0x30000020ff207230 */ /* 0x000fc40000004100 */
[----:B------:R-:W-:Y:S01]  /*d1f0*/  HADD2.F32 R34, -RZ, R34.H1_H1 ;  /* 0x30000022ff227230 */ /* 0x000fe20000004100 */
[----:B--2---:R-:W0:Y:S02]  /*d200*/  LDS.128 R28, [R70] ;  /* 0x00000000461c7984 */ /* 0x004e240000000c00 */
[--C-:B0-----:R-:W-:Y:S02]  /*d210*/  HADD2.F32 R5, -RZ, R29.reuse.H0_H0 ;  /* 0x2000001dff057230 */ /* 0x101fe40000004100 */
[----:B------:R-:W-:Y:S02]  /*d220*/  HADD2.F32 R4, -RZ, R28.H0_H0 ;  /* 0x2000001cff047230 */ /* 0x000fe40000004100 */
[----:B------:R-:W-:Y:S02]  /*d230*/  HADD2.F32 R29, -RZ, R29.H1_H1 ;  /* 0x3000001dff1d7230 */ /* 0x000fe40000004100 */
[C---:B------:R-:W-:Y:S01]  /*d240*/  FFMA.FTZ R50, R5.reuse, R44, -R50 ;  /* 0x0000002c05327223 */ /* 0x040fe20000010832 */
[----:B------:R-:W-:Y:S01]  /*d250*/  FFMA.FTZ R64, R5, R46, R64 ;  /* 0x0000002e05407223 */ /* 0x000fe20000010040 */
[----:B------:R-:W-:Y:S01]  /*d260*/  FMUL.FTZ R5, R24, R53 ;  /* 0x0000003518057220 */ /* 0x000fe20000410000 */
[----:B------:R-:W-:-:S02]  /*d270*/  HADD2.F32 R44, -RZ, R45.H0_H0 ;  /* 0x2000002dff2c7230 */ /* 0x000fc40000004100 */
[-C--:B------:R-:W-:Y:S01]  /*d280*/  FMUL.FTZ R24, R24, R57.reuse ;  /* 0x0000003918187220 */ /* 0x080fe20000410000 */
[----:B------:R-:W-:Y:S02]  /*d290*/  HADD2.F32 R6, -RZ, R30.H0_H0 ;  /* 0x2000001eff067230 */ /* 0x000fe40000004100 */
[C---:B------:R-:W-:Y:S01]  /*d2a0*/  FFMA.FTZ R57, R4.reuse, R57, -R5 ;  /* 0x0000003904397223 */ /* 0x040fe20000010805 */
[--C-:B------:R-:W-:Y:S02]  /*d2b0*/  HADD2.F32 R5, -RZ, R58.reuse.H0_H0 ;  /* 0x2000003aff057230 */ /* 0x100fe40000004100 */
[----:B------:R-:W-:Y:S01]  /*d2c0*/  FFMA.FTZ R53, R4, R53, R24 ;  /* 0x0000003504357223 */ /* 0x000fe20000010018 */
[-C--:B------:R-:W-:Y:S01]  /*d2d0*/  FMUL.FTZ R46, R33, R44.reuse ;  /* 0x0000002c212e7220 */ /* 0x080fe20000410000 */
[----:B------:R-:W-:Y:S02]  /*d2e0*/  HADD2.F32 R24, -RZ, R55.H1_H1 ;  /* 0x30000037ff187230 */ /* 0x000fe40000004100 */
[----:B------:R-:W-:Y:S01]  /*d2f0*/  FFMA.FTZ R33, R29, R44, -R66 ;  /* 0x0000002c1d217223 */ /* 0x000fe20000010842 */
[----:B------:R-:W-:-:S02]  /*d300*/  HADD2.F32 R58, -RZ, R58.H1_H1 ;  /* 0x3000003aff3a7230 */ /* 0x000fc40000004100 */
[----:B------:R-:W-:Y:S01]  /*d310*/  FFMA.FTZ R45, R29, R48, R46 ;  /* 0x000000301d2d7223 */ /* 0x000fe2000001002e */
[----:B------:R-:W-:Y:S02]  /*d320*/  HADD2.F32 R7, -RZ, R31.H0_H0 ;  /* 0x2000001fff077230 */ /* 0x000fe40000004100 */
[C---:B------:R-:W-:Y:S01]  /*d330*/  FMUL.FTZ R29, R26.reuse, R25 ;  /* 0x000000191a1d7220 */ /* 0x040fe20000410000 */
[-C--:B------:R-:W-:Y:S01]  /*d340*/  FMUL.FTZ R47, R26, R5.reuse ;  /* 0x000000051a2f7220 */ /* 0x080fe20000410000 */
[C---:B------:R-:W-:Y:S01]  /*d350*/  FMUL.FTZ R46, R27.reuse, R24 ;  /* 0x000000181b2e7220 */ /* 0x040fe20000410000 */
[----:B------:R-:W-:Y:S02]  /*d360*/  HADD2.F32 R26, -RZ, R49.H0_H0 ;  /* 0x20000031ff1a7230 */ /* 0x000fe40000004100 */
[----:B------:R-:W-:Y:S01]  /*d370*/  FMUL.FTZ R27, R27, R58 ;  /* 0x0000003a1b1b7220 */ /* 0x000fe20000410000 */
[----:B------:R-:W-:Y:S02]  /*d380*/  HADD2.F32 R4, -RZ, R67.H0_H0 ;  /* 0x20000043ff047230 */ /* 0x000fe40000004100 */
[C---:B------:R-:W-:Y:S01]  /*d390*/  FFMA.FTZ R44, R6.reuse, R5, -R29 ;  /* 0x00000005062c7223 */ /* 0x040fe2000001081d */
[----:B------:R-:W-:Y:S01]  /*d3a0*/  FFMA.FTZ R47, R6, R25, R47 ;  /* 0x00000019062f7223 */ /* 0x000fe2000001002f */
[----:B------:R-:W-:-:S02]  /*d3b0*/  HADD2.F32 R31, -RZ, R31.H1_H1 ;  /* 0x3000001fff1f7230 */ /* 0x000fc40000004100 */
[----:B------:R-:W-:Y:S01]  /*d3c0*/  FFMA.FTZ R6, R7, R24, R27 ;  /* 0x0000001807067223 */ /* 0x000fe2000001001b */
[----:B------:R-:W-:Y:S01]  /*d3d0*/  FMUL.FTZ R48, R35, R26 ;  /* 0x0000001a23307220 */ /* 0x000fe20000410000 */
[----:B------:R-:W-:Y:S01]  /*d3e0*/  FFMA.FTZ R46, R7, R58, -R46 ;  /* 0x0000003a072e7223 */ /* 0x000fe2000001082e */
[-C--:B------:R-:W-:Y:S01]  /*d3f0*/  FMUL.FTZ R24, R35, R4.reuse ;  /* 0x0000000423187220 */ /* 0x080fe20000410000 */
[----:B------:R-:W-:Y:S02]  /*d400*/  HADD2.F32 R25, -RZ, R65.H0_H0 ;  /* 0x20000041ff197230 */ /* 0x000fe40000004100 */
[C---:B------:R-:W-:Y:S01]  /*d410*/  FFMA.FTZ R35, R31.reuse, R4, -R48 ;  /* 0x000000041f237223 */ /* 0x040fe20000010830 */
[----:B------:R-:W-:Y:S02]  /*d420*/  HADD2.F32 R27, -RZ, R51.H0_H0 ;  /* 0x20000033ff1b7230 */ /* 0x000fe40000004100 */
[----:B------:R-:W-:Y:S01]  /*d430*/  FFMA.FTZ R49, R31, R26, R24 ;  /* 0x0000001a1f317223 */ /* 0x000fe20000010018 */
[----:B------:R-:W-:-:S02]  /*d440*/  HADD2.F32 R5, -RZ, R69.H0_H0 ;  /* 0x20000045ff057230 */ /* 0x000fc40000004100 */
[----:B------:R-:W-:Y:S01]  /*d450*/  FMUL.FTZ R29, R32, R25 ;  /* 0x00000019201d7220 */ /* 0x000fe20000410000 */
[----:B------:R-:W-:Y:S02]  /*d460*/  HADD2.F32 R7, -RZ, R68.H0_H0 ;  /* 0x20000044ff077230 */ /* 0x000fe40000004100 */
[----:B------:R-:W-:Y:S01]  /*d470*/  FMUL.FTZ R31, R34, R27 ;  /* 0x0000001b221f7220 */ /* 0x000fe20000410000 */
[----:B------:R-:W-:Y:S02]  /*d480*/  HADD2.F32 R28, -RZ, R28.H1_H1 ;  /* 0x3000001cff1c7230 */ /* 0x000fe40000004100 */
[----:B------:R-:W-:Y:S01]  /*d490*/  FMUL.FTZ R32, R32, R5 ;  /* 0x0000000520207220 */ /* 0x000fe20000410000 */
[----:B------:R-:W-:Y:S02]  /*d4a0*/  HADD2.F32 R30, -RZ, R30.H1_H1 ;  /* 0x3000001eff1e7230 */ /* 0x000fe40000004100 */
        /* <DEDUP_REMOVED lines=8> */
[----:B------:R-:W-:Y:S02]  /*d530*/  F2FP.F16.F32.PACK_AB R4, R4, R57 ;  /* 0x000000390404723e */ /* 0x000fe400000000ff */
[----:B------:R-:W-:Y:S02]  /*d540*/  F2FP.F16.F32.PACK_AB R6, R31, R44 ;  /* 0x0000002c1f06723e */ /* 0x000fe400000000ff */
[----:B------:R-:W-:Y:S02]  /*d550*/  F2FP.F16.F32.PACK_AB R25, R45, R64 ;  /* 0x000000402d19723e */ /* 0x000fe400000000ff */
[----:B------:R-:W-:Y:S01]  /*d560*/  F2FP.F16.F32.PACK_AB R24, R24, R53 ;  /* 0x000000351818723e */ /* 0x000fe200000000ff */
[----:B------:R2:W-:Y:S01]  /*d570*/  STS.128 [R70], R4 ;  /* 0x0000000446007388 */ /* 0x0005e20000000c00 */
[----:B------:R-:W-:-:S05]  /*d580*/  F2FP.F16.F32.PACK_AB R26, R26, R47 ;  /* 0x0000002f1a1a723e */ /* 0x000fca00000000ff */
[----:B------:R2:W-:Y:S02]  /*d590*/  STS.128 [R37+0x10400], R24 ;  /* 0x0104001825007388 */ /* 0x0005e40000000c00 */
.L_x_2697:
[----:B------:R-:W-:Y:S05]  /*d5a0*/  BSYNC B1 ;  /* 0x0000000000017941 */ /* 0x000fea0003800000 */
.L_x_2696:
        /* <DEDUP_REMOVED lines=98> */
.L_x_2699:
[----:B------:R-:W-:Y:S05]  /*dbd0*/  BSYNC B1 ;  /* 0x0000000000017941 */ /* 0x000fea0003800000 */
.L_x_2698:
        /* <DEDUP_REMOVED lines=23> */
[----:B------:R-:W-:-:S02]  /*dd50*/  LEA R3, R3, R2, 0x1 ;  /* 0x0000000203037211 */ /* 0x000fc400078e08ff */
[----:B------:R-:W-:Y:S02]  /*dd60*/  SHF.R.U64 R35, R8, 0x10, R9 ;  /* 0x0000001008237819 */ /* 0x000fe40000001209 */
[--C-:B------:R-:W-:Y:S01]  /*dd70*/  SHF.R.U64 R34, R10, 0x10, R11.reuse ;  /* 0x000000100a227819 */ /* 0x100fe2000000120b */
[----:B------:R-:W1:Y:S01]  /*dd80*/  LDS.128 R24, [R3+0x10400] ;  /* 0x0104000003187984 */ /* 0x000e620000000c00 */
[----:B------:R-:W-:Y:S01]  /*dd90*/  SHF.R.U32.HI R32, RZ, 0x10, R11 ;  /* 0x00000010ff207819 */ /* 0x000fe2000001160b */
        /* <DEDUP_REMOVED lines=70> */
.L_x_2683:
[----:B------:R-:W-:Y:S05]  /*e200*/  BSYNC B0 ;  /* 0x0000000000007941 */ /* 0x000fea0003800000 */
.L_x_2655:
        /* <DEDUP_REMOVED lines=8> */
.L_x_2653:
[----:B------:R-:W-:-:S05]  /*e290*/  IMAD.U32 R0, RZ, RZ, UR45 ;  /* 0x0000002dff007e24 */ /* 0x000fca000f8e00ff */
[----:B------:R-:W-:-:S13]  /*e2a0*/  ISETP.NE.AND P0, PT, R0, 0x3, PT ;  /* 0x000000030000780c */ /* 0x000fda0003f05270 */
[----:B------:R-:W-:Y:S05]  /*e2b0*/  @!P0 BRA `(.L_x_2700) ;  /* 0x0000000000048947 */ /* 0x000fea0003800000 */
[----:B------:R-:W-:Y:S01]  /*e2c0*/  BPT.TRAP 0x1 ;  /* 0x000000040000795c */ /* 0x000fe20000300000 */
.L_x_2700:
[----:B01----:R-:W-:Y:S01]  /*e2d0*/  IMAD R3, R184, 0x8, R2 ;  /* 0x00000008b8037824 */ /* 0x003fe200078e0202 */
[----:B------:R-:W-:-:S04]  /*e2e0*/  SHF.L.U32 R0, R186, 0x1f, RZ ;  /* 0x0000001fba007819 */ /* 0x000fc800000006ff */
[----:B------:R0:W1:Y:S01]  /*e2f0*/  SYNCS.PHASECHK.TRANS64.TRYWAIT P2, [R3+URZ+0x28830], R0 ;  /* 0x02883000030075a7 */ /* 0x000062000804017f */
[----:B------:R-:W-:Y:S05]  /*e300*/  @!P0 BRA `(.L_x_2701) ;  /* 0x0000000000048947 */ /* 0x000fea0003800000 */
[----:B------:R-:W-:Y:S01]  /*e310*/  BPT.TRAP 0x1 ;  /* 0x000000040000795c */ /* 0x000fe20000300000 */
.L_x_2701:
[----:B--234-:R-:W2:Y:S02]  /*e320*/  S2R R4, SR_TID.X ;  /* 0x0000000000047919 */ /* 0x01cea40000002100 */
[----:B--2---:R-:W-:-:S04]  /*e330*/  LOP3.LUT R4, R4, 0x7f, RZ, 0xc0, !PT ;  /* 0x0000007f04047812 */ /* 0x004fc800078ec0ff */
[----:B------:R-:W-:Y:S01]  /*e340*/  ISETP.NE.AND P1, PT, R4, RZ, PT ;  /* 0x000000ff0400720c */ /* 0x000fe20003f25270 */
[----:B-1----:R-:W-:-:S12]  /*e350*/  @P2 BRA `(.L_x_2702) ;  /* 0x0000000000082947 */ /* 0x002fd80003800000 */
[----:B------:R-:W1:Y:S02]  /*e360*/  SYNCS.PHASECHK.TRANS64.TRYWAIT P2, [R3+URZ+0x28830], R0 ;  /* 0x02883000030075a7 */ /* 0x000e64000804017f */
[----:B-1----:R-:W-:Y:S05]  /*e370*/  @!P2 BRA `(.L_x_2703) ;  /* 0x000001440004a947 */ /* 0x002fea0003800000 */
.L_x_2702:
        /* <DEDUP_REMOVED lines=48> */
[----:B------:R-:W-:Y:S01]  /*e680*/  UMOV UR33, 0x40000040 ;  /* 0x4000004000217882 */ /* 0x000fe20000000000 */
[----:B------:R-:W-:Y:S01]  /*e690*/  IADD3 R8, R6, 0x402, RZ ;  /* 0x0000040206087810 */ /* 0x000fe20007ffe0ff */
[----:B------:R-:W0:Y:S01]  /*e6a0*/  LDC R0, c[0x0][0x448] ;  /* 0x00011200ff007b82 */ /* 0x000e220000000800 */
[----:B------:R-:W-:Y:S01]  /*e6b0*/  R2UR UR31, R9 ;  /* 0x00000000091f72ca */ /* 0x000fe200000e0000 */
[----:B------:R-:W-:Y:S01]  /*e6c0*/  @!P1 VIADD R3, R3, 0x28840 ;  /* 0x0002884003039836 */ /* 0x000fe20000000000 */
[----:B------:R-:W-:Y:S01]  /*e6d0*/  R2UR UR26, R8 ;  /* 0x00000000081a72ca */ /* 0x000fe200000e0000 */
[C---:B------:R-:W-:Y:S01]  /*e6e0*/  VIADD R8, R6.reuse, 0x404 ;  /* 0x0000040406087836 */ /* 0x040fe20000000000 */
[----:B------:R-:W-:Y:S01]  /*e6f0*/  ULDC UR46, c[0x0][0x988] ;  /* 0x00026200002e7ab9 */ /* 0x000fe20000000800 */
[----:B------:R-:W-:Y:S01]  /*e700*/  VIADD R6, R6, 0x406 ;  /* 0x0000040606067836 */ /* 0x000fe20000000000 */
[----:B------:R-:W-:Y:S01]  /*e710*/  @!P1 PRMT R3, RZ, 0x654, R3 ;  /* 0x00000654ff039816 */ /* 0x000fe20000000003 */
[----:B------:R-:W-:Y:S01]  /*e720*/  ULDC UR47, c[0x0][0x988] ;  /* 0x00026200002f7ab9 */ /* 0x000fe20000000800 */
[----:B------:R-:W-:-:S02]  /*e730*/  R2UR UR30, R8 ;  /* 0x00000000081e72ca */ /* 0x000fc400000e0000 */
[----:B------:R-:W-:Y:S02]  /*e740*/  CS2R R150, SRZ ;  /* 0x0000000000967805 */ /* 0x000fe4000001ff00 */
[----:B------:R-:W-:Y:S02]  /*e750*/  R2UR UR34, R6 ;  /* 0x00000000062272ca */ /* 0x000fe400000e0000 */
        /* <DEDUP_REMOVED lines=12> */
[----:B0-----:R-:W-:Y:S01]  /*e820*/  ISETP.NE.AND P2, PT, R0, 0x1, PT ;  /* 0x000000010000780c */ /* 0x001fe20003f45270 */
[----:B------:R-:W-:Y:S01]  /*e830*/  IMAD.IADD R0, R204, 0x1, R190 ;  /* 0x00000001cc007824 */ /* 0x000fe200078e02be */
[----:B------:R-:W-:Y:S02]  /*e840*/  CS2R R124, SRZ ;  /* 0x00000000007c7805 */ /* 0x000fe4000001ff00 */
[----:B------:R-:W-:Y:S02]  /*e850*/  CS2R R122, SRZ ;  /* 0x00000000007a7805 */ /* 0x000fe4000001ff00 */
[----:B------:R-:W-:-:S02]  /*e860*/  CS2R R120, SRZ ;  /* 0x0000000000787805 */ /* 0x000fc4000001ff00 */
[----:B------:R-:W-:Y:S02]  /*e870*/  CS2R R118, SRZ ;  /* 0x0000000000767805 */ /* 0x000fe4000001ff00 */
[----:B------:R-:W-:Y:S02]  /*e880*/  CS2R R116, SRZ ;  /* 0x0000000000747805 */ /* 0x000fe4000001ff00 */
[----:B------:R-:W-:Y:S02]  /*e890*/  CS2R R114, SRZ ;  /* 0x0000000000727805 */ /* 0x000fe4000001ff00 */
[----:B------:R-:W-:Y:S01]  /*e8a0*/  CS2R R112, SRZ ;  /* 0x0000000000707805 */ /* 0x000fe2000001ff00 */
[----:B------:R-:W0:Y:S08]  /*e8b0*/  @P2 LDC R7, c[0x0][0x44c] ;  /* 0x00011300ff072b82 */ /* 0x000e300000000800 */
[----:B------:R-:W1:Y:S01]  /*e8c0*/  @P2 LDC R9, c[0x0][0x450] ;  /* 0x00011400ff092b82 */ /* 0x000e620000000800 */
[----:B0-----:R-:W-:Y:S01]  /*e8d0*/  @P2 IMAD.HI.U32 R4, R0, R7, RZ ;  /* 0x0000000700042227 */ /* 0x001fe200078e00ff */
[----:B------:R-:W-:-:S04]  /*e8e0*/  MOV R7, 0xffffff80 ;  /* 0xffffff8000077802 */ /* 0x000fc80000000f00 */
[----:B-1----:R-:W-:Y:S01]  /*e8f0*/  @P2 SHF.R.U32.HI R0, RZ, R9, R4 ;  /* 0x00000009ff002219 */ /* 0x002fe20000011604 */
[----:B------:R-:W-:-:S04]  /*e900*/  IMAD R4, R88, R7, 0x80 ;  /* 0x0000008058047424 */ /* 0x000fc800078e0207 */
[----:B------:R-:W0:Y:S01]  /*e910*/  SHFL.IDX PT, R8, R0, 0x1, 0x1c1f ;  /* 0x003c1f0000087f89 */ /* 0x000e2200000e0000 */
[C-C-:B------:R-:W-:Y:S02]  /*e920*/  IADD3 R7, -R197.reuse, 0x1, R4.reuse ;  /* 0x00000001c5077810 */ /* 0x140fe40007ffe104 */
[----:B------:R-:W-:Y:S02]  /*e930*/  IADD3 R6, -R197, R193, R4 ;  /* 0x000000c1c5067210 */ /* 0x000fe40007ffe104 */
[----:B------:R-:W-:-:S04]  /*e940*/  IADD3 R89, -R192, R7, R193 ;  /* 0x00000007c0597210 */ /* 0x000fc80007ffe1c1 */
[----:B0-----:R-:W-:-:S04]  /*e950*/  VIADDMNMX R8, R8, R89, R6, PT ;  /* 0x0000005908087246 */ /* 0x001fc80003800106 */
[C---:B------:R-:W-:Y:S02]  /*e960*/  ISETP.GT.AND P4, PT, R8.reuse, RZ, PT ;  /* 0x000000ff0800720c */ /* 0x040fe40003f84270 */
[C---:B------:R-:W-:Y:S02]  /*e970*/  ISETP.GT.AND P5, PT, R8.reuse, 0x1, PT ;  /* 0x000000010800780c */ /* 0x040fe40003fa4270 */
[----:B------:R-:W-:Y:S01]  /*e980*/  ISETP.GT.AND P3, PT, R8, 0x8, PT ;  /* 0x000000080800780c */ /* 0x000fe20003f64270 */
[----:B------:R-:W-:Y:S02]  /*e990*/  WARPGROUP.DEPBAR.LE gsb0, 0x0 ;  /* 0x00008000000079c5 */ /* 0x000fe40000010000 */
[----:B------:R-:W-:-:S06]  /*e9a0*/  WARPGROUP.ARRIVE ;  /* 0x00000000000079c5 */ /* 0x000fcc0000000000 */
[----:B------:R-:W-:Y:S03]  /*e9b0*/  HGMMA.64x128x16.F32 R24, gdesc[UR8], R24, gsb0 ;  /* 0x01e00000081879f0 */ /* 0x000fe60008000818 */
[----:B------:R-:W-:Y:S02]  /*e9c0*/  WARPGROUP.DEPBAR.LE gsb0, 0x0 ;  /* 0x00008000000079c5 */ /* 0x000fe40000010000 */
[----:B------:R-:W-:-:S07]  /*e9d0*/  WARPGROUP.ARRIVE ;  /* 0x00000000000079c5 */ /* 0x000fce0000000000 */
[----:B------:R-:W-:Y:S01]  /*e9e0*/  HGMMA.64x128x16.F32 R24, gdesc[UR4], R24, gsb0 ;  /* 0x01e00000041879f0 */ /* 0x000fe20008000818 */
[----:B------:R-:W-:Y:S02]  /*e9f0*/  ULDC UR6, c[0x0][0x988] ;  /* 0x0002620000067ab9 */ /* 0x000fe40000000800 */
        /* <DEDUP_REMOVED lines=22> */
[C---:B------:R-:W-:Y:S02]  /*eb60*/  ISETP.GT.AND P3, PT, R8.reuse, 0x10, PT ;  /* 0x000000100800780c */ /* 0x040fe40003f64270 */
[----:B-----5:R-:W-:Y:S02]  /*eb70*/  FSEL R111, R31, -INF , P4 ;  /* 0xff8000001f6f7808 */ /* 0x020fe40002000000 */
[----:B------:R-:W-:Y:S02]  /*eb80*/  FMNMX.FTZ R4, R109, R4, !PT ;  /* 0x000000046d047209 */ /* 0x000fe40007810000 */
[----:B------:R-:W-:Y:S02]  /*eb90*/  ISETP.GT.AND P4, PT, R8, 0x11, PT ;  /* 0x000000110800780c */ /* 0x000fe40003f84270 */
[----:B------:R-:W-:-:S02]  /*eba0*/  FSEL R93, R34, -INF , P3 ;  /* 0xff800000225d7808 */ /* 0x000fc40001800000 */
[----:B------:R-:W-:Y:S01]  /*ebb0*/  FMNMX.FTZ R4, R111, R4, !PT ;  /* 0x000000046f047209 */ /* 0x000fe20007810000 */
[----:B------:R1:W2:Y:S01]  /*ebc0*/  SHFL.IDX PT, R34, R0, RZ, 0x1c1f ;  /* 0x001c1fff00227589 */ /* 0x0002a200000e0000 */
[C---:B------:R-:W-:Y:S02]  /*ebd0*/  ISETP.GT.AND P3, PT, R8.reuse, 0x18, PT ;  /* 0x000000180800780c */ /* 0x040fe40003f64270 */
[----:B------:R-:W-:Y:S02]  /*ebe0*/  FSEL R97, R35, -INF , P4 ;  /* 0xff80000023617808 */ /* 0x000fe40002000000 */
[----:B------:R-:W-:Y:S02]  /*ebf0*/  FMNMX.FTZ R4, R93, R4, !PT ;  /* 0x000000045d047209 */ /* 0x000fe40007810000 */
[----:B------:R-:W-:Y:S01]  /*ec00*/  ISETP.GT.AND P4, PT, R8, 0x19, PT ;  /* 0x000000190800780c */ /* 0x000fe20003f84270 */
[----:B-1----:R-:W-:Y:S01]  /*ec10*/  IMAD.U32 R0, RZ, RZ, UR6 ;  /* 0x00000006ff007e24 */ /* 0x002fe2000f8e00ff */
        /* <DEDUP_REMOVED lines=19> */
[----:B------:R-:W-:Y:S01]  /*ed50*/  FMNMX.FTZ R4, R47, R4, !PT ;  /* 0x000000042f047209 */ /* 0x000fe20007810000 */
[----:B------:R-:W1:Y:S01]  /*ed60*/  @P2 LDC R50, c[0x0][0x450] ;  /* 0x00011400ff322b82 */ /* 0x000e620000000800 */
        /* <DEDUP_REMOVED lines=54> */
[----:B------:R-:W-:Y:S02]  /*f0d0*/  FSEL R87, R87, -INF , P4 ;  /* 0xff80000057577808 */ /* 0x000fe40002000000 */
[----:B------:R-:W-:Y:S02]  /*f0e0*/  FMNMX.FTZ R4, R13, R4, !PT ;  /* 0x000000040d047209 */ /* 0x000fe40007810000 */
[----:B--2---:R-:W-:Y:S02]  /*f0f0*/  VIADDMNMX R34, R34, R89, R6, PT ;  /* 0x0000005922227246 */ /* 0x004fe40003800106 */
[----:B------:R-:W-:Y:S02]  /*f100*/  FMNMX.FTZ R4, R87, R4, !PT ;  /* 0x0000000457047209 */ /* 0x000fe40007810000 */
[----:B------:R-:W-:-:S02]  /*f110*/  ISETP.GT.AND P4, PT, R34, RZ, PT ;  /* 0x000000ff2200720c */ /* 0x000fc40003f84270 */
[----:B------:R-:W-:Y:S01]  /*f120*/  ISETP.GT.AND P5, PT, R34, 0x1, PT ;  /* 0x000000012200780c */ /* 0x000fe20003fa4270 */
[----:B------:R-:W2:Y:S03]  /*f130*/  SHFL.BFLY PT, R43, R4, 0x2, 0x1f ;  /* 0x0c401f00042b7f89 */ /* 0x000ea600000e0000 */
[----:B------:R-:W-:Y:S02]  /*f140*/  FSEL R20, R25, -INF , P5 ;  /* 0xff80000019147808 */ /* 0x000fe40002800000 */
[----:B--2---:R-:W-:-:S05]  /*f150*/  FMNMX.FTZ R43, R4, R43, !PT ;  /* 0x0000002b042b7209 */ /* 0x004fca0007810000 */
[----:B------:R-:W2:Y:S02]  /*f160*/  SHFL.BFLY PT, R8, R43, 0x1, 0x1f ;  /* 0x0c201f002b087f89 */ /* 0x000ea400000e0000 */
[----:B--2---:R-:W-:Y:S02]  /*f170*/  FMNMX.FTZ R8, R43, R8, !PT ;  /* 0x000000082b087209 */ /* 0x004fe40007810000 */
[----:B------:R-:W-:Y:S02]  /*f180*/  FSEL R43, R24, -INF , P4 ;  /* 0xff800000182b7808 */ /* 0x000fe40002000000 */
[C---:B------:R-:W-:Y:S01]  /*f190*/  FSETP.NEU.FTZ.AND P3, PT, R8.reuse, -INF , PT ;  /* 0xff8000000800780b */ /* 0x040fe20003f7d000 */
[----:B------:R-:W-:Y:S01]  /*f1a0*/  FMUL.FTZ R14, R8, R0 ;  /* 0x00000000080e7220 */ /* 0x000fe20000410000 */
[----:B------:R-:W-:Y:S02]  /*f1b0*/  ISETP.GT.AND P4, PT, R34, 0x9, PT ;  /* 0x000000092200780c */ /* 0x000fe40003f84270 */
[----:B------:R-:W-:-:S02]  /*f1c0*/  FMNMX.FTZ R10, R43, R20, !PT ;  /* 0x000000142b0a7209 */ /* 0x000fc40007810000 */
[----:B------:R-:W-:Y:S02]  /*f1d0*/  FSEL R14, R14, RZ, P3 ;  /* 0x000000ff0e0e7208 */ /* 0x000fe40001800000 */
[----:B------:R-:W-:Y:S02]  /*f1e0*/  ISETP.GT.AND P3, PT, R34, 0x8, PT ;  /* 0x000000082200780c */ /* 0x000fe40003f64270 */
[----:B------:R-:W-:Y:S01]  /*f1f0*/  FSEL R29, R29, -INF , P4 ;  /* 0xff8000001d1d7808 */ /* 0x000fe20002000000 */
[-CC-:B------:R-:W-:Y:S01]  /*f200*/  FFMA.FTZ R177, R93, R0.reuse, -R14.reuse ;  /* 0x000000005db17223 */ /* 0x180fe2000001080e */
[----:B------:R-:W-:Y:S01]  /*f210*/  FSEL R25, R28, -INF , P3 ;  /* 0xff8000001c197808 */ /* 0x000fe20001800000 */
[-CC-:B------:R-:W-:Y:S01]  /*f220*/  FFMA.FTZ R24, R97, R0.reuse, -R14.reuse ;  /* 0x0000000061187223 */ /* 0x180fe2000001080e */
[C---:B------:R-:W-:Y:S01]  /*f230*/  ISETP.GT.AND P3, PT, R34.reuse, 0x10, PT ;  /* 0x000000102200780c */ /* 0x040fe20003f64270 */
[--C-:B------:R-:W-:Y:S01]  /*f240*/  FFMA.FTZ R179, R101, R0, -R14.reuse ;  /* 0x0000000065b37223 */ /* 0x100fe2000001080e */
[----:B------:R-:W-:Y:S01]  /*f250*/  FMNMX.FTZ R10, R25, R10, !PT ;  /* 0x0000000a190a7209 */ /* 0x000fe20007810000 */
[-CC-:B------:R-:W-:Y:S01]  /*f260*/  FFMA.FTZ R26, R103, R0.reuse, -R14.reuse ;  /* 0x00000000671a7223 */ /* 0x180fe2000001080e */
[----:B------:R-:W-:Y:S01]  /*f270*/  ISETP.GT.AND P4, PT, R34, 0x11, PT ;  /* 0x000000112200780c */ /* 0x000fe20003f84270 */
[-CC-:B------:R-:W-:Y:S01]  /*f280*/  FFMA.FTZ R173, R99, R0.reuse, -R14.reuse ;  /* 0x0000000063ad7223 */ /* 0x180fe2000001080e */
[----:B------:R-:W-:Y:S01]  /*f290*/  FSEL R89, R32, -INF , P3 ;  /* 0xff80000020597808 */ /* 0x000fe20001800000 */
[--C-:B------:R-:W-:Y:S01]  /*f2a0*/  FFMA.FTZ R28, R95, R0, -R14.reuse ;  /* 0x000000005f1c7223 */ /* 0x100fe2000001080e */
[----:B------:R-:W-:Y:S01]  /*f2b0*/  FMNMX.FTZ R10, R29, R10, !PT ;  /* 0x0000000a1d0a7209 */ /* 0x000fe20007810000 */
[-CC-:B------:R-:W-:Y:S01]  /*f2c0*/  FFMA.FTZ R175, R91, R0.reuse, -R14.reuse ;  /* 0x000000005baf7223 */ /* 0x180fe2000001080e */
[C---:B------:R-:W-:Y:S01]  /*f2d0*/  ISETP.GT.AND P3, PT, R34.reuse, 0x18, PT ;  /* 0x000000182200780c */ /* 0x040fe20003f64270 */
[-CC-:B------:R-:W-:Y:S01]  /*f2e0*/  FFMA.FTZ R30, R47, R0.reuse, -R14.reuse ;  /* 0x000000002f1e7223 */ /* 0x180fe2000001080e */
[----:B------:R-:W-:Y:S01]  /*f2f0*/  FSEL R33, R33, -INF , P4 ;  /* 0xff80000021217808 */ /* 0x000fe20002000000 */
        /* <DEDUP_REMOVED lines=10> */
[----:B------:R2:W-:Y:S01]  /*f3a0*/  MUFU.EX2 R10, R24 ;  /* 0x00000018000a7308 */ /* 0x0005e20000000800 */
        /* <DEDUP_REMOVED lines=11> */
[--C-:B------:R-:W-:Y:S01]  /*f460*/  FFMA.FTZ R159, R7, R0, -R14.reuse ;  /* 0x00000000079f7223 */ /* 0x100fe2000001080e */
[----:B------:R-:W-:Y:S01]  /*f470*/  FSEL R41, R41, -INF , P4 ;  /* 0xff80000029297808 */ /* 0x000fe20002000000 */
[----:B------:R-:W-:Y:S01]  /*f480*/  MUFU.EX2 R4, R105 ;  /* 0x0000006900047308 */ /* 0x000fe20000000800 */
[----:B------:R-:W-:Y:S01]  /*f490*/  FMNMX.FTZ R12, R97, R12, !PT ;  /* 0x0000000c610c7209 */ /* 0x000fe20007810000 */
[-CC-:B------:R-:W-:Y:S01]  /*f4a0*/  FFMA.FTZ R6, R111, R0.reuse, -R14.reuse ;  /* 0x000000006f067223 */ /* 0x180fe2000001080e */
[----:B------:R-:W-:Y:S01]  /*f4b0*/  ISETP.GT.AND P4, PT, R34, 0x29, PT ;  /* 0x000000292200780c */ /* 0x000fe20003f84270 */
[-CC-:B------:R-:W-:Y:S01]  /*f4c0*/  FFMA.FTZ R165, R9, R0.reuse, -R14.reuse ;  /* 0x0000000009a57223 */ /* 0x180fe2000001080e */
[----:B------:R-:W-:Y:S01]  /*f4d0*/  FSEL R101, R44, -INF , P3 ;  /* 0xff8000002c657808 */ /* 0x000fe20001800000 */
[--C-:B------:R-:W-:Y:S01]  /*f4e0*/  FFMA.FTZ R167, R13, R0, -R14.reuse ;  /* 0x000000000da77223 */ /* 0x100fe2000001080e */
[----:B--2---:R-:W-:Y:S01]  /*f4f0*/  FMNMX.FTZ R24, R41, R12, !PT ;  /* 0x0000000c29187209 */ /* 0x004fe20007810000 */
[----:B------:R-:W2:Y:S01]  /*f500*/  MUFU.EX2 R181, R181 ;  /* 0x000000b500b57308 */ /* 0x000ea20000000800 */
[C---:B------:R-:W-:Y:S01]  /*f510*/  ISETP.GT.AND P3, PT, R34.reuse, 0x30, PT ;  /* 0x000000302200780c */ /* 0x040fe20003f64270 */
[-CC-:B------:R-:W-:Y:S01]  /*f520*/  FFMA.FTZ R163, R21, R0.reuse, -R14.reuse ;  /* 0x0000000015a37223 */ /* 0x180fe2000001080e */
[----:B------:R-:W-:Y:S01]  /*f530*/  FSEL R45, R45, -INF , P4 ;  /* 0xff8000002d2d7808 */ /* 0x000fe20002000000 */
[--C-:B------:R-:W-:Y:S01]  /*f540*/  FFMA.FTZ R161, R27, R0, -R14.reuse ;  /* 0x000000001ba17223 */ /* 0x100fe2000001080e */
[----:B------:R-:W-:Y:S01]  /*f550*/  FMNMX.FTZ R24, R101, R24, !PT ;  /* 0x0000001865187209 */ /* 0x000fe20007810000 */
[-CC-:B------:R-:W-:Y:S01]  /*f560*/  FFMA.FTZ R59, R59, R0.reuse, -R14.reuse ;  /* 0x000000003b3b7223 */ /* 0x180fe2000001080e */
[----:B------:R-:W-:Y:S01]  /*f570*/  ISETP.GT.AND P4, PT, R34, 0x31, PT ;  /* 0x000000312200780c */ /* 0x000fe20003f84270 */
[----:B------:R3:W-:Y:S01]  /*f580*/  MUFU.EX2 R12, R26 ;  /* 0x0000001a000c7308 */ /* 0x0007e20000000800 */
        /* <DEDUP_REMOVED lines=10> */
[----:B------:R-:W-:Y:S02]  /*f630*/  ISETP.GT.AND P4, PT, R34, 0x39, PT ;  /* 0x000000392200780c */ /* 0x000fe40003f84270 */
[----:B------:R-:W-:Y:S02]  /*f640*/  CS2R R108, SRZ ;  /* 0x00000000006c7805 */ /* 0x000fe4000001ff00 */
[----:B------:R-:W-:Y:S02]  /*f650*/  FSEL R99, R52, -INF , P3 ;  /* 0xff80000034637808 */ /* 0x000fe40001800000 */
[----:B------:R-:W-:Y:S02]  /*f660*/  CS2R R106, SRZ ;  /* 0x00000000006a7805 */ /* 0x000fe4000001ff00 */
[----:B---3--:R-:W-:Y:S01]  /*f670*/  FMNMX.FTZ R26, R49, R24, !PT ;  /* 0x00000018311a7209 */ /* 0x008fe20007810000 */
[----:B------:R-:W3:Y:S01]  /*f680*/  MUFU.EX2 R6, R6 ;  /* 0x0000000600067308 */ /* 0x000ee20000000800 */
[----:B------:R-:W-:-:S02]  /*f690*/  ISETP.GT.AND P3, PT, R34, 0x40, PT ;  /* 0x000000402200780c */ /* 0x000fc40003f64270 */
[----:B------:R-:W-:Y:S02]  /*f6a0*/  CS2R R104, SRZ ;  /* 0x0000000000687805 */ /* 0x000fe4000001ff00 */
[----:B------:R-:W-:Y:S02]  /*f6b0*/  FSEL R53, R53, -INF , P4 ;  /* 0xff80000035357808 */ /* 0x000fe40002000000 */
[----:B------:R-:W-:Y:S02]  /*f6c0*/  FMNMX.FTZ R26, R99, R26, !PT ;  /* 0x0000001a631a7209 */ /* 0x000fe40007810000 */
[----:B------:R-:W-:Y:S01]  /*f6d0*/  ISETP.GT.AND P4, PT, R34, 0x41, PT ;  /* 0x000000412200780c */ /* 0x000fe20003f84270 */
[----:B------:R0:W-:Y:S01]  /*f6e0*/  MUFU.EX2 R24, R28 ;  /* 0x0000001c00187308 */ /* 0x0001e20000000800 */
[----:B------:R-:W-:Y:S02]  /*f6f0*/  FSEL R95, R56, -INF , P3 ;  /* 0xff800000385f7808 */ /* 0x000fe40001800000 */
[----:B------:R-:W-:-:S02]  /*f700*/  FMNMX.FTZ R26, R53, R26, !PT ;  /* 0x0000001a351a7209 */ /* 0x000fc40007810000 */
[C---:B------:R-:W-:Y:S02]  /*f710*/  ISETP.GT.AND P3, PT, R34.reuse, 0x48, PT ;  /* 0x000000482200780c */ /* 0x040fe40003f64270 */
[----:B------:R-:W-:Y:S01]  /*f720*/  FSEL R57, R57, -INF , P4 ;  /* 0xff80000039397808 */ /* 0x000fe20002000000 */
[----:B------:R-:W1:Y:S01]  /*f730*/  MUFU.EX2 R177, R177 ;  /* 0x000000b100b17308 */ /* 0x000e620000000800 */
[----:B------:R-:W-:Y:S02]  /*f740*/  FMNMX.FTZ R26, R95, R26, !PT ;  /* 0x0000001a5f1a7209 */ /* 0x000fe40007810000 */
[----:B------:R-:W-:Y:S02]  /*f750*/  ISETP.GT.AND P4, PT, R34, 0x49, PT ;  /* 0x000000492200780c */ /* 0x000fe40003f84270 */
[----:B------:R-:W-:Y:S02]  /*f760*/  FSEL R91, R60, -INF , P3 ;  /* 0xff8000003c5b7808 */ /* 0x000fe40001800000 */
[----:B0-----:R-:W-:Y:S01]  /*f770*/  FMNMX.FTZ R28, R57, R26, !PT ;  /* 0x0000001a391c7209 */ /* 0x001fe20007810000 */
[----:B------:R-:W0:Y:S01]  /*f780*/  MUFU.EX2 R179, R179 ;  /* 0x000000b300b37308 */ /* 0x000e220000000800 */
[----:B------:R-:W-:-:S02]  /*f790*/  ISETP.GT.AND P3, PT, R34, 0x50, PT ;  /* 0x000000502200780c */ /* 0x000fc40003f64270 */
[----:B------:R-:W-:Y:S02]  /*f7a0*/  FSEL R61, R61, -INF , P4 ;  /* 0xff8000003d3d7808 */ /* 0x000fe40002000000 */
[----:B------:R-:W-:Y:S02]  /*f7b0*/  FMNMX.FTZ R28, R91, R28, !PT ;  /* 0x0000001c5b1c7209 */ /* 0x000fe40007810000 */
[----:B------:R-:W-:Y:S01]  /*f7c0*/  ISETP.GT.AND P4, PT, R34, 0x51, PT ;  /* 0x000000512200780c */ /* 0x000fe20003f84270 */
[----:B------:R2:W-:Y:S01]  /*f7d0*/  MUFU.EX2 R26, R30 ;  /* 0x0000001e001a7308 */ /* 0x0005e20000000800 */
[----:B------:R-:W-:Y:S02]  /*f7e0*/  FSEL R47, R64, -INF , P3 ;  /* 0xff800000402f7808 */ /* 0x000fe40001800000 */
[----:B------:R-:W-:Y:S02]  /*f7f0*/  FMNMX.FTZ R28, R61, R28, !PT ;  /* 0x0000001c3d1c7209 */ /* 0x000fe40007810000 */
[----:B------:R-:W-:-:S02]  /*f800*/  ISETP.GT.AND P3, PT, R34, 0x58, PT ;  /* 0x000000582200780c */ /* 0x000fc40003f64270 */
[----:B------:R-:W-:Y:S01]  /*f810*/  FSEL R65, R65, -INF , P4 ;  /* 0xff80000041417808 */ /* 0x000fe20002000000 */
[----:B------:R-:W-:Y:S01]  /*f820*/  MUFU.EX2 R173, R173 ;  /* 0x000000ad00ad7308 */ /* 0x000fe20000000800 */
[----:B------:R-:W-:Y:S02]  /*f830*/  FMNMX.FTZ R28, R47, R28, !PT ;  /* 0x0000001c2f1c7209 */ /* 0x000fe40007810000 */
[----:B------:R-:W-:Y:S02]  /*f840*/  ISETP.GT.AND P4, PT, R34, 0x59, PT ;  /* 0x000000592200780c */ /* 0x000fe40003f84270 */
[----:B------:R-:W-:Y:S02]  /*f850*/  FSEL R39, R68, -INF , P3 ;  /* 0xff80000044277808 */ /* 0x000fe40001800000 */
[----:B--2---:R-:W-:Y:S01]  /*f860*/  FMNMX.FTZ R30, R65, R28, !PT ;  /* 0x0000001c411e7209 */ /* 0x004fe20007810000 */
[----:B------:R-:W-:Y:S01]  /*f870*/  MUFU.EX2 R175, R175 ;  /* 0x000000af00af7308 */ /* 0x000fe20000000800 */
        /* <DEDUP_REMOVED lines=25> */
[----:B------:R-:W-:Y:S01]  /*fa10*/  FMNMX.FTZ R32, R55, R32, !PT ;  /* 0x0000002037207209 */ /* 0x000fe20007810000 */
[----:B--2---:R-:W-:Y:S01]  /*fa20*/  FFMA.FTZ R36, R67, R0, -R14 ;  /* 0x0000000043247223 */ /* 0x004fe2000001080e */
[----:B------:R-:W-:Y:S02]  /*fa30*/  ISETP.GT.AND P4, PT, R34, 0x79, PT ;  /* 0x000000792200780c */ /* 0x000fe40003f84270 */
[----:B------:R-:W-:Y:S02]  /*fa40*/  FSEL R31, R84, -INF , P3 ;  /* 0xff800000541f7808 */ /* 0x000fe40001800000 */
[----:B------:R-:W-:Y:S01]  /*fa50*/  FMNMX.FTZ R34, R81, R32, !PT ;  /* 0x0000002051227209 */ /* 0x000fe20007810000 */
[----:B------:R-:W-:Y:S01]  /*fa60*/  MUFU.EX2 R155, R155 ;  /* 0x0000009b009b7308 */ /* 0x000fe20000000800 */
[----:B------:R-:W-:-:S02]  /*fa70*/  FSEL R85, R85, -INF , P4 ;  /* 0xff80000055557808 */ /* 0x000fc40002000000 */
[----:B------:R-:W-:-:S04]  /*fa80*/  FMNMX.FTZ R34, R31, R34, !PT ;  /* 0x000000221f227209 */ /* 0x000fc80007810000 */
[----:B------:R-:W-:Y:S01]  /*fa90*/  FMNMX.FTZ R11, R85, R34, !PT ;  /* 0x00000022550b7209 */ /* 0x000fe20007810000 */
[----:B------:R-:W-:Y:S01]  /*faa0*/  MUFU.EX2 R32, R59 ;  /* 0x0000003b00207308 */ /* 0x000fe20000000800 */
[----:B------:R-:W-:-:S03]  /*fab0*/  FFMA.FTZ R34, R63, R0, -R14 ;  /* 0x000000003f227223 */ /* 0x000fc6000001080e */
[----:B------:R-:W2:Y:S04]  /*fac0*/  SHFL.BFLY PT, R40, R11, 0x2, 0x1f ;  /* 0x0c401f000b287f89 */ /* 0x000ea800000e0000 */
[----:B------:R-:W-:Y:S08]  /*fad0*/  MUFU.EX2 R34, R34 ;  /* 0x0000002200227308 */ /* 0x000ff00000000800 */
[----:B------:R-:W-:Y:S08]  /*fae0*/  MUFU.EX2 R157, R157 ;  /* 0x0000009d009d7308 */ /* 0x000ff00000000800 */
[----:B------:R-:W-:Y:S01]  /*faf0*/  MUFU.EX2 R36, R36 ;  /* 0x0000002400247308 */ /* 0x000fe20000000800 */
[----:B--2---:R-:W-:Y:S01]  /*fb00*/  FMNMX.FTZ R15, R11, R40, !PT ;  /* 0x000000280b0f7209 */ /* 0x004fe20007810000 */
[-CC-:B------:R-:W-:Y:S01]  /*fb10*/  FFMA.FTZ R40, R75, R0.reuse, -R14.reuse ;  /* 0x000000004b287223 */ /* 0x180fe2000001080e */
[----:B------:R-:W-:-:S05]  /*fb20*/  FFMA.FTZ R14, R87, R0, -R14 ;  /* 0x00000000570e7223 */ /* 0x000fca000001080e */
[----:B------:R-:W-:Y:S01]  /*fb30*/  MUFU.EX2 R159, R159 ;  /* 0x0000009f009f7308 */ /* 0x000fe20000000800 */
[----:B------:R-:W2:Y:S07]  /*fb40*/  SHFL.BFLY PT, R44, R15, 0x1, 0x1f ;  /* 0x0c201f000f2c7f89 */ /* 0x000eae00000e0000 */
[----:B------:R-:W-:Y:S08]  /*fb50*/  MUFU.EX2 R38, R38 ;  /* 0x0000002600267308 */ /* 0x000ff00000000800 */
[----:B------:R-:W-:Y:S08]  /*fb60*/  MUFU.EX2 R161, R161 ;  /* 0x000000a100a17308 */ /* 0x000ff00000000800 */
[----:B------:R-:W-:Y:S01]  /*fb70*/  MUFU.EX2 R40, R40 ;  /* 0x0000002800287308 */ /* 0x000fe20000000800 */
[----:B--2---:R-:W-:-:S04]  /*fb80*/  FMNMX.FTZ R7, R15, R44, !PT ;  /* 0x0000002c0f077209 */ /* 0x004fc80007810000 */
[C---:B------:R-:W-:Y:S01]  /*fb90*/  FSETP.NEU.FTZ.AND P3, PT, R7.reuse, -INF , PT ;  /* 0xff8000000700780b */ /* 0x040fe20003f7d000 */
[----:B------:R-:W-:Y:S02]  /*fba0*/  FMUL.FTZ R46, R7, R0 ;  /* 0x00000000072e7220 */ /* 0x000fe40000410000 */
[----:B------:R-:W-:Y:S03]  /*fbb0*/  MUFU.EX2 R163, R163 ;  /* 0x000000a300a37308 */ /* 0x000fe60000000800 */
[----:B------:R-:W-:-:S05]  /*fbc0*/  FSEL R46, R46, RZ, P3 ;  /* 0x000000ff2e2e7208 */ /* 0x000fca0001800000 */
[-CC-:B------:R-:W-:Y:S01]  /*fbd0*/  FFMA.FTZ R180, R43, R0.reuse, -R46.reuse ;  /* 0x000000002bb47223 */ /* 0x180fe2000001082e */
[-CC-:B------:R-:W-:Y:S01]  /*fbe0*/  FFMA.FTZ R11, R20, R0.reuse, -R46.reuse ;  /* 0x00000000140b7223 */ /* 0x180fe2000001082e */
[----:B------:R-:W-:Y:S01]  /*fbf0*/  FADD.FTZ R20, R4, R181 ;  /* 0x000000b504147221 */ /* 0x000fe20000010000 */
[-CC-:B------:R-:W-:Y:S01]  /*fc00*/  FFMA.FTZ R182, R25, R0.reuse, -R46.reuse ;  /* 0x0000000019b67223 */ /* 0x180fe2000001082e */
[-CC-:B------:R-:W-:Y:S01]  /*fc10*/  FFMA.FTZ R13, R29, R0.reuse, -R46.reuse ;  /* 0x000000001d0d7223 */ /* 0x180fe2000001082e */
[-C--:B------:R-:W-:Y:S01]  /*fc20*/  FFMA.FTZ R176, R89, R0.reuse, -R46 ;  /* 0x0000000059b07223 */ /* 0x080fe2000001082e */
[----:B------:R-:W-:Y:S01]  /*fc30*/  MUFU.EX2 R180, R180 ;  /* 0x000000b400b47308 */ /* 0x000fe20000000800 */
[----:B----4-:R-:W-:Y:S01]  /*fc40*/  FADD.FTZ R9, R183, R20 ;  /* 0x00000014b7097221 */ /* 0x010fe20000010000 */
[-CC-:B------:R-:W-:Y:S01]  /*fc50*/  FFMA.FTZ R15, R33, R0.reuse, -R46.reuse ;  /* 0x00000000210f7223 */ /* 0x180fe2000001082e */
[-CC-:B------:R-:W-:Y:S01]  /*fc60*/  FFMA.FTZ R178, R93, R0.reuse, -R46.reuse ;  /* 0x000000005db27223 */ /* 0x180fe2000001082e */
[-CC-:B------:R-:W-:Y:S01]  /*fc70*/  FFMA.FTZ R25, R41, R0.reuse, -R46.reuse ;  /* 0x0000000029197223 */ /* 0x180fe2000001082e */
[----:B---3--:R-:W-:Y:S01]  /*fc80*/  FADD.FTZ R20, R6, R9 ;  /* 0x0000000906147221 */ /* 0x008fe20000010000 */
[-CC-:B------:R-:W-:Y:S01]  /*fc90*/  FFMA.FTZ R21, R37, R0.reuse, -R46.reuse ;  /* 0x0000000025157223 */ /* 0x180fe2000001082e */
[-C--:B------:R-:W-:Y:S01]  /*fca0*/  FFMA.FTZ R172, R97, R0.reuse, -R46 ;  /* 0x0000000061ac7223 */ /* 0x080fe2000001082e */
[----:B------:R-:W2:Y:S01]  /*fcb0*/  MUFU.EX2 R11, R11 ;  /* 0x0000000b000b7308 */ /* 0x000ea20000000800 */
[----:B-1----:R-:W-:Y:S01]  /*fcc0*/  FADD.FTZ R9, R177, R20 ;  /* 0x00000014b1097221 */ /* 0x002fe20000010000 */
[-CC-:B------:R-:W-:Y:S01]  /*fcd0*/  FFMA.FTZ R174, R101, R0.reuse, -R46.reuse ;  /* 0x0000000065ae7223 */ /* 0x180fe2000001082e */
[-CC-:B------:R-:W-:Y:S01]  /*fce0*/  FFMA.FTZ R27, R45, R0.reuse, -R46.reuse ;  /* 0x000000002d1b7223 */ /* 0x180fe2000001082e */
[-CC-:B------:R-:W-:Y:S01]  /*fcf0*/  FFMA.FTZ R168, R103, R0.reuse, -R46.reuse ;  /* 0x0000000067a87223 */ /* 0x180fe2000001082e */
[----:B------:R-:W-:Y:S01]  /*fd00*/  FADD.FTZ R20, R10, R9 ;  /* 0x000000090a147221 */ /* 0x000fe20000010000 */
[-C--:B------:R-:W-:Y:S01]  /*fd10*/  FFMA.FTZ R29, R49, R0.reuse, -R46 ;  /* 0x00000000311d7223 */ /* 0x080fe2000001082e */
[----:B------:R-:W1:Y:S01]  /*fd20*/  @P2 LDC R43, c[0x0][0x44c] ;  /* 0x00011300ff2b2b82 */ /* 0x000e620000000800 */
[----:B------:R-:W3:Y:S01]  /*fd30*/  MUFU.EX2 R182, R182 ;  /* 0x000000b600b67308 */ /* 0x000ee20000000800 */
[----:B0-----:R-:W-:Y:S01]  /*fd40*/  FADD.FTZ R41, R179, R20 ;  /* 0x00000014b3297221 */ /* 0x001fe20000010000 */
[-CC-:B------:R-:W-:Y:S01]  /*fd50*/  FFMA.FTZ R170, R99, R0.reuse, -R46.reuse ;  /* 0x0000000063aa7223 */ /* 0x180fe2000001082e */
[-CC-:B------:R-:W-:Y:S01]  /*fd60*/  FFMA.FTZ R33, R53, R0.reuse, -R46.reuse ;  /* 0x0000000035217223 */ /* 0x180fe2000001082e */
[-CC-:B------:R-:W-:Y:S01]  /*fd70*/  FFMA.FTZ R152, R95, R0.reuse, -R46.reuse ;  /* 0x000000005f987223 */ /* 0x180fe2000001082e */
[----:B------:R-:W-:Y:S01]  /*fd80*/  FADD.FTZ R48, R12, R41 ;  /* 0x000000290c307221 */ /* 0x000fe20000010000 */
[-CC-:B------:R-:W-:Y:S01]  /*fd90*/  FFMA.FTZ R37, R57, R0.reuse, -R46.reuse ;  /* 0x0000000039257223 */ /* 0x180fe2000001082e */
[-CC-:B------:R-:W-:Y:S01]  /*fda0*/  FFMA.FTZ R154, R91, R0.reuse, -R46.reuse ;  /* 0x000000005b9a7223 */ /* 0x180fe2000001082e */
[----:B------:R-:W0:Y:S01]  /*fdb0*/  MUFU.EX2 R13, R13 ;  /* 0x0000000d000d7308 */ /* 0x000e220000000800 */
[----:B--2---:R-:W-:Y:S01]  /*fdc0*/  FADD.FTZ R9, R180, R11 ;  /* 0x0000000bb4097221 */ /* 0x004fe20000010000 */
[-CC-:B------:R-:W-:Y:S01]  /*fdd0*/  FFMA.FTZ R41, R61, R0.reuse, -R46.reuse ;  /* 0x000000003d297223 */ /* 0x180fe2000001082e */
[-CC-:B------:R-:W-:Y:S01]  /*fde0*/  FFMA.FTZ R156, R47, R0.reuse, -R46.reuse ;  /* 0x000000002f9c7223 */ /* 0x180fe2000001082e */
[----:B------:R-:W-:Y:S01]  /*fdf0*/  FFMA.FTZ R158, R39, R0, -R46 ;  /* 0x00000000279e7223 */ /* 0x000fe2000001082e */
[----:B------:R-:W-:Y:S01]  /*fe00*/  IMAD.MOV.U32 R45, RZ, RZ, R190 ;  /* 0x000000ffff2d7224 */ /* 0x000fe200078e00be */
[----:B------:R-:W-:Y:S01]  /*fe10*/  F2FP.F16.F32.PACK_AB R181, R181, R4 ;  /* 0x00000004b5b5723e */ /* 0x000fe200000000ff */
[-C--:B------:R-:W-:Y:S01]  /*fe20*/  FFMA.FTZ R69, R69, R0.reuse, -R46 ;  /* 0x0000000045457223 */ /* 0x080fe2000001082e */
[----:B------:R-:W2:Y:S01]  /*fe30*/  MUFU.EX2 R176, R176 ;  /* 0x000000b000b07308 */ /* 0x000ea20000000800 */
[----:B---3--:R-:W-:Y:S01]  /*fe40*/  FADD.FTZ R20, R182, R9 ;  /* 0x00000009b6147221 */ /* 0x008fe20000010000 */
[----:B------:R-:W-:Y:S01]  /*fe50*/  FADD.FTZ R9, R173, R48 ;  /* 0x00000030ad097221 */ /* 0x000fe20000010000 */
[----:B------:R-:W-:Y:S01]  /*fe60*/  F2FP.F16.F32.PACK_AB R183, R6, R183 ;  /* 0x000000b706b7723e */ /* 0x000fe200000000ff */
[-CC-:B------:R-:W-:Y:S01]  /*fe70*/  FFMA.FTZ R51, R51, R0.reuse, -R46.reuse ;  /* 0x0000000033337223 */ /* 0x180fe2000001082e */
[-C--:B------:R-:W-:Y:S01]  /*fe80*/  FFMA.FTZ R73, R73, R0.reuse, -R46 ;  /* 0x0000000049497223 */ /* 0x080fe2000001082e */
[----:B------:R-:W-:Y:S01]  /*fe90*/  FADD.FTZ R48, R24, R9 ;  /* 0x0000000918307221 */ /* 0x000fe20000010000 */
[----:B-1----:R-:W-:Y:S01]  /*fea0*/  @P2 IMAD.HI.U32 R43, R190, R43, RZ ;  /* 0x0000002bbe2b2227 */ /* 0x002fe200078e00ff */
[----:B------:R-:W1:Y:S03]  /*feb0*/  MUFU.EX2 R15, R15 ;  /* 0x0000000f000f7308 */ /* 0x000e660000000800 */
[----:B0-----:R-:W-:Y:S01]  /*fec0*/  FADD.FTZ R3, R13, R20 ;  /* 0x000000140d037221 */ /* 0x001fe20000010000 */
[----:B------:R-:W-:Y:S01]  /*fed0*/  FADD.FTZ R9, R175, R48 ;  /* 0x00000030af097221 */ /* 0x000fe20000010000 */
[--C-:B------:R-:W-:Y:S01]  /*fee0*/  FFMA.FTZ R35, R35, R0, -R46.reuse ;  /* 0x0000000023237223 */ /* 0x100fe2000001082e */
[----:B------:R-:W-:Y:S01]  /*fef0*/  @P2 SHF.R.U32.HI R45, RZ, R50, R43 ;  /* 0x00000032ff2d2219 */ /* 0x000fe2000001162b */
[-CC-:B------:R-:W-:Y:S01]  /*ff00*/  FFMA.FTZ R43, R65, R0.reuse, -R46.reuse ;  /* 0x00000000412b7223 */ /* 0x180fe2000001082e */
[----:B------:R-:W-:Y:S01]  /*ff10*/  FADD.FTZ R48, R26, R9 ;  /* 0x000000091a307221 */ /* 0x000fe20000010000 */
[-C--:B------:R-:W-:Y:S01]  /*ff20*/  FFMA.FTZ R77, R77, R0.reuse, -R46 ;  /* 0x000000004d4d7223 */ /* 0x080fe2000001082e */
[----:B------:R-:W0:Y:S01]  /*ff30*/  MUFU.EX2 R178, R178 ;  /* 0x000000b200b27308 */ /* 0x000e220000000800 */
[----:B--2---:R-:W-:Y:S01]  /*ff40*/  FADD.FTZ R20, R176, R3 ;  /* 0x00000003b0147221 */ /* 0x004fe20000010000 */
[----:B------:R-:W-:Y:S01]  /*ff50*/  FADD.FTZ R9, R169, R48 ;  /* 0x00000030a9097221 */ /* 0x000fe20000010000 */
[----:B------:R-:W-:Y:S01]  /*ff60*/  IADD3 R45, R45, R193, -R192 ;  /* 0x000000c12d2d7210 */ /* 0x000fe20007ffe8c0 */
[-CC-:B------:R-:W-:Y:S01]  /*ff70*/  FFMA.FTZ R55, R55, R0.reuse, -R46.reuse ;  /* 0x0000000037377223 */ /* 0x180fe2000001082e */
[-C--:B------:R-:W-:Y:S01]  /*ff80*/  FFMA.FTZ R81, R81, R0.reuse, -R46 ;  /* 0x0000000051517223 */ /* 0x080fe2000001082e */
[----:B------:R-:W-:Y:S01]  /*ff90*/  FADD.FTZ R48, R28, R9 ;  /* 0x000000091c307221 */ /* 0x000fe20000010000 */
[----:B------:R-:W-:Y:S01]  /*ffa0*/  SHF.R.S32.HI R50, RZ, 0x1f, R45 ;  /* 0x0000001fff327819 */ /* 0x000fe2000001142d */
[----:B------:R-:W2:Y:S01]  /*ffb0*/  MUFU.EX2 R21, R21 ;  /* 0x0000001500157308 */ /* 0x000ea20000000800 */
[----:B-1----:R-:W-:Y:S01]  /*ffc0*/  FADD.FTZ R3, R15, R20 ;  /* 0x000000140f037221 */ /* 0x002fe20000010000 */
[----:B------:R-:W-:Y:S01]  /*ffd0*/  FADD.FTZ R9, R171, R48 ;  /* 0x00000030ab097221 */ /* 0x000fe20000010000 */
[-CC-:B------:R-:W-:Y:S01]  /*ffe0*/  FFMA.FTZ R31, R31, R0.reuse, -R46.reuse ;  /* 0x000000001f1f7223 */ /* 0x180fe2000001082e */
[----:B------:R-:W-:Y:S01]  /*fff0*/  FFMA.FTZ R46, R85, R0, -R46 ;  /* 0x00000000552e7223 */ /* 0x000fe2000001082e */
[----:B------:R-:W-:Y:S01]  /*10000*/  F2FP.F16.F32.PACK_AB R177, R10, R177 ;  /* 0x000000b10ab1723e */ /* 0x000fe200000000ff */
[----:B------:R-:W-:Y:S01]  /*10010*/  FADD.FTZ R48, R30, R9 ;  /* 0x000000091e307221 */ /* 0x000fe20000010000 */
[----:B------:R-:W-:Y:S01]  /*10020*/  F2FP.F16.F32.PACK_AB R180, R11, R180 ;  /* 0x000000b40bb4723e */ /* 0x000fe200000000ff */
[----:B------:R-:W1:Y:S01]  /*10030*/  MUFU.EX2 R172, R172 ;  /* 0x000000ac00ac7308 */ /* 0x000e620000000800 */
[----:B0-----:R-:W-:Y:S01]  /*10040*/  FADD.FTZ R20, R178, R3 ;  /* 0x00000003b2147221 */ /* 0x001fe20000010000 */
[----:B------:R-:W-:Y:S01]  /*10050*/  FADD.FTZ R9, R153, R48 ;  /* 0x0000003099097221 */ /* 0x000fe20000010000 */
[----:B------:R-:W-:Y:S01]  /*10060*/  F2FP.F16.F32.PACK_AB R182, R13, R182 ;  /* 0x000000b60db6723e */ /* 0x000fe200000000ff */
[----:B------:R-:W-:Y:S01]  /*10070*/  VIADD R10, R88, 0xfffffffe ;  /* 0xfffffffe580a7836 */ /* 0x000fe20000000000 */
[----:B------:R-:W-:Y:S01]  /*10080*/  F2FP.F16.F32.PACK_AB R179, R12, R179 ;  /* 0x000000b30cb3723e */ /* 0x000fe200000000ff */
[----:B------:R-:W-:Y:S01]  /*10090*/  FADD.FTZ R48, R32, R9 ;  /* 0x0000000920307221 */ /* 0x000fe20000010000 */
[----:B------:R-:W-:Y:S01]  /*100a0*/  F2FP.F16.F32.PACK_AB R173, R24, R173 ;  /* 0x000000ad18ad723e */ /* 0x000fe200000000ff */
[----:B------:R-:W0:Y:S01]  /*100b0*/  MUFU.EX2 R25, R25 ;  /* 0x0000001900197308 */ /* 0x000e220000000800 */
[----:B--2---:R-:W-:Y:S01]  /*100c0*/  FADD.FTZ R3, R21, R20 ;  /* 0x0000001415037221 */ /* 0x004fe20000010000 */
[----:B------:R-:W-:Y:S01]  /*100d0*/  FADD.FTZ R9, R155, R48 ;  /* 0x000000309b097221 */ /* 0x000fe20000010000 */
[----:B------:R-:W-:-:S02]  /*100e0*/  F2FP.F16.F32.PACK_AB R175, R26, R175 ;  /* 0x000000af1aaf723e */ /* 0x000fc400000000ff */
[----:B------:R-:W-:Y:S02]  /*100f0*/  CS2R R102, SRZ ;  /* 0x0000000000667805 */ /* 0x000fe4000001ff00 */
[----:B------:R-:W-:Y:S01]  /*10100*/  F2FP.F16.F32.PACK_AB R169, R28, R169 ;  /* 0x000000a91ca9723e */ /* 0x000fe200000000ff */
[----:B------:R-:W-:Y:S01]  /*10110*/  FADD.FTZ R48, R34, R9 ;  /* 0x0000000922307221 */ /* 0x000fe20000010000 */
[----:B------:R-:W-:Y:S01]  /*10120*/  LEA.HI R9, R50, R45, RZ, 0x7 ;  /* 0x0000002d32097211 */ /* 0x000fe200078f38ff */
[----:B------:R-:W2:Y:S01]  /*10130*/  MUFU.EX2 R174, R174 ;  /* 0x000000ae00ae7308 */ /* 0x000ea20000000800 */
[----:B-1----:R-:W-:Y:S01]  /*10140*/  FADD.FTZ R20, R172, R3 ;  /* 0x00000003ac147221 */ /* 0x002fe20000010000 */
[----:B------:R-:W-:Y:S01]  /*10150*/  FADD.FTZ R39, R157, R48 ;  /* 0x000000309d277221 */ /* 0x000fe20000010000 */
[----:B------:R-:W-:Y:S02]  /*10160*/  F2FP.F16.F32.PACK_AB R171, R30, R171 ;  /* 0x000000ab1eab723e */ /* 0x000fe400000000ff */
[----:B------:R-:W-:-:S02]  /*10170*/  CS2R R100, SRZ ;  /* 0x0000000000647805 */ /* 0x000fc4000001ff00 */
[----:B------:R-:W-:Y:S02]  /*10180*/  F2FP.F16.F32.PACK_AB R153, R32, R153 ;  /* 0x000000992099723e */ /* 0x000fe400000000ff */
[----:B------:R-:W-:Y:S02]  /*10190*/  CS2R R98, SRZ ;  /* 0x0000000000627805 */ /* 0x000fe4000001ff00 */
[----:B------:R-:W-:Y:S01]  /*101a0*/  F2FP.F16.F32.PACK_AB R155, R34, R155 ;  /* 0x0000009b229b723e */ /* 0x000fe200000000ff */
[----:B------:R-:W1:Y:S01]  /*101b0*/  MUFU.EX2 R27, R27 ;  /* 0x0000001b001b7308 */ /* 0x000e620000000800 */
[----:B0-----:R-:W-:Y:S01]  /*101c0*/  FADD.FTZ R3, R25, R20 ;  /* 0x0000001419037221 */ /* 0x001fe20000010000 */
[----:B------:R-:W-:Y:S02]  /*101d0*/  F2FP.F16.F32.PACK_AB R157, R36, R157 ;  /* 0x0000009d249d723e */ /* 0x000fe400000000ff */
[----:B------:R-:W-:Y:S02]  /*101e0*/  CS2R R96, SRZ ;  /* 0x0000000000607805 */ /* 0x000fe4000001ff00 */
[----:B------:R-:W-:-:S02]  /*101f0*/  F2FP.F16.F32.PACK_AB R176, R15, R176 ;  /* 0x000000b00fb0723e */ /* 0x000fc400000000ff */
[----:B------:R-:W-:Y:S02]  /*10200*/  CS2R R94, SRZ ;  /* 0x00000000005e7805 */ /* 0x000fe4000001ff00 */
[----:B------:R-:W-:Y:S02]  /*10210*/  F2FP.F16.F32.PACK_AB R178, R21, R178 ;  /* 0x000000b215b2723e */ /* 0x000fe400000000ff */
[----:B------:R-:W-:Y:S01]  /*10220*/  CS2R R92, SRZ ;  /* 0x00000000005c7805 */ /* 0x000fe2000001ff00 */
[----:B------:R-:W0:Y:S01]  /*10230*/  MUFU.EX2 R168, R168 ;  /* 0x000000a800a87308 */ /* 0x000e220000000800 */
[----:B--2---:R-:W-:Y:S01]  /*10240*/  FADD.FTZ R20, R174, R3 ;  /* 0x00000003ae147221 */ /* 0x004fe20000010000 */
[----:B------:R-:W-:Y:S02]  /*10250*/  F2FP.F16.F32.PACK_AB R172, R25, R172 ;  /* 0x000000ac19ac723e */ /* 0x000fe400000000ff */
[----:B------:R-:W-:Y:S02]  /*10260*/  CS2R R90, SRZ ;  /* 0x00000000005a7805 */ /* 0x000fe4000001ff00 */
[----:B------:R-:W-:-:S02]  /*10270*/  CS2R R88, SRZ ;  /* 0x0000000000587805 */ /* 0x000fc4000001ff00 */
        /* <DEDUP_REMOVED lines=12> */
[----:B------:R-:W-:Y:S01]  /*10340*/  FADD.FTZ R20, R36, R39 ;  /* 0x0000002724147221 */ /* 0x000fe20000010000 */
[----:B------:R-:W-:-:S03]  /*10350*/  F2FP.F16.F32.PACK_AB R170, R33, R170 ;  /* 0x000000aa21aa723e */ /* 0x000fc600000000ff */
[----:B------:R-:W-:Y:S01]  /*10360*/  FADD.FTZ R39, R159, R20 ;  /* 0x000000149f277221 */ /* 0x000fe20000010000 */
[----:B------:R-:W-:Y:S01]  /*10370*/  F2FP.F16.F32.PACK_AB R159, R38, R159 ;  /* 0x0000009f269f723e */ /* 0x000fe200000000ff */
[----:B------:R-:W0:Y:S01]  /*10380*/  MUFU.EX2 R154, R154 ;  /* 0x0000009a009a7308 */ /* 0x000e220000000800 */
[----:B--2---:R-:W-:Y:S01]  /*10390*/  FADD.FTZ R4, R152, R3 ;  /* 0x0000000398047221 */ /* 0x004fe20000010000 */
[----:B------:R-:W-:-:S04]  /*103a0*/  FADD.FTZ R6, R38, R39 ;  /* 0x0000002726067221 */ /* 0x000fc80000010000 */
[----:B------:R-:W-:Y:S01]  /*103b0*/  FADD.FTZ R39, R161, R6 ;  /* 0x00000006a1277221 */ /* 0x000fe20000010000 */
[C---:B------:R-:W-:Y:S01]  /*103c0*/  F2FP.F16.F32.PACK_AB R161, R40.reuse, R161 ;  /* 0x000000a128a1723e */ /* 0x040fe200000000ff */
[----:B------:R-:W2:Y:S01]  /*103d0*/  MUFU.EX2 R41, R41 ;  /* 0x0000002900297308 */ /* 0x000ea20000000800 */
[C---:B-1----:R-:W-:Y:S01]  /*103e0*/  FADD.FTZ R3, R37.reuse, R4 ;  /* 0x0000000425037221 */ /* 0x042fe20000010000 */
[----:B------:R-:W-:Y:S01]  /*103f0*/  FADD.FTZ R6, R40, R39 ;  /* 0x0000002728067221 */ /* 0x000fe20000010000 */
[----:B------:R-:W-:-:S03]  /*10400*/  F2FP.F16.F32.PACK_AB R152, R37, R152 ;  /* 0x000000982598723e */ /* 0x000fc600000000ff */
[----:B------:R-:W-:Y:S02]  /*10410*/  FADD.FTZ R39, R163, R6 ;  /* 0x00000006a3277221 */ /* 0x000fe40000010000 */
        /* <DEDUP_REMOVED lines=11> */
[C---:B--2---:R-:W-:Y:S01]  /*104d0*/  FADD.FTZ R6, R42.reuse, R39 ;  /* 0x000000272a067221 */ /* 0x044fe20000010000 */
[----:B------:R-:W-:-:S06]  /*104e0*/  F2FP.F16.F32.PACK_AB R163, R42, R163 ;  /* 0x000000a32aa3723e */ /* 0x000fcc00000000ff */
[----:B------:R-:W2:Y:S01]  /*104f0*/  MUFU.EX2 R69, R69 ;  /* 0x0000004500457308 */ /* 0x000ea20000000800 */
[----:B-1----:R-:W-:-:S07]  /*10500*/  FADD.FTZ R4, R158, R3 ;  /* 0x000000039e047221 */ /* 0x002fce0000010000 */
        /* <DEDUP_REMOVED lines=12> */
[----:B------:R-:W-:-:S04]  /*105d0*/  SHF.R.S32.HI R6, RZ, 0x7, R9 ;  /* 0x00000007ff067819 */ /* 0x000fc80000011409 */
[----:B------:R-:W-:Y:S02]  /*105e0*/  VIMNMX R13, R191, R6, !PT ;  /* 0x00000006bf0d7248 */ /* 0x000fe40007fe0100 */
[----:B------:R-:W2:Y:S01]  /*105f0*/  MUFU.EX2 R162, R77 ;  /* 0x0000004d00a27308 */ /* 0x000ea20000000800 */
[----:B-1----:R-:W-:Y:S01]  /*10600*/  FADD.FTZ R4, R160, R3 ;  /* 0x00000003a0047221 */ /* 0x002fe20000010000 */
[----:B------:R-:W-:Y:S02]  /*10610*/  ISETP.GE.AND P3, PT, R10, R13, PT ;  /* 0x0000000d0a00720c */ /* 0x000fe40003f66270 */
[----:B------:R-:W-:-:S04]  /*10620*/  F2FP.F16.F32.PACK_AB R160, R160, R51 ;  /* 0x00000033a0a0723e */ /* 0x000fc800000000ff */
        /* <DEDUP_REMOVED lines=11> */
[----:B--2---:R-:W-:Y:S01]  /*106e0*/  FADD.FTZ R11, R31, R4 ;  /* 0x000000041f0b7221 */ /* 0x004fe20000010000 */
[C---:B-1----:R-:W-:Y:S01]  /*106f0*/  FADD.FTZ R3, R14.reuse, R39 ;  /* 0x000000270e037221 */ /* 0x042fe20000010000 */
[----:B------:R-:W-:Y:S02]  /*10700*/  F2FP.F16.F32.PACK_AB R167, R14, R167 ;  /* 0x000000a70ea7723e */ /* 0x000fe400000000ff */
[C---:B0-----:R-:W-:Y:S01]  /*10710*/  FADD.FTZ R4, R46.reuse, R11 ;  /* 0x0000000b2e047221 */ /* 0x041fe20000010000 */
[----:B------:R-:W-:Y:S01]  /*10720*/  F2FP.F16.F32.PACK_AB R166, R46, R31 ;  /* 0x0000001f2ea6723e */ /* 0x000fe200000000ff */
[----:B------:R-:W-:Y:S06]  /*10730*/  @!P3 BRA `(.L_x_2704) ;  /* 0x0000002800c8b947 */ /* 0x000fec0003800000 */
[----:B------:R-:W-:Y:S01]  /*10740*/  IMAD.MOV.U32 R12, RZ, RZ, R8 ;  /* 0x000000ffff0c7224 */ /* 0x000fe200078e0008 */
[----:B------:R-:W-:Y:S01]  /*10750*/  MOV R6, R186 ;  /* 0x000000ba00067202 */ /* 0x000fe20000000f00 */
[----:B------:R-:W-:Y:S02]  /*10760*/  IMAD.MOV.U32 R11, RZ, RZ, R7 ;  /* 0x000000ffff0b7224 */ /* 0x000fe400078e0007 */
[----:B------:R-:W-:Y:S02]  /*10770*/  IMAD.MOV.U32 R14, RZ, RZ, R184 ;  /* 0x000000ffff0e7224 */ /* 0x000fe400078e00b8 */
[----:B------:R-:W-:-:S07]  /*10780*/  IMAD.MOV.U32 R151, RZ, RZ, RZ ;  /* 0x000000ffff977224 */ /* 0x000fce00078e00ff */
.L_x_2714:
[----:B------:R-:W-:Y:S01]  /*10790*/  ISETP.NE.AND P3, PT, R189, RZ, PT ;  /* 0x000000ffbd00720c */ /* 0x000fe20003f65270 */
[----:B------:R-:W-:Y:S01]  /*107a0*/  VIADD R184, R14, 0x1 ;  /* 0x000000010eb87836 */ /* 0x000fe20000000000 */
[----:B------:R-:W-:Y:S05]  /*107b0*/  YIELD ;  /* 0x0000000000007946 */ /* 0x000fea0003800000 */
[----:B------:R-:W-:-:S04]  /*107c0*/  ISETP.NE.AND P4, PT, R184, 0x2, PT ;  /* 0x00000002b800780c */ /* 0x000fc80003f85270 */
[----:B------:R-:W-:Y:S02]  /*107d0*/  SEL R7, RZ, 0x1, P4 ;  /* 0x00000001ff077807 */ /* 0x000fe40002000000 */
[----:B------:R-:W-:Y:S02]  /*107e0*/  SEL R184, R184, RZ, P4 ;  /* 0x000000ffb8b87207 */ /* 0x000fe40002000000 */
[----:B------:R-:W-:Y:S01]  /*107f0*/  LOP3.LUT R186, R6, R7, RZ, 0x3c, !PT ;  /* 0x0000000706ba7212 */ /* 0x000fe200078e3cff */
[----:B------:R-:W-:Y:S06]  /*10800*/  @P3 BRA `(.L_x_2705) ;  /* 0x0000000000303947 */ /* 0x000fec0003800000 */
[----:B------:R-:W-:Y:S05]  /*10810*/  @!P0 BRA `(.L_x_2706) ;  /* 0x0000000000048947 */ /* 0x000fea0003800000 */
[----:B------:R-:W-:Y:S01]  /*10820*/  BPT.TRAP 0x1 ;  /* 0x000000040000795c */ /* 0x000fe20000300000 */
.L_x_2706:
[----:B------:R-:W-:Y:S01]  /*10830*/  IMAD R0, R184, 0x8, R2 ;  /* 0x00000008b8007824 */ /* 0x000fe200078e0202 */
[----:B------:R-:W-:-:S04]  /*10840*/  SHF.L.U32 R7, R186, 0x1f, RZ ;  /* 0x0000001fba077819 */ /* 0x000fc800000006ff */
[----:B------:R0:W1:Y:S01]  /*10850*/  SYNCS.PHASECHK.TRANS64.TRYWAIT P4, [R0+URZ+0x28830], R7 ;  /* 0x02883007000075a7 */ /* 0x000062000808017f */
[----:B------:R-:W-:Y:S05]  /*10860*/  @!P0 BRA `(.L_x_2707) ;  /* 0x0000000000048947 */ /* 0x000fea0003800000 */
[----:B------:R-:W-:Y:S01]  /*10870*/  BPT.TRAP 0x1 ;  /* 0x000000040000795c */ /* 0x000fe20000300000 */
.L_x_2707:
[----:B------:R-:W-:Y:S04]  /*10880*/  BSSY B0, `(.L_x_2705) ;  /* 0x0000004000007945 */ /* 0x000fe80003800000 */
[----:B-1----:R-:W-:Y:S05]  /*10890*/  @P4 BRA `(.L_x_2708) ;  /* 0x0000000000084947 */ /* 0x002fea0003800000 */
[----:B------:R-:W1:Y:S02]  /*108a0*/  SYNCS.PHASECHK.TRANS64.TRYWAIT P4, [R0+URZ+0x28830], R7 ;  /* 0x02883007000075a7 */ /* 0x000e64000808017f */
[----:B-1----:R-:W-:Y:S05]  /*108b0*/  @!P4 BRA `(.L_x_2709) ;  /* 0x0000011c00c8c947 */ /* 0x002fea0003800000 */
.L_x_2708:
[----:B------:R-:W-:Y:S05]  /*108c0*/  BSYNC B0 ;  /* 0x0000000000007941 */ /* 0x000fea0003800000 */
.L_x_2705:
[----:B01----:R-:W0:Y:S01]  /*108d0*/  S2R R0, SR_TID.X ;  /* 0x0000000000007919 */ /* 0x003e220000002100 */
[----:B------:R-:W-:Y:S05]  /*108e0*/  WARPSYNC.ALL ;  /* 0x0000000000007948 */ /* 0x000fea0003800000 */
[----:B------:R-:W-:Y:S01]  /*108f0*/  IMAD R8, R184, 0x800, R5 ;  /* 0x00000800b8087824 */ /* 0x000fe200078e0205 */
[----:B------:R-:W-:Y:S01]  /*10900*/  MOV R21, 0x40000040 ;  /* 0x4000004000157802 */ /* 0x000fe20000000f00 */
[----:B------:R-:W-:Y:S02]  /*10910*/  IMAD.MOV.U32 R9, RZ, RZ, 0x40000040 ;  /* 0x40000040ff097424 */ /* 0x000fe400078e00ff */
[C---:B------:R-:W-:Y:S01]  /*10920*/  VIADD R26, R8.reuse, 0x4 ;  /* 0x00000004081a7836 */ /* 0x040fe20000000000 */
[C---:B------:R-:W-:Y:S01]  /*10930*/  IADD3 R24, R8.reuse, 0x2, RZ ;  /* 0x0000000208187810 */ /* 0x040fe20007ffe0ff */
[----:B------:R-:W-:Y:S01]  /*10940*/  IMAD.MOV.U32 R25, RZ, RZ, 0x40000040 ;  /* 0x40000040ff197424 */ /* 0x000fe200078e00ff */
[C---:B------:R-:W-:Y:S01]  /*10950*/  R2UR UR14, R8.reuse ;  /* 0x00000000080e72ca */ /* 0x040fe200000e0000 */
[----:B------:R-:W-:Y:S01]  /*10960*/  IMAD.MOV.U32 R27, RZ, RZ, 0x40000040 ;  /* 0x40000040ff1b7424 */ /* 0x000fe200078e00ff */
[----:B------:R-:W-:Y:S01]  /*10970*/  R2UR UR15, R9 ;  /* 0x00000000090f72ca */ /* 0x000fe200000e0000 */
[----:B------:R-:W-:Y:S01]  /*10980*/  VIADD R20, R8, 0x6 ;  /* 0x0000000608147836 */ /* 0x000fe20000000000 */
[----:B------:R-:W-:Y:S01]  /*10990*/  R2UR UR10, R24 ;  /* 0x00000000180a72ca */ /* 0x000fe200000e0000 */
[----:B------:R-:W-:Y:S01]  /*109a0*/  VIADD R24, R8, 0x400 ;  /* 0x0000040008187836 */ /* 0x000fe20000000000 */
[----:B------:R-:W-:Y:S01]  /*109b0*/  R2UR UR6, R26 ;  /* 0x000000001a0672ca */ /* 0x000fe200000e0000 */
[----:B------:R-:W-:Y:S01]  /*109c0*/  VIADD R26, R8, 0x404 ;  /* 0x00000404081a7836 */ /* 0x000fe20000000000 */
[----:B------:R-:W-:-:S02]  /*109d0*/  R2UR UR11, R25 ;  /* 0x00000000190b72ca */ /* 0x000fc400000e0000 */
[----:B------:R-:W-:Y:S02]  /*109e0*/  R2UR UR7, R27 ;  /* 0x000000001b0772ca */ /* 0x000fe400000e0000 */
[----:B------:R-:W-:Y:S02]  /*109f0*/  R2UR UR22, R24 ;  /* 0x00000000181672ca */ /* 0x000fe400000e0000 */
[----:B------:R-:W-:Y:S02]  /*10a00*/  R2UR UR23, R25 ;  /* 0x00000000191772ca */ /* 0x000fe400000e0000 */
[----:B------:R-:W-:Y:S02]  /*10a10*/  R2UR UR30, R26 ;  /* 0x000000001a1e72ca */ /* 0x000fe400000e0000 */
[----:B------:R-:W-:Y:S02]  /*10a20*/  R2UR UR31, R27 ;  /* 0x000000001b1f72ca */ /* 0x000fe400000e0000 */
[----:B0-----:R-:W-:-:S02]  /*10a30*/  SHF.R.U32.HI R0, RZ, 0x7, R0 ;  /* 0x00000007ff007819 */ /* 0x001fc40000011600 */
[----:B------:R-:W-:Y:S01]  /*10a40*/  R2UR UR18, R20 ;  /* 0x00000000141272ca */ /* 0x000fe200000e0000 */
[----:B------:R-:W-:Y:S01]  /*10a50*/  VIADD R20, R8, 0x402 ;  /* 0x0000040208147836 */ /* 0x000fe20000000000 */
[C---:B------:R-:W-:Y:S01]  /*10a60*/  R2UR UR19, R21.reuse ;  /* 0x00000000151372ca */ /* 0x040fe200000e0000 */
[----:B------:R-:W-:Y:S01]  /*10a70*/  VIADD R0, R0, 0x8 ;  /* 0x0000000800007836 */ /* 0x000fe20000000000 */
[----:B------:R-:W-:Y:S01]  /*10a80*/  R2UR UR27, R21 ;  /* 0x00000000151b72ca */ /* 0x000fe200000e0000 */
[----:B------:R-:W-:Y:S01]  /*10a90*/  VIADD R8, R8, 0x406 ;  /* 0x0000040608087836 */ /* 0x000fe20000000000 */
[----:B------:R-:W-:Y:S02]  /*10aa0*/  R2UR UR26, R20 ;  /* 0x00000000141a72ca */ /* 0x000fe400000e0000 */
[----:B------:R0:W-:Y:S01]  /*10ab0*/  BAR.SYNC.DEFER_BLOCKING R0, 0x100 ;  /* 0x000400000000751d */ /* 0x0001e20000010000 */
[----:B------:R-:W-:Y:S02]  /*10ac0*/  R2UR UR35, R9 ;  /* 0x00000000092372ca */ /* 0x000fe400000e0000 */
[----:B------:R-:W-:-:S03]  /*10ad0*/  R2UR UR34, R8 ;  /* 0x00000000082272ca */ /* 0x000fc600000e0000 */
        /* <DEDUP_REMOVED lines=27> */
.L_x_2711:
[----:B------:R-:W-:Y:S01]  /*10c90*/  SHF.L.U32 R0, R6, 0x1f, RZ ;  /* 0x0000001f06007819 */ /* 0x000fe200000006ff */
[----:B------:R-:W-:-:S04]  /*10ca0*/  IMAD R6, R14, 0x8, R2 ;  /* 0x000000080e067824 */ /* 0x000fc800078e0202 */
[----:B------:R0:W1:Y:S01]  /*10cb0*/  SYNCS.PHASECHK.TRANS64.TRYWAIT P3, [R6+URZ+0x28850], R0 ;  /* 0x02885000060075a7 */ /* 0x000062000806017f */
[----:B------:R-:W-:Y:S05]  /*10cc0*/  @!P0 BRA `(.L_x_2712) ;  /* 0x0000000000048947 */ /* 0x000fea0003800000 */
[----:B------:R-:W-:Y:S01]  /*10cd0*/  BPT.TRAP 0x1 ;  /* 0x000000040000795c */ /* 0x000fe20000300000 */
.L_x_2712:
[----:B-1----:R-:W-:Y:S05]  /*10ce0*/  @P3 BRA `(.L_x_2710) ;  /* 0x0000000000083947 */ /* 0x002fea0003800000 */
[----:B------:R-:W1:Y:S02]  /*10cf0*/  SYNCS.PHASECHK.TRANS64.TRYWAIT P3, [R6+URZ+0x28850], R0 ;  /* 0x02885000060075a7 */ /* 0x000e64000806017f */
[----:B-1----:R-:W-:Y:S05]  /*10d00*/  @!P3 BRA `(.L_x_2713) ;  /* 0x0000011800c8b947 */ /* 0x002fea0003800000 */
.L_x_2710:
[----:B01----:R-:W-:Y:S01]  /*10d10*/  VIADD R0, R2, 0x400 ;  /* 0x0000040002007836 */ /* 0x003fe20000000000 */
[----:B------:R-:W-:Y:S01]  /*10d20*/  MOV R7, 0x40000040 ;  /* 0x4000004000077802 */ /* 0x000fe20000000f00 */
[----:B------:R-:W-:Y:S05]  /*10d30*/  WARPSYNC.ALL ;  /* 0x0000000000007948 */ /* 0x000fea0003800000 */
[----:B------:R-:W-:Y:S01]  /*10d40*/  SHF.R.U32.HI R0, RZ, 0x4, R0 ;  /* 0x00000004ff007819 */ /* 0x000fe20000011600 */
[----:B------:R-:W-:Y:S01]  /*10d50*/  WARPGROUP.ARRIVE ;  /* 0x00000000000079c5 */ /* 0x000fe20000000000 */
[----:B------:R-:W-:Y:S01]  /*10d60*/  R2UR UR7, R7 ;  /* 0x00000000070772ca */ /* 0x000fe200000e0000 */
[----:B------:R-:W-:Y:S01]  /*10d70*/  IMAD.MOV.U32 R9, RZ, RZ, 0x40000040 ;  /* 0x40000040ff097424 */ /* 0x000fe200078e00ff */
[----:B------:R-:W-:Y:S01]  /*10d80*/  LOP3.LUT R0, R0, 0x3fff, RZ, 0xc0, !PT ;  /* 0x00003fff00007812 */ /* 0x000fe200078ec0ff */
[----:B------:R-:W0:Y:S03]  /*10d90*/  @P2 LDC R7, c[0x0][0x450] ;  /* 0x00011400ff072b82 */ /* 0x000e260000000800 */
[----:B------:R-:W-:-:S05]  /*10da0*/  LOP3.LUT R0, R0, 0x4000000, RZ, 0xfc, !PT ;  /* 0x0400000000007812 */ /* 0x000fca00078efcff */
[C---:B------:R-:W-:Y:S02]  /*10db0*/  IMAD R6, R14.reuse, 0x800, R0 ;  /* 0x000008000e067824 */ /* 0x040fe400078e0200 */
[----:B------:R-:W1:Y:S01]  /*10dc0*/  @P2 LDC R0, c[0x0][0x44c] ;  /* 0x00011300ff002b82 */ /* 0x000e620000000800 */
[----:B------:R-:W-:Y:S02]  /*10dd0*/  @!P1 IMAD R14, R14, 0x8, R2 ;  /* 0x000000080e0e9824 */ /* 0x000fe400078e0202 */
[C---:B------:R-:W-:Y:S01]  /*10de0*/  R2UR UR6, R6.reuse ;  /* 0x00000000060672ca */ /* 0x040fe200000e0000 */
[----:B------:R-:W-:Y:S02]  /*10df0*/  VIADD R8, R6, 0x80 ;  /* 0x0000008006087836 */ /* 0x000fe40000000000 */
[----:B------:R-:W-:-:S05]  /*10e00*/  @!P1 VIADD R14, R14, 0x28860 ;  /* 0x000288600e0e9836 */ /* 0x000fca0000000000 */
[----:B------:R-:W-:-:S05]  /*10e10*/  @!P1 PRMT R14, RZ, 0x654, R14 ;  /* 0x00000654ff0e9816 */ /* 0x000fca000000000e */
        /* <DEDUP_REMOVED lines=23> */
[----:B------:R-:W-:Y:S01]  /*10f90*/  IMAD.IADD R8, R204, 0x1, R190 ;  /* 0x00000001cc087824 */ /* 0x000fe200078e02be */
[----:B------:R-:W-:-:S03]  /*10fa0*/  R2UR UR7, R9 ;  /* 0x00000000090772ca */ /* 0x000fc600000e0000 */
[----:B-1----:R-:W-:-:S04]  /*10fb0*/  @P2 IMAD.HI.U32 R9, R8, R0, RZ ;  /* 0x0000000008092227 */ /* 0x002fc800078e00ff */
[----:B------:R-:W-:Y:S01]  /*10fc0*/  IMAD.MOV.U32 R0, RZ, RZ, R8 ;  /* 0x000000ffff007224 */ /* 0x000fe200078e0008 */
[----:B0-----:R-:W-:Y:S01]  /*10fd0*/  @P2 SHF.R.U32.HI R0, RZ, R7, R9 ;  /* 0x00000007ff002219 */ /* 0x001fe20000011609 */
[----:B------:R-:W-:Y:S02]  /*10fe0*/  IMAD.MOV.U32 R8, RZ, RZ, -0x80 ;  /* 0xffffff80ff087424 */ /* 0x000fe400078e00ff */
[----:B------:R-:W-:Y:S02]  /*10ff0*/  IMAD.MOV.U32 R9, RZ, RZ, 0x40000040 ;  /* 0x40000040ff097424 */ /* 0x000fe400078e00ff */
[----:B------:R-:W0:Y:S01]  /*11000*/  SHFL.IDX PT, R7, R0, RZ, 0x1c1f ;  /* 0x001c1fff00077589 */ /* 0x000e2200000e0000 */
[----:B------:R-:W-:-:S05]  /*11010*/  IMAD R8, R10, R8, 0x1 ;  /* 0x000000010a087424 */ /* 0x000fca00078e0208 */
[----:B------:R-:W-:-:S05]  /*11020*/  IADD3 R8, R193, R8, -R197 ;  /* 0x00000008c1087210 */ /* 0x000fca0007ffe8c5 */
[----:B------:R-:W-:-:S04]  /*11030*/  IMAD.IADD R15, R8, 0x1, -R192 ;  /* 0x00000001080f7824 */ /* 0x000fc800078e0ac0 */
[----:B0-----:R-:W-:-:S05]  /*11040*/  IMAD.IADD R7, R15, 0x1, R7 ;  /* 0x000000010f077824 */ /* 0x001fca00078e0207 */
        /* <DEDUP_REMOVED lines=48> */
[----:B------:R-:W-:Y:S01]  /*11350*/  ISETP.GT.AND P4, PT, R7, 0x41, PT ;  /* 0x000000410700780c */ /* 0x000fe20003f84270 */
[----:B------:R-:W-:Y:S02]  /*11360*/  WARPGROUP.DEPBAR.LE gsb0, 0x0 ;  /* 0x00008000000079c5 */ /* 0x000fe40000010000 */
[----:B------:R-:W-:Y:S01]  /*11370*/  FSEL R56, R56, -INF , P3 ;  /* 0xff80000038387808 */ /* 0x000fe20001800000 */
[----:B------:R-:W-:Y:S01]  /*11380*/  WARPGROUP.ARRIVE ;  /* 0x00000000000079c5 */ /* 0x000fe20000000000 */
[----:B------:R-:W-:Y:S02]  /*11390*/  FMNMX.FTZ R8, R53, R8, !PT ;  /* 0x0000000835087209 */ /* 0x000fe40007810000 */
[----:B------:R-:W-:Y:S02]  /*113a0*/  ISETP.GT.AND P3, PT, R7, 0x48, PT ;  /* 0x000000480700780c */ /* 0x000fe40003f64270 */
[----:B------:R-:W-:Y:S01]  /*113b0*/  FSEL R57, R57, -INF , P4 ;  /* 0xff80000039397808 */ /* 0x000fe20002000000 */
[----:B------:R-:W-:Y:S01]  /*113c0*/  HGMMA.64x128x16.F32 R88, R152, gdesc[UR4].tnspB, R88, gsb0 ;  /* 0x41e0000498587df0 */ /* 0x000fe20008000858 */
        /* <DEDUP_REMOVED lines=40> */
[----:B------:R-:W-:Y:S02]  /*11650*/  FSEL R85, R85, -INF , P4 ;  /* 0xff80000055557808 */ /* 0x000fe40002000000 */
[----:B------:R-:W-:Y:S02]  /*11660*/  FMNMX.FTZ R7, R84, R8, !PT ;  /* 0x0000000854077209 */ /* 0x000fe40007810000 */
[----:B------:R-:W-:-:S02]  /*11670*/  R2UR UR7, R9 ;  /* 0x00000000090772ca */ /* 0x000fc400000e0000 */
[----:B------:R-:W-:-:S05]  /*11680*/  FMNMX.FTZ R7, R85, R7, !PT ;  /* 0x0000000755077209 */ /* 0x000fca0007810000 */
[----:B------:R-:W0:Y:S02]  /*11690*/  SHFL.BFLY PT, R8, R7, 0x2, 0x1f ;  /* 0x0c401f0007087f89 */ /* 0x000e2400000e0000 */
[----:B0-----:R-:W-:Y:S02]  /*116a0*/  FMNMX.FTZ R7, R7, R8, !PT ;  /* 0x0000000807077209 */ /* 0x001fe40007810000 */
[----:B------:R-:W-:-:S03]  /*116b0*/  IADD3 R8, R6, 0x280, RZ ;  /* 0x0000028006087810 */ /* 0x000fc60007ffe0ff */
[----:B------:R-:W0:Y:S01]  /*116c0*/  SHFL.BFLY PT, R20, R7, 0x1, 0x1f ;  /* 0x0c201f0007147f89 */ /* 0x000e2200000e0000 */
[----:B------:R-:W-:-:S03]  /*116d0*/  R2UR UR6, R8 ;  /* 0x00000000080672ca */ /* 0x000fc600000e0000 */
[----:B------:R1:W2:Y:S02]  /*116e0*/  SHFL.IDX PT, R8, R0, 0x1, 0x1c1f ;  /* 0x003c1f0000087f89 */ /* 0x0002a400000e0000 */
[----:B-1----:R-:W-:Y:S01]  /*116f0*/  IMAD.U32 R0, RZ, RZ, UR47 ;  /* 0x0000002fff007e24 */ /* 0x002fe2000f8e00ff */
[----:B------:R-:W-:Y:S02]  /*11700*/  WARPGROUP.DEPBAR.LE gsb0, 0x0 ;  /* 0x00008000000079c5 */ /* 0x000fe40000010000 */
[----:B------:R-:W-:Y:S01]  /*11710*/  WARPGROUP.ARRIVE ;  /* 0x00000000000079c5 */ /* 0x000fe20000000000 */
[----:B0-----:R-:W-:-:S05]  /*11720*/  FMNMX.FTZ R7, R7, R20, !PT ;  /* 0x0000001407077209 */ /* 0x001fca0007810000 */
[----:B------:R-:W0:Y:S01]  /*11730*/  S2R R155, SR_TID.X ;  /* 0x00000000009b7919 */ /* 0x000e220000002100 */
[----:B--2---:R-:W-:Y:S01]  /*11740*/  IMAD.IADD R8, R15, 0x1, R8 ;  /* 0x000000010f087824 */ /* 0x004fe200078e0208 */
[----:B------:R-:W-:Y:S01]  /*11750*/  HGMMA.64x128x16.F32 R88, R156, gdesc[UR4].tnspB, R88, gsb0 ;  /* 0x41e000049c587df0 */ /* 0x000fe20008000858 */
[C---:B------:R-:W-:Y:S01]  /*11760*/  FMUL.FTZ R9, R7.reuse, R0 ;  /* 0x0000000007097220 */ /* 0x040fe20000410000 */
[----:B------:R-:W-:Y:S02]  /*11770*/  FSETP.NEU.FTZ.AND P3, PT, R7, -INF , PT ;  /* 0xff8000000700780b */ /* 0x000fe40003f7d000 */
[C---:B------:R-:W-:Y:S02]  /*11780*/  ISETP.GT.AND P5, PT, R8.reuse, RZ, PT ;  /* 0x000000ff0800720c */ /* 0x040fe40003fa4270 */
[----:B------:R-:W-:Y:S02]  /*11790*/  ISETP.GT.AND P4, PT, R8, 0x1, PT ;  /* 0x000000010800780c */ /* 0x000fe40003f84270 */
[----:B------:R-:W-:-:S02]  /*117a0*/  FSEL R26, R26, -INF , P5 ;  /* 0xff8000001a1a7808 */ /* 0x000fc40002800000 */
        /* <DEDUP_REMOVED lines=92> */
[----:B------:R-:W-:Y:S02]  /*11d70*/  FSEL R87, R87, -INF , P4 ;  /* 0xff80000057577808 */ /* 0x000fe40002000000 */
[----:B------:R-:W-:Y:S02]  /*11d80*/  FMNMX.FTZ R8, R86, R20, !PT ;  /* 0x0000001456087209 */ /* 0x000fe40007810000 */
[----:B------:R-:W-:Y:S02]  /*11d90*/  FSEL R9, R9, RZ, P3 ;  /* 0x000000ff09097208 */ /* 0x000fe40001800000 */
[----:B------:R-:W-:Y:S02]  /*11da0*/  FMNMX.FTZ R8, R87, R8, !PT ;  /* 0x0000000857087209 */ /* 0x000fe40007810000 */
[----:B0-----:R-:W-:Y:S01]  /*11db0*/  SHF.R.U32.HI R155, RZ, 0x7, R155 ;  /* 0x00000007ff9b7819 */ /* 0x001fe2000001169b */
[-CC-:B------:R-:W-:Y:S01]  /*11dc0*/  FFMA.FTZ R180, R24, R0.reuse, -R9.reuse ;  /* 0x0000000018b47223 */ /* 0x180fe20000010809 */
[-CC-:B------:R-:W-:Y:S01]  /*11dd0*/  FFMA.FTZ R24, R29, R0.reuse, -R9.reuse ;  /* 0x000000001d187223 */ /* 0x180fe20000010809 */
[----:B------:R-:W0:Y:S01]  /*11de0*/  SHFL.BFLY PT, R20, R8, 0x2, 0x1f ;  /* 0x0c401f0008147f89 */ /* 0x000e2200000e0000 */
        /* <DEDUP_REMOVED lines=20> */
[-CC-:B-1----:R-:W-:Y:S01]  /*11f30*/  FFMA.FTZ R25, R33, R0.reuse, -R9.reuse ;  /* 0x0000000021197223 */ /* 0x182fe20000010809 */
[-CC-:B------:R-:W-:Y:S01]  /*11f40*/  FFMA.FTZ R33, R49, R0.reuse, -R9.reuse ;  /* 0x0000000031217223 */ /* 0x180fe20000010809 */
[----:B------:R-:W-:Y:S01]  /*11f50*/  FFMA.FTZ R44, R65, R0, -R9 ;  /* 0x00000000412c7223 */ /* 0x000fe20000010809 */
[----:B0-----:R-:W-:Y:S01]  /*11f60*/  FMNMX.FTZ R8, R8, R20, !PT ;  /* 0x0000001408087209 */ /* 0x001fe20007810000 */
[----:B------:R-:W-:-:S02]  /*11f70*/  VIADD R20, R6, 0x300 ;  /* 0x0000030006147836 */ /* 0x000fc40000000000 */
[-CC-:B------:R-:W-:Y:S01]  /*11f80*/  FFMA.FTZ R158, R68, R0.reuse, -R9.reuse ;  /* 0x00000000449e7223 */ /* 0x180fe20000010809 */
[-CC-:B------:R-:W-:Y:S01]  /*11f90*/  FFMA.FTZ R45, R69, R0.reuse, -R9.reuse ;  /* 0x00000000452d7223 */ /* 0x180fe20000010809 */
[----:B------:R-:W-:Y:S01]  /*11fa0*/  MUFU.EX2 R24, R24 ;  /* 0x0000001800187308 */ /* 0x000fe20000000800 */
[----:B------:R-:W0:Y:S01]  /*11fb0*/  SHFL.BFLY PT, R21, R8, 0x1, 0x1f ;  /* 0x0c201f0008157f89 */ /* 0x000e2200000e0000 */
[----:B------:R-:W-:Y:S01]  /*11fc0*/  R2UR UR6, R20 ;  /* 0x00000000140672ca */ /* 0x000fe200000e0000 */
[----:B------:R-:W-:Y:S02]  /*11fd0*/  VIADD R20, R6, 0x380 ;  /* 0x0000038006147836 */ /* 0x000fe40000000000 */
        /* <DEDUP_REMOVED lines=8> */
[----:B------:R-:W-:-:S04]  /*12060*/  FFMA.FTZ R9, R85, R0, -R9 ;  /* 0x0000000055097223 */ /* 0x000fc80000010809 */
[----:B------:R-:W-:Y:S08]  /*12070*/  MUFU.EX2 R25, R25 ;  /* 0x0000001900197308 */ /* 0x000ff00000000800 */
[----:B------:R-:W-:Y:S01]  /*12080*/  MUFU.EX2 R178, R178 ;  /* 0x000000b200b27308 */ /* 0x000fe20000000800 */
[----:B0-----:R-:W-:Y:S01]  /*12090*/  FMNMX.FTZ R8, R8, R21, !PT ;  /* 0x0000001508087209 */ /* 0x001fe20007810000 */
[----:B------:R-:W-:-:S03]  /*120a0*/  IMAD.MOV.U32 R21, RZ, RZ, 0x40000040 ;  /* 0x40000040ff157424 */ /* 0x000fc600078e00ff */
[C---:B------:R-:W-:Y:S01]  /*120b0*/  FSETP.NEU.FTZ.AND P4, PT, R8.reuse, -INF , PT ;  /* 0xff8000000800780b */ /* 0x040fe20003f9d000 */
[----:B------:R-:W-:Y:S01]  /*120c0*/  FMUL.FTZ R61, R8, R0 ;  /* 0x00000000083d7220 */ /* 0x000fe20000410000 */
[----:B------:R-:W-:Y:S01]  /*120d0*/  R2UR UR7, R21 ;  /* 0x00000000150772ca */ /* 0x000fe200000e0000 */
[----:B------:R-:W-:Y:S01]  /*120e0*/  MUFU.EX2 R28, R28 ;  /* 0x0000001c001c7308 */ /* 0x000fe20000000800 */
[----:B------:R-:W-:Y:S02]  /*120f0*/  MOV R21, 0x40000040 ;  /* 0x4000004000157802 */ /* 0x000fe40000000f00 */
[----:B------:R-:W-:-:S05]  /*12100*/  FSEL R61, R61, RZ, P4 ;  /* 0x000000ff3d3d7208 */ /* 0x000fca0002000000 */
[-CC-:B------:R-:W-:Y:S01]  /*12110*/  FFMA.FTZ R177, R34, R0.reuse, -R61.reuse ;  /* 0x0000000022b17223 */ /* 0x180fe2000001083d */
[-CC-:B------:R-:W-:Y:S01]  /*12120*/  FFMA.FTZ R173, R42, R0.reuse, -R61.reuse ;  /* 0x000000002aad7223 */ /* 0x180fe2000001083d */
[-CC-:B------:R-:W-:Y:S01]  /*12130*/  FFMA.FTZ R34, R43, R0.reuse, -R61.reuse ;  /* 0x000000002b227223 */ /* 0x180fe2000001083d */
[----:B------:R-:W-:Y:S01]  /*12140*/  FSEL R42, R7, RZ, P3 ;  /* 0x000000ff072a7208 */ /* 0x000fe20001800000 */
[----:B------:R-:W-:Y:S01]  /*12150*/  HGMMA.64x128x16.F32 R88, R160, gdesc[UR4].tnspB, R88, gsb0 ;  /* 0x41e00004a0587df0 */ /* 0x000fe20008000858 */
[----:B------:R-:W-:Y:S01]  /*12160*/  R2UR UR6, R20 ;  /* 0x00000000140672ca */ /* 0x000fe200000e0000 */
[-C--:B------:R-:W-:Y:S01]  /*12170*/  FFMA.FTZ R181, R26, R0.reuse, -R61 ;  /* 0x000000001ab57223 */ /* 0x080fe2000001083d */
[----:B------:R-:W-:Y:S01]  /*12180*/  R2UR UR7, R21 ;  /* 0x00000000150772ca */ /* 0x000fe200000e0000 */
[----:B------:R-:W-:Y:S01]  /*12190*/  FADD.FTZ R11, -R42, R11 ;  /* 0x0000000b2a0b7221 */ /* 0x000fe20000010100 */
[----:B------:R-:W-:Y:S01]  /*121a0*/  FSEL R43, R8, RZ, P4 ;  /* 0x000000ff082b7208 */ /* 0x000fe20002000000 */
[-CC-:B------:R-:W-:Y:S01]  /*121b0*/  FFMA.FTZ R26, R27, R0.reuse, -R61.reuse ;  /* 0x000000001b1a7223 */ /* 0x180fe2000001083d */
[-CC-:B------:R-:W-:Y:S01]  /*121c0*/  FFMA.FTZ R183, R30, R0.reuse, -R61.reuse ;  /* 0x000000001eb77223 */ /* 0x180fe2000001083d */
[-C--:B------:R-:W-:Y:S01]  /*121d0*/  FMUL.FTZ R6, R11, R0.reuse ;  /* 0x000000000b067220 */ /* 0x080fe20000410000 */
[----:B------:R-:W-:Y:S01]  /*121e0*/  MUFU.EX2 R181, R181 ;  /* 0x000000b500b57308 */ /* 0x000fe20000000800 */
[----:B------:R-:W-:Y:S01]  /*121f0*/  FADD.FTZ R43, -R43, R12 ;  /* 0x0000000c2b2b7221 */ /* 0x000fe20000010100 */
[-CC-:B------:R-:W-:Y:S01]  /*12200*/  FFMA.FTZ R27, R31, R0.reuse, -R61.reuse ;  /* 0x000000001f1b7223 */ /* 0x180fe2000001083d */
[----:B------:R-:W-:Y:S01]  /*12210*/  @!P1 IMAD R12, R184, 0x8, R2 ;  /* 0x00000008b80c9824 */ /* 0x000fe200078e0202 */
[----:B------:R-:W-:Y:S01]  /*12220*/  IADD3 R20, -R155, 0xb, RZ ;  /* 0x0000000b9b147810 */ /* 0x000fe20007ffe1ff */
[-C--:B------:R-:W-:Y:S01]  /*12230*/  FMUL.FTZ R11, R43, R0.reuse ;  /* 0x000000002b0b7220 */ /* 0x080fe20000410000 */
        /* <DEDUP_REMOVED lines=20> */
[----:B------:R-:W-:Y:S01]  /*12380*/  F2FP.F16.F32.PACK_AB R180, R15, R180 ;  /* 0x000000b40fb4723e */ /* 0x000fe200000000ff */
[-CC-:B------:R-:W-:Y:S01]  /*12390*/  FFMA.FTZ R75, R75, R0.reuse, -R61.reuse ;  /* 0x000000004b4b7223 */ /* 0x180fe2000001083d */
[-CC-:B------:R-:W-:Y:S01]  /*123a0*/  FFMA.FTZ R78, R78, R0.reuse, -R61.reuse ;  /* 0x000000004e4e7223 */ /* 0x180fe2000001083d */
[-CC-:B------:R-:W-:Y:S01]  /*123b0*/  FFMA.FTZ R79, R79, R0.reuse, -R61.reuse ;  /* 0x000000004f4f7223 */ /* 0x180fe2000001083d */
[-CC-:B------:R-:W-:Y:S01]  /*123c0*/  FFMA.FTZ R82, R82, R0.reuse, -R61.reuse ;  /* 0x0000000052527223 */ /* 0x180fe2000001083d */
[-C--:B------:R-:W-:Y:S01]  /*123d0*/  FFMA.FTZ R83, R83, R0.reuse, -R61 ;  /* 0x0000000053537223 */ /* 0x080fe2000001083d */
[----:B------:R-:W0:Y:S01]  /*123e0*/  MUFU.EX2 R183, R183 ;  /* 0x000000b700b77308 */ /* 0x000e220000000800 */
[----:B-1----:R-:W-:Y:S01]  /*123f0*/  FFMA.FTZ R3, R11, R3, R181 ;  /* 0x000000030b037223 */ /* 0x002fe200000100b5 */
[----:B------:R-:W-:Y:S01]  /*12400*/  FFMA.FTZ R86, R86, R0, -R61 ;  /* 0x0000000056567223 */ /* 0x000fe2000001083d */
[C---:B------:R-:W-:Y:S01]  /*12410*/  ISETP.GT.AND P3, PT, R10.reuse, R13, PT ;  /* 0x0000000d0a00720c */ /* 0x040fe20003f64270 */
[----:B------:R-:W-:-:S04]  /*12420*/  VIADD R10, R10, 0xffffffff ;  /* 0xffffffff0a0a7836 */ /* 0x000fc80000000000 */
[----:B------:R-:W1:Y:S01]  /*12430*/  MUFU.EX2 R27, R27 ;  /* 0x0000001b001b7308 */ /* 0x000e620000000800 */
[----:B--2---:R-:W-:-:S07]  /*12440*/  F2FP.F16.F32.PACK_AB R181, R26, R181 ;  /* 0x000000b51ab5723e */ /* 0x004fce00000000ff */
        /* <DEDUP_REMOVED lines=12> */
[----:B------:R-:W-:-:S05]  /*12510*/  WARPGROUP.ARRIVE ;  /* 0x00000000000079c5 */ /* 0x000fca0000000000 */
[----:B------:R-:W5:Y:S01]  /*12520*/  MUFU.EX2 R35, R35 ;  /* 0x0000002300237308 */ /* 0x000f620000000800 */
[----:B------:R-:W-:Y:S01]  /*12530*/  FFMA.FTZ R161, R74, R0, -R61 ;  /* 0x000000004aa17223 */ /* 0x000fe2000001083d */
[----:B------:R-:W-:Y:S06]  /*12540*/  HGMMA.64x128x16.F32 R88, R164, gdesc[UR4].tnspB, R88, gsb0 ;  /* 0x41e00004a4587df0 */ /* 0x000fec0008000858 */
        /* <DEDUP_REMOVED lines=10> */
[----:B------:R-:W-:Y:S08]  /*125f0*/  MUFU.EX2 R40, R40 ;  /* 0x0000002800287308 */ /* 0x000ff00000000800 */
[----:B------:R-:W5:Y:S08]  /*12600*/  MUFU.EX2 R12, R59 ;  /* 0x0000003b000c7308 */ /* 0x000f700000000800 */
[----:B------:R-:W5:Y:S08]  /*12610*/  MUFU.EX2 R154, R154 ;  /* 0x0000009a009a7308 */ /* 0x000f700000000800 */
[----:B------:R-:W5:Y:S08]  /*12620*/  MUFU.EX2 R155, R155 ;  /* 0x0000009b009b7308 */ /* 0x000f700000000800 */
[----:B------:R-:W-:Y:S08]  /*12630*/  MUFU.EX2 R41, R41 ;  /* 0x0000002900297308 */ /* 0x000ff00000000800 */
[----:B------:R-:W-:Y:S08]  /*12640*/  MUFU.EX2 R156, R156 ;  /* 0x0000009c009c7308 */ /* 0x000ff00000000800 */
[----:B------:R-:W-:Y:S08]  /*12650*/  MUFU.EX2 R157, R157 ;  /* 0x0000009d009d7308 */ /* 0x000ff00000000800 */
[----:B------:R-:W-:Y:S01]  /*12660*/  MUFU.EX2 R44, R44 ;  /* 0x0000002c002c7308 */ /* 0x000fe20000000800 */
[----:B------:R-:W-:-:S02]  /*12670*/  WARPGROUP.DEPBAR.LE gsb0, 0x0 ;  /* 0x00008000000079c5 */ /* 0x000fc40000010000 */
        /* <DEDUP_REMOVED lines=9> */
[----:B0-----:R-:W-:Y:S01]  /*12710*/  FADD.FTZ R21, R15, R4 ;  /* 0x000000040f157221 */ /* 0x001fe20000010000 */
[----:B------:R-:W-:Y:S01]  /*12720*/  FADD.FTZ R4, R26, R3 ;  /* 0x000000031a047221 */ /* 0x000fe20000010000 */
[----:B------:R0:W-:Y:S01]  /*12730*/  @!P1 SYNCS.ARRIVE.TRANS64.RED.A1T0 RZ, [R14+URZ], RZ ;  /* 0x000000ff0eff99a7 */ /* 0x0001e2000810043f */
[----:B------:R-:W-:Y:S01]  /*12740*/  FFMA.FTZ R3, R63, R0, -R61 ;  /* 0x000000003f037223 */ /* 0x000fe2000001083d */
[----:B------:R-:W-:Y:S01]  /*12750*/  FADD.FTZ R21, R182, R21 ;  /* 0x00000015b6157221 */ /* 0x000fe20000010000 */
[----:B------:R-:W-:Y:S01]  /*12760*/  FADD.FTZ R4, R183, R4 ;  /* 0x00000004b7047221 */ /* 0x000fe20000010000 */
[C---:B------:R-:W-:Y:S01]  /*12770*/  F2FP.F16.F32.PACK_AB R182, R24.reuse, R182 ;  /* 0x000000b618b6723e */ /* 0x040fe200000000ff */
[----:B------:R-:W-:Y:S01]  /*12780*/  MUFU.EX2 R159, R159 ;  /* 0x0000009f009f7308 */ /* 0x000fe20000000800 */
[----:B------:R-:W-:Y:S01]  /*12790*/  FADD.FTZ R21, R24, R21 ;  /* 0x0000001518157221 */ /* 0x000fe20000010000 */
[----:B-1----:R-:W-:Y:S01]  /*127a0*/  FADD.FTZ R4, R27, R4 ;  /* 0x000000041b047221 */ /* 0x002fe20000010000 */
[-C--:B------:R-:W-:Y:S01]  /*127b0*/  FMUL.FTZ R100, R100, R6.reuse ;  /* 0x0000000664647220 */ /* 0x080fe20000410000 */
[----:B------:R-:W-:Y:S01]  /*127c0*/  FMUL.FTZ R101, R101, R6 ;  /* 0x0000000665657220 */ /* 0x000fe20000410000 */
[----:B0-----:R-:W-:Y:S01]  /*127d0*/  FADD.FTZ R14, R176, R21 ;  /* 0x00000015b00e7221 */ /* 0x001fe20000010000 */
[----:B--2---:R-:W-:Y:S01]  /*127e0*/  FADD.FTZ R21, R177, R4 ;  /* 0x00000004b1157221 */ /* 0x004fe20000010000 */
[----:B------:R-:W-:Y:S01]  /*127f0*/  FFMA.FTZ R4, R67, R0, -R61 ;  /* 0x0000000043047223 */ /* 0x000fe2000001083d */
[----:B------:R-:W0:Y:S01]  /*12800*/  MUFU.EX2 R3, R3 ;  /* 0x0000000300037308 */ /* 0x000e220000000800 */
[C---:B------:R-:W-:Y:S01]  /*12810*/  FADD.FTZ R43, R25.reuse, R14 ;  /* 0x0000000e192b7221 */ /* 0x040fe20000010000 */
[----:B---3--:R-:W-:Y:S01]  /*12820*/  FADD.FTZ R20, R30, R21 ;  /* 0x000000151e147221 */ /* 0x008fe20000010000 */
[----:B------:R-:W-:Y:S01]  /*12830*/  F2FP.F16.F32.PACK_AB R176, R25, R176 ;  /* 0x000000b019b0723e */ /* 0x000fe200000000ff */
[-C--:B------:R-:W-:Y:S01]  /*12840*/  FFMA.FTZ R14, R71, R0.reuse, -R61 ;  /* 0x00000000470e7223 */ /* 0x080fe2000001083d */
[----:B------:R-:W-:Y:S01]  /*12850*/  FADD.FTZ R43, R178, R43 ;  /* 0x0000002bb22b7221 */ /* 0x000fe20000010000 */
[----:B----4-:R-:W-:Y:S01]  /*12860*/  FADD.FTZ R20, R179, R20 ;  /* 0x00000014b3147221 */ /* 0x010fe20000010000 */
[----:B------:R-:W-:Y:S01]  /*12870*/  FFMA.FTZ R61, R87, R0, -R61 ;  /* 0x00000000573d7223 */ /* 0x000fe2000001083d */
[----:B------:R-:W1:Y:S01]  /*12880*/  MUFU.EX2 R4, R4 ;  /* 0x0000000400047308 */ /* 0x000e620000000800 */
[----:B------:R-:W-:Y:S01]  /*12890*/  FADD.FTZ R43, R28, R43 ;  /* 0x0000002b1c2b7221 */ /* 0x000fe20000010000 */
[----:B-----5:R-:W-:Y:S01]  /*128a0*/  FADD.FTZ R20, R31, R20 ;  /* 0x000000141f147221 */ /* 0x020fe20000010000 */
        /* <DEDUP_REMOVED lines=36> */
[----:B------:R-:W-:Y:S01]  /*12af0*/  F2FP.F16.F32.PACK_AB R153, R12, R153 ;  /* 0x000000990c99723e */ /* 0x000fe200000000ff */
[----:B------:R-:W5:Y:S01]  /*12b00*/  MUFU.EX2 R48, R48 ;  /* 0x0000003000307308 */ /* 0x000f620000000800 */
[----:B------:R-:W-:Y:S01]  /*12b10*/  FADD.FTZ R21, R40, R21 ;  /* 0x0000001528157221 */ /* 0x000fe20000010000 */
[----:B------:R-:W-:Y:S01]  /*12b20*/  FADD.FTZ R20, R12, R25 ;  /* 0x000000190c147221 */ /* 0x000fe20000010000 */
[-C--:B------:R-:W-:Y:S01]  /*12b30*/  FMUL.FTZ R132, R132, R6.reuse ;  /* 0x0000000684847220 */ /* 0x080fe20000410000 */
[-C--:B------:R-:W-:Y:S01]  /*12b40*/  FMUL.FTZ R133, R133, R6.reuse ;  /* 0x0000000685857220 */ /* 0x080fe20000410000 */
[----:B------:R-:W-:Y:S01]  /*12b50*/  FADD.FTZ R24, R154, R21 ;  /* 0x000000159a187221 */ /* 0x000fe20000010000 */
[----:B------:R-:W-:Y:S01]  /*12b60*/  FADD.FTZ R20, R155, R20 ;  /* 0x000000149b147221 */ /* 0x000fe20000010000 */
[----:B0-----:R-:W-:Y:S01]  /*12b70*/  F2FP.F16.F32.PACK_AB R155, R3, R155 ;  /* 0x0000009b039b723e */ /* 0x001fe200000000ff */
[----:B------:R-:W0:Y:S01]  /*12b80*/  MUFU.EX2 R15, R75 ;  /* 0x0000004b000f7308 */ /* 0x000e220000000800 */
[----:B------:R-:W-:Y:S01]  /*12b90*/  FADD.FTZ R21, R41, R24 ;  /* 0x0000001829157221 */ /* 0x000fe20000010000 */
[----:B------:R-:W-:Y:S01]  /*12ba0*/  FADD.FTZ R20, R3, R20 ;  /* 0x0000001403147221 */ /* 0x000fe20000010000 */
[-C--:B------:R-:W-:Y:S01]  /*12bb0*/  FMUL.FTZ R136, R136, R6.reuse ;  /* 0x0000000688887220 */ /* 0x080fe20000410000 */
[-C--:B------:R-:W-:Y:S01]  /*12bc0*/  FMUL.FTZ R137, R137, R6.reuse ;  /* 0x0000000689897220 */ /* 0x080fe20000410000 */
[----:B------:R-:W-:Y:S01]  /*12bd0*/  FADD.FTZ R21, R156, R21 ;  /* 0x000000159c157221 */ /* 0x000fe20000010000 */
[----:B------:R-:W-:Y:S01]  /*12be0*/  FADD.FTZ R25, R157, R20 ;  /* 0x000000149d197221 */ /* 0x000fe20000010000 */
[----:B-1----:R-:W-:Y:S01]  /*12bf0*/  F2FP.F16.F32.PACK_AB R157, R4, R157 ;  /* 0x0000009d049d723e */ /* 0x002fe200000000ff */
[----:B------:R-:W1:Y:S01]  /*12c00*/  MUFU.EX2 R49, R49 ;  /* 0x0000003100317308 */ /* 0x000e620000000800 */
[----:B------:R-:W-:Y:S01]  /*12c10*/  FADD.FTZ R21, R44, R21 ;  /* 0x000000152c157221 */ /* 0x000fe20000010000 */
[----:B------:R-:W-:Y:S01]  /*12c20*/  FADD.FTZ R20, R4, R25 ;  /* 0x0000001904147221 */ /* 0x000fe20000010000 */
[-C--:B------:R-:W-:Y:S01]  /*12c30*/  FMUL.FTZ R140, R140, R6.reuse ;  /* 0x000000068c8c7220 */ /* 0x080fe20000410000 */
[-C--:B------:R-:W-:Y:S01]  /*12c40*/  FMUL.FTZ R141, R141, R6.reuse ;  /* 0x000000068d8d7220 */ /* 0x080fe20000410000 */
[----:B------:R-:W-:Y:S01]  /*12c50*/  FADD.FTZ R24, R158, R21 ;  /* 0x000000159e187221 */ /* 0x000fe20000010000 */
[----:B------:R-:W-:Y:S01]  /*12c60*/  FADD.FTZ R21, R159, R20 ;  /* 0x000000149f157221 */ /* 0x000fe20000010000 */
[C---:B--2---:R-:W-:Y:S01]  /*12c70*/  F2FP.F16.F32.PACK_AB R159, R14.reuse, R159 ;  /* 0x0000009f0e9f723e */ /* 0x044fe200000000ff */
[----:B------:R-:W2:Y:S01]  /*12c80*/  MUFU.EX2 R78, R78 ;  /* 0x0000004e004e7308 */ /* 0x000ea20000000800 */
[----:B------:R-:W-:Y:S01]  /*12c90*/  FADD.FTZ R24, R45, R24 ;  /* 0x000000182d187221 */ /* 0x000fe20000010000 */
[----:B------:R-:W-:Y:S01]  /*12ca0*/  FADD.FTZ R20, R14, R21 ;  /* 0x000000150e147221 */ /* 0x000fe20000010000 */
[-C--:B------:R-:W-:Y:S01]  /*12cb0*/  FMUL.FTZ R144, R144, R6.reuse ;  /* 0x0000000690907220 */ /* 0x080fe20000410000 */
[-C--:B------:R-:W-:Y:S01]  /*12cc0*/  FMUL.FTZ R145, R145, R6.reuse ;  /* 0x0000000691917220 */ /* 0x080fe20000410000 */
[----:B---3--:R-:W-:Y:S01]  /*12cd0*/  FADD.FTZ R21, R37, R24 ;  /* 0x0000001825157221 */ /* 0x008fe20000010000 */
[----:B----4-:R-:W-:Y:S01]  /*12ce0*/  FADD.FTZ R20, R161, R20 ;  /* 0x00000014a1147221 */ /* 0x010fe20000010000 */
[-C--:B------:R-:W-:Y:S01]  /*12cf0*/  FMUL.FTZ R148, R148, R6.reuse ;  /* 0x0000000694947220 */ /* 0x080fe20000410000 */
[----:B------:R-:W3:Y:S01]  /*12d00*/  MUFU.EX2 R52, R52 ;  /* 0x0000003400347308 */ /* 0x000ee20000000800 */
[----:B-----5:R-:W-:Y:S01]  /*12d10*/  FADD.FTZ R12, R48, R21 ;  /* 0x00000015300c7221 */ /* 0x020fe20000010000 */
[----:B0-----:R-:W-:Y:S01]  /*12d20*/  FADD.FTZ R3, R15, R20 ;  /* 0x000000140f037221 */ /* 0x001fe20000010000 */
[----:B------:R-:W-:Y:S01]  /*12d30*/  FMUL.FTZ R149, R149, R6 ;  /* 0x0000000695957220 */ /* 0x000fe20000410000 */
[-C--:B------:R-:W-:Y:S01]  /*12d40*/  FMUL.FTZ R90, R90, R11.reuse ;  /* 0x0000000b5a5a7220 */ /* 0x080fe20000410000 */
[----:B-1----:R-:W-:Y:S01]  /*12d50*/  FADD.FTZ R21, R49, R12 ;  /* 0x0000000c31157221 */ /* 0x002fe20000010000 */
        /* <DEDUP_REMOVED lines=10> */
[----:B------:R-:W1:Y:S01]  /*12e00*/  MUFU.EX2 R53, R53 ;  /* 0x0000003500357308 */ /* 0x000e620000000800 */
        /* <DEDUP_REMOVED lines=53> */
[----:B------:R-:W-:Y:S01]  /*13160*/  F2FP.F16.F32.PACK_AB R154, R41, R154 ;  /* 0x0000009a299a723e */ /* 0x000fe200000000ff */
[----:B-1----:R-:W-:Y:S01]  /*13170*/  FADD.FTZ R4, R9, R12 ;  /* 0x0000000c09047221 */ /* 0x002fe20000010000 */
[----:B------:R-:W-:Y:S01]  /*13180*/  F2FP.F16.F32.PACK_AB R156, R44, R156 ;  /* 0x0000009c2c9c723e */ /* 0x000fe200000000ff */
[----:B------:R-:W-:Y:S01]  /*13190*/  IMAD.MOV.U32 R12, RZ, RZ, R8 ;  /* 0x000000ffff0c7224 */ /* 0x000fe200078e0008 */
[----:B------:R-:W-:Y:S02]  /*131a0*/  F2FP.F16.F32.PACK_AB R158, R45, R158 ;  /* 0x0000009e2d9e723e */ /* 0x000fe400000000ff */
[----:B------:R-:W-:Y:S02]  /*131b0*/  F2FP.F16.F32.PACK_AB R160, R48, R37 ;  /* 0x0000002530a0723e */ /* 0x000fe400000000ff */
[----:B------:R-:W-:Y:S01]  /*131c0*/  F2FP.F16.F32.PACK_AB R161, R15, R161 ;  /* 0x000000a10fa1723e */ /* 0x000fe200000000ff */
[----:B--2---:R-:W-:Y:S01]  /*131d0*/  FADD.FTZ R3, R20, R3 ;  /* 0x0000000314037221 */ /* 0x004fe20000010000 */
[----:B------:R-:W-:-:S02]  /*131e0*/  F2FP.F16.F32.PACK_AB R162, R52, R49 ;  /* 0x0000003134a2723e */ /* 0x000fc400000000ff */
[----:B------:R-:W-:Y:S02]  /*131f0*/  F2FP.F16.F32.PACK_AB R163, R79, R78 ;  /* 0x0000004e4fa3723e */ /* 0x000fe400000000ff */
[----:B------:R-:W-:Y:S02]  /*13200*/  F2FP.F16.F32.PACK_AB R164, R56, R53 ;  /* 0x0000003538a4723e */ /* 0x000fe400000000ff */
[----:B------:R-:W-:Y:S02]  /*13210*/  F2FP.F16.F32.PACK_AB R165, R83, R82 ;  /* 0x0000005253a5723e */ /* 0x000fe400000000ff */
[----:B------:R-:W-:Y:S02]  /*13220*/  F2FP.F16.F32.PACK_AB R166, R9, R57 ;  /* 0x0000003909a6723e */ /* 0x000fe400000000ff */
[----:B------:R-:W-:Y:S02]  /*13230*/  F2FP.F16.F32.PACK_AB R167, R20, R167 ;  /* 0x000000a714a7723e */ /* 0x000fe400000000ff */
[----:B------:R-:W-:Y:S01]  /*13240*/  MOV R14, R184 ;  /* 0x000000b8000e7202 */ /* 0x000fe20000000f00 */
[----:B------:R-:W-:Y:S06]  /*13250*/  @P3 BRA `(.L_x_2714) ;  /* 0xffffffd4004c3947 */ /* 0x000fec000383ffff */
.L_x_2704:
[----:B------:R-:W-:-:S13]  /*13260*/  ISETP.GE.AND P2, PT, R10, R191, PT ;  /* 0x000000bf0a00720c */ /* 0x000fda0003f46270 */
[----:B------:R-:W-:Y:S05]  /*13270*/  @!P2 BRA `(.L_x_2715) ;  /* 0x000000200074a947 */ /* 0x000fea0003800000 */
[----:B------:R-:W-:Y:S02]  /*13280*/  IMAD.MOV.U32 R11, RZ, RZ, R8 ;  /* 0x000000ffff0b7224 */ /* 0x000fe400078e0008 */
[----:B------:R-:W-:Y:S02]  /*13290*/  IMAD.MOV.U32 R12, RZ, RZ, R7 ;  /* 0x000000ffff0c7224 */ /* 0x000fe400078e0007 */
[----:B------:R-:W-:Y:S02]  /*132a0*/  IMAD.MOV.U32 R6, RZ, RZ, R186 ;  /* 0x000000ffff067224 */ /* 0x000fe400078e00ba */
[----:B------:R-:W-:-:S07]  /*132b0*/  IMAD.MOV.U32 R13, RZ, RZ, R184 ;  /* 0x000000ffff0d7224 */ /* 0x000fce00078e00b8 */
.L_x_2725:
[----:B------:R-:W-:Y:S01]  /*132c0*/  ISETP.NE.AND P2, PT, R189, RZ, PT ;  /* 0x000000ffbd00720c */ /* 0x000fe20003f45270 */
[----:B------:R-:W-:Y:S05]  /*132d0*/  YIELD ;  /* 0x0000000000007946 */ /* 0x000fea0003800000 */
[----:B------:R-:W-:-:S04]  /*132e0*/  IADD3 R184, R13, 0x1, RZ ;  /* 0x000000010db87810 */ /* 0x000fc80007ffe0ff */
[----:B------:R-:W-:-:S04]  /*132f0*/  ISETP.NE.AND P3, PT, R184, 0x2, PT ;  /* 0x00000002b800780c */ /* 0x000fc80003f65270 */
[----:B------:R-:W-:Y:S02]  /*13300*/  SEL R7, RZ, 0x1, P3 ;  /* 0x00000001ff077807 */ /* 0x000fe40001800000 */
[----:B------:R-:W-:Y:S02]  /*13310*/  SEL R184, R184, RZ, P3 ;  /* 0x000000ffb8b87207 */ /* 0x000fe40001800000 */
[----:B------:R-:W-:Y:S01]  /*13320*/  LOP3.LUT R186, R6, R7, RZ, 0x3c, !PT ;  /* 0x0000000706ba7212 */ /* 0x000fe200078e3cff */
[----:B------:R-:W-:Y:S06]  /*13330*/  @P2 BRA `(.L_x_2716) ;  /* 0x0000000000302947 */ /* 0x000fec0003800000 */
[----:B------:R-:W-:Y:S05]  /*13340*/  @!P0 BRA `(.L_x_2717) ;  /* 0x0000000000048947 */ /* 0x000fea0003800000 */
[----:B------:R-:W-:Y:S01]  /*13350*/  BPT.TRAP 0x1 ;  /* 0x000000040000795c */ /* 0x000fe20000300000 */
.L_x_2717:
[----:B------:R-:W-:Y:S01]  /*13360*/  IMAD R0, R184, 0x8, R2 ;  /* 0x00000008b8007824 */ /* 0x000fe200078e0202 */
[----:B------:R-:W-:-:S04]  /*13370*/  SHF.L.U32 R7, R186, 0x1f, RZ ;  /* 0x0000001fba077819 */ /* 0x000fc800000006ff */
[----:B------:R0:W1:Y:S01]  /*13380*/  SYNCS.PHASECHK.TRANS64.TRYWAIT P3, [R0+URZ+0x28830], R7 ;  /* 0x02883007000075a7 */ /* 0x000062000806017f */
[----:B------:R-:W-:Y:S05]  /*13390*/  @!P0 BRA `(.L_x_2718) ;  /* 0x0000000000048947 */ /* 0x000fea0003800000 */
[----:B------:R-:W-:Y:S01]  /*133a0*/  BPT.TRAP 0x1 ;  /* 0x000000040000795c */ /* 0x000fe20000300000 */
.L_x_2718:
[----:B------:R-:W-:Y:S04]  /*133b0*/  BSSY B0, `(.L_x_2716) ;  /* 0x0000004000007945 */ /* 0x000fe80003800000 */
[----:B-1----:R-:W-:Y:S05]  /*133c0*/  @P3 BRA `(.L_x_2719) ;  /* 0x0000000000083947 */ /* 0x002fea0003800000 */
[----:B------:R-:W1:Y:S02]  /*133d0*/  SYNCS.PHASECHK.TRANS64.TRYWAIT P3, [R0+URZ+0x28830], R7 ;  /* 0x02883007000075a7 */ /* 0x000e64000806017f */
[----:B-1----:R-:W-:Y:S05]  /*133e0*/  @!P3 BRA `(.L_x_2720) ;  /* 0x000000f40024b947 */ /* 0x002fea0003800000 */
.L_x_2719:
[----:B------:R-:W-:Y:S05]  /*133f0*/  BSYNC B0 ;  /* 0x0000000000007941 */ /* 0x000fea0003800000 */
.L_x_2716:
        /* <DEDUP_REMOVED lines=10> */
[----:B------:R-:W-:Y:S01]  /*134a0*/  VIADD R24, R8, 0x404 ;  /* 0x0000040408187836 */ /* 0x000fe20000000000 */
[C---:B------:R-:W-:Y:S01]  /*134b0*/  R2UR UR7, R25.reuse ;  /* 0x00000000190772ca */ /* 0x040fe200000e0000 */
[----:B------:R-:W-:Y:S01]  /*134c0*/  IMAD.MOV.U32 R21, RZ, RZ, 0x40000040 ;  /* 0x40000040ff157424 */ /* 0x000fe200078e00ff */
[----:B------:R-:W-:Y:S01]  /*134d0*/  R2UR UR31, R25 ;  /* 0x00000000191f72ca */ /* 0x000fe200000e0000 */
[----:B------:R-:W-:Y:S01]  /*134e0*/  IMAD.MOV.U32 R15, RZ, RZ, 0x40000040 ;  /* 0x40000040ff0f7424 */ /* 0x000fe200078e00ff */
[----:B------:R-:W-:-:S02]  /*134f0*/  R2UR UR30, R24 ;  /* 0x00000000181e72ca */ /* 0x000fc400000e0000 */
[----:B------:R-:W-:Y:S01]  /*13500*/  R2UR UR10, R20 ;  /* 0x00000000140a72ca */ /* 0x000fe200000e0000 */
[C---:B------:R-:W-:Y:S01]  /*13510*/  VIADD R20, R8.reuse, 0x400 ;  /* 0x0000040008147836 */ /* 0x040fe20000000000 */
[----:B------:R-:W-:Y:S02]  /*13520*/  R2UR UR11, R21 ;  /* 0x00000000150b72ca */ /* 0x000fe400000e0000 */
[----:B------:R-:W-:Y:S02]  /*13530*/  IADD3 R14, R8, 0x6, RZ ;  /* 0x00000006080e7810 */ /* 0x000fe40007ffe0ff */
[----:B------:R-:W-:Y:S02]  /*13540*/  R2UR UR19, R15 ;  /* 0x000000000f1372ca */ /* 0x000fe400000e0000 */
[----:B------:R-:W-:Y:S01]  /*13550*/  R2UR UR18, R14 ;  /* 0x000000000e1272ca */ /* 0x000fe200000e0000 */
[----:B------:R-:W-:Y:S01]  /*13560*/  VIADD R14, R8, 0x402 ;  /* 0x00000402080e7836 */ /* 0x000fe20000000000 */
[----:B0-----:R-:W-:-:S02]  /*13570*/  SHF.R.U32.HI R0, RZ, 0x7, R0 ;  /* 0x00000007ff007819 */ /* 0x001fc40000011600 */
[----:B------:R-:W-:Y:S02]  /*13580*/  R2UR UR22, R20 ;  /* 0x00000000141672ca */ /* 0x000fe400000e0000 */
[----:B------:R-:W-:Y:S01]  /*13590*/  R2UR UR23, R21 ;  /* 0x00000000151772ca */ /* 0x000fe200000e0000 */
[----:B------:R-:W-:Y:S01]  /*135a0*/  VIADD R0, R0, 0x8 ;  /* 0x0000000800007836 */ /* 0x000fe20000000000 */
[----:B------:R-:W-:Y:S02]  /*135b0*/  R2UR UR26, R14 ;  /* 0x000000000e1a72ca */ /* 0x000fe400000e0000 */
[----:B------:R-:W-:Y:S02]  /*135c0*/  R2UR UR27, R15 ;  /* 0x000000000f1b72ca */ /* 0x000fe400000e0000 */
[----:B------:R0:W-:Y:S01]  /*135d0*/  BAR.SYNC.DEFER_BLOCKING R0, 0x100 ;  /* 0x000400000000751d */ /* 0x0001e20000010000 */
[----:B------:R-:W-:Y:S02]  /*135e0*/  IADD3 R8, R8, 0x406, RZ ;  /* 0x0000040608087810 */ /* 0x000fe40007ffe0ff */
[----:B------:R-:W-:-:S02]  /*135f0*/  R2UR UR35, R9 ;  /* 0x00000000092372ca */ /* 0x000fc400000e0000 */
[----:B------:R-:W-:Y:S01]  /*13600*/  R2UR UR34, R8 ;  /* 0x00000000082272ca */ /* 0x000fe200000e0000 */
        /* <DEDUP_REMOVED lines=27> */
.L_x_2722:
[----:B------:R-:W-:Y:S01]  /*137c0*/  SHF.L.U32 R0, R6, 0x1f, RZ ;  /* 0x0000001f06007819 */ /* 0x000fe200000006ff */
[----:B------:R-:W-:-:S04]  /*137d0*/  IMAD R6, R13, 0x8, R2 ;  /* 0x000000080d067824 */ /* 0x000fc800078e0202 */
[----:B------:R0:W1:Y:S01]  /*137e0*/  SYNCS.PHASECHK.TRANS64.TRYWAIT P2, [R6+URZ+0x28850], R0 ;  /* 0x02885000060075a7 */ /* 0x000062000804017f */
[----:B------:R-:W-:Y:S05]  /*137f0*/  @!P0 BRA `(.L_x_2723) ;  /* 0x0000000000048947 */ /* 0x000fea0003800000 */
[----:B------:R-:W-:Y:S01]  /*13800*/  BPT.TRAP 0x1 ;  /* 0x000000040000795c */ /* 0x000fe20000300000 */
.L_x_2723:
[----:B-1----:R-:W-:Y:S05]  /*13810*/  @P2 BRA `(.L_x_2721) ;  /* 0x0000000000082947 */ /* 0x002fea0003800000 */
[----:B------:R-:W1:Y:S02]  /*13820*/  SYNCS.PHASECHK.TRANS64.TRYWAIT P2, [R6+URZ+0x28850], R0 ;  /* 0x02885000060075a7 */ /* 0x000e64000804017f */
[----:B-1----:R-:W-:Y:S05]  /*13830*/  @!P2 BRA `(.L_x_2724) ;  /* 0x000000f00024a947 */ /* 0x002fea0003800000 */
.L_x_2721:
        /* <DEDUP_REMOVED lines=8> */
[----:B------:R-:W-:Y:S02]  /*138c0*/  R2UR UR7, R7 ;  /* 0x00000000070772ca */ /* 0x000fe400000e0000 */
[----:B------:R-:W-:Y:S02]  /*138d0*/  LOP3.LUT R0, R0, 0x4000000, RZ, 0xfc, !PT ;  /* 0x0400000000007812 */ /* 0x000fe400078efcff */
[C---:B------:R-:W-:Y:S01]  /*138e0*/  ISETP.GT.AND P2, PT, R10.reuse, R191, PT ;  /* 0x000000bf0a00720c */ /* 0x040fe20003f44270 */
[----:B------:R-:W-:Y:S02]  /*138f0*/  VIADD R10, R10, 0xffffffff ;  /* 0xffffffff0a0a7836 */ /* 0x000fe40000000000 */
[C---:B------:R-:W-:Y:S01]  /*13900*/  IMAD R6, R13.reuse, 0x800, R0 ;  /* 0x000008000d067824 */ /* 0x040fe200078e0200 */
[----:B------:R-:W-:Y:S01]  /*13910*/  FMNMX.FTZ R0, R24, R12, !PT ;  /* 0x0000000c18007209 */ /* 0x000fe20007810000 */
[----:B------:R-:W-:-:S02]  /*13920*/  @!P1 IMAD R13, R13, 0x8, R2 ;  /* 0x000000080d0d9824 */ /* 0x000fc400078e0202 */
[C---:B------:R-:W-:Y:S01]  /*13930*/  VIADD R8, R6.reuse, 0x80 ;  /* 0x0000008006087836 */ /* 0x040fe20000000000 */
[----:B------:R-:W-:Y:S01]  /*13940*/  R2UR UR6, R6 ;  /* 0x00000000060672ca */ /* 0x000fe200000e0000 */
[----:B------:R-:W-:Y:S01]  /*13950*/  @!P1 VIADD R13, R13, 0x28860 ;  /* 0x000288600d0d9836 */ /* 0x000fe20000000000 */
[----:B------:R-:W-:-:S04]  /*13960*/  FMNMX.FTZ R0, R25, R0, !PT ;  /* 0x0000000019007209 */ /* 0x000fc80007810000 */
[----:B------:R-:W-:-:S04]  /*13970*/  FMNMX.FTZ R0, R28, R0, !PT ;  /* 0x000000001c007209 */ /* 0x000fc80007810000 */
[----:B------:R-:W-:-:S03]  /*13980*/  FMNMX.FTZ R0, R29, R0, !PT ;  /* 0x000000001d007209 */ /* 0x000fc60007810000 */
[----:B------:R-:W-:Y:S01]  /*13990*/  HGMMA.64x128x16.F32 R88, R180, gdesc[UR4].tnspB, R88, gsb0 ;  /* 0x41e00004b4587df0 */ /* 0x000fe20008000858 */
[----:B------:R-:W-:Y:S02]  /*139a0*/  R2UR UR6, R8 ;  /* 0x00000000080672ca */ /* 0x000fe400000e0000 */
[----:B------:R-:W-:Y:S01]  /*139b0*/  R2UR UR7, R9 ;  /* 0x00000000090772ca */ /* 0x000fe200000e0000 */
[----:B------:R-:W-:Y:S01]  /*139c0*/  IMAD.MOV.U32 R9, RZ, RZ, 0x40000040 ;  /* 0x40000040ff097424 */ /* 0x000fe200078e00ff */
[----:B------:R-:W-:Y:S02]  /*139d0*/  IADD3 R8, R6, 0x100, RZ ;  /* 0x0000010006087810 */ /* 0x000fe40007ffe0ff */
        /* <DEDUP_REMOVED lines=29> */
[----:B------:R-:W0:Y:S01]  /*13bb0*/  SHFL.BFLY PT, R0, R7, 0x2, 0x1f ;  /* 0x0c401f0007007f89 */ /* 0x000e2200000e0000 */
[----:B------:R-:W-:Y:S02]  /*13bc0*/  WARPGROUP.DEPBAR.LE gsb0, 0x0 ;  /* 0x00008000000079c5 */ /* 0x000fe40000010000 */
[----:B------:R-:W-:Y:S01]  /*13bd0*/  WARPGROUP.ARRIVE ;  /* 0x00000000000079c5 */ /* 0x000fe20000000000 */
[----:B0-----:R-:W-:-:S05]  /*13be0*/  FMNMX.FTZ R7, R7, R0, !PT ;  /* 0x0000000007077209 */ /* 0x001fca0007810000 */
[----:B------:R-:W-:Y:S01]  /*13bf0*/  HGMMA.64x128x16.F32 R88, R176, gdesc[UR4].tnspB, R88, gsb0 ;  /* 0x41e00004b0587df0 */ /* 0x000fe20008000858 */
[----:B------:R-:W-:Y:S01]  /*13c00*/  R2UR UR6, R8 ;  /* 0x00000000080672ca */ /* 0x000fe200000e0000 */
[----:B------:R-:W-:Y:S01]  /*13c10*/  VIADD R8, R6, 0x180 ;  /* 0x0000018006087836 */ /* 0x000fe20000000000 */
[----:B------:R-:W-:Y:S01]  /*13c20*/  R2UR UR7, R9 ;  /* 0x00000000090772ca */ /* 0x000fe200000e0000 */
[----:B------:R-:W-:Y:S01]  /*13c30*/  IMAD.MOV.U32 R9, RZ, RZ, 0x40000040 ;  /* 0x40000040ff097424 */ /* 0x000fe200078e00ff */
[----:B------:R-:W0:Y:S02]  /*13c40*/  SHFL.BFLY PT, R0, R7, 0x1, 0x1f ;  /* 0x0c201f0007007f89 */ /* 0x000e2400000e0000 */
[----:B0-----:R-:W-:Y:S02]  /*13c50*/  FMNMX.FTZ R7, R7, R0, !PT ;  /* 0x0000000007077209 */ /* 0x001fe40007810000 */
[----:B------:R-:W-:-:S03]  /*13c60*/  MOV R0, UR46 ;  /* 0x0000002e00007c02 */ /* 0x000fc60008000f00 */
[C---:B------:R-:W-:Y:S02]  /*13c70*/  FADD.FTZ R12, -R7.reuse, R12 ;  /* 0x0000000c070c7221 */ /* 0x040fe40000010100 */
[-C--:B------:R-:W-:Y:S02]  /*13c80*/  FMUL.FTZ R15, R7, R0.reuse ;  /* 0x00000000070f7220 */ /* 0x080fe40000410000 */
[-C--:B------:R-:W-:Y:S02]  /*13c90*/  FMUL.FTZ R12, R12, R0.reuse ;  /* 0x000000000c0c7220 */ /* 0x080fe40000410000 */
        /* <DEDUP_REMOVED lines=26> */
[-CC-:B------:R-:W-:Y:S01]  /*13e40*/  FFMA.FTZ R32, R56, R0.reuse, -R15.reuse ;  /* 0x0000000038207223 */ /* 0x180fe2000001080f */
[----:B------:R-:W-:Y:S02]  /*13e50*/  FFMA.FTZ R36, R61, R0, -R15 ;  /* 0x000000003d247223 */ /* 0x000fe4000001080f */
[----:B------:R-:W-:Y:S01]  /*13e60*/  HGMMA.64x128x16.F32 R88, R172, gdesc[UR4].tnspB, R88, gsb0 ;  /* 0x41e00004ac587df0 */ /* 0x000fe20008000858 */
[----:B------:R-:W-:Y:S01]  /*13e70*/  R2UR UR6, R8 ;  /* 0x00000000080672ca */ /* 0x000fe200000e0000 */
[----:B------:R-:W-:Y:S01]  /*13e80*/  VIADD R8, R6, 0x200 ;  /* 0x0000020006087836 */ /* 0x000fe20000000000 */
[----:B------:R-:W-:Y:S01]  /*13e90*/  R2UR UR7, R9 ;  /* 0x00000000090772ca */ /* 0x000fe200000e0000 */
[----:B------:R-:W-:Y:S01]  /*13ea0*/  IMAD.MOV.U32 R9, RZ, RZ, 0x40000040 ;  /* 0x40000040ff097424 */ /* 0x000fe200078e00ff */
        /* <DEDUP_REMOVED lines=63> */
[----:B------:R-:W-:-:S03]  /*142a0*/  IMAD.MOV.U32 R9, RZ, RZ, 0x40000040 ;  /* 0x40000040ff097424 */ /* 0x000fc600078e00ff */
[----:B------:R-:W-:-:S05]  /*142b0*/  FMNMX.FTZ R14, R87, R14, !PT ;  /* 0x0000000e570e7209 */ /* 0x000fca0007810000 */
[----:B------:R-:W0:Y:S01]  /*142c0*/  SHFL.BFLY PT, R8, R14, 0x2, 0x1f ;  /* 0x0c401f000e087f89 */ /* 0x000e2200000e0000 */
[----:B------:R-:W-:Y:S02]  /*142d0*/  WARPGROUP.DEPBAR.LE gsb0, 0x0 ;  /* 0x00008000000079c5 */ /* 0x000fe40000010000 */
[----:B------:R-:W-:Y:S01]  /*142e0*/  WARPGROUP.ARRIVE ;  /* 0x00000000000079c5 */ /* 0x000fe20000000000 */
[-CC-:B------:R-:W-:Y:S01]  /*142f0*/  FFMA.FTZ R152, R25, R0.reuse, -R15.reuse ;  /* 0x0000000019987223 */ /* 0x180fe2000001080f */
[-CC-:B------:R-:W-:Y:S01]  /*14300*/  FFMA.FTZ R25, R53, R0.reuse, -R15.reuse ;  /* 0x0000000035197223 */ /* 0x180fe2000001080f */
[-CC-:B------:R-:W-:Y:S01]  /*14310*/  FFMA.FTZ R153, R29, R0.reuse, -R15.reuse ;  /* 0x000000001d997223 */ /* 0x180fe2000001080f */
[-CC-:B------:R-:W-:Y:S01]  /*14320*/  FFMA.FTZ R29, R45, R0.reuse, -R15.reuse ;  /* 0x000000002d1d7223 */ /* 0x180fe2000001080f */
[-CC-:B------:R-:W-:Y:S01]  /*14330*/  FFMA.FTZ R154, R60, R0.reuse, -R15.reuse ;  /* 0x000000003c9a7223 */ /* 0x180fe2000001080f */
[----:B------:R-:W-:Y:S01]  /*14340*/  HGMMA.64x128x16.F32 R88, R156, gdesc[UR4].tnspB, R88, gsb0 ;  /* 0x41e000049c587df0 */ /* 0x000fe20008000858 */
[----:B------:R-:W-:Y:S01]  /*14350*/  R2UR UR7, R9 ;  /* 0x00000000090772ca */ /* 0x000fe200000e0000 */
[-CC-:B------:R-:W-:Y:S01]  /*14360*/  FFMA.FTZ R45, R76, R0.reuse, -R15.reuse ;  /* 0x000000004c2d7223 */ /* 0x180fe2000001080f */
[----:B------:R-:W-:Y:S01]  /*14370*/  FFMA.FTZ R9, R84, R0, -R15 ;  /* 0x0000000054097223 */ /* 0x000fe2000001080f */
[----:B------:R-:W-:Y:S01]  /*14380*/  MUFU.EX2 R152, R152 ;  /* 0x0000009800987308 */ /* 0x000fe20000000800 */
[----:B0-----:R-:W-:Y:S01]  /*14390*/  FMNMX.FTZ R14, R14, R8, !PT ;  /* 0x000000080e0e7209 */ /* 0x001fe20007810000 */
[----:B------:R-:W-:-:S04]  /*143a0*/  VIADD R8, R6, 0x300 ;  /* 0x0000030006087836 */ /* 0x000fc80000000000 */
[----:B------:R-:W0:Y:S01]  /*143b0*/  SHFL.BFLY PT, R53, R14, 0x1, 0x1f ;  /* 0x0c201f000e357f89 */ /* 0x000e2200000e0000 */
[----:B------:R-:W-:Y:S01]  /*143c0*/  R2UR UR6, R8 ;  /* 0x00000000080672ca */ /* 0x000fe200000e0000 */
[----:B------:R-:W-:Y:S08]  /*143d0*/  MUFU.EX2 R153, R153 ;  /* 0x0000009900997308 */ /* 0x000ff00000000800 */
[----:B------:R-:W-:Y:S08]  /*143e0*/  MUFU.EX2 R29, R29 ;  /* 0x0000001d001d7308 */ /* 0x000ff00000000800 */
[----:B------:R-:W-:Y:S01]  /*143f0*/  MUFU.EX2 R25, R25 ;  /* 0x0000001900197308 */ /* 0x000fe20000000800 */
[----:B0-----:R-:W-:Y:S01]  /*14400*/  FMNMX.FTZ R8, R14, R53, !PT ;  /* 0x000000350e087209 */ /* 0x001fe20007810000 */
[----:B------:R-:W-:-:S06]  /*14410*/  VIADD R14, R6, 0x380 ;  /* 0x00000380060e7836 */ /* 0x000fcc0000000000 */
[----:B------:R-:W-:Y:S01]  /*14420*/  MUFU.EX2 R154, R154 ;  /* 0x0000009a009a7308 */ /* 0x000fe20000000800 */
[----:B------:R-:W-:-:S04]  /*14430*/  FMUL.FTZ R57, R8, R0 ;  /* 0x0000000008397220 */ /* 0x000fc80000410000 */
        /* <DEDUP_REMOVED lines=8> */
[----:B------:R-:W-:Y:S01]  /*144c0*/  IADD3 R43, -R192, 0xb, RZ ;  /* 0x0000000bc02b7810 */ /* 0x000fe20007ffe1ff */
        /* <DEDUP_REMOVED lines=31> */
[----:B------:R-:W-:Y:S02]  /*146c0*/  FADD.FTZ R15, -R8, R11 ;  /* 0x0000000b080f7221 */ /* 0x000fe40000010100 */
[----:B------:R-:W-:Y:S01]  /*146d0*/  MUFU.EX2 R169, R169 ;  /* 0x000000a900a97308 */ /* 0x000fe20000000800 */
[-CC-:B------:R-:W-:Y:S01]  /*146e0*/  FFMA.FTZ R157, R66, R0.reuse, -R57.reuse ;  /* 0x00000000429d7223 */ /* 0x180fe20000010839 */
[----:B------:R-:W-:Y:S01]  /*146f0*/  HGMMA.64x128x16.F32 R88, R160, gdesc[UR4].tnspB, R88, gsb0 ;  /* 0x41e00004a0587df0 */ /* 0x000fe20008000858 */
[-C--:B------:R-:W-:Y:S01]  /*14700*/  FMUL.FTZ R15, R15, R0.reuse ;  /* 0x000000000f0f7220 */ /* 0x080fe20000410000 */
[----:B------:R-:W-:Y:S01]  /*14710*/  R2UR UR6, R14 ;  /* 0x000000000e0672ca */ /* 0x000fe200000e0000 */
[-CC-:B------:R-:W-:Y:S01]  /*14720*/  FFMA.FTZ R14, R55, R0.reuse, -R57.reuse ;  /* 0x00000000370e7223 */ /* 0x180fe20000010839 */
[----:B------:R-:W-:-:S02]  /*14730*/  FFMA.FTZ R159, R70, R0, -R57 ;  /* 0x00000000469f7223 */ /* 0x000fc40000010839 */
[----:B------:R0:W1:Y:S08]  /*14740*/  MUFU.EX2 R53, R15 ;  /* 0x0000000f00357308 */ /* 0x0000700000000800 */
[----:B------:R-:W-:Y:S01]  /*14750*/  MUFU.EX2 R35, R35 ;  /* 0x0000002300237308 */ /* 0x000fe20000000800 */
[----:B0-----:R-:W-:-:S05]  /*14760*/  IMAD.MOV.U32 R15, RZ, RZ, 0x40000040 ;  /* 0x40000040ff0f7424 */ /* 0x001fca00078e00ff */
[----:B------:R-:W-:Y:S01]  /*14770*/  R2UR UR7, R15 ;  /* 0x000000000f0772ca */ /* 0x000fe200000e0000 */
[----:B------:R-:W-:Y:S01]  /*14780*/  @!P1 IMAD R15, R184, 0x8, R2 ;  /* 0x00000008b80f9824 */ /* 0x000fe200078e0202 */
[----:B------:R-:W-:Y:S01]  /*14790*/  MUFU.EX2 R171, R171 ;  /* 0x000000ab00ab7308 */ /* 0x000fe20000000800 */
[----:B-1----:R-:W-:Y:S01]  /*147a0*/  FFMA.FTZ R3, R53, R3, R181 ;  /* 0x0000000335037223 */ /* 0x002fe200000100b5 */
[----:B------:R-:W-:Y:S02]  /*147b0*/  F2FP.F16.F32.PACK_AB R181, R26, R181 ;  /* 0x000000b51ab5723e */ /* 0x000fe400000000ff */
[----:B------:R-:W-:Y:S01]  /*147c0*/  @!P1 IADD3 R39, R15, 0x28840, RZ ;  /* 0x000288400f279810 */ /* 0x000fe20007ffe0ff */
[----:B------:R-:W-:-:S03]  /*147d0*/  FFMA.FTZ R15, R59, R0, -R57 ;  /* 0x000000003b0f7223 */ /* 0x000fc60000010839 */
        /* <DEDUP_REMOVED lines=11> */
[----:B------:R-:W1:Y:S08]  /*14890*/  MUFU.EX2 R79, R79 ;  /* 0x0000004f004f7308 */ /* 0x000e700000000800 */
[----:B------:R-:W-:Y:S08]  /*148a0*/  MUFU.EX2 R82, R82 ;  /* 0x0000005200527308 */ /* 0x000ff00000000800 */
[----:B------:R-:W-:Y:S08]  /*148b0*/  MUFU.EX2 R83, R83 ;  /* 0x0000005300537308 */ /* 0x000ff00000000800 */
[----:B------:R-:W-:Y:S01]  /*148c0*/  MUFU.EX2 R9, R9 ;  /* 0x0000000900097308 */ /* 0x000fe20000000800 */
[----:B------:R-:W-:-:S02]  /*148d0*/  WARPGROUP.DEPBAR.LE gsb0, 0x0 ;  /* 0x00008000000079c5 */ /* 0x000fc40000010000 */
[----:B------:R-:W-:Y:S01]  /*148e0*/  WARPGROUP.ARRIVE ;  /* 0x00000000000079c5 */ /* 0x000fe20000000000 */
[----:B------:R-:W-:-:S04]  /*148f0*/  FFMA.FTZ R161, R74, R0, -R57 ;  /* 0x000000004aa17223 */ /* 0x000fc80000010839 */
[----:B------:R-:W-:Y:S01]  /*14900*/  MUFU.EX2 R86, R86 ;  /* 0x0000005600567308 */ /* 0x000fe20000000800 */
[----:B------:R-:W-:Y:S02]  /*14910*/  F2FP.F16.F32.PACK_AB R160, R40, R33 ;  /* 0x0000002128a0723e */ /* 0x000fe400000000ff */
[----:B0-----:R-:W-:Y:S01]  /*14920*/  F2FP.F16.F32.PACK_AB R162, R48, R45 ;  /* 0x0000002d30a2723e */ /* 0x001fe200000000ff */
[----:B------:R-:W-:Y:S01]  /*14930*/  HGMMA.64x128x16.F32 R88, R164, gdesc[UR4].tnspB, R88, gsb0 ;  /* 0x41e00004a4587df0 */ /* 0x000fe20008000858 */
[----:B-1----:R-:W-:-:S03]  /*14940*/  F2FP.F16.F32.PACK_AB R163, R79, R78 ;  /* 0x0000004e4fa3723e */ /* 0x002fc600000000ff */
[----:B------:R-:W-:Y:S08]  /*14950*/  MUFU.EX2 R161, R161 ;  /* 0x000000a100a17308 */ /* 0x000ff00000000800 */
[----:B------:R-:W0:Y:S01]  /*14960*/  MUFU.EX2 R11, R85 ;  /* 0x00000055000b7308 */ /* 0x000e220000000800 */
[----:B------:R-:W-:Y:S02]  /*14970*/  WARPGROUP.DEPBAR.LE gsb0, 0x0 ;  /* 0x00008000000079c5 */ /* 0x000fe40000010000 */
        /* <DEDUP_REMOVED lines=9> */
[----:B--2---:R-:W-:Y:S01]  /*14a10*/  FFMA.FTZ R39, R12, R4, R180 ;  /* 0x000000040c277223 */ /* 0x004fe200000100b4 */
[----:B------:R-:W-:Y:S01]  /*14a20*/  FADD.FTZ R4, R26, R3 ;  /* 0x000000031a047221 */ /* 0x000fe20000010000 */
[----:B------:R-:W-:Y:S01]  /*14a30*/  FFMA.FTZ R3, R63, R0, -R57 ;  /* 0x000000003f037223 */ /* 0x000fe20000010839 */
[C---:B------:R-:W-:Y:S01]  /*14a40*/  F2FP.F16.F32.PACK_AB R180, R152.reuse, R180 ;  /* 0x000000b498b4723e */ /* 0x040fe200000000ff */
[----:B------:R-:W-:Y:S01]  /*14a50*/  FADD.FTZ R39, R152, R39 ;  /* 0x0000002798277221 */ /* 0x000fe20000010000 */
[----:B------:R-:W-:Y:S01]  /*14a60*/  FADD.FTZ R4, R183, R4 ;  /* 0x00000004b7047221 */ /* 0x000fe20000010000 */
[C---:B------:R-:W-:Y:S01]  /*14a70*/  F2FP.F16.F32.PACK_AB R183, R27.reuse, R183 ;  /* 0x000000b71bb7723e */ /* 0x040fe200000000ff */
[----:B------:R-:W-:Y:S01]  /*14a80*/  FMUL.FTZ R100, R100, R12 ;  /* 0x0000000c64647220 */ /* 0x000fe20000410000 */
[----:B------:R-:W-:Y:S01]  /*14a90*/  FADD.FTZ R42, R182, R39 ;  /* 0x00000027b62a7221 */ /* 0x000fe20000010000 */
[----:B------:R-:W-:Y:S01]  /*14aa0*/  @!P1 PRMT R39, RZ, 0x654, R13 ;  /* 0x00000654ff279816 */ /* 0x000fe2000000000d */
[----:B------:R-:W-:Y:S01]  /*14ab0*/  FADD.FTZ R4, R27, R4 ;  /* 0x000000041b047221 */ /* 0x000fe20000010000 */
[----:B------:R-:W0:Y:S01]  /*14ac0*/  MUFU.EX2 R3, R3 ;  /* 0x0000000300037308 */ /* 0x000e220000000800 */
[C---:B------:R-:W-:Y:S01]  /*14ad0*/  FADD.FTZ R13, R153.reuse, R42 ;  /* 0x0000002a990d7221 */ /* 0x040fe20000010000 */
[----:B------:R2:W-:Y:S01]  /*14ae0*/  @!P1 SYNCS.ARRIVE.TRANS64.RED.A1T0 RZ, [R39+URZ], RZ ;  /* 0x000000ff27ff99a7 */ /* 0x0005e2000810043f */
[----:B------:R-:W-:Y:S01]  /*14af0*/  F2FP.F16.F32.PACK_AB R182, R153, R182 ;  /* 0x000000b699b6723e */ /* 0x000fe200000000ff */
[----:B------:R-:W-:Y:S01]  /*14b00*/  FMUL.FTZ R101, R101, R12 ;  /* 0x0000000c65657220 */ /* 0x000fe20000410000 */
[----:B------:R-:W-:Y:S01]  /*14b10*/  FADD.FTZ R13, R176, R13 ;  /* 0x0000000db00d7221 */ /* 0x000fe20000010000 */
[----:B------:R-:W-:Y:S01]  /*14b20*/  F2FP.F16.F32.PACK_AB R176, R28, R176 ;  /* 0x000000b01cb0723e */ /* 0x000fe200000000ff */
[----:B------:R-:W-:Y:S01]  /*14b30*/  FMUL.FTZ R104, R104, R12 ;  /* 0x0000000c68687220 */ /* 0x000fe20000410000 */
[----:B------:R-:W-:Y:S01]  /*14b40*/  F2FP.F16.F32.PACK_AB R153, R15, R6 ;  /* 0x000000060f99723e */ /* 0x000fe200000000ff */
[----:B------:R-:W-:Y:S01]  /*14b50*/  FADD.FTZ R13, R28, R13 ;  /* 0x0000000d1c0d7221 */ /* 0x000fe20000010000 */
[----:B--2---:R-:W-:Y:S01]  /*14b60*/  FADD.FTZ R39, R177, R4 ;  /* 0x00000004b1277221 */ /* 0x004fe20000010000 */
[----:B------:R-:W-:Y:S01]  /*14b70*/  FFMA.FTZ R4, R67, R0, -R57 ;  /* 0x0000000043047223 */ /* 0x000fe20000010839 */
[-C--:B------:R-:W-:Y:S01]  /*14b80*/  FMUL.FTZ R105, R105, R12.reuse ;  /* 0x0000000c69697220 */ /* 0x080fe20000410000 */
[----:B------:R-:W-:Y:S01]  /*14b90*/  FMUL.FTZ R108, R108, R12 ;  /* 0x0000000c6c6c7220 */ /* 0x000fe20000410000 */
[----:B------:R-:W-:Y:S01]  /*14ba0*/  FADD.FTZ R42, R30, R39 ;  /* 0x000000271e2a7221 */ /* 0x000fe20000010000 */
[----:B------:R-:W-:Y:S01]  /*14bb0*/  FADD.FTZ R39, R178, R13 ;  /* 0x0000000db2277221 */ /* 0x000fe20000010000 */
[C---:B------:R-:W-:Y:S01]  /*14bc0*/  F2FP.F16.F32.PACK_AB R178, R20.reuse, R178 ;  /* 0x000000b214b2723e */ /* 0x040fe200000000ff */
[----:B------:R-:W2:Y:S01]  /*14bd0*/  MUFU.EX2 R4, R4 ;  /* 0x0000000400047308 */ /* 0x000ea20000000800 */
[----:B-1----:R-:W-:Y:S01]  /*14be0*/  FADD.FTZ R43, R179, R42 ;  /* 0x0000002ab32b7221 */ /* 0x002fe20000010000 */
[----:B------:R-:W-:Y:S01]  /*14bf0*/  FADD.FTZ R39, R20, R39 ;  /* 0x0000002714277221 */ /* 0x000fe20000010000 */
[-CC-:B------:R-:W-:Y:S01]  /*14c00*/  FFMA.FTZ R13, R71, R0.reuse, -R57.reuse ;  /* 0x00000000470d7223 */ /* 0x180fe20000010839 */
[----:B------:R-:W-:Y:S01]  /*14c10*/  FFMA.FTZ R57, R87, R0, -R57 ;  /* 0x0000000057397223 */ /* 0x000fe20000010839 */
[----:B------:R-:W-:Y:S01]  /*14c20*/  FADD.FTZ R42, R38, R43 ;  /* 0x0000002b262a7221 */ /* 0x000fe20000010000 */
[----:B------:R-:W-:Y:S01]  /*14c30*/  FADD.FTZ R46, R172, R39 ;  /* 0x00000027ac2e7221 */ /* 0x000fe20000010000 */
[----:B------:R-:W-:Y:S01]  /*14c40*/  F2FP.F16.F32.PACK_AB R172, R21, R172 ;  /* 0x000000ac15ac723e */ /* 0x000fe200000000ff */
[-C--:B------:R-:W-:Y:S01]  /*14c50*/  FMUL.FTZ R109, R109, R12.reuse ;  /* 0x0000000c6d6d7220 */ /* 0x080fe20000410000 */
[----:B------:R-:W-:Y:S01]  /*14c60*/  FADD.FTZ R42, R173, R42 ;  /* 0x0000002aad2a7221 */ /* 0x000fe20000010000 */
[----:B------:R-:W-:Y:S01]  /*14c70*/  FADD.FTZ R39, R21, R46 ;  /* 0x0000002e15277221 */ /* 0x000fe20000010000 */
[----:B------:R-:W1:Y:S01]  /*14c80*/  MUFU.EX2 R13, R13 ;  /* 0x0000000d000d7308 */ /* 0x000e620000000800 */
[-C--:B------:R-:W-:Y:S01]  /*14c90*/  FMUL.FTZ R112, R112, R12.reuse ;  /* 0x0000000c70707220 */ /* 0x080fe20000410000 */
[----:B------:R-:W-:Y:S01]  /*14ca0*/  FADD.FTZ R42, R31, R42 ;  /* 0x0000002a1f2a7221 */ /* 0x000fe20000010000 */
[----:B------:R-:W-:Y:S01]  /*14cb0*/  FADD.FTZ R46, R174, R39 ;  /* 0x00000027ae2e7221 */ /* 0x000fe20000010000 */
[-C--:B------:R-:W-:Y:S01]  /*14cc0*/  FMUL.FTZ R113, R113, R12.reuse ;  /* 0x0000000c71717220 */ /* 0x080fe20000410000 */
[-C--:B------:R-:W-:Y:S01]  /*14cd0*/  FMUL.FTZ R116, R116, R12.reuse ;  /* 0x0000000c74747220 */ /* 0x080fe20000410000 */
[----:B------:R-:W-:Y:S01]  /*14ce0*/  FADD.FTZ R39, R175, R42 ;  /* 0x0000002aaf277221 */ /* 0x000fe20000010000 */
[----:B------:R-:W-:Y:S01]  /*14cf0*/  FADD.FTZ R43, R29, R46 ;  /* 0x0000002e1d2b7221 */ /* 0x000fe20000010000 */
[----:B------:R-:W-:Y:S01]  /*14d00*/  MUFU.EX2 R57, R57 ;  /* 0x0000003900397308 */ /* 0x000fe20000000800 */
        /* <DEDUP_REMOVED lines=39> */
[C---:B--2---:R-:W-:Y:S01]  /*14f80*/  F2FP.F16.F32.PACK_AB R157, R4.reuse, R157 ;  /* 0x0000009d049d723e */ /* 0x044fe200000000ff */
[----:B------:R-:W-:Y:S01]  /*14f90*/  FMUL.FTZ R149, R149, R12 ;  /* 0x0000000c95957220 */ /* 0x000fe20000410000 */
[----:B------:R-:W-:Y:S01]  /*14fa0*/  FADD.FTZ R20, R4, R21 ;  /* 0x0000001504147221 */ /* 0x000fe20000010000 */
[----:B------:R-:W-:Y:S01]  /*14fb0*/  FADD.FTZ R24, R158, R27 ;  /* 0x0000001b9e187221 */ /* 0x000fe20000010000 */
[----:B------:R-:W-:Y:S01]  /*14fc0*/  F2FP.F16.F32.PACK_AB R177, R30, R177 ;  /* 0x000000b11eb1723e */ /* 0x000fe200000000ff */
        /* <DEDUP_REMOVED lines=13> */
[----:B---3--:R-:W-:Y:S01]  /*150a0*/  FADD.FTZ R21, R26, R21 ;  /* 0x000000151a157221 */ /* 0x008fe20000010000 */
        /* <DEDUP_REMOVED lines=23> */
[----:B------:R-:W-:Y:S01]  /*15220*/  F2FP.F16.F32.PACK_AB R154, R36, R154 ;  /* 0x0000009a249a723e */ /* 0x000fe200000000ff */
[----:B------:R-:W-:Y:S01]  /*15230*/  FADD.FTZ R3, R57, R3 ;  /* 0x0000000339037221 */ /* 0x000fe20000010000 */
        /* <DEDUP_REMOVED lines=28> */
[----:B------:R-:W-:Y:S01]  /*15400*/  IMAD.MOV.U32 R6, RZ, RZ, R186 ;  /* 0x000000ffff067224 */ /* 0x000fe200078e00ba */
[----:B------:R-:W-:Y:S01]  /*15410*/  MOV R12, R7 ;  /* 0x00000007000c7202 */ /* 0x000fe20000000f00 */
[----:B------:R-:W-:-:S02]  /*15420*/  IMAD.MOV.U32 R13, RZ, RZ, R184 ;  /* 0x000000ffff0d7224 */ /* 0x000fc400078e00b8 */
[----:B------:R-:W-:Y:S01]  /*15430*/  IMAD.MOV.U32 R11, RZ, RZ, R8 ;  /* 0x000000ffff0b7224 */ /* 0x000fe200078e0008 */
[----:B------:R-:W-:Y:S06]  /*15440*/  @P2 BRA `(.L_x_2725) ;  /* 0xffffffdc009c2947 */ /* 0x000fec000383ffff */
.L_x_2715:
[----:B------:R-:W-:Y:S05]  /*15450*/  WARPSYNC.ALL ;  /* 0x0000000000007948 */ /* 0x000fea0003800000 */
[----:B------:R-:W-:Y:S06]  /*15460*/  BAR.ARV 0x8, 0x180 ;  /* 0x0206000000007b1d */ /* 0x000fec0000002000 */
[----:B------:R-:W-:Y:S05]  /*15470*/  @!P0 BRA `(.L_x_2726) ;  /* 0x0000000000048947 */ /* 0x000fea0003800000 */
[----:B------:R-:W-:Y:S01]  /*15480*/  BPT.TRAP 0x1 ;  /* 0x000000040000795c */ /* 0x000fe20000300000 */
.L_x_2726:
[----:B------:R-:W-:Y:S01]  /*15490*/  IMAD R14, R184, 0x8, R2 ;  /* 0x00000008b80e7824 */ /* 0x000fe200078e0202 */
[----:B------:R-:W-:-:S04]  /*154a0*/  SHF.L.U32 R5, R186, 0x1f, RZ ;  /* 0x0000001fba057819 */ /* 0x000fc800000006ff */
[----:B------:R0:W1:Y:S01]  /*154b0*/  SYNCS.PHASECHK.TRANS64.TRYWAIT P2, [R14+URZ+0x28850], R5 ;  /* 0x028850050e0075a7 */ /* 0x000062000804017f */
[----:B------:R-:W-:Y:S05]  /*154c0*/  @!P0 BRA `(.L_x_2727) ;  /* 0x0000000000048947 */ /* 0x000fea0003800000 */
[----:B------:R-:W-:Y:S01]  /*154d0*/  BPT.TRAP 0x1 ;  /* 0x000000040000795c */ /* 0x000fe20000300000 */
.L_x_2727:
[----:B------:R-:W-:-:S05]  /*154e0*/  VIADD R2, R2, 0x400 ;  /* 0x0000040002027836 */ /* 0x000fca0000000000 */
[----:B------:R-:W-:-:S04]  /*154f0*/  SHF.R.U32.HI R2, RZ, 0x4, R2 ;  /* 0x00000004ff027819 */ /* 0x000fc80000011602 */
[----:B------:R-:W-:-:S04]  /*15500*/  LOP3.LUT R2, R2, 0x3fff, RZ, 0xc0, !PT ;  /* 0x00003fff02027812 */ /* 0x000fc800078ec0ff */
[----:B------:R-:W-:Y:S01]  /*15510*/  LOP3.LUT R11, R2, 0x4000000, RZ, 0xfc, !PT ;  /* 0x04000000020b7812 */ /* 0x000fe200078efcff */
[----:B-1----:R-:W-:Y:S06]  /*15520*/  @P2 BRA `(.L_x_2728) ;  /* 0x0000000000082947 */ /* 0x002fec0003800000 */
[----:B------:R-:W1:Y:S02]  /*15530*/  SYNCS.PHASECHK.TRANS64.TRYWAIT P0, [R14+URZ+0x28850], R5 ;  /* 0x028850050e0075a7 */ /* 0x000e64000800017f */
[----:B-1----:R-:W-:Y:S05]  /*15540*/  @!P0 BRA `(.L_x_2729) ;  /* 0x000000d000f48947 */ /* 0x002fea0003800000 */
.L_x_2728:
[----:B------:R-:W-:Y:S01]  /*15550*/  IMAD R10, R184, 0x800, R11 ;  /* 0x00000800b80a7824 */ /* 0x000fe200078e020b */
[----:B------:R-:W-:Y:S05]  /*15560*/  WARPSYNC.ALL ;  /* 0x0000000000007948 */ /* 0x000fea0003800000 */
[----:B------:R-:W-:Y:S01]  /*15570*/  IMAD.MOV.U32 R11, RZ, RZ, 0x40000040 ;  /* 0x40000040ff0b7424 */ /* 0x000fe200078e00ff */
[C---:B------:R-:W-:Y:S01]  /*15580*/  R2UR UR6, R10.reuse ;  /* 0x000000000a0672ca */ /* 0x040fe200000e0000 */
[----:B------:R-:W-:Y:S01]  /*15590*/  WARPGROUP.ARRIVE ;  /* 0x00000000000079c5 */ /* 0x000fe20000000000 */
[----:B------:R-:W-:Y:S01]  /*155a0*/  VIADD R12, R10, 0x80 ;  /* 0x000000800a0c7836 */ /* 0x000fe20000000000 */
[----:B01----:R-:W0:Y:S01]  /*155b0*/  SHFL.BFLY PT, R5, R4, 0x2, 0x1f ;  /* 0x0c401f0004057f89 */ /* 0x003e2200000e0000 */
[----:B------:R-:W-:Y:S01]  /*155c0*/  R2UR UR7, R11 ;  /* 0x000000000b0772ca */ /* 0x000fe200000e0000 */
[----:B------:R-:W-:-:S02]  /*155d0*/  IMAD.MOV.U32 R13, RZ, RZ, 0x40000040 ;  /* 0x40000040ff0d7424 */ /* 0x000fc400078e00ff */
[----:B------:R-:W-:Y:S01]  /*155e0*/  IMAD.MOV.U32 R11, RZ, RZ, 0x40000040 ;  /* 0x40000040ff0b7424 */ /* 0x000fe200078e00ff */
[----:B------:R-:W1:Y:S01]  /*155f0*/  SHFL.BFLY PT, R2, R3, 0x2, 0x1f ;  /* 0x0c401f0003027f89 */ /* 0x000e6200000e0000 */
[----:B------:R-:W-:Y:S02]  /*15600*/  VIADD R184, R184, 0x1 ;  /* 0x00000001b8b87836 */ /* 0x000fe40000000000 */
[----:B------:R-:W-:Y:S02]  /*15610*/  IMAD.MOV.U32 R42, RZ, RZ, -0x800000 ;  /* 0xff800000ff2a7424 */ /* 0x000fe400078e00ff */
[----:B------:R-:W-:Y:S01]  /*15620*/  VIADD R215, R215, 0x1 ;  /* 0x00000001d7d77836 */ /* 0x000fe20000000000 */
[----:B------:R-:W-:-:S03]  /*15630*/  ISETP.NE.AND P2, PT, R184, 0x2, PT ;  /* 0x00000002b800780c */ /* 0x000fc60003f45270 */
[----:B------:R-:W-:Y:S01]  /*15640*/  HGMMA.64x128x16.F32 R88, R180, gdesc[UR4].tnspB, R88, gsb0 ;  /* 0x41e00004b4587df0 */ /* 0x000fe20008000858 */
[----:B------:R-:W-:Y:S02]  /*15650*/  R2UR UR6, R12 ;  /* 0x000000000c0672ca */ /* 0x000fe400000e0000 */
[----:B------:R-:W-:Y:S01]  /*15660*/  R2UR UR7, R13 ;  /* 0x000000000d0772ca */ /* 0x000fe200000e0000 */
[----:B------:R-:W-:Y:S01]  /*15670*/  IMAD.MOV.U32 R13, RZ, RZ, 0x40000040 ;  /* 0x40000040ff0d7424 */ /* 0x000fe200078e00ff */
[----:B------:R-:W-:Y:S02]  /*15680*/  IADD3 R12, R10, 0x100, RZ ;  /* 0x000001000a0c7810 */ /* 0x000fe40007ffe0ff */
[----:B------:R-:W-:Y:S01]  /*15690*/  SEL R184, R184, RZ, P2 ;  /* 0x000000ffb8b87207 */ /* 0x000fe20001000000 */
[----:B0-----:R-:W-:Y:S01]  /*156a0*/  FADD.FTZ R5, R5, R4 ;  /* 0x0000000405057221 */ /* 0x001fe20000010000 */
[----:B-1----:R-:W-:Y:S01]  /*156b0*/  FADD.FTZ R6, R2, R3 ;  /* 0x0000000302067221 */ /* 0x002fe20000010000 */
[----:B------:R-:W-:-:S03]  /*156c0*/  SEL R3, RZ, 0x1, P2 ;  /* 0x00000001ff037807 */ /* 0x000fc60001000000 */
[----:B------:R-:W0:Y:S01]  /*156d0*/  SHFL.BFLY PT, R2, R5, 0x1, 0x1f ;  /* 0x0c201f0005027f89 */ /* 0x000e2200000e0000 */
[----:B------:R-:W-:-:S03]  /*156e0*/  LOP3.LUT R186, R186, R3, RZ, 0x3c, !PT ;  /* 0x00000003baba7212 */ /* 0x000fc600078e3cff */
[----:B------:R-:W1:Y:S01]  /*156f0*/  SHFL.BFLY PT, R9, R6, 0x1, 0x1f ;  /* 0x0c201f0006097f89 */ /* 0x000e6200000e0000 */
        /* <DEDUP_REMOVED lines=20> */
[----:B------:R-:W-:Y:S02]  /*15840*/  R2UR UR7, R13 ;  /* 0x000000000d0772ca */ /* 0x000fe400000e0000 */
[----:B------:R-:W-:Y:S01]  /*15850*/  MOV R13, 0x40000040 ;  /* 0x40000040000d7802 */ /* 0x000fe20000000f00 */
        /* <DEDUP_REMOVED lines=12> */
[----:B0-----:R-:W-:Y:S01]  /*15920*/  FADD.FTZ R12, R5, R2 ;  /* 0x00000002050c7221 */ /* 0x001fe20000010000 */
[----:B------:R-:W-:Y:S01]  /*15930*/  R2UR UR7, R13 ;  /* 0x000000000d0772ca */ /* 0x000fe200000e0000 */
[----:B-1----:R-:W-:Y:S01]  /*15940*/  FADD.FTZ R13, R6, R9 ;  /* 0x00000009060d7221 */ /* 0x002fe20000010000 */
[----:B------:R-:W-:Y:S01]  /*15950*/  @!P1 IADD3 R6, R14, 0x28860, RZ ;  /* 0x000288600e069810 */ /* 0x000fe20007ffe0ff */
[----:B------:R-:W-:Y:S01]  /*15960*/  IMAD.MOV.U32 R2, RZ, RZ, RZ ;  /* 0x000000ffff027224 */ /* 0x000fe200078e00ff */
[----:B------:R-:W-:Y:S01]  /*15970*/  FSETP.NE.FTZ.AND P0, PT, R12, RZ, PT ;  /* 0x000000ff0c00720b */ /* 0x000fe20003f15000 */
[----:B------:R-:W-:Y:S01]  /*15980*/  IMAD.MOV.U32 R5, RZ, RZ, RZ ;  /* 0x000000ffff057224 */ /* 0x000fe200078e00ff */
[----:B------:R-:W-:Y:S02]  /*15990*/  FSETP.NE.FTZ.AND P3, PT, R13, RZ, PT ;  /* 0x000000ff0d00720b */ /* 0x000fe40003f75000 */
[----:B------:R-:W-:-:S09]  /*159a0*/  @!P1 PRMT R6, RZ, 0x654, R6 ;  /* 0x00000654ff069816 */ /* 0x000fd20000000006 */
[----:B------:R-:W0:Y:S01]  /*159b0*/  @P0 MUFU.LG2 R9, R12 ;  /* 0x0000000c00090308 */ /* 0x000e220000000c00 */
[C---:B------:R-:W-:Y:S01]  /*159c0*/  @P0 FMUL.FTZ R4, R0.reuse, 0.69314718246459960938 ;  /* 0x3f31721800040820 */ /* 0x040fe20000410000 */
[----:B------:R-:W-:-:S06]  /*159d0*/  @P3 FMUL.FTZ R0, R0, 0.69314718246459960938 ;  /* 0x3f31721800003820 */ /* 0x000fcc0000410000 */
[----:B------:R-:W-:Y:S08]  /*159e0*/  @P0 MUFU.RCP R2, R12 ;  /* 0x0000000c00020308 */ /* 0x000ff00000001000 */
[----:B------:R-:W-:Y:S01]  /*159f0*/  @P3 MUFU.RCP R5, R13 ;  /* 0x0000000d00053308 */ /* 0x000fe20000001000 */
[----:B0-----:R-:W-:-:S04]  /*15a00*/  @P0 FMUL.FTZ R9, R9, 0.69314718246459960938 ;  /* 0x3f31721809090820 */ /* 0x001fc80000410000 */
[----:B------:R-:W-:Y:S01]  /*15a10*/  @P0 FFMA.FTZ R42, R4, R7, R9 ;  /* 0x00000007042a0223 */ /* 0x000fe20000010009 */
[----:B------:R-:W-:Y:S01]  /*15a20*/  PLOP3.LUT P0, PT, PT, PT, PT, 0x8, 0x0 ;  /* 0x000000000000781c */ /* 0x000fe20003f0e170 */
[----:B------:R-:W-:Y:S02]  /*15a30*/  WARPGROUP.DEPBAR.LE gsb0, 0x0 ;  /* 0x00008000000079c5 */ /* 0x000fe40000010000 */
[----:B------:R-:W-:-:S06]  /*15a40*/  WARPGROUP.ARRIVE ;  /* 0x00000000000079c5 */ /* 0x000fcc0000000000 */
[----:B------:R-:W-:Y:S01]  /*15a50*/  HGMMA.64x128x16.F32 R88, R160, gdesc[UR4].tnspB, R88, gsb0 ;  /* 0x41e00004a0587df0 */ /* 0x000fe20008000858 */
[----:B------:R-:W-:Y:S02]  /*15a60*/  R2UR UR6, R10 ;  /* 0x000000000a0672ca */ /* 0x000fe400000e0000 */
[----:B------:R-:W-:Y:S01]  /*15a70*/  R2UR UR7, R11 ;  /* 0x000000000b0772ca */ /* 0x000fe200000e0000 */
[----:B------:R-:W0:Y:S02]  /*15a80*/  @P3 MUFU.LG2 R10, R13 ;  /* 0x0000000d000a3308 */ /* 0x000e240000000c00 */
[----:B0-----:R-:W-:-:S04]  /*15a90*/  @P3 FMUL.FTZ R11, R10, 0.69314718246459960938 ;  /* 0x3f3172180a0b3820 */ /* 0x001fc80000410000 */
[----:B------:R-:W-:Y:S01]  /*15aa0*/  @P3 FFMA.FTZ R3, R0, R8, R11 ;  /* 0x0000000800033223 */ /* 0x000fe2000001000b */
[----:B------:R-:W-:Y:S02]  /*15ab0*/  WARPGROUP.DEPBAR.LE gsb0, 0x0 ;  /* 0x00008000000079c5 */ /* 0x000fe40000010000 */
[----:B------:R-:W-:-:S06]  /*15ac0*/  WARPGROUP.ARRIVE ;  /* 0x00000000000079c5 */ /* 0x000fcc0000000000 */
[----:B------:R-:W-:Y:S03]  /*15ad0*/  HGMMA.64x128x16.F32 R88, R164, gdesc[UR4].tnspB, R88, gsb0 ;  /* 0x41e00004a4587df0 */ /* 0x000fe60008000858 */
[----:B------:R-:W-:Y:S02]  /*15ae0*/  WARPGROUP.DEPBAR.LE gsb0, 0x0 ;  /* 0x00008000000079c5 */ /* 0x000fe40000010000 */
        /* <DEDUP_REMOVED lines=65> */
.L_x_2646:
        /* <DEDUP_REMOVED lines=13> */
[----:B------:R-:W-:Y:S01]  /*15fd0*/  IMAD.MOV.U32 R57, RZ, RZ, RZ ;  /* 0x000000ffff397224 */ /* 0x000fe200078e00ff */
[----:B------:R-:W3:Y:S01]  /*15fe0*/  S2R R9, SR_SWINHI ;  /* 0x0000000000097919 */ /* 0x000ee20000002f00 */
[----:B------:R-:W-:Y:S02]  /*15ff0*/  F2FP.F16.F32.PACK_AB R36, R137, R136 ;  /* 0x000000888924723e */ /* 0x000fe400000000ff */
[----:B------:R-:W-:Y:S02]  /*16000*/  MOV R44, R2 ;  /* 0x00000002002c7202 */ /* 0x000fe40000000f00 */
[----:B---3--:R-:W-:-:S03]  /*16010*/  MOV R45, R9 ;  /* 0x00000009002d7202 */ /* 0x008fc60000000f00 */
[----:B--2---:R-:W-:-:S03]  /*16020*/  IMAD.WIDE R12, R0, 0x2, R44 ;  /* 0x00000002000c7825 */ /* 0x004fc600078e022c */
[C---:B------:R-:W-:Y:S02]  /*16030*/  IADD3 R37, P0, R12.reuse, 0x40, RZ ;  /* 0x000000400c257810 */ /* 0x040fe40007f1e0ff */
[----:B------:R-:W-:Y:S02]  /*16040*/  IADD3 R35, P5, R12, 0x20, RZ ;  /* 0x000000200c237810 */ /* 0x000fe40007fbe0ff */
[----:B------:R-:W-:Y:S02]  /*16050*/  IADD3.X R11, RZ, R13, RZ, P0, !PT ;  /* 0x0000000dff0b7210 */ /* 0x000fe400007fe4ff */
[----:B------:R-:W-:Y:S01]  /*16060*/  ISETP.NE.AND P0, PT, R208, RZ, PT ;  /* 0x000000ffd000720c */ /* 0x000fe20003f05270 */
[--C-:B------:R-:W-:Y:S01]  /*16070*/  IMAD.X R9, RZ, RZ, R13.reuse, P5 ;  /* 0x000000ffff097224 */ /* 0x100fe200028e060d */
[----:B------:R-:W-:Y:S02]  /*16080*/  IADD3 R39, P1, R12, 0x60, RZ ;  /* 0x000000600c277810 */ /* 0x000fe40007f3e0ff */
[----:B------:R-:W-:Y:S01]  /*16090*/  SEL R208, R208, UR4, P0 ;  /* 0x00000004d0d07c07 */ /* 0x000fe20008000000 */
[----:B------:R-:W-:Y:S05]  /*160a0*/  WARPSYNC.ALL ;  /* 0x0000000000007948 */ /* 0x000fea0003800000 */
[----:B------:R-:W-:Y:S01]  /*160b0*/  LOP3.LUT R0, R35, 0x380, RZ, 0xc0, !PT ;  /* 0x0000038023007812 */ /* 0x000fe200078ec0ff */
[----:B------:R-:W-:Y:S01]  /*160c0*/  IMAD.X R25, RZ, RZ, R13, P1 ;  /* 0x000000ffff197224 */ /* 0x000fe200008e060d */
[----:B------:R-:W-:Y:S01]  /*160d0*/  LOP3.LUT R15, R12, 0x380, RZ, 0xc0, !PT ;  /* 0x000003800c0f7812 */ /* 0x000fe200078ec0ff */
[----:B------:R-:W-:Y:S01]  /*160e0*/  ULDC.64 UR6, c[0x0][0xc08] ;  /* 0x0003020000067ab9 */ /* 0x000fe20000000a00 */
[----:B------:R-:W-:Y:S01]  /*160f0*/  LOP3.LUT R14, R39, 0x380, RZ, 0xc0, !PT ;  /* 0x00000380270e7812 */ /* 0x000fe200078ec0ff */
[----:B------:R-:W-:Y:S01]  /*16100*/  ULDC.64 UR4, c[0x0][0xc00] ;  /* 0x0003000000047ab9 */ /* 0x000fe20000000a00 */
[----:B------:R-:W-:-:S02]  /*16110*/  SHF.R.U64 R0, R0, 0x3, RZ ;  /* 0x0000000300007819 */ /* 0x000fc400000012ff */
[----:B------:R-:W-:Y:S02]  /*16120*/  IADD3 R43, P2, R12, 0x4000, RZ ;  /* 0x000040000c2b7810 */ /* 0x000fe40007f5e0ff */
[----:B------:R-:W-:Y:S02]  /*16130*/  SHF.R.U64 R15, R15, 0x3, RZ ;  /* 0x000000030f0f7819 */ /* 0x000fe400000012ff */
[----:B------:R-:W-:Y:S01]  /*16140*/  SHF.R.U64 R14, R14, 0x3, RZ ;  /* 0x000000030e0e7819 */ /* 0x000fe200000012ff */
[--C-:B------:R-:W-:Y:S01]  /*16150*/  IMAD.X R27, RZ, RZ, R13.reuse, P2 ;  /* 0x000000ffff1b7224 */ /* 0x100fe200010e060d */
[C---:B------:R-:W-:Y:S02]  /*16160*/  IADD3 R49, P4, R12.reuse, 0x4040, RZ ;  /* 0x000040400c317810 */ /* 0x040fe40007f9e0ff */
[C---:B------:R-:W-:Y:S02]  /*16170*/  IADD3 R32, P5, R12.reuse, 0x4060, RZ ;  /* 0x000040600c207810 */ /* 0x040fe40007fbe0ff */
[----:B------:R-:W-:Y:S01]  /*16180*/  IADD3 R47, P3, R12, 0x4020, RZ ;  /* 0x000040200c2f7810 */ /* 0x000fe20007f7e0ff */
[--C-:B------:R-:W-:Y:S01]  /*16190*/  IMAD.X R31, RZ, RZ, R13.reuse, P4 ;  /* 0x000000ffff1f7224 */ /* 0x100fe200020e060d */
[----:B-1----:R-:W-:Y:S01]  /*161a0*/  LOP3.LUT R4, R37, 0x380, RZ, 0xc0, !PT ;  /* 0x0000038025047812 */ /* 0x002fe200078ec0ff */
[--C-:B------:R-:W-:Y:S01]  /*161b0*/  IMAD.X R33, RZ, RZ, R13.reuse, P5 ;  /* 0x000000ffff217224 */ /* 0x100fe200028e060d */
[----:B------:R-:W-:Y:S01]  /*161c0*/  LOP3.LUT R8, R0, R35, RZ, 0x3c, !PT ;  /* 0x0000002300087212 */ /* 0x000fe200078e3cff */
[----:B------:R-:W-:Y:S01]  /*161d0*/  IMAD.X R29, RZ, RZ, R13, P3 ;  /* 0x000000ffff1d7224 */ /* 0x000fe200018e060d */
[----:B------:R-:W-:-:S02]  /*161e0*/  LOP3.LUT R12, R15, R12, RZ, 0x3c, !PT ;  /* 0x0000000c0f0c7212 */ /* 0x000fc400078e3cff */
[----:B------:R-:W-:Y:S02]  /*161f0*/  LOP3.LUT R24, R14, R39, RZ, 0x3c, !PT ;  /* 0x000000270e187212 */ /* 0x000fe400078e3cff */
[----:B------:R-:W-:Y:S02]  /*16200*/  LOP3.LUT R0, R43, 0x380, RZ, 0xc0, !PT ;  /* 0x000003802b007812 */ /* 0x000fe400078ec0ff */
[----:B------:R-:W-:Y:S02]  /*16210*/  LOP3.LUT R14, R49, 0x380, RZ, 0xc0, !PT ;  /* 0x00000380310e7812 */ /* 0x000fe400078ec0ff */
[----:B------:R-:W-:Y:S02]  /*16220*/  LOP3.LUT R15, R32, 0x380, RZ, 0xc0, !PT ;  /* 0x00000380200f7812 */ /* 0x000fe400078ec0ff */
[----:B------:R-:W-:Y:S02]  /*16230*/  SHF.R.U64 R4, R4, 0x3, RZ ;  /* 0x0000000304047819 */ /* 0x000fe400000012ff */
[----:B------:R-:W-:-:S02]  /*16240*/  SHF.R.U64 R0, R0, 0x3, RZ ;  /* 0x0000000300007819 */ /* 0x000fc400000012ff */
[----:B------:R-:W-:Y:S02]  /*16250*/  SHF.R.U64 R14, R14, 0x3, RZ ;  /* 0x000000030e0e7819 */ /* 0x000fe400000012ff */
[----:B------:R-:W-:Y:S02]  /*16260*/  SHF.R.U64 R15, R15, 0x3, RZ ;  /* 0x000000030f0f7819 */ /* 0x000fe400000012ff */
[----:B------:R-:W-:Y:S02]  /*16270*/  LOP3.LUT R10, R4, R37, RZ, 0x3c, !PT ;  /* 0x00000025040a7212 */ /* 0x000fe400078e3cff */
[----:B------:R-:W-:Y:S02]  /*16280*/  LOP3.LUT R4, R47, 0x380, RZ, 0xc0, !PT ;  /* 0x000003802f047812 */ /* 0x000fe400078ec0ff */
[----:B------:R-:W-:Y:S02]  /*16290*/  LOP3.LUT R26, R0, R43, RZ, 0x3c, !PT ;  /* 0x0000002b001a7212 */ /* 0x000fe400078e3cff */
[----:B------:R-:W-:-:S02]  /*162a0*/  LOP3.LUT R30, R14, R49, RZ, 0x3c, !PT ;  /* 0x000000310e1e7212 */ /* 0x000fc400078e3cff */
[----:B------:R-:W-:Y:S02]  /*162b0*/  LOP3.LUT R32, R15, R32, RZ, 0x3c, !PT ;  /* 0x000000200f207212 */ /* 0x000fe400078e3cff */
[----:B------:R-:W-:Y:S02]  /*162c0*/  MOV R0, R12 ;  /* 0x0000000c00007202 */ /* 0x000fe40000000f00 */
[----:B------:R-:W-:Y:S02]  /*162d0*/  F2FP.F16.F32.PACK_AB R12, R21, R20 ;  /* 0x00000014150c723e */ /* 0x000fe400000000ff */
[----:B------:R-:W-:Y:S02]  /*162e0*/  F2FP.F16.F32.PACK_AB R13, R91, R90 ;  /* 0x0000005a5b0d723e */ /* 0x000fe400000000ff */
[----:B------:R-:W-:Y:S02]  /*162f0*/  F2FP.F16.F32.PACK_AB R14, R93, R92 ;  /* 0x0000005c5d0e723e */ /* 0x000fe400000000ff */
[----:B------:R-:W-:Y:S01]  /*16300*/  F2FP.F16.F32.PACK_AB R15, R95, R94 ;  /* 0x0000005e5f0f723e */ /* 0x000fe200000000ff */
[----:B------:R-:W-:Y:S01]  /*16310*/  BAR.SYNC.DEFER_BLOCKING 0x1, 0x100 ;  /* 0x0044000000007b1d */ /* 0x000fe20000010000 */
[----:B------:R-:W-:-:S02]  /*16320*/  SHF.R.U64 R4, R4, 0x3, RZ ;  /* 0x0000000304047819 */ /* 0x000fc400000012ff */
[----:B------:R-:W-:Y:S02]  /*16330*/  MOV R37, R8 ;  /* 0x0000000800257202 */ /* 0x000fe40000000f00 */
[----:B------:R-:W-:Y:S02]  /*16340*/  MOV R38, R10 ;  /* 0x0000000a00267202 */ /* 0x000fe40000000f00 */
[----:B------:R-:W-:Y:S02]  /*16350*/  F2FP.F16.F32.PACK_AB R8, R97, R96 ;  /* 0x000000606108723e */ /* 0x000fe400000000ff */
[----:B------:R-:W-:Y:S02]  /*16360*/  F2FP.F16.F32.PACK_AB R9, R99, R98 ;  /* 0x000000626309723e */ /* 0x000fe400000000ff */
[----:B------:R-:W-:Y:S02]  /*16370*/  F2FP.F16.F32.PACK_AB R10, R101, R100 ;  /* 0x00000064650a723e */ /* 0x000fe400000000ff */
[----:B------:R-:W-:-:S02]  /*16380*/  F2FP.F16.F32.PACK_AB R11, R103, R102 ;  /* 0x00000066670b723e */ /* 0x000fc400000000ff */
[----:B------:R-:W-:Y:S02]  /*16390*/  LOP3.LUT R28, R4, R47, RZ, 0x3c, !PT ;  /* 0x0000002f041c7212 */ /* 0x000fe400078e3cff */
[----:B------:R-:W-:Y:S02]  /*163a0*/  MOV R39, R24 ;  /* 0x0000001800277202 */ /* 0x000fe40000000f00 */
[----:B------:R-:W-:Y:S02]  /*163b0*/  MOV R46, R26 ;  /* 0x0000001a002e7202 */ /* 0x000fe40000000f00 */
[----:B------:R-:W-:Y:S02]  /*163c0*/  F2FP.F16.F32.PACK_AB R24, R113, R112 ;  /* 0x000000707118723e */ /* 0x000fe400000000ff */
[----:B------:R-:W-:Y:S01]  /*163d0*/  F2FP.F16.F32.PACK_AB R25, R115, R114 ;  /* 0x000000727319723e */ /* 0x000fe200000000ff */
[----:B------:R1:W-:Y:S01]  /*163e0*/  STSM.16.M88.4 [R0], R12 ;  /* 0x0000000c00007844 */ /* 0x0003e20000000200 */
[----:B------:R-:W-:-:S02]  /*163f0*/  F2FP.F16.F32.PACK_AB R26, R117, R116 ;  /* 0x00000074751a723e */ /* 0x000fc400000000ff */
[----:B------:R-:W-:Y:S01]  /*16400*/  F2FP.F16.F32.PACK_AB R27, R119, R118 ;  /* 0x00000076771b723e */ /* 0x000fe200000000ff */
[----:B------:R2:W-:Y:S01]  /*16410*/  STSM.16.M88.4 [R37], R8 ;  /* 0x0000000825007844 */ /* 0x0005e20000000200 */
[----:B------:R-:W-:Y:S02]  /*16420*/  MOV R43, R28 ;  /* 0x0000001c002b7202 */ /* 0x000fe40000000f00 */
[----:B------:R-:W-:Y:S02]  /*16430*/  MOV R4, R30 ;  /* 0x0000001e00047202 */ /* 0x000fe40000000f00 */
[----:B------:R-:W-:Y:S02]  /*16440*/  F2FP.F16.F32.PACK_AB R28, R121, R120 ;  /* 0x00000078791c723e */ /* 0x000fe400000000ff */
[----:B------:R-:W-:Y:S02]  /*16450*/  F2FP.F16.F32.PACK_AB R29, R123, R122 ;  /* 0x0000007a7b1d723e */ /* 0x000fe400000000ff */
[----:B------:R-:W-:-:S02]  /*16460*/  F2FP.F16.F32.PACK_AB R30, R125, R124 ;  /* 0x0000007c7d1e723e */ /* 0x000fc400000000ff */
[----:B------:R-:W-:Y:S02]  /*16470*/  F2FP.F16.F32.PACK_AB R31, R127, R126 ;  /* 0x0000007e7f1f723e */ /* 0x000fe400000000ff */
[----:B-1----:R-:W-:Y:S02]  /*16480*/  F2FP.F16.F32.PACK_AB R12, R105, R104 ;  /* 0x00000068690c723e */ /* 0x002fe400000000ff */
[----:B------:R-:W-:Y:S02]  /*16490*/  F2FP.F16.F32.PACK_AB R13, R107, R106 ;  /* 0x0000006a6b0d723e */ /* 0x000fe400000000ff */
[----:B------:R-:W-:Y:S02]  /*164a0*/  F2FP.F16.F32.PACK_AB R14, R109, R108 ;  /* 0x0000006c6d0e723e */ /* 0x000fe400000000ff */
[----:B------:R-:W-:Y:S02]  /*164b0*/  F2FP.F16.F32.PACK_AB R15, R41, R40 ;  /* 0x00000028290f723e */ /* 0x000fe400000000ff */
[----:B------:R-:W-:-:S02]  /*164c0*/  MOV R0, R32 ;  /* 0x0000002000007202 */ /* 0x000fc40000000f00 */
[----:B------:R-:W-:Y:S01]  /*164d0*/  F2FP.F16.F32.PACK_AB R32, R129, R128 ;  /* 0x000000808120723e */ /* 0x000fe200000000ff */
[----:B------:R1:W-:Y:S01]  /*164e0*/  STSM.16.M88.4 [R38], R12 ;  /* 0x0000000c26007844 */ /* 0x0003e20000000200 */
[----:B------:R-:W-:Y:S02]  /*164f0*/  F2FP.F16.F32.PACK_AB R33, R131, R130 ;  /* 0x000000828321723e */ /* 0x000fe400000000ff */
[----:B------:R-:W-:Y:S01]  /*16500*/  F2FP.F16.F32.PACK_AB R35, R135, R134 ;  /* 0x000000868723723e */ /* 0x000fe200000000ff */
[----:B------:R3:W-:Y:S01]  /*16510*/  STSM.16.M88.4 [R39], R24 ;  /* 0x0000001827007844 */ /* 0x0007e20000000200 */
[----:B--2---:R-:W-:Y:S02]  /*16520*/  F2FP.F16.F32.PACK_AB R37, R139, R138 ;  /* 0x0000008a8b25723e */ /* 0x004fe400000000ff */
[----:B------:R-:W-:Y:S01]  /*16530*/  F2FP.F16.F32.PACK_AB R8, R145, R144 ;  /* 0x000000909108723e */ /* 0x000fe200000000ff */
[----:B------:R-:W-:Y:S01]  /*16540*/  STSM.16.M88.4 [R46], R28 ;  /* 0x0000001c2e007844 */ /* 0x000fe20000000200 */
[----:B------:R-:W-:-:S02]  /*16550*/  F2FP.F16.F32.PACK_AB R9, R147, R146 ;  /* 0x000000929309723e */ /* 0x000fc400000000ff */
[----:B------:R-:W-:Y:S01]  /*16560*/  F2FP.F16.F32.PACK_AB R10, R149, R148 ;  /* 0x00000094950a723e */ /* 0x000fe200000000ff */
[----:B------:R-:W-:Y:S01]  /*16570*/  STSM.16.M88.4 [R43], R32 ;  /* 0x000000202b007844 */ /* 0x000fe20000000200 */
[----:B------:R-:W-:Y:S02]  /*16580*/  F2FP.F16.F32.PACK_AB R11, R151, R150 ;  /* 0x00000096970b723e */ /* 0x000fe400000000ff */
[----:B------:R-:W-:Y:S02]  /*16590*/  ISETP.NE.U32.AND P0, PT, RZ, UR4, PT ;  /* 0x00000004ff007c0c */ /* 0x000fe4000bf05070 */
[----:B-1----:R-:W-:Y:S02]  /*165a0*/  F2FP.F16.F32.PACK_AB R38, R141, R140 ;  /* 0x0000008c8d26723e */ /* 0x002fe400000000ff */
[----:B------:R-:W-:Y:S02]  /*165b0*/  ISETP.NE.U32.AND P3, PT, RZ, UR6, PT ;  /* 0x00000006ff007c0c */ /* 0x000fe4000bf65070 */
[----:B---3--:R-:W-:-:S02]  /*165c0*/  F2FP.F16.F32.PACK_AB R39, R143, R142 ;  /* 0x0000008e8f27723e */ /* 0x008fc400000000ff */
[C---:B------:R-:W-:Y:S02]  /*165d0*/  IADD3 R12, P1, R210.reuse, UR4, RZ ;  /* 0x00000004d20c7c10 */ /* 0x040fe4000ff3e0ff */
[----:B------:R-:W-:Y:S01]  /*165e0*/  ISETP.NE.AND.EX P0, PT, RZ, UR5, PT, P0 ;  /* 0x00000005ff007c0c */ /* 0x000fe2000bf05300 */
[----:B------:R1:W-:Y:S01]  /*165f0*/  STSM.16.M88.4 [R4], R36 ;  /* 0x0000002404007844 */ /* 0x0003e20000000200 */
[----:B------:R-:W-:Y:S02]  /*16600*/  ISETP.NE.AND.EX P3, PT, RZ, UR7, PT, P3 ;  /* 0x00000007ff007c0c */ /* 0x000fe4000bf65330 */
[----:B------:R-:W-:Y:S01]  /*16610*/  IADD3.X R13, R211, UR5, RZ, P1, !PT ;  /* 0x00000005d30d7c10 */ /* 0x000fe20008ffe4ff */
[----:B------:R2:W-:Y:S01]  /*16620*/  STSM.16.M88.4 [R0], R8 ;  /* 0x0000000800007844 */ /* 0x0005e20000000200 */
[----:B------:R-:W-:Y:S09]  /*16630*/  BAR.SYNC.DEFER_BLOCKING 0x1, 0x100 ;  /* 0x0044000000007b1d */ /* 0x000ff20000010000 */
[----:B------:R-:W-:Y:S01]  /*16640*/  @P3 IADD3 R210, P1, R210, UR6, RZ ;  /* 0x00000006d2d23c10 */ /* 0x000fe2000ff3e0ff */
[----:B------:R-:W-:-:S02]  /*16650*/  ULDC UR6, c[0x0][0xa88] ;  /* 0x0002a20000067ab9 */ /* 0x000fc40000000800 */
[----:B------:R-:W-:Y:S02]  /*16660*/  MOV R27, UR6 ;  /* 0x00000006001b7c02 */ /* 0x000fe40008000f00 */
[----:B------:R-:W-:Y:S01]  /*16670*/  @P3 IADD3.X R211, R211, UR7, RZ, P1, !PT ;  /* 0x00000007d3d33c10 */ /* 0x000fe20008ffe4ff */
[----:B-1----:R-:W-:Y:S01]  /*16680*/  IMAD.MOV.U32 R4, RZ, RZ, 0x9b8 ;  /* 0x000009b8ff047424 */ /* 0x002fe200078e00ff */
[----:B------:R-:W-:Y:S01]  /*16690*/  ISETP.GT.AND P2, PT, R208, 0x1, PT ;  /* 0x00000001d000780c */ /* 0x000fe20003f44270 */
[----:B--2---:R-:W1:Y:S01]  /*166a0*/  LDC R0, c[0x0][0xbe8] ;  /* 0x0002fa00ff007b82 */ /* 0x004e620000000800 */
[----:B------:R2:W5:Y:S04]  /*166b0*/  @P0 LDG.E R57, desc[UR42][R12.64] ;  /* 0x0000002a0c390981 */ /* 0x000568000c1e1900 */
[----:B------:R2:W5:Y:S01]  /*166c0*/  @P3 LDG.E R27, desc[UR42][R210.64] ;  /* 0x0000002ad21b3981 */ /* 0x000562000c1e1900 */
[----:B------:R-:W-:-:S04]  /*166d0*/  SEL R4, R4, 0x978, P2 ;  /* 0x0000097804047807 */ /* 0x000fc80001000000 */
[----:B------:R2:W3:Y:S01]  /*166e0*/  LDC.64 R8, c[0x0][R4+0x220] ;  /* 0x0000880004087b82 */ /* 0x0004e20000000a00 */
[----:B-1----:R-:W-:-:S07]  /*166f0*/  ISETP.NE.AND P1, PT, R0, 0x1, PT ;  /* 0x000000010000780c */ /* 0x002fce0003f25270 */
[----:B------:R2:W1:Y:S08]  /*16700*/  LDC.64 R10, c[0x0][R4+0x218] ;  /* 0x00008600040a7b82 */ /* 0x0004700000000a00 */
[----:B------:R2:W4:Y:S01]  /*16710*/  LDC.64 R14, c[0x0][R4+0x228] ;  /* 0x00008a00040e7b82 */ /* 0x0005220000000a00 */
[----:B---3--:R-:W-:Y:S05]  /*16720*/  @P3 BRA `(.L_x_2732) ;  /* 0x0000000000103947 */ /* 0x008fea0003800000 */
[----:B------:R-:W-:Y:S05]  /*16730*/  @!P0 BRA `(.L_x_2732) ;  /* 0x00000000000c8947 */ /* 0x000fea0003800000 */
[----:B------:R-:W3:Y:S04]  /*16740*/  LDG.E R24, desc[UR42][R12.64] ;  /* 0x0000002a0c187981 */ /* 0x000ee8000c1e1900 */
[----:B-----5:R-:W3:Y:S02]  /*16750*/  LDG.E R27, desc[UR42][R12.64+0x4] ;  /* 0x0000042a0c1b7981 */ /* 0x020ee4000c1e1900 */
[----:B---3--:R-:W-:-:S07]  /*16760*/  IMAD.IADD R27, R27, 0x1, -R24 ;  /* 0x000000011b1b7824 */ /* 0x008fce00078e0a18 */
.L_x_2732:
[----:B------:R-:W3:Y:S01]  /*16770*/  LDL R28, [R1+0x4c] ;  /* 0x00004c00011c7983 */ /* 0x000ee20000100800 */
[----:B--2---:R2:W0:Y:S01]  /*16780*/  LDC.64 R12, c[0x0][R4+0x210] ;  /* 0x00008400040c7b82 */ /* 0x0044220000000a00 */
[----:B------:R-:W-:Y:S01]  /*16790*/  ISETP.NE.U32.AND P0, PT, RZ, UR4, PT ;  /* 0x00000004ff007c0c */ /* 0x000fe2000bf05070 */
[-C--:B-1----:R-:W-:Y:S02]  /*167a0*/  IMAD R31, R11, R206.reuse, RZ ;  /* 0x000000ce0b1f7224 */ /* 0x082fe400078e02ff */
[----:B------:R-:W-:Y:S01]  /*167b0*/  IMAD.WIDE.U32 R10, R10, R206, RZ ;  /* 0x000000ce0a0a7225 */ /* 0x000fe200078e00ff */
[----:B------:R-:W-:-:S03]  /*167c0*/  ISETP.NE.AND.EX P0, PT, RZ, UR5, PT, P0 ;  /* 0x00000005ff007c0c */ /* 0x000fc6000bf05300 */
[----:B------:R-:W1:Y:S01]  /*167d0*/  @P1 LDC R26, c[0x0][0xbec] ;  /* 0x0002fb00ff1a1b82 */ /* 0x000e620000000800 */
[----:B------:R-:W-:Y:S01]  /*167e0*/  SEL R209, R209, RZ, !P0 ;  /* 0x000000ffd1d17207 */ /* 0x000fe20004000000 */
[----:B------:R-:W-:Y:S01]  /*167f0*/  IMAD.IADD R37, R204, 0x1, R190 ;  /* 0x00000001cc257824 */ /* 0x000fe200078e02be */
[----:B------:R-:W-:Y:S01]  /*16800*/  SEL R29, R234, RZ, !P0 ;  /* 0x000000ffea1d7207 */ /* 0x000fe20004000000 */
[----:B------:R-:W-:Y:S01]  /*16810*/  IMAD.IADD R11, R11, 0x1, R31 ;  /* 0x000000010b0b7824 */ /* 0x000fe200078e021f */
[----:B--2--5:R-:W-:Y:S01]  /*16820*/  SHF.R.S32.HI R4, RZ, 0x1f, R57 ;  /* 0x0000001fff047819 */ /* 0x024fe20000011439 */
[----:B------:R-:W-:Y:S02]  /*16830*/  IMAD R9, R9, R209, RZ ;  /* 0x000000d109097224 */ /* 0x000fe400078e02ff */
[----:B------:R-:W2:Y:S01]  /*16840*/  @P1 LDC R35, c[0x0][0xbf0] ;  /* 0x0002fc00ff231b82 */ /* 0x000ea20000000800 */
[----:B------:R-:W-:Y:S02]  /*16850*/  IMAD R56, R27, R0, RZ ;  /* 0x000000001b387224 */ /* 0x000fe400078e02ff */
[C---:B------:R-:W-:Y:S01]  /*16860*/  IMAD R33, R8.reuse, R29, R9 ;  /* 0x0000001d08217224 */ /* 0x040fe200078e0209 */
[----:B------:R-:W-:Y:S01]  /*16870*/  SEL R29, R217, RZ, P2 ;  /* 0x000000ffd91d7207 */ /* 0x000fe20001000000 */
[----:B------:R-:W-:-:S03]  /*16880*/  IMAD.WIDE.U32 R8, R8, R209, RZ ;  /* 0x000000d108087225 */ /* 0x000fc600078e00ff */
[----:B------:R-:W0:Y:S01]  /*16890*/  LDC.64 R24, c[0x0][0xba8] ;  /* 0x0002ea00ff187b82 */ /* 0x000e220000000a00 */
[----:B------:R-:W-:Y:S01]  /*168a0*/  IMAD.IADD R33, R9, 0x1, R33 ;  /* 0x0000000109217824 */ /* 0x000fe200078e0221 */
[----:B------:R-:W-:Y:S01]  /*168b0*/  IADD3 R10, P0, P3, R8, R10, R57 ;  /* 0x0000000a080a7210 */ /* 0x000fe20007b1e039 */
[----:B------:R-:W-:Y:S02]  /*168c0*/  IMAD.MOV.U32 R9, RZ, RZ, R37 ;  /* 0x000000ffff097224 */ /* 0x000fe400078e0025 */
[----:B----4-:R-:W-:Y:S01]  /*168d0*/  IMAD R31, R15, R29, RZ ;  /* 0x0000001d0f1f7224 */ /* 0x010fe200078e02ff */
[----:B------:R-:W-:Y:S01]  /*168e0*/  IADD3.X R11, R33, R11, R4, P0, P3 ;  /* 0x0000000b210b7210 */ /* 0x000fe200007e6404 */
[----:B------:R-:W-:-:S04]  /*168f0*/  IMAD.WIDE.U32 R14, R14, R29, RZ ;  /* 0x0000001d0e0e7225 */ /* 0x000fc800078e00ff */
[----:B-1----:R-:W-:-:S04]  /*16900*/  @P1 IMAD.HI.U32 R8, R37, R26, RZ ;  /* 0x0000001a25081227 */ /* 0x002fc800078e00ff */
[----:B------:R-:W-:Y:S01]  /*16910*/  IMAD.IADD R31, R15, 0x1, R31 ;  /* 0x000000010f1f7824 */ /* 0x000fe200078e021f */
[----:B--2---:R-:W-:-:S04]  /*16920*/  @P1 SHF.R.U32.HI R9, RZ, R35, R8 ;  /* 0x00000023ff091219 */ /* 0x004fc80000011608 */
[C---:B------:R-:W-:Y:S02]  /*16930*/  IADD3 R29, -R9.reuse, RZ, RZ ;  /* 0x000000ff091d7210 */ /* 0x040fe40007ffe1ff */
[----:B------:R-:W-:Y:S01]  /*16940*/  IADD3 R14, P0, P3, R9, R10, R14 ;  /* 0x0000000a090e7210 */ /* 0x000fe20007b1e00e */
[----:B0-----:R-:W0:Y:S01]  /*16950*/  @!P2 LDC R24, c[0x0][0xb50] ;  /* 0x0002d400ff18ab82 */ /* 0x001e220000000800 */
[----:B------:R-:W-:Y:S01]  /*16960*/  SHF.R.S32.HI R8, RZ, 0x1f, R9 ;  /* 0x0000001fff087819 */ /* 0x000fe20000011409 */
[----:B------:R-:W-:-:S03]  /*16970*/  IMAD R9, R0, R29, R37 ;  /* 0x0000001d00097224 */ /* 0x000fc600078e0225 */
[----:B------:R-:W-:Y:S01]  /*16980*/  IADD3.X R15, R8, R11, R31, P0, P3 ;  /* 0x0000000b080f7210 */ /* 0x000fe200007e641f */
[-C--:B------:R-:W-:Y:S01]  /*16990*/  IMAD R8, R13, R9.reuse, RZ ;  /* 0x000000090d087224 */ /* 0x080fe200078e02ff */
[----:B------:R-:W-:Y:S01]  /*169a0*/  SHF.R.S32.HI R11, RZ, 0x1f, R9 ;  /* 0x0000001fff0b7819 */ /* 0x000fe20000011409 */
[----:B------:R-:W1:Y:S01]  /*169b0*/  @!P2 LDC R25, c[0x0][0xb54] ;  /* 0x0002d500ff19ab82 */ /* 0x000e620000000800 */
[----:B------:R-:W-:-:S04]  /*169c0*/  IMAD.WIDE.U32 R14, R12, R9, R14 ;  /* 0x000000090c0e7225 */ /* 0x000fc800078e000e */
[----:B------:R-:W-:-:S04]  /*169d0*/  IMAD R11, R12, R11, R8 ;  /* 0x0000000b0c0b7224 */ /* 0x000fc800078e0208 */
[----:B------:R-:W-:Y:S01]  /*169e0*/  IMAD.IADD R8, R15, 0x1, R11 ;  /* 0x000000010f087824 */ /* 0x000fe200078e020b */
[----:B0-----:R-:W-:-:S05]  /*169f0*/  LEA R24, P0, R14, R24, 0x2 ;  /* 0x000000180e187211 */ /* 0x001fca00078010ff */
[----:B------:R-:W-:Y:S01]  /*16a00*/  SHFL.IDX PT, R10, R24, 0x1, 0x1c1f ;  /* 0x003c1f00180a7f89 */ /* 0x000fe200000e0000 */
[----:B-1----:R-:W-:-:S03]  /*16a10*/  LEA.HI.X R14, R14, R25, R8, 0x2, P0 ;  /* 0x000000190e0e7211 */ /* 0x002fc600000f1408 */
[----:B------:R-:W-:Y:S01]  /*16a20*/  SHFL.IDX PT, R8, R24, RZ, 0x1c1f ;  /* 0x001c1fff18087589 */ /* 0x000fe200000e0000 */
[----:B------:R-:W-:-:S03]  /*16a30*/  LOP3.LUT P0, RZ, R235, 0x3, RZ, 0xc0, !PT ;  /* 0x00000003ebff7812 */ /* 0x000fc6000780c0ff */
[----:B------:R-:W0:Y:S04]  /*16a40*/  SHFL.IDX PT, R9, R14, RZ, 0x1c1f ;  /* 0x001c1fff0e097589 */ /* 0x000e2800000e0000 */
[----:B------:R-:W1:Y:S01]  /*16a50*/  SHFL.IDX PT, R11, R14, 0x1, 0x1c1f ;  /* 0x003c1f000e0b7f89 */ /* 0x000e6200000e0000 */
[----:B---3--:R-:W-:-:S04]  /*16a60*/  IMAD.IADD R29, R28, 0x1, R190 ;  /* 0x000000011c1d7824 */ /* 0x008fc800078e02be */
[C---:B------:R-:W-:Y:S01]  /*16a70*/  VIADD R25, R29.reuse, 0x8 ;  /* 0x000000081d197836 */ /* 0x040fe20000000000 */
[----:B------:R-:W-:-:S04]  /*16a80*/  ISETP.GE.OR P3, PT, R29, R56, P0 ;  /* 0x000000381d00720c */ /* 0x000fc80000766670 */
[----:B------:R-:W-:-:S09]  /*16a90*/  ISETP.GE.OR P0, PT, R25, R56, P0 ;  /* 0x000000381900720c */ /* 0x000fd20000706670 */
[----:B0-----:R0:W-:Y:S04]  /*16aa0*/  @!P3 ST.E desc[UR42][R8.64], R42 ;  /* 0x0000002a0800b985 */ /* 0x0011e8000c10192a */
[----:B-1----:R0:W-:Y:S01]  /*16ab0*/  @!P0 ST.E desc[UR42][R10.64], R3 ;  /* 0x000000030a008985 */ /* 0x0021e2000c10192a */
[----:B------:R-:W-:Y:S05]  /*16ac0*/  @P2 BRA `(.L_x_2733) ;  /* 0x0000000800a42947 */ /* 0x000fea0003800000 */
[----:B------:R-:W-:Y:S01]  /*16ad0*/  IMAD.SHL.U32 R28, R22, 0x40, RZ ;  /* 0x00000040161c7824 */ /* 0x000fe200078e00ff */
[----:B0-----:R-:W0:Y:S01]  /*16ae0*/  @P1 LDC R11, c[0x0][0xbec] ;  /* 0x0002fb00ff0b1b82 */ /* 0x001e220000000800 */
[----:B------:R-:W-:Y:S02]  /*16af0*/  ULDC.64 UR4, c[0x0][0xaa0] ;  /* 0x0002a80000047ab9 */ /* 0x000fe40000000a00 */
[----:B------:R-:W-:-:S04]  /*16b00*/  IMAD.IADD R3, R16, 0x1, R28 ;  /* 0x0000000110037824 */ /* 0x000fc800078e021c */
[----:B------:R-:W-:Y:S01]  /*16b10*/  IMAD.WIDE R44, R3, 0x2, R44 ;  /* 0x00000002032c7825 */ /* 0x000fe200078e022c */
[----:B------:R-:W1:Y:S02]  /*16b20*/  @P1 LDC R12, c[0x0][0xbf0] ;  /* 0x0002fc00ff0c1b82 */ /* 0x000e640000000800 */
        /* <DEDUP_REMOVED lines=8> */
[----:B------:R-:W-:Y:S01]  /*16bb0*/  IADD3 R8, P0, R44, 0x7000, RZ ;  /* 0x000070002c087810 */ /* 0x000fe20007f1e0ff */
[----:B------:R-:W-:Y:S01]  /*16bc0*/  IMAD R4, R4, UR4, RZ ;  /* 0x0000000404047c24 */ /* 0x000fe2000f8e02ff */
[----:B------:R-:W-:Y:S02]  /*16bd0*/  LOP3.LUT R28, R28, R29, RZ, 0x3c, !PT ;  /* 0x0000001d1c1c7212 */ /* 0x000fe400078e3cff */
[----:B------:R-:W-:Y:S01]  /*16be0*/  LOP3.LUT R3, R8, 0x380, RZ, 0xc0, !PT ;  /* 0x0000038008037812 */ /* 0x000fe200078ec0ff */
[----:B------:R-:W-:Y:S01]  /*16bf0*/  IMAD.X R53, RZ, RZ, R45, P0 ;  /* 0x000000ffff357224 */ /* 0x000fe200000e062d */
[----:B------:R-:W-:Y:S01]  /*16c00*/  IADD3.X R29, RZ, R45, RZ, P5, !PT ;  /* 0x0000002dff1d7210 */ /* 0x000fe20002ffe4ff */
[----:B------:R-:W5:Y:S01]  /*16c10*/  LD.E.128 R32, desc[UR42][R32.64] ;  /* 0x0000002a20207980 */ /* 0x000f62000c101d00 */
[----:B------:R-:W-:-:S02]  /*16c20*/  SHF.R.U64 R3, R3, 0x3, RZ ;  /* 0x0000000303037819 */ /* 0x000fc400000012ff */
[C---:B------:R-:W-:Y:S02]  /*16c30*/  IADD3 R37, P2, R44.reuse, 0x3000, RZ ;  /* 0x000030002c257810 */ /* 0x040fe40007f5e0ff */
[C---:B------:R-:W-:Y:S01]  /*16c40*/  IADD3 R41, P3, R44.reuse, 0x4000, RZ ;  /* 0x000040002c297810 */ /* 0x040fe20007f7e0ff */
[----:B------:R-:W5:Y:S01]  /*16c50*/  LD.E.128 R28, desc[UR42][R28.64] ;  /* 0x0000002a1c1c7980 */ /* 0x000f62000c101d00 */
[C---:B------:R-:W-:Y:S02]  /*16c60*/  IADD3 R47, P4, R44.reuse, 0x5000, RZ ;  /* 0x000050002c2f7810 */ /* 0x040fe40007f9e0ff */
[----:B------:R-:W-:Y:S02]  /*16c70*/  IADD3 R49, P5, R44, 0x6000, RZ ;  /* 0x000060002c317810 */ /* 0x000fe40007fbe0ff */
[----:B------:R-:W-:Y:S01]  /*16c80*/  LOP3.LUT R52, R3, R8, RZ, 0x3c, !PT ;  /* 0x0000000803347212 */ /* 0x000fe200078e3cff */
[----:B------:R-:W-:Y:S01]  /*16c90*/  IMAD R3, R57, UR5, R4 ;  /* 0x0000000539037c24 */ /* 0x000fe2000f8e0204 */
[----:B------:R-:W-:Y:S01]  /*16ca0*/  LOP3.LUT R36, R37, 0x380, RZ, 0xc0, !PT ;  /* 0x0000038025247812 */ /* 0x000fe200078ec0ff */
[----:B------:R-:W-:Y:S01]  /*16cb0*/  IMAD.WIDE.U32 R8, R57, UR4, RZ ;  /* 0x0000000439087c25 */ /* 0x000fe2000f8e00ff */
[----:B------:R-:W-:Y:S01]  /*16cc0*/  LOP3.LUT R40, R41, 0x380, RZ, 0xc0, !PT ;  /* 0x0000038029287812 */ /* 0x000fe200078ec0ff */
[----:B------:R-:W-:Y:S01]  /*16cd0*/  ULDC.64 UR4, c[0x0][0xae8] ;  /* 0x0002ba0000047ab9 */ /* 0x000fe20000000a00 */
[----:B------:R-:W-:-:S02]  /*16ce0*/  LOP3.LUT R46, R47, 0x380, RZ, 0xc0, !PT ;  /* 0x000003802f2e7812 */ /* 0x000fc400078ec0ff */
[----:B------:R-:W-:Y:S02]  /*16cf0*/  LOP3.LUT R48, R49, 0x380, RZ, 0xc0, !PT ;  /* 0x0000038031307812 */ /* 0x000fe400078ec0ff */
[----:B------:R-:W-:Y:S01]  /*16d00*/  LOP3.LUT R25, R44, 0x380, RZ, 0xc0, !PT ;  /* 0x000003802c197812 */ /* 0x000fe200078ec0ff */
[----:B------:R-:W-:Y:S01]  /*16d10*/  IMAD.IADD R9, R9, 0x1, R3 ;  /* 0x0000000109097824 */ /* 0x000fe200078e0203 */
[----:B------:R-:W-:Y:S01]  /*16d20*/  SHF.R.U64 R36, R36, 0x3, RZ ;  /* 0x0000000324247819 */ /* 0x000fe200000012ff */
[----:B------:R-:W-:Y:S01]  /*16d30*/  IMAD R3, R207, 0x20, R22 ;  /* 0x00000020cf037824 */ /* 0x000fe200078e0216 */
[----:B------:R-:W-:Y:S01]  /*16d40*/  SHF.R.U64 R40, R40, 0x3, RZ ;  /* 0x0000000328287819 */ /* 0x000fe200000012ff */
[----:B------:R-:W5:Y:S01]  /*16d50*/  LD.E.128 R52, desc[UR42][R52.64] ;  /* 0x0000002a34347980 */ /* 0x000f62000c101d00 */
[----:B------:R-:W-:Y:S02]  /*16d60*/  SHF.R.U64 R46, R46, 0x3, RZ ;  /* 0x000000032e2e7819 */ /* 0x000fe400000012ff */
[----:B------:R-:W-:-:S02]  /*16d70*/  SHF.R.U64 R48, R48, 0x3, RZ ;  /* 0x0000000330307819 */ /* 0x000fc400000012ff */
        /* <DEDUP_REMOVED lines=11> */
[----:B------:R-:W-:Y:S01]  /*16e30*/  MOV R25, R45 ;  /* 0x0000002d00197202 */ /* 0x000fe20000000f00 */
[----:B------:R-:W-:Y:S01]  /*16e40*/  IMAD.IADD R10, R190, 0x1, R3 ;  /* 0x00000001be0a7824 */ /* 0x000fe200078e0203 */
[----:B------:R-:W-:Y:S01]  /*16e50*/  SHF.R.S32.HI R4, RZ, 0x1f, R209 ;  /* 0x0000001fff047819 */ /* 0x000fe200000114d1 */
[----:B------:R-:W-:Y:S01]  /*16e60*/  IMAD R9, R206, UR5, R9 ;  /* 0x00000005ce097c24 */ /* 0x000fe2000f8e0209 */
[----:B------:R-:W-:Y:S01]  /*16e70*/  ULDC.64 UR4, c[0x0][0xaf0] ;  /* 0x0002bc0000047ab9 */ /* 0x000fe20000000a00 */
[----:B0-----:R-:W-:Y:S01]  /*16e80*/  @P1 IMAD.HI.U32 R3, R10, R11, RZ ;  /* 0x0000000b0a031227 */ /* 0x001fe200078e00ff */
[----:B------:R-:W5:Y:S03]  /*16e90*/  LD.E.128 R24, desc[UR42][R24.64] ;  /* 0x0000002a18187980 */ /* 0x000f66000c101d00 */
[----:B------:R-:W-:Y:S01]  /*16ea0*/  IMAD R4, R4, UR4, RZ ;  /* 0x0000000404047c24 */ /* 0x000fe2000f8e02ff */
[----:B------:R-:W5:Y:S01]  /*16eb0*/  LD.E.128 R36, desc[UR42][R36.64] ;  /* 0x0000002a24247980 */ /* 0x000f62000c101d00 */
[----:B------:R-:W-:-:S03]  /*16ec0*/  IMAD.MOV.U32 R11, RZ, RZ, R10 ;  /* 0x000000ffff0b7224 */ /* 0x000fc600078e000a */
[----:B------:R-:W5:Y:S01]  /*16ed0*/  LD.E.128 R40, desc[UR42][R40.64] ;  /* 0x0000002a28287980 */ /* 0x000f62000c101d00 */
[----:B------:R-:W-:-:S03]  /*16ee0*/  IMAD R13, R209, UR5, R4 ;  /* 0x00000005d10d7c24 */ /* 0x000fc6000f8e0204 */
[----:B------:R-:W5:Y:S01]  /*16ef0*/  LD.E.128 R44, desc[UR42][R46.64] ;  /* 0x0000002a2e2c7980 */ /* 0x000f62000c101d00 */
[----:B------:R-:W-:-:S03]  /*16f00*/  IMAD.WIDE.U32 R8, R209, UR4, R8 ;  /* 0x00000004d1087c25 */ /* 0x000fc6000f8e0008 */
[----:B------:R-:W5:Y:S01]  /*16f10*/  LD.E.128 R48, desc[UR42][R48.64] ;  /* 0x0000002a30307980 */ /* 0x000f62000c101d00 */
[----:B-1----:R-:W-:Y:S01]  /*16f20*/  @P1 SHF.R.U32.HI R11, RZ, R12, R3 ;  /* 0x0000000cff0b1219 */ /* 0x002fe20000011603 */
        /* <DEDUP_REMOVED lines=11> */
[----:B------:R-:W-:Y:S01]  /*16fe0*/  IMAD R4, R4, UR4, RZ ;  /* 0x0000000404047c24 */ /* 0x000fe2000f8e02ff */
[----:B------:R-:W-:Y:S01]  /*16ff0*/  IADD3 R3, R2, 0x28820, RZ ;  /* 0x0002882002037810 */ /* 0x000fe20007ffe0ff */
[----:B------:R-:W-:Y:S01]  /*17000*/  IMAD.WIDE.U32 R8, R11, UR4, R8 ;  /* 0x000000040b087c25 */ /* 0x000fe2000f8e0008 */
[----:B------:R-:W-:-:S03]  /*17010*/  SHF.R.S32.HI R0, RZ, 0x1f, R13 ;  /* 0x0000001fff007819 */ /* 0x000fc6000001140d */
[----:B------:R-:W-:Y:S01]  /*17020*/  IMAD R15, R11, UR5, R4 ;  /* 0x000000050b0f7c24 */ /* 0x000fe2000f8e0204 */
[----:B------:R-:W-:Y:S01]  /*17030*/  ULDC.64 UR4, c[0x0][0xad8] ;  /* 0x0002b60000047ab9 */ /* 0x000fe20000000a00 */
[----:B------:R-:W-:Y:S01]  /*17040*/  PRMT R3, RZ, 0x654, R3 ;  /* 0x00000654ff037816 */ /* 0x000fe20000000003 */
[----:B------:R-:W-:Y:S02]  /*17050*/  IMAD R0, R0, UR4, RZ ;  /* 0x0000000400007c24 */ /* 0x000fe4000f8e02ff */
[----:B------:R-:W-:Y:S01]  /*17060*/  IMAD.IADD R9, R9, 0x1, R15 ;  /* 0x0000000109097824 */ /* 0x000fe200078e020f */
[----:B0-----:R0:W-:Y:S01]  /*17070*/  SYNCS.ARRIVE.TRANS64.RED.A1T0 RZ, [R3+URZ], RZ ;  /* 0x000000ff03ff79a7 */ /* 0x0011e2000810043f */
[----:B------:R-:W-:-:S04]  /*17080*/  IMAD.WIDE.U32 R8, R13, UR4, R8 ;  /* 0x000000040d087c25 */ /* 0x000fc8000f8e0008 */
        /* <DEDUP_REMOVED lines=10> */
.L_x_2977:
[----:B------:R-:W-:Y:S01]  /*17130*/  ISETP.GE.AND P0, PT, R21, R56, PT ;  /* 0x000000381500720c */ /* 0x000fe20003f06270 */
[----:B------:R-:W-:-:S12]  /*17140*/  BSSY B1, `(.L_x_2735) ;  /* 0x000000b000017945 */ /* 0x000fd80003800000 */
[----:B------:R-:W-:Y:S05]  /*17150*/  @P0 BRA `(.L_x_2736) ;  /* 0x0000000000240947 */ /* 0x000fea0003800000 */
[----:B------:R-:W-:Y:S02]  /*17160*/  ULDC UR4, c[0x0][0xac8] ;  /* 0x0002b20000047ab9 */ /* 0x000fe40000000800 */
        /* <DEDUP_REMOVED lines=8> */
.L_x_2736:
[----:B------:R-:W-:Y:S05]  /*171f0*/  BSYNC B1 ;  /* 0x0000000000017941 */ /* 0x000fea0003800000 */
.L_x_2735:
[----:B------:R-:W-:-:S03]  /*17200*/  UMOV UR4, 0xffffffff ;  /* 0xffffffff00047882 */ /* 0x000fc60000000000 */
[----:B------:R-:W-:Y:S05]  /*17210*/  BRA.DIV UR4, `(.L_x_2737) ;  /* 0x000000ba04087947 */ /* 0x000fea000b800000 */
[----:B-1----:R1:W4:Y:S04]  /*17220*/  SHFL.IDX PT, R3, R4, 0x1, 0x181f ;  /* 0x00381f0004037f89 */ /* 0x00232800000e0000 */
[----:B--23--:R1:W2:Y:S02]  /*17230*/  SHFL.IDX PT, R14, R0, 0x1, 0x181f ;  /* 0x00381f00000e7f89 */ /* 0x00c2a400000e0000 */
.L_x_2981:
[----:B------:R-:W-:Y:S01]  /*17240*/  VIADD R9, R21, 0x20 ;  /* 0x0000002015097836 */ /* 0x000fe20000000000 */
[----:B------:R-:W-:Y:S04]  /*17250*/  BSSY B1, `(.L_x_2738) ;  /* 0x000000c000017945 */ /* 0x000fe80003800000 */
[----:B------:R-:W-:-:S13]  /*17260*/  ISETP.GE.AND P0, PT, R9, R56, PT ;  /* 0x000000380900720c */ /* 0x000fda0003f06270 */
[----:B------:R-:W-:Y:S05]  /*17270*/  @P0 BRA `(.L_x_2739) ;  /* 0x0000000000240947 */ /* 0x000fea0003800000 */
[----:B------:R-:W-:Y:S02]  /*17280*/  ULDC UR4, c[0x0][0xac8] ;  /* 0x0002b20000047ab9 */ /* 0x000fe40000000800 */
[----:B------:R-:W-:Y:S02]  /*17290*/  ISETP.GE.AND P2, PT, R16, UR4, PT ;  /* 0x0000000410007c0c */ /* 0x000fe4000bf46270 */
[----:B------:R-:W-:-:S11]  /*172a0*/  ISETP.GE.AND P3, PT, R187, UR4, PT ;  /* 0x00000004bb007c0c */ /* 0x000fd6000bf66270 */
[CC--:B--2---:R-:W-:Y:S02]  /*172b0*/  @!P2 LEA R8, P0, R16.reuse, R14.reuse, 0x1 ;  /* 0x0000000e1008a211 */ /* 0x0c4fe400078008ff */
[C---:B------:R-:W-:Y:S02]  /*172c0*/  @!P3 LEA R14, P1, R187.reuse, R14, 0x1 ;  /* 0x0000000ebb0eb211 */ /* 0x040fe400078208ff */
[-C--:B----4-:R-:W-:Y:S02]  /*172d0*/  @!P2 LEA.HI.X R9, R16, R3.reuse, R17, 0x1, P0 ;  /* 0x000000031009a211 */ /* 0x090fe400000f0c11 */
[----:B------:R-:W-:-:S03]  /*172e0*/  @!P3 LEA.HI.X R15, R187, R3, R216, 0x1, P1 ;  /* 0x00000003bb0fb211 */ /* 0x000fc600008f0cd8 */
[----:B-----5:R3:W-:Y:S04]  /*172f0*/  @!P2 ST.E.128 desc[UR42][R8.64], R28 ;  /* 0x0000001c0800a985 */ /* 0x0207e8000c101d2a */
[----:B------:R3:W-:Y:S02]  /*17300*/  @!P3 ST.E.128 desc[UR42][R14.64], R44 ;  /* 0x0000002c0e00b985 */ /* 0x0007e4000c101d2a */
.L_x_2739:
[----:B------:R-:W-:Y:S05]  /*17310*/  BSYNC B1 ;  /* 0x0000000000017941 */ /* 0x000fea0003800000 */
.L_x_2738:
[----:B------:R-:W-:-:S03]  /*17320*/  UMOV UR4, 0xffffffff ;  /* 0xffffffff00047882 */ /* 0x000fc60000000000 */
[----:B------:R-:W-:Y:S05]  /*17330*/  BRA.DIV UR4, `(.L_x_2740) ;  /* 0x000000ba04087947 */ /* 0x000fea000b800000 */
[----:B----4-:R4:W0:Y:S04]  /*17340*/  SHFL.IDX PT, R3, R4, 0x2, 0x181f ;  /* 0x00581f0004037f89 */ /* 0x01082800000e0000 */
[----:B--23--:R4:W2:Y:S02]  /*17350*/  SHFL.IDX PT, R14, R0, 0x2, 0x181f ;  /* 0x00581f00000e7f89 */ /* 0x00c8a400000e0000 */
.L_x_2985:
        /* <DEDUP_REMOVED lines=13> */
.L_x_2742:
[----:B------:R-:W-:Y:S05]  /*17430*/  BSYNC B1 ;  /* 0x0000000000017941 */ /* 0x000fea0003800000 */
.L_x_2741:
[----:B------:R-:W-:-:S03]  /*17440*/  UMOV UR4, 0xffffffff ;  /* 0xffffffff00047882 */ /* 0x000fc60000000000 */
[----:B------:R-:W-:Y:S05]  /*17450*/  BRA.DIV UR4, `(.L_x_2743) ;  /* 0x000000ba04087947 */ /* 0x000fea000b800000 */
[----:B0-----:R0:W0:Y:S04]  /*17460*/  SHFL.IDX PT, R3, R4, 0x3, 0x181f ;  /* 0x00781f0004037f89 */ /* 0x00102800000e0000 */
[----:B--23--:R2:W3:Y:S02]  /*17470*/  SHFL.IDX PT, R14, R0, 0x3, 0x181f ;  /* 0x00781f00000e7f89 */ /* 0x00c4e400000e0000 */
.L_x_2989:
[----:B------:R-:W-:-:S05]  /*17480*/  VIADD R9, R21, 0x60 ;  /* 0x0000006015097836 */ /* 0x000fca0000000000 */
[----:B------:R-:W-:-:S13]  /*17490*/  ISETP.GE.AND P0, PT, R9, R56, PT ;  /* 0x000000380900720c */ /* 0x000fda0003f06270 */
[----:B------:R-:W-:Y:S05]  /*174a0*/  @P0 BRA `(.L_x_2744) ;  /* 0x0000001800840947 */ /* 0x000fea0003800000 */
[----:B------:R-:W-:Y:S02]  /*174b0*/  ULDC UR4, c[0x0][0xac8] ;  /* 0x0002b20000047ab9 */ /* 0x000fe40000000800 */
[----:B------:R-:W-:-:S13]  /*174c0*/  ISETP.GE.AND P1, PT, R16, UR4, PT ;  /* 0x0000000410007c0c */ /* 0x000fda000bf26270 */
[----:B---3--:R-:W-:-:S04]  /*174d0*/  @!P1 LEA R8, P0, R16, R14, 0x1 ;  /* 0x0000000e10089211 */ /* 0x008fc800078008ff */
[----:B0-----:R-:W-:Y:S02]  /*174e0*/  @!P1 LEA.HI.X R9, R16, R3, R17, 0x1, P0 ;  /* 0x0000000310099211 */ /* 0x001fe400000f0c11 */
[----:B------:R-:W-:-:S03]  /*174f0*/  ISETP.GE.AND P0, PT, R187, UR4, PT ;  /* 0x00000004bb007c0c */ /* 0x000fc6000bf06270 */
[----:B-----5:R0:W-:Y:S10]  /*17500*/  @!P1 ST.E.128 desc[UR42][R8.64], R36 ;  /* 0x0000002408009985 */ /* 0x0201f4000c101d2a */
[----:B------:R-:W-:Y:S05]  /*17510*/  @P0 BRA `(.L_x_2744) ;  /* 0x0000001800680947 */ /* 0x000fea0003800000 */
[----:B------:R-:W-:-:S04]  /*17520*/  LEA R14, P0, R187, R14, 0x1 ;  /* 0x0000000ebb0e7211 */ /* 0x000fc800078008ff */
[----:B------:R-:W-:-:S05]  /*17530*/  LEA.HI.X R15, R187, R3, R216, 0x1, P0 ;  /* 0x00000003bb0f7211 */ /* 0x000fca00000f0cd8 */
[----:B------:R3:W-:Y:S01]  /*17540*/  ST.E.128 desc[UR42][R14.64], R52 ;  /* 0x000000340e007985 */ /* 0x0007e2000c101d2a */
[----:B------:R-:W-:Y:S05]  /*17550*/  BRA `(.L_x_2744) ;  /* 0x0000001800587947 */ /* 0x000fea0003800000 */
.L_x_2733:
[----:B------:R-:W-:Y:S01]  /*17560*/  ULDC.64 UR4, c[0x0][0xb08] ;  /* 0x0002c20000047ab9 */ /* 0x000fe20000000a00 */
[----:B0-----:R-:W0:Y:S01]  /*17570*/  @P1 LDC R10, c[0x0][0xbec] ;  /* 0x0002fb00ff0a1b82 */ /* 0x001e220000000800 */
[----:B------:R-:W-:Y:S02]  /*17580*/  IMAD R4, R4, UR4, RZ ;  /* 0x0000000404047c24 */ /* 0x000fe4000f8e02ff */
[----:B------:R-:W-:-:S04]  /*17590*/  IMAD.WIDE.U32 R8, R57, UR4, RZ ;  /* 0x0000000439087c25 */ /* 0x000fc8000f8e00ff */
[----:B------:R-:W-:Y:S01]  /*175a0*/  IMAD R57, R57, UR5, R4 ;  /* 0x0000000539397c24 */ /* 0x000fe2000f8e0204 */
[----:B------:R-:W1:Y:S01]  /*175b0*/  @P1 LDC R13, c[0x0][0xbf0] ;  /* 0x0002fc00ff0d1b82 */ /* 0x000e620000000800 */
[----:B------:R-:W-:Y:S01]  /*175c0*/  ULDC.64 UR4, c[0x0][0xb38] ;  /* 0x0002ce0000047ab9 */ /* 0x000fe20000000a00 */
[----:B------:R-:W-:Y:S01]  /*175d0*/  SHF.R.S32.HI R4, RZ, 0x1f, R209 ;  /* 0x0000001fff047819 */ /* 0x000fe200000114d1 */
[----:B------:R-:W-:Y:S01]  /*175e0*/  IMAD.MOV.U32 R3, RZ, RZ, R37 ;  /* 0x000000ffff037224 */ /* 0x000fe200078e0025 */
[----:B------:R-:W-:-:S03]  /*175f0*/  IADD3 R9, R9, R57, RZ ;  /* 0x0000003909097210 */ /* 0x000fc60007ffe0ff */
[----:B------:R-:W-:-:S04]  /*17600*/  IMAD.WIDE.U32 R8, R206, UR4, R8 ;  /* 0x00000004ce087c25 */ /* 0x000fc8000f8e0008 */
[----:B------:R-:W-:Y:S01]  /*17610*/  IMAD R9, R206, UR5, R9 ;  /* 0x00000005ce097c24 */ /* 0x000fe2000f8e0209 */
[----:B------:R-:W-:Y:S02]  /*17620*/  ULDC.64 UR4, c[0x0][0xb40] ;  /* 0x0002d00000047ab9 */ /* 0x000fe40000000a00 */
[----:B------:R-:W-:Y:S02]  /*17630*/  IMAD R4, R4, UR4, RZ ;  /* 0x0000000404047c24 */ /* 0x000fe4000f8e02ff */
[----:B------:R-:W-:-:S04]  /*17640*/  IMAD.WIDE.U32 R8, R209, UR4, R8 ;  /* 0x00000004d1087c25 */ /* 0x000fc8000f8e0008 */
[----:B------:R-:W-:Y:S01]  /*17650*/  IMAD R11, R209, UR5, R4 ;  /* 0x00000005d10b7c24 */ /* 0x000fe2000f8e0204 */
[----:B------:R-:W-:Y:S01]  /*17660*/  ULDC.64 UR4, c[0x0][0xb48] ;  /* 0x0002d20000047ab9 */ /* 0x000fe20000000a00 */
[----:B0-----:R-:W-:-:S04]  /*17670*/  @P1 IMAD.HI.U32 R10, R37, R10, RZ ;  /* 0x0000000a250a1227 */ /* 0x001fc800078e00ff */
[----:B------:R-:W-:Y:S01]  /*17680*/  IMAD.IADD R9, R9, 0x1, R11 ;  /* 0x0000000109097824 */ /* 0x000fe200078e020b */
[----:B-1----:R-:W-:Y:S01]  /*17690*/  @P1 SHF.R.U32.HI R3, RZ, R13, R10 ;  /* 0x0000000dff031219 */ /* 0x002fe2000001160a */
[----:B------:R-:W-:Y:S02]  /*176a0*/  VIADD R10, R2, 0x28820 ;  /* 0x00028820020a7836 */ /* 0x000fe40000000000 */
[C---:B------:R-:W-:Y:S01]  /*176b0*/  IMAD.WIDE.U32 R8, R217.reuse, UR4, R8 ;  /* 0x00000004d9087c25 */ /* 0x040fe2000f8e0008 */
[--C-:B------:R-:W-:Y:S02]  /*176c0*/  SHF.R.S32.HI R4, RZ, 0x1f, R3.reuse ;  /* 0x0000001fff047819 */ /* 0x100fe40000011403 */
[----:B------:R-:W-:Y:S01]  /*176d0*/  PRMT R10, RZ, 0x654, R10 ;  /* 0x00000654ff0a7816 */ /* 0x000fe2000000000a */
[----:B------:R-:W-:Y:S02]  /*176e0*/  IMAD.MOV R11, RZ, RZ, -R3 ;  /* 0x000000ffff0b7224 */ /* 0x000fe400078e0a03 */
[----:B------:R-:W-:Y:S01]  /*176f0*/  IMAD R9, R217, UR5, R9 ;  /* 0x00000005d9097c24 */ /* 0x000fe2000f8e0209 */
[----:B------:R-:W-:Y:S01]  /*17700*/  ULDC.64 UR4, c[0x0][0xb30] ;  /* 0x0002cc0000047ab9 */ /* 0x000fe20000000a00 */
[----:B------:R-:W-:Y:S01]  /*17710*/  IMAD R11, R0, R11, R37 ;  /* 0x0000000b000b7224 */ /* 0x000fe200078e0225 */
[----:B------:R0:W-:Y:S01]  /*17720*/  SYNCS.ARRIVE.TRANS64.RED.A1T0 RZ, [R10+URZ], RZ ;  /* 0x000000ff0aff79a7 */ /* 0x0001e2000810043f */
[----:B------:R-:W-:-:S02]  /*17730*/  IMAD R4, R4, UR4, RZ ;  /* 0x0000000404047c24 */ /* 0x000fc4000f8e02ff */
[----:B------:R-:W-:Y:S01]  /*17740*/  IMAD.WIDE.U32 R8, R3, UR4, R8 ;  /* 0x0000000403087c25 */ /* 0x000fe2000f8e0008 */
[----:B------:R-:W-:-:S03]  /*17750*/  SHF.R.S32.HI R0, RZ, 0x1f, R11 ;  /* 0x0000001fff007819 */ /* 0x000fc6000001140b */
[----:B------:R-:W-:Y:S01]  /*17760*/  IMAD R13, R3, UR5, R4 ;  /* 0x00000005030d7c24 */ /* 0x000fe2000f8e0204 */
[----:B------:R-:W-:Y:S02]  /*17770*/  ULDC.64 UR4, c[0x0][0xb28] ;  /* 0x0002ca0000047ab9 */ /* 0x000fe40000000a00 */
[----:B------:R-:W-:Y:S02]  /*17780*/  IMAD R0, R0, UR4, RZ ;  /* 0x0000000400007c24 */ /* 0x000fe4000f8e02ff */
[----:B------:R-:W-:Y:S02]  /*17790*/  IMAD.IADD R9, R9, 0x1, R13 ;  /* 0x0000000109097824 */ /* 0x000fe400078e020d */
[----:B------:R-:W-:-:S04]  /*177a0*/  IMAD.WIDE.U32 R8, R11, UR4, R8 ;  /* 0x000000040b087c25 */ /* 0x000fc8000f8e0008 */
[----:B------:R-:W-:Y:S01]  /*177b0*/  IMAD R11, R11, UR5, R0 ;  /* 0x000000050b0b7c24 */ /* 0x000fe2000f8e0200 */
[----:B------:R-:W-:Y:S02]  /*177c0*/  ULDC.64 UR4, c[0x0][0xb00] ;  /* 0x0002c00000047ab9 */ /* 0x000fe40000000a00 */
[----:B------:R-:W-:Y:S01]  /*177d0*/  LEA R3, P0, R8, UR4, 0x2 ;  /* 0x0000000408037c11 */ /* 0x000fe2000f8010ff */
[----:B------:R-:W-:Y:S01]  /*177e0*/  IMAD.IADD R9, R9, 0x1, R11 ;  /* 0x0000000109097824 */ /* 0x000fe200078e020b */
[----:B------:R-:W-:-:S04]  /*177f0*/  UMOV UR4, 0xffffffff ;  /* 0xffffffff00047882 */ /* 0x000fc80000000000 */
[----:B------:R-:W-:Y:S01]  /*17800*/  LEA.HI.X R4, R8, UR5, R9, 0x2, P0 ;  /* 0x0000000508047c11 */ /* 0x000fe200080f1409 */
[----:B0-----:R-:W-:Y:S06]  /*17810*/  BRA.DIV UR4, `(.L_x_2745) ;  /* 0x000000b604607947 */ /* 0x001fec000b800000 */
[----:B------:R0:W1:Y:S04]  /*17820*/  SHFL.IDX PT, R0, R4, RZ, 0x1c1f ;  /* 0x001c1fff04007589 */ /* 0x00006800000e0000 */
[----:B------:R0:W2:Y:S02]  /*17830*/  SHFL.IDX PT, R14, R3, RZ, 0x1c1f ;  /* 0x001c1fff030e7589 */ /* 0x0000a400000e0000 */
.L_x_2992:
        /* <DEDUP_REMOVED lines=10> */
[----:B------:R-:W-:Y:S02]  /*178e0*/  SHF.R.S32.HI R24, RZ, 0x1f, R231 ;  /* 0x0000001fff187819 */ /* 0x000fe400000114e7 */
[----:B------:R-:W-:Y:S02]  /*178f0*/  SHF.R.S32.HI R30, RZ, 0x1f, R230 ;  /* 0x0000001fff1e7819 */ /* 0x000fe400000114e6 */
[----:B-1----:R-:W-:Y:S02]  /*17900*/  @!P0 MOV R15, R0 ;  /* 0x00000000000f8202 */ /* 0x002fe40000000f00 */
[----:B--2---:R-:W-:Y:S01]  /*17910*/  @!P2 LEA R10, P4, R233, R14, 0x2 ;  /* 0x0000000ee90aa211 */ /* 0x004fe200078810ff */
[----:B------:R-:W-:-:S03]  /*17920*/  @!P0 IMAD.WIDE R8, R197, 0x4, R14 ;  /* 0x00000004c5088825 */ /* 0x000fc600078e020e */
[----:B------:R-:W-:Y:S02]  /*17930*/  @!P2 LEA.HI.X R11, R233, R0, R12, 0x2, P4 ;  /* 0x00000000e90ba211 */ /* 0x000fe400020f140c */
        /* <DEDUP_REMOVED lines=9> */
[----:B------:R3:W-:Y:S01]  /*179d0*/  @!P3 ST.E.64 desc[UR42][R12.64], R96 ;  /* 0x000000600c00b985 */ /* 0x0007e2000c101b2a */
[----:B------:R-:W-:Y:S02]  /*179e0*/  SHF.R.S32.HI R24, RZ, 0x1f, R229 ;  /* 0x0000001fff187819 */ /* 0x000fe400000114e5 */
[-C--:B------:R-:W-:Y:S01]  /*179f0*/  @!P0 LEA R28, P3, R230, R14.reuse, 0x2 ;  /* 0x0000000ee61c8211 */ /* 0x080fe200078610ff */
[----:B------:R4:W-:Y:S01]  /*17a00*/  @!P1 ST.E.64 desc[UR42][R26.64], R100 ;  /* 0x000000641a009985 */ /* 0x0009e2000c101b2a */
[----:B------:R-:W-:Y:S02]  /*17a10*/  ISETP.GE.AND P1, PT, R227, UR4, PT ;  /* 0x00000004e3007c0c */ /* 0x000fe4000bf26270 */
[----:B-1----:R-:W-:-:S02]  /*17a20*/  @!P2 LEA R8, P5, R229, R14, 0x2 ;  /* 0x0000000ee508a211 */ /* 0x002fc400078a10ff */
[-C--:B------:R-:W-:Y:S02]  /*17a30*/  @!P0 LEA.HI.X R29, R230, R0.reuse, R30, 0x2, P3 ;  /* 0x00000000e61d8211 */ /* 0x080fe400018f141e */
[----:B------:R-:W-:Y:S02]  /*17a40*/  @!P2 LEA.HI.X R9, R229, R0, R24, 0x2, P5 ;  /* 0x00000000e509a211 */ /* 0x000fe400028f1418 */
[----:B------:R-:W-:Y:S01]  /*17a50*/  ISETP.GE.AND P3, PT, R226, UR4, PT ;  /* 0x00000004e2007c0c */ /* 0x000fe2000bf66270 */
[----:B------:R-:W-:Y:S01]  /*17a60*/  @!P0 ST.E.64 desc[UR42][R28.64], R104 ;  /* 0x000000681c008985 */ /* 0x000fe2000c101b2a */
[----:B--2---:R-:W-:Y:S02]  /*17a70*/  @!P4 LEA R10, P0, R228, R14, 0x2 ;  /* 0x0000000ee40ac211 */ /* 0x004fe400078010ff */
[----:B------:R-:W-:Y:S01]  /*17a80*/  SHF.R.S32.HI R30, RZ, 0x1f, R228 ;  /* 0x0000001fff1e7819 */ /* 0x000fe200000114e4 */
[----:B------:R1:W-:Y:S01]  /*17a90*/  @!P2 ST.E.64 desc[UR42][R8.64], R108 ;  /* 0x0000006c0800a985 */ /* 0x0003e2000c101b2a */
[----:B------:R-:W-:-:S02]  /*17aa0*/  SHF.R.S32.HI R24, RZ, 0x1f, R227 ;  /* 0x0000001fff187819 */ /* 0x000fc400000114e3 */
[----:B---3--:R-:W-:Y:S02]  /*17ab0*/  @!P1 LEA R12, P5, R227, R14, 0x2 ;  /* 0x0000000ee30c9211 */ /* 0x008fe400078a10ff */
[----:B------:R-:W-:Y:S02]  /*17ac0*/  ISETP.GE.AND P2, PT, R225, UR4, PT ;  /* 0x00000004e1007c0c */ /* 0x000fe4000bf46270 */
[-C--:B------:R-:W-:Y:S02]  /*17ad0*/  @!P4 LEA.HI.X R11, R228, R0.reuse, R30, 0x2, P0 ;  /* 0x00000000e40bc211 */ /* 0x080fe400000f141e */
[----:B------:R-:W-:Y:S02]  /*17ae0*/  ISETP.GE.AND P0, PT, R224, UR4, PT ;  /* 0x00000004e0007c0c */ /* 0x000fe4000bf06270 */
[----:B------:R-:W-:Y:S01]  /*17af0*/  @!P1 LEA.HI.X R13, R227, R0, R24, 0x2, P5 ;  /* 0x00000000e30d9211 */ /* 0x000fe200028f1418 */
[----:B------:R2:W-:Y:S01]  /*17b00*/  @!P4 ST.E.64 desc[UR42][R10.64], R112 ;  /* 0x000000700a00c985 */ /* 0x0005e2000c101b2a */
[----:B------:R-:W-:-:S02]  /*17b10*/  @!P3 LEA R20, P5, R226, R14, 0x2 ;  /* 0x0000000ee214b211 */ /* 0x000fc400078a10ff */
[----:B------:R-:W-:Y:S01]  /*17b20*/  SHF.R.S32.HI R15, RZ, 0x1f, R226 ;  /* 0x0000001fff0f7819 */ /* 0x000fe200000114e2 */
[----:B------:R3:W-:Y:S01]  /*17b30*/  @!P1 ST.E.64 desc[UR42][R12.64], R116 ;  /* 0x000000740c009985 */ /* 0x0007e2000c101b2a */
[----:B------:R-:W-:Y:S02]  /*17b40*/  ISETP.GE.AND P1, PT, R223, UR4, PT ;  /* 0x00000004df007c0c */ /* 0x000fe4000bf26270 */
[----:B------:R-:W-:Y:S02]  /*17b50*/  @!P3 LEA.HI.X R21, R226, R0, R15, 0x2, P5 ;  /* 0x00000000e215b211 */ /* 0x000fe400028f140f */
[-C--:B----4-:R-:W-:Y:S02]  /*17b60*/  @!P2 LEA R26, P4, R225, R14.reuse, 0x2 ;  /* 0x0000000ee11aa211 */ /* 0x090fe400078810ff */
[----:B------:R-:W-:Y:S01]  /*17b70*/  SHF.R.S32.HI R24, RZ, 0x1f, R225 ;  /* 0x0000001fff187819 */ /* 0x000fe200000114e1 */
[----:B------:R4:W-:Y:S01]  /*17b80*/  @!P3 ST.E.64 desc[UR42][R20.64], R120 ;  /* 0x000000781400b985 */ /* 0x0009e2000c101b2a */
[----:B-1----:R-:W-:-:S02]  /*17b90*/  @!P0 LEA R8, P5, R224, R14, 0x2 ;  /* 0x0000000ee0088211 */ /* 0x002fc400078a10ff */
        /* <DEDUP_REMOVED lines=8> */
[----:B--2---:R-:W-:-:S02]  /*17c20*/  @!P1 LEA R10, P5, R223, R14, 0x2 ;  /* 0x0000000edf0a9211 */ /* 0x004fc400078a10ff */
[----:B------:R-:W-:Y:S02]  /*17c30*/  ISETP.GE.AND P2, PT, R220, UR4, PT ;  /* 0x00000004dc007c0c */ /* 0x000fe4000bf46270 */
[----:B------:R-:W-:Y:S02]  /*17c40*/  ISETP.GE.AND P0, PT, R219, UR4, PT ;  /* 0x00000004db007c0c */ /* 0x000fe4000bf06270 */
[----:B------:R-:W-:Y:S02]  /*17c50*/  @!P1 LEA.HI.X R11, R223, R0, R15, 0x2, P5 ;  /* 0x00000000df0b9211 */ /* 0x000fe400028f140f */
[----:B---3--:R-:W-:Y:S02]  /*17c60*/  @!P3 LEA R12, P5, R222, R14, 0x2 ;  /* 0x0000000ede0cb211 */ /* 0x008fe400078a10ff */
[----:B------:R-:W-:Y:S01]  /*17c70*/  SHF.R.S32.HI R24, RZ, 0x1f, R222 ;  /* 0x0000001fff187819 */ /* 0x000fe200000114de */
[----:B------:R0:W-:Y:S01]  /*17c80*/  @!P1 ST.E.64 desc[UR42][R10.64], R132 ;  /* 0x000000840a009985 */ /* 0x0001e2000c101b2a */
[----:B------:R-:W-:-:S02]  /*17c90*/  SHF.R.S32.HI R15, RZ, 0x1f, R221 ;  /* 0x0000001fff0f7819 */ /* 0x000fc400000114dd */
        /* <DEDUP_REMOVED lines=11> */
.L_x_2747:
[----:B------:R-:W-:Y:S05]  /*17d50*/  BSYNC B1 ;  /* 0x0000000000017941 */ /* 0x000fea0003800000 */
.L_x_2746:
[----:B------:R-:W-:-:S03]  /*17d60*/  UMOV UR4, 0xffffffff ;  /* 0xffffffff00047882 */ /* 0x000fc60000000000 */
[----:B------:R-:W-:Y:S05]  /*17d70*/  BRA.DIV UR4, `(.L_x_2748) ;  /* 0x000000b2043c7947 */ /* 0x000fea000b800000 */
[----:B-1----:R1:W3:Y:S04]  /*17d80*/  SHFL.IDX PT, R0, R4, 0x1, 0x1c1f ;  /* 0x003c1f0004007f89 */ /* 0x0022e800000e0000 */
[----:B0-2---:R1:W0:Y:S02]  /*17d90*/  SHFL.IDX PT, R14, R3, 0x1, 0x1c1f ;  /* 0x003c1f00030e7f89 */ /* 0x00522400000e0000 */
.L_x_2996:
[----:B------:R-:W-:-:S13]  /*17da0*/  ISETP.GE.AND P0, PT, R25, R56, PT ;  /* 0x000000381900720c */ /* 0x000fda0003f06270 */
[----:B------:R-:W-:Y:S05]  /*17db0*/  @P0 BRA `(.L_x_2744) ;  /* 0x0000001000400947 */ /* 0x000fea0003800000 */
[----:B------:R-:W-:Y:S01]  /*17dc0*/  ULDC UR4, c[0x0][0xac8] ;  /* 0x0002b20000047ab9 */ /* 0x000fe20000000800 */
[----:B-1----:R-:W-:Y:S02]  /*17dd0*/  SHF.R.S32.HI R4, RZ, 0x1f, R233 ;  /* 0x0000001fff047819 */ /* 0x002fe400000114e9 */
[----:B------:R-:W-:Y:S02]  /*17de0*/  ISETP.GE.AND P2, PT, R197, UR4, PT ;  /* 0x00000004c5007c0c */ /* 0x000fe4000bf46270 */
[----:B------:R-:W-:Y:S02]  /*17df0*/  ISETP.GE.AND P3, PT, R233, UR4, PT ;  /* 0x00000004e9007c0c */ /* 0x000fe4000bf66270 */
[----:B------:R-:W-:Y:S02]  /*17e00*/  ISETP.GE.AND P1, PT, R232, UR4, PT ;  /* 0x00000004e8007c0c */ /* 0x000fe4000bf26270 */
[----:B------:R-:W-:Y:S02]  /*17e10*/  ISETP.GE.AND P0, PT, R231, UR4, PT ;  /* 0x00000004e7007c0c */ /* 0x000fe4000bf06270 */
[----:B------:R-:W-:-:S05]  /*17e20*/  SHF.R.S32.HI R3, RZ, 0x1f, R232 ;  /* 0x0000001fff037819 */ /* 0x000fca00000114e8 */
[----:B---3--:R-:W-:Y:S02]  /*17e30*/  @!P2 IMAD.MOV.U32 R15, RZ, RZ, R0 ;  /* 0x000000ffff0fa224 */ /* 0x008fe400078e0000 */
[-C--:B0-----:R-:W-:Y:S01]  /*17e40*/  @!P3 LEA R10, P4, R233, R14.reuse, 0x2 ;  /* 0x0000000ee90ab211 */ /* 0x081fe200078810ff */
[----:B------:R-:W-:Y:S01]  /*17e50*/  @!P2 IMAD.WIDE R8, R197, 0x4, R14 ;  /* 0x00000004c508a825 */ /* 0x000fe200078e020e */
[----:B------:R-:W-:Y:S02]  /*17e60*/  @!P1 LEA R12, P5, R232, R14, 0x2 ;  /* 0x0000000ee80c9211 */ /* 0x000fe400078a10ff */
[-C--:B------:R-:W-:Y:S02]  /*17e70*/  @!P3 LEA.HI.X R11, R233, R0.reuse, R4, 0x2, P4 ;  /* 0x00000000e90bb211 */ /* 0x080fe400020f1404 */
[----:B------:R0:W-:Y:S01]  /*17e80*/  @!P2 ST.E.64 desc[UR42][R8.64], R90 ;  /* 0x0000005a0800a985 */ /* 0x0001e2000c101b2a */
[----:B------:R-:W-:Y:S02]  /*17e90*/  ISETP.GE.AND P2, PT, R230, UR4, PT ;  /* 0x00000004e6007c0c */ /* 0x000fe4000bf46270 */
[----:B------:R-:W-:Y:S01]  /*17ea0*/  ISETP.GE.AND P4, PT, R229, UR4, PT ;  /* 0x00000004e5007c0c */ /* 0x000fe2000bf86270 */
[----:B------:R1:W-:Y:S01]  /*17eb0*/  @!P3 ST.E.64 desc[UR42][R10.64], R94 ;  /* 0x0000005e0a00b985 */ /* 0x0003e2000c101b2a */
[----:B------:R-:W-:-:S02]  /*17ec0*/  @!P1 LEA.HI.X R13, R232, R0, R3, 0x2, P5 ;  /* 0x00000000e80d9211 */ /* 0x000fc400028f1403 */
[CC--:B------:R-:W-:Y:S02]  /*17ed0*/  @!P0 LEA R20, P5, R231.reuse, R14.reuse, 0x2 ;  /* 0x0000000ee7148211 */ /* 0x0c0fe400078a10ff */
[----:B------:R-:W-:Y:S01]  /*17ee0*/  SHF.R.S32.HI R4, RZ, 0x1f, R231 ;  /* 0x0000001fff047819 */ /* 0x000fe200000114e7 */
[----:B------:R2:W-:Y:S01]  /*17ef0*/  @!P1 ST.E.64 desc[UR42][R12.64], R98 ;  /* 0x000000620c009985 */ /* 0x0005e2000c101b2a */
[----:B------:R-:W-:Y:S02]  /*17f00*/  ISETP.GE.AND P3, PT, R228, UR4, PT ;  /* 0x00000004e4007c0c */ /* 0x000fe4000bf66270 */
[----:B------:R-:W-:Y:S02]  /*17f10*/  SHF.R.S32.HI R3, RZ, 0x1f, R230 ;  /* 0x0000001fff037819 */ /* 0x000fe400000114e6 */
[----:B------:R-:W-:Y:S02]  /*17f20*/  @!P2 LEA R24, P1, R230, R14, 0x2 ;  /* 0x0000000ee618a211 */ /* 0x000fe400078210ff */
[----:B------:R-:W-:-:S02]  /*17f30*/  @!P0 LEA.HI.X R21, R231, R0, R4, 0x2, P5 ;  /* 0x00000000e7158211 */ /* 0x000fc400028f1404 */
[----:B------:R-:W-:Y:S02]  /*17f40*/  @!P2 LEA.HI.X R25, R230, R0, R3, 0x2, P1 ;  /* 0x00000000e619a211 */ /* 0x000fe400008f1403 */
[----:B------:R-:W-:Y:S01]  /*17f50*/  ISETP.GE.AND P1, PT, R227, UR4, PT ;  /* 0x00000004e3007c0c */ /* 0x000fe2000bf26270 */
[----:B------:R3:W-:Y:S01]  /*17f60*/  @!P0 ST.E.64 desc[UR42][R20.64], R102 ;  /* 0x0000006614008985 */ /* 0x0007e2000c101b2a */
[-C--:B0-----:R-:W-:Y:S02]  /*17f70*/  @!P4 LEA R8, P0, R229, R14.reuse, 0x2 ;  /* 0x0000000ee508c211 */ /* 0x081fe400078010ff */
[----:B------:R-:W-:Y:S01]  /*17f80*/  SHF.R.S32.HI R4, RZ, 0x1f, R229 ;  /* 0x0000001fff047819 */ /* 0x000fe200000114e5 */
[----:B------:R0:W-:Y:S01]  /*17f90*/  @!P2 ST.E.64 desc[UR42][R24.64], R106 ;  /* 0x0000006a1800a985 */ /* 0x0001e2000c101b2a */
[----:B------:R-:W-:Y:S02]  /*17fa0*/  SHF.R.S32.HI R3, RZ, 0x1f, R228 ;  /* 0x0000001fff037819 */ /* 0x000fe400000114e4 */
[----:B-1----:R-:W-:-:S02]  /*17fb0*/  @!P3 LEA R10, P5, R228, R14, 0x2 ;  /* 0x0000000ee40ab211 */ /* 0x002fc400078a10ff */
[----:B------:R-:W-:Y:S02]  /*17fc0*/  ISETP.GE.AND P2, PT, R226, UR4, PT ;  /* 0x00000004e2007c0c */ /* 0x000fe4000bf46270 */
[-C--:B------:R-:W-:Y:S02]  /*17fd0*/  @!P4 LEA.HI.X R9, R229, R0.reuse, R4, 0x2, P0 ;  /* 0x00000000e509c211 */ /* 0x080fe400000f1404 */
[----:B------:R-:W-:Y:S02]  /*17fe0*/  ISETP.GE.AND P0, PT, R225, UR4, PT ;  /* 0x00000004e1007c0c */ /* 0x000fe4000bf06270 */
[----:B------:R-:W-:Y:S01]  /*17ff0*/  @!P3 LEA.HI.X R11, R228, R0, R3, 0x2, P5 ;  /* 0x00000000e40bb211 */ /* 0x000fe200028f1403 */
[----:B------:R1:W-:Y:S01]  /*18000*/  @!P4 ST.E.64 desc[UR42][R8.64], R40 ;  /* 0x000000280800c985 */ /* 0x0003e2000c101b2a */
[----:B--2---:R-:W-:Y:S02]  /*18010*/  @!P1 LEA R12, P5, R227, R14, 0x2 ;  /* 0x0000000ee30c9211 */ /* 0x004fe400078a10ff */
[----:B------:R-:W-:Y:S01]  /*18020*/  SHF.R.S32.HI R3, RZ, 0x1f, R227 ;  /* 0x0000001fff037819 */ /* 0x000fe200000114e3 */
[----:B------:R2:W-:Y:S01]  /*18030*/  @!P3 ST.E.64 desc[UR42][R10.64], R114 ;  /* 0x000000720a00b985 */ /* 0x0005e2000c101b2a */
[----:B------:R-:W-:-:S02]  /*18040*/  ISETP.GE.AND P3, PT, R224, UR4, PT ;  /* 0x00000004e0007c0c */ /* 0x000fc4000bf66270 */
[----:B------:R-:W-:Y:S02]  /*18050*/  @!P1 LEA.HI.X R13, R227, R0, R3, 0x2, P5 ;  /* 0x00000000e30d9211 */ /* 0x000fe400028f1403 */
[CC--:B---3--:R-:W-:Y:S02]  /*18060*/  @!P2 LEA R20, P4, R226.reuse, R14.reuse, 0x2 ;  /* 0x0000000ee214a211 */ /* 0x0c8fe400078810ff */
[----:B------:R-:W-:Y:S01]  /*18070*/  SHF.R.S32.HI R4, RZ, 0x1f, R226 ;  /* 0x0000001fff047819 */ /* 0x000fe200000114e2 */
[----:B------:R3:W-:Y:S01]  /*18080*/  @!P1 ST.E.64 desc[UR42][R12.64], R118 ;  /* 0x000000760c009985 */ /* 0x0007e2000c101b2a */
[----:B0-----:R-:W-:Y:S02]  /*18090*/  @!P0 LEA R24, P5, R225, R14, 0x2 ;  /* 0x0000000ee1188211 */ /* 0x001fe400078a10ff */
        /* <DEDUP_REMOVED lines=8> */
[----:B-1----:R-:W-:Y:S02]  /*18120*/  @!P3 LEA R8, P5, R224, R14, 0x2 ;  /* 0x0000000ee008b211 */ /* 0x002fe400078a10ff */
[----:B------:R-:W-:-:S02]  /*18130*/  ISETP.GE.AND P2, PT, R221, UR4, PT ;  /* 0x00000004dd007c0c */ /* 0x000fc4000bf46270 */
[----:B------:R-:W-:Y:S02]  /*18140*/  ISETP.GE.AND P0, PT, R220, UR4, PT ;  /* 0x00000004dc007c0c */ /* 0x000fe4000bf06270 */
[----:B------:R-:W-:Y:S02]  /*18150*/  @!P3 LEA.HI.X R9, R224, R0, R3, 0x2, P5 ;  /* 0x00000000e009b211 */ /* 0x000fe400028f1403 */
[-C--:B--2---:R-:W-:Y:S02]  /*18160*/  @!P1 LEA R10, P5, R223, R14.reuse, 0x2 ;  /* 0x0000000edf0a9211 */ /* 0x084fe400078a10ff */
[----:B------:R-:W-:Y:S01]  /*18170*/  SHF.R.S32.HI R3, RZ, 0x1f, R223 ;  /* 0x0000001fff037819 */ /* 0x000fe200000114df */
[----:B------:R4:W-:Y:S01]  /*18180*/  @!P3 ST.E.64 desc[UR42][R8.64], R130 ;  /* 0x000000820800b985 */ /* 0x0009e2000c101b2a */
[----:B---3--:R-:W-:Y:S02]  /*18190*/  @!P4 LEA R12, P3, R222, R14, 0x2 ;  /* 0x0000000ede0cc211 */ /* 0x008fe400078610ff */
[----:B------:R-:W-:-:S02]  /*181a0*/  SHF.R.S32.HI R4, RZ, 0x1f, R222 ;  /* 0x0000001fff047819 */ /* 0x000fc400000114de */
[----:B------:R-:W-:Y:S02]  /*181b0*/  @!P1 LEA.HI.X R11, R223, R0, R3, 0x2, P5 ;  /* 0x00000000df0b9211 */ /* 0x000fe400028f1403 */
[----:B------:R-:W-:Y:S02]  /*181c0*/  SHF.R.S32.HI R3, RZ, 0x1f, R221 ;  /* 0x0000001fff037819 */ /* 0x000fe400000114dd */
[C---:B0-----:R-:W-:Y:S01]  /*181d0*/  @!P2 LEA R20, P5, R221.reuse, R14, 0x2 ;  /* 0x0000000edd14a211 */ /* 0x041fe200078a10ff */
[----:B------:R4:W-:Y:S01]  /*181e0*/  @!P1 ST.E.64 desc[UR42][R10.64], R134 ;  /* 0x000000860a009985 */ /* 0x0009e2000c101b2a */
[----:B------:R-:W-:Y:S02]  /*181f0*/  @!P4 LEA.HI.X R13, R222, R0, R4, 0x2, P3 ;  /* 0x00000000de0dc211 */ /* 0x000fe400018f1404 */
        /* <DEDUP_REMOVED lines=12> */
.L_x_2731:
[----:B------:R-:W-:Y:S01]  /*182c0*/  ULDC.64 UR6, c[0x0][0xc08] ;  /* 0x0003020000067ab9 */ /* 0x000fe20000000a00 */
[----:B------:R-:W-:Y:S01]  /*182d0*/  ULDC.64 UR4, c[0x0][0xc00] ;  /* 0x0003000000047ab9 */ /* 0x000fe20000000a00 */
[----:B------:R-:W-:Y:S01]  /*182e0*/  ISETP.NE.U32.AND P1, PT, RZ, UR6, PT ;  /* 0x00000006ff007c0c */ /* 0x000fe2000bf25070 */
[----:B------:R-:W-:Y:S01]  /*182f0*/  IMAD.MOV.U32 R3, RZ, RZ, RZ ;  /* 0x000000ffff037224 */ /* 0x000fe200078e00ff */
[----:B------:R-:W-:Y:S02]  /*18300*/  ISETP.NE.U32.AND P0, PT, RZ, UR4, PT ;  /* 0x00000004ff007c0c */ /* 0x000fe4000bf05070 */
[----:B------:R-:W-:Y:S02]  /*18310*/  ISETP.NE.AND.EX P1, PT, RZ, UR7, PT, P1 ;  /* 0x00000007ff007c0c */ /* 0x000fe4000bf25310 */
[----:B------:R-:W-:Y:S02]  /*18320*/  IADD3 R8, P2, R210, UR4, RZ ;  /* 0x00000004d2087c10 */ /* 0x000fe4000ff5e0ff */
[----:B------:R-:W-:-:S02]  /*18330*/  ISETP.NE.AND.EX P0, PT, RZ, UR5, PT, P0 ;  /* 0x00000005ff007c0c */ /* 0x000fc4000bf05300 */
[----:B------:R-:W-:Y:S01]  /*18340*/  IADD3.X R9, R211, UR5, RZ, P2, !PT ;  /* 0x00000005d3097c10 */ /* 0x000fe200097fe4ff */
[----:B------:R-:W-:Y:S02]  /*18350*/  ULDC UR4, c[0x0][0xa88] ;  /* 0x0002a20000047ab9 */ /* 0x000fe40000000800 */
[----:B------:R-:W-:-:S04]  /*18360*/  IMAD.U32 R24, RZ, RZ, UR4 ;  /* 0x00000004ff187e24 */ /* 0x000fc8000f8e00ff */
[----:B------:R-:W-:-:S04]  /*18370*/  @P1 IADD3 R210, P2, R210, UR6, RZ ;  /* 0x00000006d2d21c10 */ /* 0x000fc8000ff5e0ff */
[----:B------:R-:W-:Y:S01]  /*18380*/  @P1 IADD3.X R211, R211, UR7, RZ, P2, !PT ;  /* 0x00000007d3d31c10 */ /* 0x000fe200097fe4ff */
[----:B------:R2:W5:Y:S04]  /*18390*/  @P0 LDG.E R3, desc[UR42][R8.64] ;  /* 0x0000002a08030981 */ /* 0x000568000c1e1900 */
[----:B------:R2:W5:Y:S01]  /*183a0*/  @P1 LDG.E R24, desc[UR42][R210.64] ;  /* 0x0000002ad2181981 */ /* 0x000562000c1e1900 */
[----:B------:R-:W-:Y:S01]  /*183b0*/  ISETP.NE.AND P2, PT, R208, RZ, PT ;  /* 0x000000ffd000720c */ /* 0x000fe20003f45270 */
[----:B------:R-:W3:-:S12]  /*183c0*/  S2R R0, SR_TID.X ;  /* 0x0000000000007919 */ /* 0x000ed80000002100 */
[----:B------:R-:W4:Y:S01]  /*183d0*/  @!P2 LDC R208, c[0x0][0xad4] ;  /* 0x0002b500ffd0ab82 */ /* 0x000f220000000800 */
[----:B---3--:R-:W-:Y:S01]  /*183e0*/  VIADD R0, R0, 0xffffff80 ;  /* 0xffffff8000007836 */ /* 0x008fe20000000000 */
[----:B----4-:R-:W-:-:S04]  /*183f0*/  ISETP.GT.AND P2, PT, R208, 0x1, PT ;  /* 0x00000001d000780c */ /* 0x010fc80003f44270 */
[----:B------:R-:W-:Y:S01]  /*18400*/  ISETP.GT.AND P3, PT, R0, 0x7f, PT ;  /* 0x0000007f0000780c */ /* 0x000fe20003f64270 */
[----:B--2---:R-:W-:-:S12]  /*18410*/  @P1 BRA `(.L_x_2749) ;  /* 0x0000000000101947 */ /* 0x004fd80003800000 */
[----:B------:R-:W-:Y:S05]  /*18420*/  @!P0 BRA `(.L_x_2749) ;  /* 0x00000000000c8947 */ /* 0x000fea0003800000 */
[----:B------:R-:W2:Y:S04]  /*18430*/  LDG.E R11, desc[UR42][R8.64] ;  /* 0x0000002a080b7981 */ /* 0x000ea8000c1e1900 */
[----:B-----5:R-:W2:Y:S02]  /*18440*/  LDG.E R24, desc[UR42][R8.64+0x4] ;  /* 0x0000042a08187981 */ /* 0x020ea4000c1e1900 */
[----:B--2---:R-:W-:-:S07]  /*18450*/  IMAD.IADD R24, R24, 0x1, -R11 ;  /* 0x0000000118187824 */ /* 0x004fce00078e0a0b */
.L_x_2749:
        /* <DEDUP_REMOVED lines=11> */
[----:B------:R-:W-:Y:S01]  /*18510*/  IMAD.MOV.U32 R26, RZ, RZ, 0x9b8 ;  /* 0x000009b8ff1a7424 */ /* 0x000fe200078e00ff */
[----:B------:R-:W-:Y:S01]  /*18520*/  ISETP.GT.AND P0, PT, R208, 0x1, PT ;  /* 0x00000001d000780c */ /* 0x000fe20003f04270 */
[----:B------:R-:W2:Y:S01]  /*18530*/  LDC.64 R30, c[0x0][0xba8] ;  /* 0x0002ea00ff1e7b82 */ /* 0x000ea20000000a00 */
[----:B------:R-:W-:Y:S02]  /*18540*/  ISETP.NE.AND P1, PT, R33, 0x1, PT ;  /* 0x000000012100780c */ /* 0x000fe40003f25270 */
[----:B------:R-:W-:Y:S02]  /*18550*/  SEL R26, R26, 0x978, P0 ;  /* 0x000009781a1a7807 */ /* 0x000fe40000000000 */
[----:B------:R-:W-:Y:S02]  /*18560*/  MOV R25, R29 ;  /* 0x0000001d00197202 */ /* 0x000fe40000000f00 */
[----:B------:R-:W-:Y:S01]  /*18570*/  SEL R217, R217, RZ, P0 ;  /* 0x000000ffd9d97207 */ /* 0x000fe20000000000 */
[----:B------:R-:W3:Y:S08]  /*18580*/  LDC.64 R10, c[0x0][R26+0x220] ;  /* 0x000088001a0a7b82 */ /* 0x000ef00000000a00 */
[----:B------:R-:W4:Y:S08]  /*18590*/  LDC.64 R8, c[0x0][R26+0x218] ;  /* 0x000086001a087b82 */ /* 0x000f300000000a00 */
[----:B------:R-:W5:Y:S08]  /*185a0*/  LDC.64 R12, c[0x0][R26+0x228] ;  /* 0x00008a001a0c7b82 */ /* 0x000f700000000a00 */
[----:B------:R-:W0:Y:S08]  /*185b0*/  LDC.64 R14, c[0x0][R26+0x210] ;  /* 0x000084001a0e7b82 */ /* 0x000e300000000a00 */
[----:B------:R-:W1:Y:S08]  /*185c0*/  @P1 LDC R0, c[0x0][0xbec] ;  /* 0x0002fb00ff001b82 */ /* 0x000e700000000800 */
[----:B------:R-:W5:Y:S01]  /*185d0*/  @P1 LDC R35, c[0x0][0xbf0] ;  /* 0x0002fc00ff231b82 */ /* 0x000f620000000800 */
[----:B---3--:R-:W-:-:S07]  /*185e0*/  IMAD R11, R11, R209, RZ ;  /* 0x000000d10b0b7224 */ /* 0x008fce00078e02ff */
[----:B--2---:R-:W2:Y:S01]  /*185f0*/  @!P0 LDC R30, c[0x0][0xb50] ;  /* 0x0002d400ff1e8b82 */ /* 0x004ea20000000800 */
[----:B------:R-:W-:-:S04]  /*18600*/  IMAD.WIDE.U32 R20, R10, R209, RZ ;  /* 0x000000d10a147225 */ /* 0x000fc800078e00ff */
[----:B------:R-:W-:Y:S02]  /*18610*/  IMAD R11, R10, R234, R11 ;  /* 0x000000ea0a0b7224 */ /* 0x000fe400078e020b */
[----:B-1----:R-:W-:Y:S01]  /*18620*/  @P1 IMAD.HI.U32 R0, R29, R0, RZ ;  /* 0x000000001d001227 */ /* 0x002fe200078e00ff */
[----:B------:R-:W1:Y:S03]  /*18630*/  @!P0 LDC R31, c[0x0][0xb54] ;  /* 0x0002d500ff1f8b82 */ /* 0x000e660000000800 */
[-C--:B----4-:R-:W-:Y:S02]  /*18640*/  IMAD R27, R9, R206.reuse, RZ ;  /* 0x000000ce091b7224 */ /* 0x090fe400078e02ff */
[----:B------:R-:W-:Y:S01]  /*18650*/  IMAD.WIDE.U32 R8, R8, R206, RZ ;  /* 0x000000ce08087225 */ /* 0x000fe200078e00ff */
[----:B-----5:R-:W-:-:S03]  /*18660*/  @P1 SHF.R.U32.HI R25, RZ, R35, R0 ;  /* 0x00000023ff191219 */ /* 0x020fc60000011600 */
[----:B------:R-:W-:Y:S01]  /*18670*/  IMAD.IADD R27, R9, 0x1, R27 ;  /* 0x00000001091b7824 */ /* 0x000fe200078e021b */
[----:B------:R-:W-:Y:S01]  /*18680*/  IADD3 R0, P1, P3, R20, R8, R3 ;  /* 0x0000000814007210 */ /* 0x000fe20007b3e003 */
[----:B------:R-:W-:Y:S02]  /*18690*/  IMAD.IADD R20, R21, 0x1, R11 ;  /* 0x0000000115147824 */ /* 0x000fe400078e020b */
[----:B------:R-:W-:Y:S02]  /*186a0*/  IMAD.MOV R4, RZ, RZ, -R25 ;  /* 0x000000ffff047224 */ /* 0x000fe400078e0a19 */
[----:B------:R-:W-:-:S04]  /*186b0*/  IMAD.WIDE.U32 R8, R12, R217, RZ ;  /* 0x000000d90c087225 */ /* 0x000fc800078e00ff */
[----:B------:R-:W-:Y:S02]  /*186c0*/  IMAD R13, R13, R217, RZ ;  /* 0x000000d90d0d7224 */ /* 0x000fe400078e02ff */
[----:B------:R-:W-:Y:S01]  /*186d0*/  IMAD R11, R33, R4, R29 ;  /* 0x00000004210b7224 */ /* 0x000fe200078e021d */
[----:B------:R-:W-:Y:S01]  /*186e0*/  IADD3.X R4, R20, R27, R28, P1, P3 ;  /* 0x0000001b14047210 */ /* 0x000fe20000fe641c */
[----:B------:R-:W-:Y:S01]  /*186f0*/  IMAD.IADD R13, R9, 0x1, R13 ;  /* 0x00000001090d7824 */ /* 0x000fe200078e020d */
[----:B------:R-:W-:Y:S01]  /*18700*/  IADD3 R8, P0, P1, R25, R0, R8 ;  /* 0x0000000019087210 */ /* 0x000fe2000791e008 */
[----:B0-----:R-:W-:Y:S01]  /*18710*/  IMAD R0, R15, R11, RZ ;  /* 0x0000000b0f007224 */ /* 0x001fe200078e02ff */
[----:B------:R-:W-:-:S04]  /*18720*/  SHF.R.S32.HI R25, RZ, 0x1f, R25 ;  /* 0x0000001fff197819 */ /* 0x000fc80000011419 */
[----:B------:R-:W-:Y:S02]  /*18730*/  IADD3.X R9, R25, R4, R13, P0, P1 ;  /* 0x0000000419097210 */ /* 0x000fe400007e240d */
[----:B------:R-:W-:Y:S01]  /*18740*/  SHF.R.S32.HI R13, RZ, 0x1f, R11 ;  /* 0x0000001fff0d7819 */ /* 0x000fe2000001140b */
[----:B------:R-:W-:-:S04]  /*18750*/  IMAD.WIDE.U32 R8, R14, R11, R8 ;  /* 0x0000000b0e087225 */ /* 0x000fc800078e0008 */
[----:B------:R-:W-:Y:S01]  /*18760*/  IMAD R13, R14, R13, R0 ;  /* 0x0000000d0e0d7224 */ /* 0x000fe200078e0200 */
[----:B--2---:R-:W-:-:S03]  /*18770*/  LEA R10, P0, R8, R30, 0x2 ;  /* 0x0000001e080a7211 */ /* 0x004fc600078010ff */
[----:B------:R-:W-:Y:S02]  /*18780*/  IMAD.IADD R0, R9, 0x1, R13 ;  /* 0x0000000109007824 */ /* 0x000fe400078e020d */
[----:B------:R-:W-:-:S03]  /*18790*/  IMAD.MOV.U32 R9, RZ, RZ, -0x800000 ;  /* 0xff800000ff097424 */ /* 0x000fc600078e00ff */
[----:B-1----:R-:W-:-:S05]  /*187a0*/  LEA.HI.X R11, R8, R31, R0, 0x2, P0 ;  /* 0x0000001f080b7211 */ /* 0x002fca00000f1400 */
[----:B------:R2:W-:Y:S02]  /*187b0*/  STG.E desc[UR42][R10.64], R9 ;  /* 0x000000090a007986 */ /* 0x0005e4000c10192a */
.L_x_2751:
[----:B------:R-:W-:Y:S05]  /*187c0*/  BSYNC B1 ;  /* 0x0000000000017941 */ /* 0x000fea0003800000 */
.L_x_2750:
[----:B------:R-:W-:Y:S05]  /*187d0*/  @P2 BRA `(.L_x_2744) ;  /* 0x0000000400b82947 */ /* 0x000fea0003800000 */
[----:B------:R-:W3:Y:S01]  /*187e0*/  LDC R21, c[0x0][0xbe8] ;  /* 0x0002fa00ff157b82 */ /* 0x000ee20000000800 */
[----:B------:R-:W-:Y:S01]  /*187f0*/  ULDC.64 UR4, c[0x0][0xaa0] ;  /* 0x0002a80000047ab9 */ /* 0x000fe20000000a00 */
[----:B------:R-:W-:Y:S01]  /*18800*/  ULDC.64 UR6, c[0x0][0xaf0] ;  /* 0x0002bc0000067ab9 */ /* 0x000fe20000000a00 */
[----:B------:R-:W-:Y:S02]  /*18810*/  IMAD R0, R28, UR4, RZ ;  /* 0x000000041c007c24 */ /* 0x000fe4000f8e02ff */
[----:B--2---:R-:W-:-:S04]  /*18820*/  IMAD.WIDE.U32 R8, R3, UR4, RZ ;  /* 0x0000000403087c25 */ /* 0x004fc8000f8e00ff */
[----:B------:R-:W-:Y:S01]  /*18830*/  IMAD R11, R3, UR5, R0 ;  /* 0x00000005030b7c24 */ /* 0x000fe2000f8e0200 */
[----:B------:R-:W-:Y:S01]  /*18840*/  LEA R3, R207, R22, 0x5 ;  /* 0x00000016cf037211 */ /* 0x000fe200078e28ff */
[----:B------:R-:W-:Y:S01]  /*18850*/  ULDC.64 UR4, c[0x0][0xae8] ;  /* 0x0002ba0000047ab9 */ /* 0x000fe20000000a00 */
[----:B-1----:R-:W-:Y:S02]  /*18860*/  IMAD R4, R234, UR6, RZ ;  /* 0x00000006ea047c24 */ /* 0x002fe4000f8e02ff */
[----:B------:R-:W-:Y:S02]  /*18870*/  IMAD.IADD R9, R9, 0x1, R11 ;  /* 0x0000000109097824 */ /* 0x000fe400078e020b */
[----:B------:R-:W-:Y:S02]  /*18880*/  IMAD.IADD R10, R190, 0x1, R3 ;  /* 0x00000001be0a7824 */ /* 0x000fe400078e0203 */
[----:B------:R-:W-:-:S04]  /*18890*/  IMAD.WIDE.U32 R8, R206, UR4, R8 ;  /* 0x00000004ce087c25 */ /* 0x000fc8000f8e0008 */
[----:B------:R-:W-:Y:S01]  /*188a0*/  IMAD.MOV.U32 R3, RZ, RZ, R10 ;  /* 0x000000ffff037224 */ /* 0x000fe200078e000a */
[----:B---3--:R-:W-:Y:S01]  /*188b0*/  ISETP.NE.AND P0, PT, R21, 0x1, PT ;  /* 0x000000011500780c */ /* 0x008fe20003f05270 */
[----:B------:R-:W-:Y:S01]  /*188c0*/  IMAD R9, R206, UR5, R9 ;  /* 0x00000005ce097c24 */ /* 0x000fe2000f8e0209 */
[----:B------:R-:W-:Y:S01]  /*188d0*/  ULDC.64 UR4, c[0x0][0xae0] ;  /* 0x0002b80000047ab9 */ /* 0x000fe20000000a00 */
[----:B------:R-:W-:Y:S02]  /*188e0*/  IMAD.IADD R190, R22, 0x1, R190 ;  /* 0x0000000116be7824 */ /* 0x000fe400078e02be */
[----:B------:R-:W-:-:S08]  /*188f0*/  IMAD.WIDE.U32 R8, R209, UR6, R8 ;  /* 0x00000006d1087c25 */ /* 0x000fd0000f8e0008 */
[----:B------:R-:W1:Y:S08]  /*18900*/  @P0 LDC R13, c[0x0][0xbec] ;  /* 0x0002fb00ff0d0b82 */ /* 0x000e700000000800 */
[----:B------:R-:W2:Y:S01]  /*18910*/  @P0 LDC R15, c[0x0][0xbf0] ;  /* 0x0002fc00ff0f0b82 */ /* 0x000ea20000000800 */
[----:B-1----:R-:W-:-:S04]  /*18920*/  @P0 IMAD.HI.U32 R0, R10, R13, RZ ;  /* 0x0000000d0a000227 */ /* 0x002fc800078e00ff */
[----:B------:R-:W-:Y:S01]  /*18930*/  IMAD R13, R209, UR7, R4 ;  /* 0x00000007d10d7c24 */ /* 0x000fe2000f8e0204 */
[----:B--2---:R-:W-:-:S03]  /*18940*/  @P0 SHF.R.U32.HI R3, RZ, R15, R0 ;  /* 0x0000000fff030219 */ /* 0x004fc60000011600 */
        /* <DEDUP_REMOVED lines=15> */
[----:B------:R-:W-:Y:S01]  /*18a40*/  UMOV UR4, 0xffffffff ;  /* 0xffffffff00047882 */ /* 0x000fe20000000000 */
[----:B------:R-:W-:-:S04]  /*18a50*/  IADD3 R3, R9, R3, RZ ;  /* 0x0000000309037210 */ /* 0x000fc80007ffe0ff */
[----:B------:R-:W-:Y:S01]  /*18a60*/  LEA.HI.X R4, R8, UR5, R3, 0x1, P0 ;  /* 0x0000000508047c11 */ /* 0x000fe200080f0c03 */
[----:B------:R-:W-:Y:S06]  /*18a70*/  BRA.DIV UR4, `(.L_x_2752) ;  /* 0x000000a604447947 */ /* 0x000fec000b800000 */
[----:B------:R1:W2:Y:S04]  /*18a80*/  SHFL.IDX PT, R3, R4, RZ, 0x181f ;  /* 0x00181fff04037589 */ /* 0x0002a800000e0000 */
[----:B------:R1:W3:Y:S02]  /*18a90*/  SHFL.IDX PT, R14, R0, RZ, 0x181f ;  /* 0x00181fff000e7589 */ /* 0x0002e400000e0000 */
.L_x_2999:
[----:B------:R-:W-:Y:S01]  /*18aa0*/  IMAD R21, R24, R21, RZ ;  /* 0x0000001518157224 */ /* 0x000fe200078e02ff */
[----:B------:R-:W-:Y:S04]  /*18ab0*/  BSSY B1, `(.L_x_2753) ;  /* 0x000000c000017945 */ /* 0x000fe80003800000 */
[----:B------:R-:W-:-:S13]  /*18ac0*/  ISETP.GE.AND P0, PT, R190, R21, PT ;  /* 0x00000015be00720c */ /* 0x000fda0003f06270 */
[----:B------:R-:W-:Y:S05]  /*18ad0*/  @P0 BRA `(.L_x_2754) ;  /* 0x0000000000240947 */ /* 0x000fea0003800000 */
[----:B------:R-:W-:Y:S02]  /*18ae0*/  ULDC UR4, c[0x0][0xac8] ;  /* 0x0002b20000047ab9 */ /* 0x000fe40000000800 */
        /* <DEDUP_REMOVED lines=8> */
.L_x_2754:
[----:B------:R-:W-:Y:S05]  /*18b70*/  BSYNC B1 ;  /* 0x0000000000017941 */ /* 0x000fea0003800000 */
.L_x_2753:
[----:B------:R-:W-:-:S03]  /*18b80*/  UMOV UR4, 0xffffffff ;  /* 0xffffffff00047882 */ /* 0x000fc60000000000 */
[----:B------:R-:W-:Y:S05]  /*18b90*/  BRA.DIV UR4, `(.L_x_2755) ;  /* 0x000000a604307947 */ /* 0x000fea000b800000 */
[----:B--2---:R2:W0:Y:S04]  /*18ba0*/  SHFL.IDX PT, R3, R4, 0x1, 0x181f ;  /* 0x00381f0004037f89 */ /* 0x00442800000e0000 */
[----:B---34-:R2:W3:Y:S02]  /*18bb0*/  SHFL.IDX PT, R14, R0, 0x1, 0x181f ;  /* 0x00381f00000e7f89 */ /* 0x0184e400000e0000 */
.L_x_3003:
[----:B------:R-:W-:Y:S01]  /*18bc0*/  VIADD R8, R190, 0x20 ;  /* 0x00000020be087836 */ /* 0x000fe20000000000 */
        /* <DEDUP_REMOVED lines=10> */
[----:B------:R4:W-:Y:S04]  /*18c70*/  @!P2 ST.E.128 desc[UR42][R8.64], RZ ;  /* 0x000000ff0800a985 */ /* 0x0009e8000c101d2a */
[----:B------:R4:W-:Y:S02]  /*18c80*/  @!P3 ST.E.128 desc[UR42][R14.64], RZ ;  /* 0x000000ff0e00b985 */ /* 0x0009e4000c101d2a */
.L_x_2757:
[----:B------:R-:W-:Y:S05]  /*18c90*/  BSYNC B1 ;  /* 0x0000000000017941 */ /* 0x000fea0003800000 */
.L_x_2756:
[----:B------:R-:W-:-:S03]  /*18ca0*/  UMOV UR4, 0xffffffff ;  /* 0xffffffff00047882 */ /* 0x000fc60000000000 */
[----:B------:R-:W-:Y:S05]  /*18cb0*/  BRA.DIV UR4, `(.L_x_2758) ;  /* 0x000000a604307947 */ /* 0x000fea000b800000 */
[----:B0-----:R0:W0:Y:S04]  /*18cc0*/  SHFL.IDX PT, R3, R4, 0x2, 0x181f ;  /* 0x00581f0004037f89 */ /* 0x00102800000e0000 */
[----:B---34-:R3:W4:Y:S02]  /*18cd0*/  SHFL.IDX PT, R14, R0, 0x2, 0x181f ;  /* 0x00581f00000e7f89 */ /* 0x01872400000e0000 */
.L_x_3007:
[----:B------:R-:W-:Y:S01]  /*18ce0*/  VIADD R8, R190, 0x40 ;  /* 0x00000040be087836 */ /* 0x000fe20000000000 */
[----:B------:R-:W-:Y:S04]  /*18cf0*/  BSSY B1, `(.L_x_2759) ;  /* 0x000000c000017945 */ /* 0x000fe80003800000 */
[----:B------:R-:W-:-:S13]  /*18d00*/  ISETP.GE.AND P0, PT, R8, R21, PT ;  /* 0x000000150800720c */ /* 0x000fda0003f06270 */
[----:B------:R-:W-:Y:S05]  /*18d10*/  @P0 BRA `(.L_x_2760) ;  /* 0x0000000000240947 */ /* 0x000fea0003800000 */
[----:B------:R-:W-:Y:S02]  /*18d20*/  ULDC UR4, c[0x0][0xac8] ;  /* 0x0002b20000047ab9 */ /* 0x000fe40000000800 */
        /* <DEDUP_REMOVED lines=8> */
.L_x_2760:
[----:B------:R-:W-:Y:S05]  /*18db0*/  BSYNC B1 ;  /* 0x0000000000017941 */ /* 0x000fea0003800000 */
.L_x_2759:
[----:B------:R-:W-:-:S03]  /*18dc0*/  UMOV UR4, 0xffffffff ;  /* 0xffffffff00047882 */ /* 0x000fc60000000000 */
[----:B------:R-:W-:Y:S05]  /*18dd0*/  BRA.DIV UR4, `(.L_x_2761) ;  /* 0x000000a604307947 */ /* 0x000fea000b800000 */
[----:B0-----:R0:W0:Y:S04]  /*18de0*/  SHFL.IDX PT, R3, R4, 0x3, 0x181f ;  /* 0x00781f0004037f89 */ /* 0x00102800000e0000 */
[----:B----4-:R4:W0:Y:S02]  /*18df0*/  SHFL.IDX PT, R14, R0, 0x3, 0x181f ;  /* 0x00781f00000e7f89 */ /* 0x01082400000e0000 */
.L_x_3011:
[----:B-1234-:R-:W-:-:S05]  /*18e00*/  VIADD R0, R190, 0x60 ;  /* 0x00000060be007836 */ /* 0x01efca0000000000 */
[----:B------:R-:W-:-:S13]  /*18e10*/  ISETP.GE.AND P0, PT, R0, R21, PT ;  /* 0x000000150000720c */ /* 0x000fda0003f06270 */
[----:B------:R-:W-:Y:S05]  /*18e20*/  @P0 BRA `(.L_x_2744) ;  /* 0x0000000000240947 */ /* 0x000fea0003800000 */
[----:B------:R-:W-:Y:S02]  /*18e30*/  ULDC UR4, c[0x0][0xac8] ;  /* 0x0002b20000047ab9 */ /* 0x000fe40000000800 */
        /* <DEDUP_REMOVED lines=8> */
.L_x_2744:
[----:B------:R-:W-:Y:S05]  /*18ec0*/  BSYNC B0 ;  /* 0x0000000000007941 */ /* 0x000fea0003800000 */
.L_x_2730:
[----:B------:R-:W-:Y:S02]  /*18ed0*/  ULDC UR4, c[0x0][0xc3c] ;  /* 0x00030f0000047ab9 */ /* 0x000fe40000000800 */
[----:B-1----:R-:W-:-:S13]  /*18ee0*/  ISETP.GE.AND P0, PT, R7, UR4, PT ;  /* 0x0000000407007c0c */ /* 0x002fda000bf06270 */
[----:B------:R-:W-:Y:S05]  /*18ef0*/  @!P0 BRA `(.L_x_2762) ;  /* 0xfffffe8400488947 */ /* 0x000fea000383ffff */
[----:B------:R-:W-:Y:S05]  /*18f00*/  BRA `(.L_x_2546) ;  /* 0x0000008000dc7947 */ /* 0x000fea0003800000 */
.L_x_2544:
        /* <DEDUP_REMOVED lines=20> */
.L_x_2763:
        /* <DEDUP_REMOVED lines=43> */
.L_x_2767:
[----:B------:R-:W0:Y:S01]  /*19300*/  LDC R2, c[0x0][0xc3c] ;  /* 0x00030f00ff027b82 */ /* 0x000e220000000800 */
[----:B------:R-:W-:Y:S01]  /*19310*/  ULDC UR7, c[0x0][0xc3c] ;  /* 0x00030f0000077ab9 */ /* 0x000fe20000000800 */
[----:B------:R-:W-:Y:S01]  /*19320*/  UIADD3 UR4, UR4, 0x1f, URZ ;  /* 0x0000001f04047890 */ /* 0x000fe2000fffe03f */
[----:B------:R-:W-:-:S05]  /*19330*/  MOV R3, UR7 ;  /* 0x0000000700037c02 */ /* 0x000fca0008000f00 */
        /* <DEDUP_REMOVED lines=35> */
.L_x_2765:
        /* <DEDUP_REMOVED lines=12> */
.L_x_2768:
[----:B---34-:R-:W-:Y:S01]  /*19630*/  IMAD R2, R3, UR5, R10 ;  /* 0x0000000503027c24 */ /* 0x018fe2000f8e020a */
[----:B------:R-:W-:Y:S02]  /*19640*/  IADD3 R14, R9, UR4, RZ ;  /* 0x00000004090e7c10 */ /* 0x000fe4000fffe0ff */
[----:B-1----:R-:W-:Y:S02]  /*19650*/  ISETP.NE.AND P0, PT, R8, 0x1, PT ;  /* 0x000000010800780c */ /* 0x002fe40003f05270 */
[----:B------:R1:W-:Y:S01]  /*19660*/  STL [R1], R2 ;  /* 0x0000000201007387 */ /* 0x0003e20000100800 */
[----:B------:R-:W-:-:S03]  /*19670*/  IADD3 R5, -R2, UR6, RZ ;  /* 0x0000000602057c10 */ /* 0x000fc6000fffe1ff */
[----:B------:R1:W-:Y:S07]  /*19680*/  STL [R1+0xc], R14 ;  /* 0x00000c0e01007387 */ /* 0x0003ee0000100800 */
        /* <DEDUP_REMOVED lines=24> */
[----:B------:R-:W-:Y:S02]  /*19810*/  ISETP.GE.U32.AND P0, PT, R2, R7, PT ;  /* 0x000000070200720c */ /* 0x000fe40003f06070 */
[----:B0-----:R-:W-:-:S05]  /*19820*/  IADD3 R2, RZ, -R3, RZ ;  /* 0x80000003ff027210 */ /* 0x001fca0007ffe0ff */
        /* <DEDUP_REMOVED lines=31> */
.L_x_2769:
        /* <DEDUP_REMOVED lines=8> */
[----:B0-----:R-:W-:-:S06]  /*19aa0*/  IADD3 R11, R10, 0xffffffe, RZ ;  /* 0x0ffffffe0a0b7810 */ /* 0x001fcc0007ffe0ff */
        /* <DEDUP_REMOVED lines=40> */
[-C--:B------:R-:W-:Y:S01]  /*19d30*/  @!P1 IADD3 R3, R3, -R10.reuse, RZ ;  /* 0x8000000a03039210 */ /* 0x080fe20007ffe0ff */
        /* <DEDUP_REMOVED lines=11> */
.L_x_2770:
[----:B01----:R-:W-:-:S05]  /*19df0*/  LOP3.LUT R3, RZ, R2, RZ, 0x33, !PT ;  /* 0x00000002ff037212 */ /* 0x003fca00078e33ff */
[----:B------:R-:W-:-:S05]  /*19e00*/  IMAD.IADD R2, R4, 0x1, R3 ;  /* 0x0000000104027824 */ /* 0x000fca00078e0203 */
[----:B------:R1:W-:Y:S01]  /*19e10*/  STL [R1+0x4], R2 ;  /* 0x0000040201007387 */ /* 0x0003e20000100800 */
[----:B------:R-:W-:Y:S05]  /*19e20*/  BRA `(.L_x_2771) ;  /* 0x0000000000107947 */ /* 0x000fea0003800000 */
.L_x_2766:
[----:B------:R-:W-:Y:S01]  /*19e30*/  IMAD.U32 R2, RZ, RZ, UR6 ;  /* 0x00000006ff027e24 */ /* 0x000fe2000f8e00ff */
[----:B------:R0:W-:Y:S04]  /*19e40*/  STL [R1+0x4], RZ ;  /* 0x000004ff01007387 */ /* 0x0001e80000100800 */
[----:B------:R0:W-:Y:S04]  /*19e50*/  STL [R1+0x8], RZ ;  /* 0x000008ff01007387 */ /* 0x0001e80000100800 */
[----:B------:R0:W-:Y:S02]  /*19e60*/  STL [R1], R2 ;  /* 0x0000000201007387 */ /* 0x0001e40000100800 */
.L_x_2771:
        /* <DEDUP_REMOVED lines=10> */
.L_x_2764:
[----:B--2---:R-:W2:Y:S01]  /*19f10*/  LDL R0, [R1+0xc] ;  /* 0x00000c0001007983 */ /* 0x004ea20000100800 */
[----:B------:R-:W-:Y:S01]  /*19f20*/  ULDC UR4, c[0x0][0xc3c] ;  /* 0x00030f0000047ab9 */ /* 0x000fe20000000800 */
[----:B------:R-:W-:Y:S01]  /*19f30*/  IMAD.MOV.U32 R19, RZ, RZ, RZ ;  /* 0x000000ffff137224 */ /* 0x000fe200078e00ff */
[----:B--2---:R-:W-:Y:S02]  /*19f40*/  ISETP.GE.AND P0, PT, R0, UR4, PT ;  /* 0x0000000400007c0c */ /* 0x004fe4000bf06270 */
[----:B------:R-:W-:-:S05]  /*19f50*/  MOV R0, 0x1 ;  /* 0x0000000100007802 */ /* 0x000fca0000000f00 */
[----:B------:R2:W-:Y:S04]  /*19f60*/  STL [R1+0x18], R0 ;  /* 0x0000180001007387 */ /* 0x0005e80000100800 */
[----:B------:R2:W-:Y:S02]  /*19f70*/  STL [R1+0x64], RZ ;  /* 0x000064ff01007387 */ /* 0x0005e40000100800 */
        /* <DEDUP_REMOVED lines=17> */
[----:B------:R-:W-:Y:S02]  /*1a090*/  LOP3.LUT R4, R2, 0x70, R6, 0xf8, !PT ;  /* 0x0000007002047812 */ /* 0x000fe400078ef806 */
[----:B------:R-:W-:Y:S01]  /*1a0a0*/  MOV R2, 0x1 ;  /* 0x0000000100027802 */ /* 0x000fe20000000f00 */
[----:B---3--:R-:W-:-:S06]  /*1a0b0*/  ULEA UR4, UR5, UR4, 0x18 ;  /* 0x0000000405047291 */ /* 0x008fcc000f8ec03f */
[----:B------:R-:W-:-:S04]  /*1a0c0*/  IMAD.U32 R18, RZ, RZ, UR4 ;  /* 0x00000004ff127e24 */ /* 0x000fc8000f8e00ff */
[----:B------:R-:W-:-:S05]  /*1a0d0*/  IMAD R3, R3, 0x2, R18 ;  /* 0x0000000203037824 */ /* 0x000fca00078e0212 */
[----:B------:R0:W-:Y:S04]  /*1a0e0*/  STL [R1+0x30], R3 ;  /* 0x0000300301007387 */ /* 0x0001e80000100800 */
[----:B------:R0:W-:Y:S04]  /*1a0f0*/  STL [R1+0x64], RZ ;  /* 0x000064ff01007387 */ /* 0x0001e80000100800 */
[----:B------:R0:W-:Y:S04]  /*1a100*/  STL [R1+0x24], R2 ;  /* 0x0000240201007387 */ /* 0x0001e80000100800 */
[----:B------:R0:W-:Y:S04]  /*1a110*/  STL [R1+0x20], RZ ;  /* 0x000020ff01007387 */ /* 0x0001e80000100800 */
[----:B------:R0:W-:Y:S02]  /*1a120*/  STL [R1+0x18], R2 ;  /* 0x0000180201007387 */ /* 0x0001e40000100800 */
.L_x_2911:
[----:B------:R-:W2:Y:S01]  /*1a130*/  LDL R0, [R1+0xc] ;  /* 0x00000c0001007983 */ /* 0x000ea20000100800 */
[----:B0-----:R-:W2:Y:S01]  /*1a140*/  LDC.64 R2, c[0x0][0xc88] ;  /* 0x00032200ff027b82 */ /* 0x001ea20000000a00 */
[----:B------:R-:W-:Y:S05]  /*1a150*/  YIELD ;  /* 0x0000000000007946 */ /* 0x000fea0003800000 */
[----:B------:R-:W-:Y:S01]  /*1a160*/  ULDC.64 UR4, c[0x0][0xa28] ;  /* 0x00028a0000047ab9 */ /* 0x000fe20000000a00 */
[----:B------:R-:W-:Y:S01]  /*1a170*/  IMAD.MOV.U32 R8, RZ, RZ, RZ ;  /* 0x000000ffff087224 */ /* 0x000fe200078e00ff */
[----:B------:R-:W-:Y:S01]  /*1a180*/  ISETP.NE.U32.AND P0, PT, RZ, UR4, PT ;  /* 0x00000004ff007c0c */ /* 0x000fe2000bf05070 */
[----:B------:R-:W-:Y:S01]  /*1a190*/  ULDC.64 UR10, c[0x0][0xa18] ;  /* 0x00028600000a7ab9 */ /* 0x000fe20000000a00 */
[----:B------:R-:W-:Y:S01]  /*1a1a0*/  ULDC.64 UR8, c[0x0][0xa10] ;  /* 0x0002840000087ab9 */ /* 0x000fe20000000a00 */
[----:B------:R-:W-:Y:S01]  /*1a1b0*/  ULDC.64 UR6, c[0x0][0xa08] ;  /* 0x0002820000067ab9 */ /* 0x000fe20000000a00 */
[----:B--2---:R-:W-:-:S05]  /*1a1c0*/  IMAD.WIDE R2, R0, 0x4, R2 ;  /* 0x0000000400027825 */ /* 0x004fca00078e0202 */
[----:B-1----:R-:W2:Y:S01]  /*1a1d0*/  LDG.E R4, desc[UR42][R2.64] ;  /* 0x0000002a02047981 */ /* 0x002ea2000c1e1900 */
[----:B------:R-:W-:Y:S01]  /*1a1e0*/  ISETP.NE.AND.EX P0, PT, RZ, UR5, PT, P0 ;  /* 0x00000005ff007c0c */ /* 0x000fe2000bf05300 */
[----:B------:R-:W-:Y:S01]  /*1a1f0*/  IMAD.MOV.U32 R0, RZ, RZ, RZ ;  /* 0x000000ffff007224 */ /* 0x000fe200078e00ff */
[----:B--2---:R-:W-:Y:S01]  /*1a200*/  SHF.R.S32.HI R5, RZ, 0x1f, R4 ;  /* 0x0000001fff057819 */ /* 0x004fe20000011404 */
[----:B------:R-:W-:-:S10]  /*1a210*/  IMAD.SHL.U32 R15, R4, 0x4, RZ ;  /* 0x00000004040f7824 */ /* 0x000fd400078e00ff */
[C---:B------:R-:W-:Y:S01]  /*1a220*/  @P0 LEA R2, P1, R4.reuse, UR4, 0x2 ;  /* 0x0000000404020c11 */ /* 0x040fe2000f8210ff */
[----:B------:R0:W-:Y:S03]  /*1a230*/  STL [R1+0x34], R4 ;  /* 0x0000340401007387 */ /* 0x0001e60000100800 */
        /* <DEDUP_REMOVED lines=14> */
[C---:B--2---:R-:W-:Y:S02]  /*1a320*/  IADD3 R2, P4, R15.reuse, UR4, RZ ;  /* 0x000000040f027c10 */ /* 0x044fe4000ff9e0ff */
[----:B------:R-:W-:Y:S02]  /*1a330*/  ISETP.NE.AND.EX P3, PT, RZ, UR11, PT, P3 ;  /* 0x0000000bff007c0c */ /* 0x000fe4000bf65330 */
[C---:B------:R-:W-:Y:S02]  /*1a340*/  IADD3.X R3, R14.reuse, UR5, RZ, P4, !PT ;  /* 0x000000050e037c10 */ /* 0x040fe4000a7fe4ff */
[----:B0-----:R-:W-:Y:S02]  /*1a350*/  IADD3 R4, P4, R15, UR8, RZ ;  /* 0x000000080f047c10 */ /* 0x001fe4000ff9e0ff */
[----:B------:R-:W-:Y:S01]  /*1a360*/  ISETP.NE.AND.EX P0, PT, RZ, UR7, PT, P0 ;  /* 0x00000007ff007c0c */ /* 0x000fe2000bf05300 */
[----:B------:R-:W2:Y:S01]  /*1a370*/  @P2 LDG.E R8, desc[UR42][R2.64] ;  /* 0x0000002a02082981 */ /* 0x000ea2000c1e1900 */
[C---:B-1----:R-:W-:Y:S01]  /*1a380*/  IADD3.X R5, R14.reuse, UR9, RZ, P4, !PT ;  /* 0x000000090e057c10 */ /* 0x042fe2000a7fe4ff */
[----:B------:R-:W-:Y:S01]  /*1a390*/  ULDC UR4, c[0x0][0x288] ;  /* 0x0000a20000047ab9 */ /* 0x000fe20000000800 */
[----:B------:R-:W-:Y:S01]  /*1a3a0*/  ISETP.NE.AND.EX P1, PT, RZ, UR9, PT, P1 ;  /* 0x00000009ff007c0c */ /* 0x000fe2000bf25310 */
[----:B------:R-:W-:Y:S01]  /*1a3b0*/  IMAD.U32 R12, RZ, RZ, UR4 ;  /* 0x00000004ff0c7e24 */ /* 0x000fe2000f8e00ff */
[----:B------:R-:W-:Y:S01]  /*1a3c0*/  IADD3.X R7, R14, UR7, RZ, P5, !PT ;  /* 0x000000070e077c10 */ /* 0x000fe2000affe4ff */
[----:B------:R-:W-:-:S06]  /*1a3d0*/  ULDC.64 UR4, c[0x0][0x418] ;  /* 0x0001060000047ab9 */ /* 0x000fcc0000000a00 */
[----:B------:R0:W5:Y:S04]  /*1a3e0*/  @P0 LDG.E R11, desc[UR42][R6.64] ;  /* 0x0000002a060b0981 */ /* 0x000168000c1e1900 */
[----:B------:R0:W5:Y:S04]  /*1a3f0*/  @P1 LDG.E R10, desc[UR42][R4.64] ;  /* 0x0000002a040a1981 */ /* 0x000168000c1e1900 */
[----:B--2---:R1:W-:Y:S02]  /*1a400*/  STL [R1+0x4c], R8 ;  /* 0x00004c0801007387 */ /* 0x0043e40000100800 */
[----:B-1----:R-:W-:-:S04]  /*1a410*/  @P3 IADD3 R8, P4, R15, UR10, RZ ;  /* 0x0000000a0f083c10 */ /* 0x002fc8000ff9e0ff */
[----:B------:R-:W-:-:S05]  /*1a420*/  @P3 IADD3.X R9, R14, UR11, RZ, P4, !PT ;  /* 0x0000000b0e093c10 */ /* 0x000fca000a7fe4ff */
        /* <DEDUP_REMOVED lines=10> */
[----:B------:R-:W-:Y:S01]  /*1a4d0*/  IMAD.U32 R9, RZ, RZ, UR5 ;  /* 0x00000005ff097e24 */ /* 0x000fe2000f8e00ff */
[----:B------:R-:W-:Y:S01]  /*1a4e0*/  MOV R8, UR4 ;  /* 0x0000000400087c02 */ /* 0x000fe20008000f00 */
[----:B0-----:R-:W-:Y:S06]  /*1a4f0*/  @P3 BRA `(.L_x_2773) ;  /* 0x0000000000143947 */ /* 0x001fec0003800000 */
[----:B------:R-:W-:Y:S05]  /*1a500*/  @!P2 BRA `(.L_x_2773) ;  /* 0x000000000010a947 */ /* 0x000fea0003800000 */
[----:B------:R-:W2:Y:S04]  /*1a510*/  LDG.E R12, desc[UR42][R2.64] ;  /* 0x0000002a020c7981 */ /* 0x000ea8000c1e1900 */
[----:B------:R-:W2:Y:S02]  /*1a520*/  LDG.E R2, desc[UR42][R2.64+0x4] ;  /* 0x0000042a02027981 */ /* 0x000ea4000c1e1900 */
[----:B--2--5:R-:W-:-:S05]  /*1a530*/  IMAD.IADD R13, R2, 0x1, -R12 ;  /* 0x00000001020d7824 */ /* 0x024fca00078e0a0c */
[----:B------:R0:W-:Y:S02]  /*1a540*/  STL [R1+0x50], R13 ;  /* 0x0000500d01007387 */ /* 0x0001e40000100800 */
.L_x_2773:
[----:B------:R-:W2:Y:S01]  /*1a550*/  LDL.LU R3, [R1+0x8] ;  /* 0x0000080001037983 */ /* 0x000ea20000300800 */
[----:B------:R-:W-:Y:S02]  /*1a560*/  ULDC.64 UR4, c[0x0][0xa20] ;  /* 0x0002880000047ab9 */ /* 0x000fe40000000a00 */
[----:B------:R-:W-:Y:S01]  /*1a570*/  ISETP.NE.U32.AND P2, PT, RZ, UR4, PT ;  /* 0x00000004ff007c0c */ /* 0x000fe2000bf45070 */
[----:B------:R-:W3:Y:S03]  /*1a580*/  LDL R12, [R1+0x34] ;  /* 0x00003400010c7983 */ /* 0x000ee60000100800 */
[----:B------:R-:W-:Y:S02]  /*1a590*/  ISETP.NE.AND.EX P2, PT, RZ, UR5, PT, P2 ;  /* 0x00000005ff007c0c */ /* 0x000fe4000bf45320 */
[C---:B--2---:R-:W-:Y:S02]  /*1a5a0*/  LOP3.LUT R17, R3.reuse, 0xff000000, RZ, 0xc0, !PT ;  /* 0xff00000003117812 */ /* 0x044fe400078ec0ff */
[----:B------:R-:W-:-:S02]  /*1a5b0*/  LOP3.LUT R2, R3, 0xff0000, RZ, 0xc0, !PT ;  /* 0x00ff000003027812 */ /* 0x000fc400078ec0ff */
[----:B------:R-:W-:Y:S02]  /*1a5c0*/  SHF.R.U32.HI R17, RZ, 0x8, R17 ;  /* 0x00000008ff117819 */ /* 0x000fe40000011611 */
[----:B------:R-:W-:Y:S02]  /*1a5d0*/  LOP3.LUT R16, R3, 0xffff, RZ, 0xc0, !PT ;  /* 0x0000ffff03107812 */ /* 0x000fe400078ec0ff */
[----:B------:R-:W-:Y:S01]  /*1a5e0*/  LEA.HI R17, R2, R17, RZ, 0x10 ;  /* 0x0000001102117211 */ /* 0x000fe200078f80ff */
[----:B-----5:R-:W-:-:S05]  /*1a5f0*/  IMAD.IADD R2, R11, 0x1, R0 ;  /* 0x000000010b027824 */ /* 0x020fca00078e0200 */
[----:B------:R1:W-:Y:S04]  /*1a600*/  STL [R1+0x1c], R2 ;  /* 0x00001c0201007387 */ /* 0x0003e80000100800 */
[----:B---3--:R1:W-:Y:S01]  /*1a610*/  STL [R1+0x14], R12 ;  /* 0x0000140c01007387 */ /* 0x0083e20000100800 */
[----:B------:R-:W-:Y:S05]  /*1a620*/  @!P2 BRA `(.L_x_2774) ;  /* 0x000000000010a947 */ /* 0x000fea0003800000 */
[----:B-1----:R-:W-:-:S04]  /*1a630*/  IADD3 R2, P0, R15, UR4, RZ ;  /* 0x000000040f027c10 */ /* 0x002fc8000ff1e0ff */
[----:B------:R-:W-:-:S05]  /*1a640*/  IADD3.X R3, R14, UR5, RZ, P0, !PT ;  /* 0x000000050e037c10 */ /* 0x000fca00087fe4ff */
[----:B------:R1:W5:Y:S01]  /*1a650*/  LDG.E R8, desc[UR42][R2.64] ;  /* 0x0000002a02087981 */ /* 0x000362000c1e1900 */
[----:B------:R-:W-:Y:S05]  /*1a660*/  BRA `(.L_x_2775) ;  /* 0x0000000000107947 */ /* 0x000fea0003800000 */
.L_x_2774:
[----:B------:R-:W-:Y:S05]  /*1a670*/  @!P0 BRA `(.L_x_2775) ;  /* 0x00000000000c8947 */ /* 0x000fea0003800000 */
[----:B------:R-:W2:Y:S04]  /*1a680*/  LDG.E R8, desc[UR42][R6.64] ;  /* 0x0000002a06087981 */ /* 0x000ea8000c1e1900 */
[----:B------:R-:W2:Y:S02]  /*1a690*/  LDG.E R6, desc[UR42][R6.64+0x4] ;  /* 0x0000042a06067981 */ /* 0x000ea4000c1e1900 */
[----:B--2---:R-:W-:-:S07]  /*1a6a0*/  IMAD.IADD R8, R6, 0x1, -R8 ;  /* 0x0000000106087824 */ /* 0x004fce00078e0a08 */
.L_x_2775:
[----:B-1----:R-:W2:Y:S01]  /*1a6b0*/  @P1 LDG.E R2, desc[UR42][R4.64] ;  /* 0x0000002a04021981 */ /* 0x002ea2000c1e1900 */
[----:B------:R-:W1:Y:S03]  /*1a6c0*/  LDC R3, c[0x0][0x448] ;  /* 0x00011200ff037b82 */ /* 0x000e660000000800 */
[----:B------:R-:W3:Y:S04]  /*1a6d0*/  LDL R6, [R1+0x4] ;  /* 0x0000040001067983 */ /* 0x000ee80000100800 */
[----:B------:R4:W2:Y:S01]  /*1a6e0*/  @P1 LDG.E R4, desc[UR42][R4.64+0x4] ;  /* 0x0000042a04041981 */ /* 0x0008a2000c1e1900 */
[----:B-1----:R-:W-:-:S13]  /*1a6f0*/  ISETP.NE.AND P0, PT, R3, 0x1, PT ;  /* 0x000000010300780c */ /* 0x002fda0003f05270 */
[----:B------:R-:W1:Y:S08]  /*1a700*/  @P0 LDC R3, c[0x0][0x44c] ;  /* 0x00011300ff030b82 */ /* 0x000e700000000800 */
[----:B----4-:R-:W4:Y:S01]  /*1a710*/  @P0 LDC R5, c[0x0][0x450] ;  /* 0x00011400ff050b82 */ /* 0x010f220000000800 */
[----:B-----5:R-:W-:Y:S02]  /*1a720*/  IADD3 R7, -R0, R8, RZ ;  /* 0x0000000800077210 */ /* 0x020fe40007ffe1ff */
[----:B------:R-:W-:-:S05]  /*1a730*/  LOP3.LUT R11, R17, 0xff, RZ, 0xc0, !PT ;  /* 0x000000ff110b7812 */ /* 0x000fca00078ec0ff */
[----:B------:R0:W-:Y:S01]  /*1a740*/  STL [R1+0x60], R11 ;  /* 0x0000600b01007387 */ /* 0x0001e20000100800 */
[----:B------:R-:W-:Y:S01]  /*1a750*/  BSSY B0, `(.L_x_2776) ;  /* 0x0000032000007945 */ /* 0x000fe20003800000 */
[----:B------:R-:W-:Y:S01]  /*1a760*/  SHF.R.U32.HI R17, RZ, 0x10, R17 ;  /* 0x00000010ff117819 */ /* 0x000fe20000011611 */
[----:B--2---:R-:W-:Y:S02]  /*1a770*/  @P1 IMAD.IADD R9, R4, 0x1, -R2 ;  /* 0x0000000104091824 */ /* 0x004fe400078e0a02 */
[----:B---3--:R-:W-:-:S04]  /*1a780*/  IMAD.SHL.U32 R2, R6, 0x80, RZ ;  /* 0x0000008006027824 */ /* 0x008fc800078e00ff */
[----:B------:R-:W-:-:S04]  /*1a790*/  VIADD R2, R2, 0x7f ;  /* 0x0000007f02027836 */ /* 0x000fc80000000000 */
[----:B-1----:R-:W-:-:S05]  /*1a7a0*/  @P0 IMAD.HI.U32 R0, R2, R3, RZ ;  /* 0x0000000302000227 */ /* 0x002fca00078e00ff */
[----:B----4-:R-:W-:Y:S01]  /*1a7b0*/  @P0 SHF.R.U32.HI R2, RZ, R5, R0 ;  /* 0x00000005ff020219 */ /* 0x010fe20000011600 */
[----:B------:R-:W-:-:S05]  /*1a7c0*/  IMAD.IADD R0, R7, 0x1, R9 ;  /* 0x0000000107007824 */ /* 0x000fca00078e0209 */
[C---:B------:R-:W-:Y:S01]  /*1a7d0*/  IADD3 R21, R0.reuse, 0x80, -R13 ;  /* 0x0000008000157810 */ /* 0x040fe20007ffe80d */
[----:B------:R-:W-:-:S04]  /*1a7e0*/  VIADD R3, R0, 0x7f ;  /* 0x0000007f00037836 */ /* 0x000fc80000000000 */
        /* <DEDUP_REMOVED lines=8> */
[----:B------:R-:W-:Y:S01]  /*1a870*/  ISETP.GE.AND P0, PT, R6, 0x1, PT ;  /* 0x000000010600780c */ /* 0x000fe20003f06270 */
[----:B------:R-:W-:-:S12]  /*1a880*/  IMAD.MOV.U32 R0, RZ, RZ, RZ ;  /* 0x000000ffff007224 */ /* 0x000fd800078e00ff */
[----:B0-----:R-:W-:Y:S05]  /*1a890*/  @!P0 BRA `(.L_x_2777) ;  /* 0x0000000000748947 */ /* 0x001fea0003800000 */
[----:B------:R-:W-:Y:S01]  /*1a8a0*/  ISETP.NE.AND P0, PT, R17, RZ, PT ;  /* 0x000000ff1100720c */ /* 0x000fe20003f05270 */
[----:B------:R-:W-:-:S03]  /*1a8b0*/  ULDC UR4, c[0x0][0x9f0] ;  /* 0x00027c0000047ab9 */ /* 0x000fc60000000800 */
[----:B------:R-:W-:-:S04]  /*1a8c0*/  SEL R2, R17, UR4, P0 ;  /* 0x0000000411027c07 */ /* 0x000fc80008000000 */
[----:B------:R-:W-:Y:S02]  /*1a8d0*/  IABS R3, R2 ;  /* 0x0000000200037213 */ /* 0x000fe40000000000 */
[----:B------:R-:W-:Y:S02]  /*1a8e0*/  IADD3 R0, R2, -0x1, R6 ;  /* 0xffffffff02007810 */ /* 0x000fe40007ffe006 */
[----:B------:R-:W0:Y:S08]  /*1a8f0*/  I2F.RP R4, R3 ;  /* 0x0000000300047306 */ /* 0x000e300000209400 */
[----:B0-----:R-:W0:Y:S02]  /*1a900*/  MUFU.RCP R4, R4 ;  /* 0x0000000400047308 */ /* 0x001e240000001000 */
[----:B0-----:R-:W-:-:S06]  /*1a910*/  VIADD R4, R4, 0xffffffe ;  /* 0x0ffffffe04047836 */ /* 0x001fcc0000000000 */
[----:B------:R0:W1:Y:S02]  /*1a920*/  F2I.FTZ.U32.TRUNC.NTZ R5, R4 ;  /* 0x0000000400057305 */ /* 0x000064000021f000 */
[----:B0-----:R-:W-:-:S04]  /*1a930*/  LOP3.LUT R4, R0, R2, RZ, 0x3c, !PT ;  /* 0x0000000200047212 */ /* 0x001fc800078e3cff */
[----:B------:R-:W-:Y:S01]  /*1a940*/  ISETP.GE.AND P3, PT, R4, RZ, PT ;  /* 0x000000ff0400720c */ /* 0x000fe20003f66270 */
[----:B-1----:R-:W-:-:S04]  /*1a950*/  IMAD.MOV R4, RZ, RZ, -R5 ;  /* 0x000000ffff047224 */ /* 0x002fc800078e0a05 */
[----:B------:R-:W-:Y:S01]  /*1a960*/  IMAD R8, R4, R3, RZ ;  /* 0x0000000304087224 */ /* 0x000fe200078e02ff */
[----:B------:R-:W-:-:S05]  /*1a970*/  MOV R4, RZ ;  /* 0x000000ff00047202 */ /* 0x000fca0000000f00 */
        /* <DEDUP_REMOVED lines=15> */
.L_x_2777:
[----:B------:R-:W-:Y:S05]  /*1aa70*/  BSYNC B0 ;  /* 0x0000000000007941 */ /* 0x000fea0003800000 */
.L_x_2776:
[-C--:B------:R-:W-:Y:S01]  /*1aa80*/  IMAD R2, R11, R0.reuse, RZ ;  /* 0x000000000b027224 */ /* 0x080fe200078e02ff */
[----:B------:R-:W-:Y:S04]  /*1aa90*/  BSSY B0, `(.L_x_2778) ;  /* 0x0000122000007945 */ /* 0x000fe80003800000 */
[C---:B------:R-:W-:Y:S01]  /*1aaa0*/  VIADDMNMX R0, R2.reuse, R0, R6, PT ;  /* 0x0000000002007246 */ /* 0x040fe20003800106 */
[----:B------:R-:W-:-:S03]  /*1aab0*/  IMAD R2, R2, 0x80, -R7 ;  /* 0x0000008002027824 */ /* 0x000fc600078e0a07 */
[----:B------:R-:W-:Y:S02]  /*1aac0*/  LEA R0, R0, -R7, 0x7 ;  /* 0x8000000700007211 */ /* 0x000fe400078e38ff */
[----:B------:R-:W-:Y:S02]  /*1aad0*/  VIMNMX R2, RZ, R2, !PT ;  /* 0x00000002ff027248 */ /* 0x000fe40007fe0100 */
        /* <DEDUP_REMOVED lines=14> */
[----:B------:R-:W0:Y:S02]  /*1abc0*/  S2R R3, SR_TID.X ;  /* 0x0000000000037919 */ /* 0x000e240000002100 */
[----:B0-----:R-:W-:-:S04]  /*1abd0*/  SHF.R.U32.HI R3, RZ, 0x5, R3 ;  /* 0x00000005ff037819 */ /* 0x001fc80000011603 */
[----:B------:R-:W-:-:S05]  /*1abe0*/  LOP3.LUT R3, R3, 0x3, RZ, 0xc0, !PT ;  /* 0x0000000303037812 */ /* 0x000fca00078ec0ff */
[----:B------:R0:W1:Y:S02]  /*1abf0*/  SHFL.IDX PT, R14, R3, RZ, 0x1f ;  /* 0x00001fff030e7589 */ /* 0x00006400000e0000 */
.L_x_3014:
[----:B-1----:R-:W-:Y:S02]  /*1ac00*/  ISETP.NE.AND P0, PT, R14, RZ, PT ;  /* 0x000000ff0e00720c */ /* 0x002fe40003f05270 */
[----:B------:R-:W-:-:S11]  /*1ac10*/  PLOP3.LUT P6, PT, PT, PT, PT, 0x8, 0x0 ;  /* 0x000000000000781c */ /* 0x000fd60003fce170 */
[----:B------:R-:W-:Y:S05]  /*1ac20*/  @P0 BRA `(.L_x_2781) ;  /* 0x00000000000c0947 */ /* 0x000fea0003800000 */
[----:B------:R-:W-:-:S03]  /*1ac30*/  UMOV UR4, 0xffffffff ;  /* 0xffffffff00047882 */ /* 0x000fc60000000000 */
[----:B------:R-:W-:Y:S05]  /*1ac40*/  BRA.DIV UR4, `(.L_x_2782) ;  /* 0x0000008a04107947 */ /* 0x000fea000b800000 */
[----:B------:R-:W-:-:S13]  /*1ac50*/  ELECT P6, URZ, PT ;  /* 0x00000000003f782f */ /* 0x000fda00038c0000 */
.L_x_2781:
[----:B0-----:R-:W2:Y:S01]  /*1ac60*/  LDL R3, [R1+0x64] ;  /* 0x0000640001037983 */ /* 0x001ea20000100800 */
[----:B------:R-:W-:Y:S01]  /*1ac70*/  BSSY B1, `(.L_x_2783) ;  /* 0x0000008000017945 */ /* 0x000fe20003800000 */
[----:B--2---:R-:W-:-:S05]  /*1ac80*/  VIADD R3, R3, 0x1 ;  /* 0x0000000103037836 */ /* 0x004fca0000000000 */
[----:B------:R-:W-:-:S04]  /*1ac90*/  LEA.HI R4, R3, R3, RZ, 0x1 ;  /* 0x0000000303047211 */ /* 0x000fc800078f08ff */
[----:B------:R-:W-:-:S05]  /*1aca0*/  LOP3.LUT R4, R4, 0xfffffffe, RZ, 0xc0, !PT ;  /* 0xfffffffe04047812 */ /* 0x000fca00078ec0ff */
[----:B------:R-:W-:-:S05]  /*1acb0*/  IMAD.IADD R3, R3, 0x1, -R4 ;  /* 0x0000000103037824 */ /* 0x000fca00078e0a04 */
[----:B------:R-:W-:-:S04]  /*1acc0*/  SHF.L.U32 R3, R3, 0x1f, RZ ;  /* 0x0000001f03037819 */ /* 0x000fc800000006ff */
[----:B------:R-:W0:Y:S02]  /*1acd0*/  SYNCS.PHASECHK.TRANS64.TRYWAIT P0, [R18+URZ+0x28820], R3 ;  /* 0x02882003120075a7 */ /* 0x000e24000800017f */
[----:B0-----:R-:W-:Y:S05]  /*1ace0*/  @!P0 BRA `(.L_x_2784) ;  /* 0x0000008800088947 */ /* 0x001fea0003800000 */
.L_x_3017:
[----:B------:R-:W-:Y:S05]  /*1acf0*/  BSYNC B1 ;  /* 0x0000000000017941 */ /* 0x000fea0003800000 */
.L_x_2783:
[----:B------:R-:W-:Y:S04]  /*1ad00*/  BSSY B1, `(.L_x_2785) ;  /* 0x0000071000017945 */ /* 0x000fe80003800000 */
[----:B------:R-:W-:Y:S05]  /*1ad10*/  @!P6 BRA `(.L_x_2786) ;  /* 0x0000000400bce947 */ /* 0x000fea0003800000 */
[----:B------:R-:W2:Y:S04]  /*1ad20*/  LDL R5, [R1+0x20] ;  /* 0x0000200001057983 */ /* 0x000ea80000100800 */
[----:B------:R-:W3:Y:S01]  /*1ad30*/  LDL R6, [R1+0x24] ;  /* 0x0000240001067983 */ /* 0x000ee20000100800 */
[----:B------:R-:W-:Y:S01]  /*1ad40*/  BSSY B2, `(.L_x_2787) ;  /* 0x0000008000027945 */ /* 0x000fe20003800000 */
[----:B------:R-:W1:Y:S02]  /*1ad50*/  S2R R4, SR_TID.X ;  /* 0x0000000000047919 */ /* 0x000e640000002100 */
[----:B-1----:R-:W-:-:S04]  /*1ad60*/  LOP3.LUT R4, R4, 0x7f, RZ, 0xc0, !PT ;  /* 0x0000007f04047812 */ /* 0x002fc800078ec0ff */
[----:B------:R-:W-:Y:S01]  /*1ad70*/  ISETP.NE.AND P1, PT, R4, RZ, PT ;  /* 0x000000ff0400720c */ /* 0x000fe20003f25270 */
[----:B--2---:R-:W-:Y:S01]  /*1ad80*/  IMAD R5, R5, 0x8, R18 ;  /* 0x0000000805057824 */ /* 0x004fe200078e0212 */
[----:B---3--:R-:W-:-:S04]  /*1ad90*/  SHF.L.U32 R9, R6, 0x1f, RZ ;  /* 0x0000001f06097819 */ /* 0x008fc800000006ff */
[----:B------:R-:W1:Y:S02]  /*1ada0*/  SYNCS.PHASECHK.TRANS64.TRYWAIT P0, [R5+URZ+0x288a0], R9 ;  /* 0x0288a009050075a7 */ /* 0x000e64000800017f */
[----:B-1----:R-:W-:Y:S05]  /*1adb0*/  @!P0 BRA `(.L_x_2788) ;  /* 0x0000008400e88947 */ /* 0x002fea0003800000 */
.L_x_3018:
[----:B------:R-:W-:Y:S05]  /*1adc0*/  BSYNC B2 ;  /* 0x0000000000027941 */ /* 0x000fea0003800000 */
.L_x_2787:
[----:B------:R-:W-:Y:S04]  /*1add0*/  BSSY B2, `(.L_x_2789) ;  /* 0x0000009000027945 */ /* 0x000fe80003800000 */
[----:B------:R-:W-:Y:S05]  /*1ade0*/  @P1 BRA `(.L_x_2790) ;  /* 0x00000000001c1947 */ /* 0x000fea0003800000 */
[----:B------:R-:W2:Y:S01]  /*1adf0*/  S2R R4, SR_TID.X ;  /* 0x0000000000047919 */ /* 0x000ea20000002100 */
[----:B0-----:R-:W-:-:S04]  /*1ae00*/  MOV R3, 0x8000 ;  /* 0x0000800000037802 */ /* 0x001fc80000000f00 */
[----:B------:R3:W-:Y:S01]  /*1ae10*/  SYNCS.ARRIVE.TRANS64 RZ, [R5+URZ+0x28890], R3 ;  /* 0x0288900305ff79a7 */ /* 0x0007e2000800003f */
[----:B--2---:R-:W-:-:S04]  /*1ae20*/  LOP3.LUT R4, R4, 0x1f, RZ, 0xc0, !PT ;  /* 0x0000001f04047812 */ /* 0x004fc800078ec0ff */
[----:B------:R-:W-:-:S13]  /*1ae30*/  ISETP.NE.AND P0, PT, R4, RZ, PT ;  /* 0x000000ff0400720c */ /* 0x000fda0003f05270 */
[----:B---3--:R-:W-:Y:S05]  /*1ae40*/  @!P0 BRA `(.L_x_2790) ;  /* 0x0000000000048947 */ /* 0x008fea0003800000 */
[----:B------:R-:W-:Y:S01]  /*1ae50*/  BPT.TRAP 0x1 ;  /* 0x000000040000795c */ /* 0x000fe20000300000 */
.L_x_2790:
[----:B------:R-:W-:Y:S05]  /*1ae60*/  BSYNC B2 ;  /* 0x0000000000027941 */ /* 0x000fea0003800000 */
.L_x_2789:
[----:B0-----:R-:W2:Y:S01]  /*1ae70*/  LDL R3, [R1+0x20] ;  /* 0x0000200001037983 */ /* 0x001ea20000100800 */
        /* <DEDUP_REMOVED lines=9> */
[----:B--2---:R-:W-:-:S02]  /*1af10*/  IMAD R8, R3, 0x8000, R18 ;  /* 0x0000800003087824 */ /* 0x004fc400078e0212 */
[----:B------:R-:W-:Y:S02]  /*1af20*/  IMAD.SHL.U32 R11, R3, 0x4000, RZ ;  /* 0x00004000030b7824 */ /* 0x000fe400078e00ff */
[----:B------:R-:W-:Y:S01]  /*1af30*/  VIADD R3, R5, 0x28890 ;  /* 0x0002889005037836 */ /* 0x000fe20000000000 */
[----:B------:R-:W-:-:S07]  /*1af40*/  IADD3 R6, R8, 0x18400, RZ ;  /* 0x0001840008067810 */ /* 0x000fce0007ffe0ff */
.L_x_2791:
        /* <DEDUP_REMOVED lines=16> */
.L_x_2792:
        /* <DEDUP_REMOVED lines=13> */
.L_x_3019:
[----:B------:R-:W-:Y:S05]  /*1b120*/  BSYNC B2 ;  /* 0x0000000000027941 */ /* 0x000fea0003800000 */
.L_x_2793:
[----:B------:R-:W-:Y:S01]  /*1b130*/  BSSY B2, `(.L_x_2795) ;  /* 0x000000b000027945 */ /* 0x000fe20003800000 */
[----:B------:R-:W-:Y:S02]  /*1b140*/  IMAD.MOV.U32 R8, RZ, RZ, 0x0 ;  /* 0x00000000ff087424 */ /* 0x000fe400078e00ff */
[----:B01----:R-:W-:Y:S01]  /*1b150*/  IMAD.MOV.U32 R9, RZ, RZ, 0x12f00000 ;  /* 0x12f00000ff097424 */ /* 0x003fe200078e00ff */
[----:B------:R-:W-:Y:S06]  /*1b160*/  @P1 BRA `(.L_x_2796) ;  /* 0x00000000001c1947 */ /* 0x000fec0003800000 */
[----:B------:R-:W0:Y:S01]  /*1b170*/  S2R R6, SR_TID.X ;  /* 0x0000000000067919 */ /* 0x000e220000002100 */
[----:B------:R-:W-:-:S04]  /*1b180*/  IMAD.MOV.U32 R3, RZ, RZ, 0x8000 ;  /* 0x00008000ff037424 */ /* 0x000fc800078e00ff */
[----:B------:R1:W-:Y:S01]  /*1b190*/  SYNCS.ARRIVE.TRANS64 RZ, [R5+URZ+0x288b0], R3 ;  /* 0x0288b00305ff79a7 */ /* 0x0003e2000800003f */
[----:B0-----:R-:W-:-:S04]  /*1b1a0*/  LOP3.LUT R6, R6, 0x1f, RZ, 0xc0, !PT ;  /* 0x0000001f06067812 */ /* 0x001fc800078ec0ff */
[----:B------:R-:W-:-:S13]  /*1b1b0*/  ISETP.NE.AND P0, PT, R6, RZ, PT ;  /* 0x000000ff0600720c */ /* 0x000fda0003f05270 */
[----:B-1----:R-:W-:Y:S05]  /*1b1c0*/  @!P0 BRA `(.L_x_2796) ;  /* 0x0000000000048947 */ /* 0x002fea0003800000 */
[----:B------:R-:W-:Y:S01]  /*1b1d0*/  BPT.TRAP 0x1 ;  /* 0x000000040000795c */ /* 0x000fe20000300000 */
.L_x_2796:
[----:B------:R-:W-:Y:S05]  /*1b1e0*/  BSYNC B2 ;  /* 0x0000000000027941 */ /* 0x000fea0003800000 */
.L_x_2795:
        /* <DEDUP_REMOVED lines=9> */
.L_x_2797:
        /* <DEDUP_REMOVED lines=15> */
.L_x_2798:
        /* <DEDUP_REMOVED lines=10> */
.L_x_2786:
[----:B------:R-:W-:Y:S05]  /*1b410*/  BSYNC B1 ;  /* 0x0000000000017941 */ /* 0x000fea0003800000 */
.L_x_2785:
[----:B------:R-:W0:Y:S04]  /*1b420*/  LDL.LU R8, [R1+0x20] ;  /* 0x0000200001087983 */ /* 0x000e280000300800 */
[----:B------:R-:W2:Y:S01]  /*1b430*/  LDL.LU R6, [R1+0x24] ;  /* 0x0000240001067983 */ /* 0x000ea20000300800 */
[----:B------:R-:W-:Y:S01]  /*1b440*/  PLOP3.LUT P0, PT, PT, PT, PT, 0x8, 0x0 ;  /* 0x000000000000781c */ /* 0x000fe20003f0e170 */
[----:B0-----:R-:W-:Y:S02]  /*1b450*/  VIADD R3, R8, 0x1 ;  /* 0x0000000108037836 */ /* 0x001fe40000000000 */
        /* <DEDUP_REMOVED lines=9> */
.L_x_2813:
[----:B------:R-:W-:Y:S05]  /*1b4f0*/  YIELD ;  /* 0x0000000000007946 */ /* 0x000fea0003800000 */
[----:B------:R-:W-:Y:S04]  /*1b500*/  BSSY B1, `(.L_x_2799) ;  /* 0x000006e000017945 */ /* 0x000fe80003800000 */
[----:B-1----:R-:W-:Y:S05]  /*1b510*/  @!P6 BRA `(.L_x_2800) ;  /* 0x0000000400b0e947 */ /* 0x002fea0003800000 */
[----:B------:R-:W2:Y:S04]  /*1b520*/  LDL R5, [R1+0x20] ;  /* 0x0000200001057983 */ /* 0x000ea80000100800 */
[----:B------:R-:W3:Y:S01]  /*1b530*/  LDL R4, [R1+0x24] ;  /* 0x0000240001047983 */ /* 0x000ee20000100800 */
[----:B------:R-:W-:Y:S01]  /*1b540*/  BSSY B2, `(.L_x_2801) ;  /* 0x0000008000027945 */ /* 0x000fe20003800000 */
[----:B0-----:R-:W0:Y:S02]  /*1b550*/  S2R R3, SR_TID.X ;  /* 0x0000000000037919 */ /* 0x001e240000002100 */
[----:B0-----:R-:W-:-:S04]  /*1b560*/  LOP3.LUT R3, R3, 0x7f, RZ, 0xc0, !PT ;  /* 0x0000007f03037812 */ /* 0x001fc800078ec0ff */
[----:B------:R-:W-:Y:S01]  /*1b570*/  ISETP.NE.AND P2, PT, R3, RZ, PT ;  /* 0x000000ff0300720c */ /* 0x000fe20003f45270 */
[----:B--2---:R-:W-:Y:S01]  /*1b580*/  IMAD R7, R5, 0x8, R18 ;  /* 0x0000000805077824 */ /* 0x004fe200078e0212 */
[----:B---3--:R-:W-:-:S04]  /*1b590*/  SHF.L.U32 R6, R4, 0x1f, RZ ;  /* 0x0000001f04067819 */ /* 0x008fc800000006ff */
[----:B------:R-:W0:Y:S02]  /*1b5a0*/  SYNCS.PHASECHK.TRANS64.TRYWAIT P1, [R7+URZ+0x288a0], R6 ;  /* 0x0288a006070075a7 */ /* 0x000e24000802017f */
[----:B0-----:R-:W-:Y:S05]  /*1b5b0*/  @!P1 BRA `(.L_x_2802) ;  /* 0x0000008000109947 */ /* 0x001fea0003800000 */
.L_x_3020:
[----:B------:R-:W-:Y:S05]  /*1b5c0*/  BSYNC B2 ;  /* 0x0000000000027941 */ /* 0x000fea0003800000 */
.L_x_2801:
[----:B------:R-:W-:Y:S04]  /*1b5d0*/  BSSY B2, `(.L_x_2803) ;  /* 0x0000009000027945 */ /* 0x000fe80003800000 */
[----:B------:R-:W-:Y:S05]  /*1b5e0*/  @P2 BRA `(.L_x_2804) ;  /* 0x00000000001c2947 */ /* 0x000fea0003800000 */
[----:B------:R-:W1:Y:S01]  /*1b5f0*/  S2R R4, SR_TID.X ;  /* 0x0000000000047919 */ /* 0x000e620000002100 */
[----:B------:R-:W-:-:S04]  /*1b600*/  IMAD.MOV.U32 R3, RZ, RZ, 0x8000 ;  /* 0x00008000ff037424 */ /* 0x000fc800078e00ff */
[----:B------:R2:W-:Y:S01]  /*1b610*/  SYNCS.ARRIVE.TRANS64 RZ, [R7+URZ+0x28890], R3 ;  /* 0x0288900307ff79a7 */ /* 0x0005e2000800003f */
[----:B-1----:R-:W-:-:S04]  /*1b620*/  LOP3.LUT R4, R4, 0x1f, RZ, 0xc0, !PT ;  /* 0x0000001f04047812 */ /* 0x002fc800078ec0ff */
[----:B------:R-:W-:-:S13]  /*1b630*/  ISETP.NE.AND P1, PT, R4, RZ, PT ;  /* 0x000000ff0400720c */ /* 0x000fda0003f25270 */
[----:B--2---:R-:W-:Y:S05]  /*1b640*/  @!P1 BRA `(.L_x_2804) ;  /* 0x0000000000049947 */ /* 0x004fea0003800000 */
[----:B------:R-:W-:Y:S01]  /*1b650*/  BPT.TRAP 0x1 ;  /* 0x000000040000795c */ /* 0x000fe20000300000 */
.L_x_2804:
[----:B------:R-:W-:Y:S05]  /*1b660*/  BSYNC B2 ;  /* 0x0000000000027941 */ /* 0x000fea0003800000 */
.L_x_2803:
[----:B------:R-:W2:Y:S01]  /*1b670*/  LDL R3, [R1+0x20] ;  /* 0x0000200001037983 */ /* 0x000ea20000100800 */
[----:B------:R-:W-:Y:S01]  /*1b680*/  MOV R11, RZ ;  /* 0x000000ff000b7202 */ /* 0x000fe20000000f00 */
[----:B------:R-:W-:Y:S01]  /*1b690*/  UIADD3 UR4, UP0, UR38, 0x570, URZ ;  /* 0x0000057026047890 */ /* 0x000fe2000ff1e03f */
[----:B------:R-:W-:Y:S01]  /*1b6a0*/  PLOP3.LUT P1, PT, PT, PT, PT, 0x80, 0x0 ;  /* 0x000000000000781c */ /* 0x000fe20003f2f070 */
[----:B------:R-:W-:Y:S01]  /*1b6b0*/  IMAD R4, R8, 0x80, R10 ;  /* 0x0000008008047824 */ /* 0x000fe200078e020a */
[----:B------:R-:W-:Y:S01]  /*1b6c0*/  R2UR UR10, R11 ;  /* 0x000000000b0a72ca */ /* 0x000fe200000e0000 */
[----:B------:R-:W-:Y:S01]  /*1b6d0*/  UIADD3.X UR5, URZ, UR39, URZ, UP0, !UPT ;  /* 0x000000273f057290 */ /* 0x000fe200087fe43f */
[----:B------:R-:W-:Y:S01]  /*1b6e0*/  UMOV UR6, 0x0 ;  /* 0x0000000000067882 */ /* 0x000fe20000000000 */
[----:B------:R-:W-:Y:S01]  /*1b6f0*/  UMOV UR7, 0x12f00000 ;  /* 0x12f0000000077882 */ /* 0x000fe20000000000 */
[----:B--2---:R-:W-:Y:S02]  /*1b700*/  IMAD R5, R3, 0x8000, R18 ;  /* 0x0000800003057824 */ /* 0x004fe400078e0212 */
[----:B------:R-:W-:-:S02]  /*1b710*/  VIADD R3, R7, 0x28890 ;  /* 0x0002889007037836 */ /* 0x000fc40000000000 */
[----:B------:R-:W-:-:S07]  /*1b720*/  VIADD R9, R5, 0x18400 ;  /* 0x0001840005097836 */ /* 0x000fce0000000000 */
.L_x_2805:
        /* <DEDUP_REMOVED lines=16> */
.L_x_2806:
        /* <DEDUP_REMOVED lines=13> */
.L_x_3021:
[----:B------:R-:W-:Y:S05]  /*1b900*/  BSYNC B2 ;  /* 0x0000000000027941 */ /* 0x000fea0003800000 */
.L_x_2807:
[----:B------:R-:W-:Y:S01]  /*1b910*/  BSSY B2, `(.L_x_2809) ;  /* 0x000000b000027945 */ /* 0x000fe20003800000 */
[----:B------:R-:W-:Y:S01]  /*1b920*/  MOV R12, 0x0 ;  /* 0x00000000000c7802 */ /* 0x000fe20000000f00 */
[----:B------:R-:W-:Y:S02]  /*1b930*/  IMAD.MOV.U32 R13, RZ, RZ, 0x12f00000 ;  /* 0x12f00000ff0d7424 */ /* 0x000fe400078e00ff */
        /* <DEDUP_REMOVED lines=8> */
.L_x_2810:
[----:B------:R-:W-:Y:S05]  /*1b9c0*/  BSYNC B2 ;  /* 0x0000000000027941 */ /* 0x000fea0003800000 */
.L_x_2809:
        /* <DEDUP_REMOVED lines=8> */
.L_x_2811:
        /* <DEDUP_REMOVED lines=15> */
.L_x_2812:
        /* <DEDUP_REMOVED lines=10> */
.L_x_2800:
[----:B------:R-:W-:Y:S05]  /*1bbe0*/  BSYNC B1 ;  /* 0x0000000000017941 */ /* 0x000fea0003800000 */
.L_x_2799:
[----:B0-----:R-:W2:Y:S04]  /*1bbf0*/  LDL.LU R3, [R1+0x20] ;  /* 0x0000200001037983 */ /* 0x001ea80000300800 */
[----:B------:R-:W3:Y:S01]  /*1bc00*/  LDL.LU R6, [R1+0x24] ;  /* 0x0000240001067983 */ /* 0x000ee20000300800 */
[C---:B------:R-:W-:Y:S02]  /*1bc10*/  ISETP.GT.AND P2, PT, R8.reuse, R2, PT ;  /* 0x000000020800720c */ /* 0x040fe40003f44270 */
[----:B------:R-:W-:Y:S01]  /*1bc20*/  IADD3 R8, R8, -0x1, RZ ;  /* 0xffffffff08087810 */ /* 0x000fe20007ffe0ff */
        /* <DEDUP_REMOVED lines=8> */
.L_x_2779:
[----:B------:R-:W-:Y:S05]  /*1bcb0*/  BSYNC B0 ;  /* 0x0000000000007941 */ /* 0x000fea0003800000 */
.L_x_2778:
[----:B------:R-:W2:Y:S01]  /*1bcc0*/  LDL R4, [R1+0x4] ;  /* 0x0000040001047983 */ /* 0x000ea20000100800 */
[----:B------:R-:W3:Y:S01]  /*1bcd0*/  LDC R0, c[0x0][0x448] ;  /* 0x00011200ff007b82 */ /* 0x000ee20000000800 */
[----:B------:R-:W-:Y:S01]  /*1bce0*/  ISETP.NE.AND P2, PT, R17, RZ, PT ;  /* 0x000000ff1100720c */ /* 0x000fe20003f45270 */
[----:B------:R-:W-:Y:S05]  /*1bcf0*/  @!P0 WARPSYNC.ALL ;  /* 0x0000000000008948 */ /* 0x000fea0003800000 */
[----:B------:R-:W-:Y:S07]  /*1bd00*/  BSSY B0, `(.L_x_2814) ;  /* 0x000002d000007945 */ /* 0x000fee0003800000 */
[----:B------:R-:W4:Y:S08]  /*1bd10*/  @!P2 LDC R17, c[0x0][0x9f0] ;  /* 0x00027c00ff11ab82 */ /* 0x000f300000000800 */
[----:B------:R-:W-:Y:S01]  /*1bd20*/  @!P0 BAR.SYNC.DEFER_BLOCKING 0xc, 0x180 ;  /* 0x0306000000008b1d */ /* 0x000fe20000010000 */
[----:B---3--:R-:W-:-:S13]  /*1bd30*/  ISETP.NE.AND P1, PT, R0, 0x1, PT ;  /* 0x000000010000780c */ /* 0x008fda0003f25270 */
[----:B------:R-:W3:Y:S08]  /*1bd40*/  @P1 LDC R2, c[0x0][0x44c] ;  /* 0x00011300ff021b82 */ /* 0x000ef00000000800 */
[----:B01----:R-:W0:Y:S01]  /*1bd50*/  @P1 LDC R3, c[0x0][0x450] ;  /* 0x00011400ff031b82 */ /* 0x003e220000000800 */
[----:B--2---:R-:W-:-:S05]  /*1bd60*/  LEA R0, R4, 0x7f, 0x7 ;  /* 0x0000007f04007811 */ /* 0x004fca00078e38ff */
[----:B---3--:R-:W-:-:S05]  /*1bd70*/  @P1 IMAD.HI.U32 R2, R0, R2, RZ ;  /* 0x0000000200021227 */ /* 0x008fca00078e00ff */
[----:B0-----:R-:W-:-:S05]  /*1bd80*/  @P1 SHF.R.U32.HI R0, RZ, R3, R2 ;  /* 0x00000003ff001219 */ /* 0x001fca0000011602 */
[----:B------:R-:W-:-:S05]  /*1bd90*/  IMAD.IADD R0, R21, 0x1, R0 ;  /* 0x0000000115007824 */ /* 0x000fca00078e0200 */
[----:B------:R-:W-:-:S04]  /*1bda0*/  SHF.R.S32.HI R2, RZ, 0x1f, R0 ;  /* 0x0000001fff027819 */ /* 0x000fc80000011400 */
[----:B------:R-:W-:-:S04]  /*1bdb0*/  LEA.HI R0, R2, R0, RZ, 0x7 ;  /* 0x0000000002007211 */ /* 0x000fc800078f38ff */
[----:B------:R-:W-:-:S04]  /*1bdc0*/  SHF.R.S32.HI R0, RZ, 0x7, R0 ;  /* 0x00000007ff007819 */ /* 0x000fc80000011400 */
[----:B------:R-:W-:-:S04]  /*1bdd0*/  VIMNMX R7, R20, R0, PT ;  /* 0x0000000014077248 */ /* 0x000fc80003fe0100 */
[----:B------:R-:W-:Y:S01]  /*1bde0*/  ISETP.GE.AND P1, PT, R7, 0x1, PT ;  /* 0x000000010700780c */ /* 0x000fe20003f26270 */
[----:B------:R0:W-:Y:S04]  /*1bdf0*/  STL [R1+0x40], R7 ;  /* 0x0000400701007387 */ /* 0x0001e80000100800 */
[----:B------:R0:W-:Y:S08]  /*1be00*/  STL [R1+0x48], RZ ;  /* 0x000048ff01007387 */ /* 0x0001f00000100800 */
[----:B0---4-:R-:W-:Y:S05]  /*1be10*/  @!P1 BRA `(.L_x_2815) ;  /* 0x00000000006c9947 */ /* 0x011fea0003800000 */
        /* <DEDUP_REMOVED lines=25> */
[----:B------:R-:W-:-:S05]  /*1bfb0*/  @!P1 LOP3.LUT R2, RZ, R17, RZ, 0x33, !PT ;  /* 0x00000011ff029212 */ /* 0x000fca00078e33ff */
[----:B------:R0:W-:Y:S02]  /*1bfc0*/  STL [R1+0x48], R2 ;  /* 0x0000480201007387 */ /* 0x0001e40000100800 */
.L_x_2815:
[----:B------:R-:W-:Y:S05]  /*1bfd0*/  BSYNC B0 ;  /* 0x0000000000007941 */ /* 0x000fea0003800000 */
.L_x_2814:
[----:B------:R-:W2:Y:S04]  /*1bfe0*/  LDL R0, [R1+0x48] ;  /* 0x0000480001007983 */ /* 0x000ea80000100800 */
[----:B0-----:R-:W2:Y:S01]  /*1bff0*/  LDL R2, [R1+0x60] ;  /* 0x0000600001027983 */ /* 0x001ea20000100800 */
[----:B------:R-:W-:Y:S01]  /*1c000*/  BSSY B7, `(.L_x_2816) ;  /* 0x00003cf000077945 */ /* 0x000fe20003800000 */
[----:B--2---:R-:W-:-:S05]  /*1c010*/  IMAD R2, R2, R0, RZ ;  /* 0x0000000002027224 */ /* 0x004fca00078e02ff */
[----:B------:R-:W-:Y:S01]  /*1c020*/  VIADDMNMX R0, R2, R0, R7, PT ;  /* 0x0000000002007246 */ /* 0x000fe20003800107 */
[----:B------:R0:W-:Y:S03]  /*1c030*/  STL [R1+0x2c], R2 ;  /* 0x00002c0201007387 */ /* 0x0001e60000100800 */
[----:B------:R-:W-:Y:S01]  /*1c040*/  ISETP.GT.AND P0, PT, R0, R2, PT ;  /* 0x000000020000720c */ /* 0x000fe20003f04270 */
[----:B------:R0:W-:-:S12]  /*1c050*/  STL [R1+0x44], R0 ;  /* 0x0000440001007387 */ /* 0x0001d80000100800 */
[----:B0-----:R-:W-:Y:S05]  /*1c060*/  @P0 BRA `(.L_x_2817) ;  /* 0x0000000000480947 */ /* 0x001fea0003800000 */
[----:B------:R-:W0:Y:S02]  /*1c070*/  S2R R0, SR_TID.X ;  /* 0x0000000000007919 */ /* 0x000e240000002100 */
[----:B0-----:R-:W-:-:S04]  /*1c080*/  LOP3.LUT R0, R0, 0x7f, RZ, 0xc0, !PT ;  /* 0x0000007f00007812 */ /* 0x001fc800078ec0ff */
[----:B------:R-:W-:-:S13]  /*1c090*/  ISETP.NE.AND P0, PT, R0, RZ, PT ;  /* 0x000000ff0000720c */ /* 0x000fda0003f05270 */
[----:B------:R-:W-:Y:S05]  /*1c0a0*/  @P0 BRA `(.L_x_2818) ;  /* 0x0000003c00100947 */ /* 0x000fea0003800000 */
[----:B------:R-:W0:Y:S01]  /*1c0b0*/  S2R R3, SR_LANEID ;  /* 0x0000000000037919 */ /* 0x000e220000000000 */
[----:B------:R-:W-:Y:S02]  /*1c0c0*/  VOTEU.ANY UR4, UPT, PT ;  /* 0x0000000000047886 */ /* 0x000fe400038e0100 */
[----:B------:R-:W0:Y:S08]  /*1c0d0*/  FLO.U32 R0, UR4 ;  /* 0x0000000400007d00 */ /* 0x000e3000080e0000 */
[----:B------:R-:W1:Y:S01]  /*1c0e0*/  POPC R5, UR4 ;  /* 0x0000000400057d09 */ /* 0x000e620008000000 */
[----:B0-----:R-:W-:-:S02]  /*1c0f0*/  ISETP.EQ.U32.AND P0, PT, R0, R3, PT ;  /* 0x000000030000720c */ /* 0x001fc40003f02070 */
[----:B------:R-:W1:Y:S11]  /*1c100*/  LDC.64 R2, c[0x0][0xc60] ;  /* 0x00031800ff027b82 */ /* 0x000e760000000a00 */
[----:B-1----:R-:W2:Y:S01]  /*1c110*/  @P0 ATOMG.E.ADD.STRONG.GPU PT, R3, desc[UR42][R2.64], R5 ;  /* 0x00000005020309a8 */ /* 0x002ea200081ee1ea */
[----:B------:R-:W0:Y:S02]  /*1c120*/  S2R R4, SR_LTMASK ;  /* 0x0000000000047919 */ /* 0x000e240000003900 */
[----:B0-----:R-:W-:-:S04]  /*1c130*/  LOP3.LUT R4, R4, UR4, RZ, 0xc0, !PT ;  /* 0x0000000404047c12 */ /* 0x001fc8000f8ec0ff */
[----:B------:R-:W0:Y:S01]  /*1c140*/  POPC R7, R4 ;  /* 0x0000000400077309 */ /* 0x000e220000000000 */
[----:B--2---:R-:W0:Y:S02]  /*1c150*/  SHFL.IDX PT, R0, R3, R0, 0x1f ;  /* 0x00001f0003007589 */ /* 0x004e2400000e0000 */
[----:B0-----:R-:W-:-:S05]  /*1c160*/  IADD3 R0, R0, UR36, R7 ;  /* 0x0000002400007c10 */ /* 0x001fca000fffe007 */
[----:B------:R3:W-:Y:S01]  /*1c170*/  STL [R1], R0 ;  /* 0x0000000001007387 */ /* 0x0007e20000100800 */
[----:B------:R-:W-:Y:S05]  /*1c180*/  BRA `(.L_x_2818) ;  /* 0x0000003800d87947 */ /* 0x000fea0003800000 */
.L_x_2817:
        /* <DEDUP_REMOVED lines=10> */
[----:B------:R-:W0:Y:S01]  /*1c230*/  LDC.64 R2, c[0x4][R2] ;  /* 0x0100000002027b82 */ /* 0x000e220000000a00 */
[----:B------:R-:W-:Y:S02]  /*1c240*/  IMAD.U32 R5, RZ, RZ, UR7 ;  /* 0x00000007ff057e24 */ /* 0x000fe4000f8e00ff */
[----:B------:R-:W-:Y:S02]  /*1c250*/  IMAD.U32 R7, RZ, RZ, UR9 ;  /* 0x00000009ff077e24 */ /* 0x000fe4000f8e00ff */
[----:B------:R-:W-:-:S02]  /*1c260*/  IMAD.U32 R10, RZ, RZ, UR4 ;  /* 0x00000004ff0a7e24 */ /* 0x000fc4000f8e00ff */
[----:B------:R-:W-:Y:S02]  /*1c270*/  IMAD.U32 R11, RZ, RZ, UR5 ;  /* 0x00000005ff0b7e24 */ /* 0x000fe4000f8e00ff */
[----:B------:R-:W-:Y:S02]  /*1c280*/  IMAD.MOV.U32 R8, RZ, RZ, 0x70 ;  /* 0x00000070ff087424 */ /* 0x000fe400078e00ff */
[----:B------:R-:W-:Y:S02]  /*1c290*/  IMAD.MOV.U32 R12, RZ, RZ, 0x1 ;  /* 0x00000001ff0c7424 */ /* 0x000fe400078e00ff */
[----:B------:R-:W-:-:S07]  /*1c2a0*/  IMAD.MOV.U32 R13, RZ, RZ, RZ ;  /* 0x000000ffff0d7224 */ /* 0x000fce00078e00ff */
[----:B------:R-:W-:-:S07]  /*1c2b0*/  LEPC R20, `(.L_x_2820) ;  /* 0x000000001014794e */ /* 0x000fce0000000000 */
[----:B0-----:R-:W-:Y:S05]  /*1c2c0*/  CALL.ABS.NOINC R2 ;  /* 0x0000000002007343 */ /* 0x001fea0003c00000 */
.L_x_2820:
[----:B------:R-:W-:Y:S05]  /*1c2d0*/  BSYNC B6 ;  /* 0x0000000000067941 */ /* 0x000fea0003800000 */
.L_x_2819:
[----:B------:R-:W-:Y:S01]  /*1c2e0*/  IADD3 R0, R18, 0x400, RZ ;  /* 0x0000040012007810 */ /* 0x000fe20007ffe0ff */
[----:B------:R-:W-:Y:S03]  /*1c2f0*/  BSSY B6, `(.L_x_2821) ;  /* 0x0000022000067945 */ /* 0x000fe60003800000 */
[----:B------:R-:W-:-:S13]  /*1c300*/  LOP3.LUT P0, RZ, R0, 0x3ff, RZ, 0xc0, !PT ;  /* 0x000003ff00ff7812 */ /* 0x000fda000780c0ff */
[----:B------:R-:W-:Y:S05]  /*1c310*/  @!P0 BRA `(.L_x_2822) ;  /* 0x00000000007c8947 */ /* 0x000fea0003800000 */
[----:B------:R-:W-:Y:S01]  /*1c320*/  MOV R17, 0x0 ;  /* 0x0000000000117802 */ /* 0x000fe20000000f00 */
[----:B------:R-:W-:Y:S01]  /*1c330*/  ULDC.64 UR6, c[0x4][0xa0] ;  /* 0x0100280000067ab9 */ /* 0x000fe20000000a00 */
[----:B------:R-:W-:Y:S01]  /*1c340*/  ULDC.64 UR8, c[0x4][0xa8] ;  /* 0x01002a0000087ab9 */ /* 0x000fe20000000a00 */
[----:B------:R-:W-:Y:S01]  /*1c350*/  ULDC.64 UR4, c[0x4][0x10] ;  /* 0x0100040000047ab9 */ /* 0x000fe20000000a00 */
[----:B------:R0:W1:Y:S01]  /*1c360*/  LDC.64 R2, c[0x4][R17] ;  /* 0x0100000011027b82 */ /* 0x0000620000000a00 */
[----:B------:R-:W-:Y:S01]  /*1c370*/  IMAD.U32 R4, RZ, RZ, UR6 ;  /* 0x00000006ff047e24 */ /* 0x000fe2000f8e00ff */
[----:B------:R-:W-:Y:S01]  /*1c380*/  MOV R8, 0x70 ;  /* 0x0000007000087802 */ /* 0x000fe20000000f00 */
[----:B------:R-:W-:Y:S02]  /*1c390*/  IMAD.U32 R5, RZ, RZ, UR7 ;  /* 0x00000007ff057e24 */ /* 0x000fe4000f8e00ff */
[----:B------:R-:W-:Y:S02]  /*1c3a0*/  IMAD.U32 R6, RZ, RZ, UR8 ;  /* 0x00000008ff067e24 */ /* 0x000fe4000f8e00ff */
[----:B------:R-:W-:-:S02]  /*1c3b0*/  IMAD.U32 R7, RZ, RZ, UR9 ;  /* 0x00000009ff077e24 */ /* 0x000fc4000f8e00ff */
[----:B------:R-:W-:Y:S02]  /*1c3c0*/  IMAD.U32 R10, RZ, RZ, UR4 ;  /* 0x00000004ff0a7e24 */ /* 0x000fe4000f8e00ff */
[----:B------:R-:W-:Y:S02]  /*1c3d0*/  IMAD.U32 R11, RZ, RZ, UR5 ;  /* 0x00000005ff0b7e24 */ /* 0x000fe4000f8e00ff */
[----:B------:R-:W-:Y:S02]  /*1c3e0*/  IMAD.MOV.U32 R12, RZ, RZ, 0x1 ;  /* 0x00000001ff0c7424 */ /* 0x000fe400078e00ff */
[----:B0-----:R-:W-:-:S07]  /*1c3f0*/  IMAD.MOV.U32 R13, RZ, RZ, RZ ;  /* 0x000000ffff0d7224 */ /* 0x001fce00078e00ff */
[----:B------:R-:W-:-:S07]  /*1c400*/  LEPC R20, `(.L_x_2823) ;  /* 0x000000001014794e */ /* 0x000fce0000000000 */
[----:B-1----:R-:W-:Y:S05]  /*1c410*/  CALL.ABS.NOINC R2 ;  /* 0x0000000002007343 */ /* 0x002fea0003c00000 */
.L_x_2823:
        /* <DEDUP_REMOVED lines=15> */
.L_x_2822:
[----:B------:R-:W-:Y:S05]  /*1c510*/  BSYNC B6 ;  /* 0x0000000000067941 */ /* 0x000fea0003800000 */
.L_x_2821:
[----:B------:R-:W2:Y:S01]  /*1c520*/  LDL.LU R2, [R1+0x28] ;  /* 0x0000280001027983 */ /* 0x000ea20000300800 */
[----:B------:R-:W-:-:S03]  /*1c530*/  ULDC.64 UR4, c[0x0][0x9f8] ;  /* 0x00027e0000047ab9 */ /* 0x000fc60000000a00 */
[----:B------:R-:W3:Y:S04]  /*1c540*/  LDL.LU R0, [R1+0x38] ;  /* 0x0000380001007983 */ /* 0x000ee80000300800 */
[----:B------:R-:W4:Y:S01]  /*1c550*/  LDL R7, [R1+0x14] ;  /* 0x0000140001077983 */ /* 0x000f220000100800 */
[----:B------:R-:W-:-:S03]  /*1c560*/  ISETP.NE.U32.AND P0, PT, RZ, UR4, PT ;  /* 0x00000004ff007c0c */ /* 0x000fc6000bf05070 */
[----:B------:R-:W5:Y:S01]  /*1c570*/  LDL R17, [R1+0x44] ;  /* 0x0000440001117983 */ /* 0x000f620000100800 */
[----:B------:R-:W-:-:S13]  /*1c580*/  ISETP.NE.AND.EX P0, PT, RZ, UR5, PT, P0 ;  /* 0x00000005ff007c0c */ /* 0x000fda000bf05300 */
[----:B--2---:R-:W-:-:S04]  /*1c590*/  @P0 IADD3 R2, P1, R2, UR4, RZ ;  /* 0x0000000402020c10 */ /* 0x004fc8000ff3e0ff */
[----:B---3--:R-:W-:Y:S01]  /*1c5a0*/  @P0 IADD3.X R3, R0, UR5, RZ, P1, !PT ;  /* 0x0000000500030c10 */ /* 0x008fe20008ffe4ff */
[----:B------:R-:W-:-:S04]  /*1c5b0*/  ULDC.64 UR4, c[0x0][0xa08] ;  /* 0x0002820000047ab9 */ /* 0x000fc80000000a00 */
[----:B----4-:R0:W2:Y:S02]  /*1c5c0*/  @P0 LDG.E R7, desc[UR42][R2.64] ;  /* 0x0000002a02070981 */ /* 0x0100a4000c1e1900 */
[----:B0-----:R-:W0:Y:S01]  /*1c5d0*/  LDC.64 R2, c[0x0][0x418] ;  /* 0x00010600ff027b82 */ /* 0x001e220000000a00 */
[----:B-----5:R-:W-:Y:S01]  /*1c5e0*/  VIADD R0, R17, 0xffffffff ;  /* 0xffffffff11007836 */ /* 0x020fe20000000000 */
[----:B--2---:R-:W-:Y:S01]  /*1c5f0*/  SHF.R.S32.HI R8, RZ, 0x1f, R7 ;  /* 0x0000001fff087819 */ /* 0x004fe20000011407 */
[----:B------:R1:W-:Y:S04]  /*1c600*/  @P0 STL [R1+0x14], R7 ;  /* 0x0000140701000387 */ /* 0x0003e80000100800 */
[----:B------:R1:W-:Y:S01]  /*1c610*/  STL [R1+0x28], R8 ;  /* 0x0000280801007387 */ /* 0x0003e20000100800 */
[----:B0-----:R-:W-:Y:S01]  /*1c620*/  LOP3.LUT P0, RZ, R2, UR4, RZ, 0xfc, !PT ;  /* 0x0000000402ff7c12 */ /* 0x001fe2000f80fcff */
[----:B------:R-:W-:-:S03]  /*1c630*/  UMOV UR4, 0xffffffff ;  /* 0xffffffff00047882 */ /* 0x000fc60000000000 */
[----:B------:R-:W-:-:S04]  /*1c640*/  LOP3.LUT P0, RZ, R3, UR5, RZ, 0xfc, P0 ;  /* 0x0000000503ff7c12 */ /* 0x000fc8000800fcff */
[----:B------:R-:W-:Y:S01]  /*1c650*/  SEL R17, R7, RZ, !P0 ;  /* 0x000000ff07117207 */ /* 0x000fe20004000000 */
[----:B-1----:R-:W-:Y:S08]  /*1c660*/  BRA.DIV UR4, `(.L_x_2824) ;  /* 0x00000072040c7947 */ /* 0x002ff0000b800000 */
[----:B------:R-:W0:Y:S02]  /*1c670*/  S2R R4, SR_TID.X ;  /* 0x0000000000047919 */ /* 0x000e240000002100 */
[----:B0-----:R-:W-:-:S04]  /*1c680*/  SHF.R.U32.HI R4, RZ, 0x5, R4 ;  /* 0x00000005ff047819 */ /* 0x001fc80000011604 */
[----:B------:R-:W-:-:S05]  /*1c690*/  LOP3.LUT R4, R4, 0x3, RZ, 0xc0, !PT ;  /* 0x0000000304047812 */ /* 0x000fca00078ec0ff */
[----:B------:R0:W1:Y:S02]  /*1c6a0*/  SHFL.IDX PT, R14, R4, RZ, 0x1f ;  /* 0x00001fff040e7589 */ /* 0x00006400000e0000 */
.L_x_3024:
[----:B0-----:R-:W2:Y:S01]  /*1c6b0*/  LDL.LU R4, [R1+0x10] ;  /* 0x0000100001047983 */ /* 0x001ea20000300800 */
[----:B------:R-:W-:Y:S02]  /*1c6c0*/  PLOP3.LUT P1, PT, PT, PT, PT, 0x8, 0x0 ;  /* 0x000000000000781c */ /* 0x000fe40003f2e170 */
[----:B-1----:R-:W-:Y:S01]  /*1c6d0*/  ISETP.NE.AND P0, PT, R14, RZ, PT ;  /* 0x000000ff0e00720c */ /* 0x002fe20003f05270 */
        /* <DEDUP_REMOVED lines=8> */
.L_x_3027:
[----:B------:R-:W-:Y:S05]  /*1c760*/  @!P6 BRA `(.L_x_2825) ;  /* 0x000000040010e947 */ /* 0x000fea0003800000 */
[----:B------:R-:W-:-:S04]  /*1c770*/  ISETP.NE.U32.AND P0, PT, R2, RZ, PT ;  /* 0x000000ff0200720c */ /* 0x000fc80003f05070 */
[----:B------:R-:W-:-:S13]  /*1c780*/  ISETP.NE.AND.EX P0, PT, R3, RZ, PT, P0 ;  /* 0x000000ff0300720c */ /* 0x000fda0003f05300 */
[----:B------:R-:W-:Y:S05]  /*1c790*/  @!P0 BRA `(.L_x_2827) ;  /* 0x0000000000508947 */ /* 0x000fea0003800000 */
[----:B------:R-:W1:Y:S01]  /*1c7a0*/  LDC R6, c[0x0][0x43c] ;  /* 0x00010f00ff067b82 */ /* 0x000e620000000800 */
[----:B------:R-:W-:Y:S01]  /*1c7b0*/  IMAD.MOV.U32 R9, RZ, RZ, R0 ;  /* 0x000000ffff097224 */ /* 0x000fe200078e0000 */
[----:B------:R-:W-:-:S04]  /*1c7c0*/  ULDC.64 UR4, c[0x0][0x428] ;  /* 0x00010a0000047ab9 */ /* 0x000fc80000000a00 */
[----:B0-----:R-:W-:Y:S02]  /*1c7d0*/  MOV R0, R9 ;  /* 0x0000000900007202 */ /* 0x001fe40000000f00 */
[----:B-1----:R-:W-:-:S13]  /*1c7e0*/  ISETP.NE.AND P0, PT, R6, 0x1, PT ;  /* 0x000000010600780c */ /* 0x002fda0003f05270 */
        /* <DEDUP_REMOVED lines=15> */
.L_x_2827:
[----:B-1----:R-:W2:Y:S01]  /*1c8e0*/  LDL R2, [R1+0x18] ;  /* 0x0000180001027983 */ /* 0x002ea20000100800 */
[----:B0-----:R-:W-:Y:S01]  /*1c8f0*/  IMAD R0, R19, 0x8, R18 ;  /* 0x0000000813007824 */ /* 0x001fe200078e0212 */
[----:B--2---:R-:W-:-:S04]  /*1c900*/  SHF.L.U32 R2, R2, 0x1f, RZ ;  /* 0x0000001f02027819 */ /* 0x004fc800000006ff */
[----:B------:R-:W0:Y:S02]  /*1c910*/  SYNCS.PHASECHK.TRANS64.TRYWAIT P0, [R0+URZ+0x28840], R2 ;  /* 0x02884002000075a7 */ /* 0x000e24000800017f */
[----:B0-----:R-:W-:Y:S05]  /*1c920*/  @!P0 BRA `(.L_x_2828) ;  /* 0x0000006c00b08947 */ /* 0x001fea0003800000 */
.L_x_3028:
        /* <DEDUP_REMOVED lines=9> */
[----:B--2---:R-:W-:Y:S05]  /*1c9c0*/  @!P0 BRA `(.L_x_2829) ;  /* 0x0000000000048947 */ /* 0x004fea0003800000 */
[----:B------:R-:W-:Y:S01]  /*1c9d0*/  BPT.TRAP 0x1 ;  /* 0x000000040000795c */ /* 0x000fe20000300000 */
.L_x_2829:
[----:B------:R-:W2:Y:S04]  /*1c9e0*/  LDL R4, [R1+0x8] ;  /* 0x0000080001047983 */ /* 0x000ea80000100800 */
[----:B------:R-:W3:Y:S04]  /*1c9f0*/  LDL R3, [R1+0x1c] ;  /* 0x00001c0001037983 */ /* 0x000ee80000100800 */
[----:B0-----:R-:W4:Y:S01]  /*1ca00*/  LDL.LU R2, [R1+0x10] ;  /* 0x0000100001027983 */ /* 0x001f220000300800 */
        /* <DEDUP_REMOVED lines=18> */
[----:B------:R-:W-:Y:S01]  /*1cb30*/  ULEA UR11, UR11, UR5, 0x7 ;  /* 0x000000050b0b7291 */ /* 0x000fe2000f8e383f */
[----:B------:R1:W-:Y:S01]  /*1cb40*/  STL [R1+0x10], R2 ;  /* 0x0000100201007387 */ /* 0x0003e20000100800 */
[----:B------:R-:W-:-:S09]  /*1cb50*/  UIADD3.X UR5, URZ, UR39, URZ, UP0, !UPT ;  /* 0x000000273f057290 */ /* 0x000fd200087fe43f */
[----:B------:R0:W-:Y:S02]  /*1cb60*/  UTMALDG.4D [UR8], [UR4], desc[UR6] ;  /* 0x00000608040075b4 */ /* 0x0001e40008019000 */
[----:B0-----:R-:W-:Y:S01]  /*1cb70*/  UMOV UR8, UR14 ;  /* 0x0000000e00087c82 */ /* 0x001fe20008000000 */
[----:B------:R-:W-:Y:S02]  /*1cb80*/  UMOV UR10, UR15 ;  /* 0x0000000f000a7c82 */ /* 0x000fe40008000000 */
[----:B------:R1:W-:Y:S02]  /*1cb90*/  UTMALDG.4D [UR8], [UR4], desc[UR6] ;  /* 0x00000608040075b4 */ /* 0x0003e40008019000 */
[----:B-1----:R-:W-:Y:S01]  /*1cba0*/  NOP ;  /* 0x0000000000007918 */ /* 0x002fe20000000000 */
.L_x_2825:
[----:B------:R-:W2:Y:S04]  /*1cbb0*/  LDL.LU R3, [R1+0x4c] ;  /* 0x00004c0001037983 */ /* 0x000ea80000300800 */
[----:B------:R-:W3:Y:S04]  /*1cbc0*/  LDL.LU R5, [R1+0x34] ;  /* 0x0000340001057983 */ /* 0x000ee80000300800 */
[----:B0-----:R-:W4:Y:S01]  /*1cbd0*/  LDL.LU R4, [R1+0x54] ;  /* 0x0000540001047983 */ /* 0x001f220000300800 */
[----:B------:R-:W-:Y:S05]  /*1cbe0*/  WARPSYNC.ALL ;  /* 0x0000000000007948 */ /* 0x000fea0003800000 */
[----:B------:R-:W-:Y:S01]  /*1cbf0*/  ULDC.64 UR6, c[0x0][0xa00] ;  /* 0x0002800000067ab9 */ /* 0x000fe20000000a00 */
[----:B------:R-:W-:Y:S01]  /*1cc00*/  ULDC.64 UR4, c[0x0][0x298] ;  /* 0x0000a60000047ab9 */ /* 0x000fe20000000a00 */
[----:B------:R-:W-:Y:S01]  /*1cc10*/  BAR.SYNC.DEFER_BLOCKING 0x8, 0x180 ;  /* 0x0206000000007b1d */ /* 0x000fe20000010000 */
[----:B------:R-:W-:-:S02]  /*1cc20*/  ISETP.NE.U32.AND P0, PT, RZ, UR6, PT ;  /* 0x00000006ff007c0c */ /* 0x000fc4000bf05070 */
[----:B------:R-:W-:Y:S02]  /*1cc30*/  IADD3 R2, R18, 0x10400, RZ ;  /* 0x0001040012027810 */ /* 0x000fe40007ffe0ff */
        /* <DEDUP_REMOVED lines=31> */
.L_x_2831:
[----:B------:R-:W-:Y:S05]  /*1ce30*/  BSYNC B6 ;  /* 0x0000000000067941 */ /* 0x000fea0003800000 */
.L_x_2830:
[----:B0-----:R-:W2:Y:S01]  /*1ce40*/  LDL.LU R0, [R1+0x4c] ;  /* 0x00004c0001007983 */ /* 0x001ea20000300800 */
[----:B------:R-:W-:Y:S01]  /*1ce50*/  ULDC.64 UR4, c[0x0][0x2d8] ;  /* 0x0000b60000047ab9 */ /* 0x000fe20000000a00 */
[----:B------:R-:W0:Y:S01]  /*1ce60*/  LDC R7, c[0x0][0x448] ;  /* 0x00011200ff077b82 */ /* 0x000e220000000800 */
[----:B------:R-:W-:Y:S01]  /*1ce70*/  ULDC.64 UR6, c[0x0][0x280] ;  /* 0x0000a00000067ab9 */ /* 0x000fe20000000a00 */
[----:B------:R-:W3:Y:S04]  /*1ce80*/  LDL.LU R4, [R1+0x38] ;  /* 0x0000380001047983 */ /* 0x000ee80000300800 */
[----:B------:R-:W3:Y:S04]  /*1ce90*/  LDL.LU.64 R2, [R1+0x58] ;  /* 0x0000580001027983 */ /* 0x000ee80000300a00 */
[----:B------:R-:W4:Y:S04]  /*1cea0*/  LDL.LU R5, [R1+0x34] ;  /* 0x0000340001057983 */ /* 0x000f280000300800 */
[----:B------:R-:W4:Y:S01]  /*1ceb0*/  LDL R8, [R1+0x4] ;  /* 0x0000040001087983 */ /* 0x000f220000100800 */
[----:B------:R-:W1:Y:S01]  /*1cec0*/  S2R R9, SR_TID.X ;  /* 0x0000000000097919 */ /* 0x000e620000002100 */
[----:B------:R-:W1:Y:S01]  /*1ced0*/  S2R R10, SR_TID.X ;  /* 0x00000000000a7919 */ /* 0x000e620000002100 */
[----:B0-----:R-:W-:-:S13]  /*1cee0*/  ISETP.NE.AND P0, PT, R7, 0x1, PT ;  /* 0x000000010700780c */ /* 0x001fda0003f05270 */
[----:B------:R-:W0:Y:S01]  /*1cef0*/  @P0 LDC R6, c[0x0][0x450] ;  /* 0x00011400ff060b82 */ /* 0x000e220000000800 */
[----:B-1----:R-:W-:Y:S02]  /*1cf00*/  IMAD.SHL.U32 R9, R9, 0x8, RZ ;  /* 0x0000000809097824 */ /* 0x002fe400078e00ff */
[----:B------:R-:W-:-:S03]  /*1cf10*/  IMAD.SHL.U32 R10, R10, 0x8, RZ ;  /* 0x000000080a0a7824 */ /* 0x000fc600078e00ff */
[----:B------:R-:W-:-:S04]  /*1cf20*/  LOP3.LUT R9, R9, 0x38, RZ, 0xc0, !PT ;  /* 0x0000003809097812 */ /* 0x000fc800078ec0ff */
[----:B------:R-:W-:Y:S02]  /*1cf30*/  LOP3.LUT R9, R9, 0x40, RZ, 0xfc, !PT ;  /* 0x0000004009097812 */ /* 0x000fe400078efcff */
[----:B------:R-:W-:Y:S01]  /*1cf40*/  LOP3.LUT R10, R10, 0x38, RZ, 0xc0, !PT ;  /* 0x000000380a0a7812 */ /* 0x000fe200078ec0ff */
[----:B---3--:R-:W-:Y:S02]  /*1cf50*/  IMAD.MOV.U32 R3, RZ, RZ, R4 ;  /* 0x000000ffff037224 */ /* 0x008fe400078e0004 */
[----:B------:R-:W1:Y:S01]  /*1cf60*/  S2R R4, SR_TID.X ;  /* 0x0000000000047919 */ /* 0x000e620000002100 */
[----:B------:R-:W-:-:S04]  /*1cf70*/  IMAD.WIDE.U32 R2, R16, UR4, R2 ;  /* 0x0000000410027c25 */ /* 0x000fc8000f8e0002 */
[----:B------:R-:W-:Y:S01]  /*1cf80*/  IMAD R3, R16, UR5, R3 ;  /* 0x0000000510037c24 */ /* 0x000fe2000f8e0203 */
[----:B------:R-:W-:Y:S02]  /*1cf90*/  ULDC.64 UR4, c[0x0][0x2e0] ;  /* 0x0000b80000047ab9 */ /* 0x000fe40000000a00 */
[----:B--2---:R-:W-:Y:S02]  /*1cfa0*/  IMAD R0, R0, UR4, RZ ;  /* 0x0000000400007c24 */ /* 0x004fe4000f8e02ff */
[----:B----4-:R-:W-:-:S04]  /*1cfb0*/  IMAD.WIDE.U32 R2, R5, UR4, R2 ;  /* 0x0000000405027c25 */ /* 0x010fc8000f8e0002 */
[----:B------:R-:W-:Y:S01]  /*1cfc0*/  IMAD R0, R5, UR5, R0 ;  /* 0x0000000505007c24 */ /* 0x000fe2000f8e0200 */
[----:B------:R-:W-:-:S03]  /*1cfd0*/  ULDC.64 UR4, c[0x0][0x2d0] ;  /* 0x0000b40000047ab9 */ /* 0x000fc60000000a00 */
[----:B------:R-:W-:Y:S01]  /*1cfe0*/  IMAD.IADD R3, R3, 0x1, R0 ;  /* 0x0000000103037824 */ /* 0x000fe200078e0200 */
[----:B-1----:R-:W-:-:S04]  /*1cff0*/  LOP3.LUT R4, R4, 0x7f, RZ, 0xc0, !PT ;  /* 0x0000007f04047812 */ /* 0x002fc800078ec0ff */
[----:B------:R-:W-:Y:S02]  /*1d000*/  SHF.R.U32.HI R5, RZ, 0x3, R4 ;  /* 0x00000003ff057819 */ /* 0x000fe40000011604 */
[----:B------:R-:W1:Y:S02]  /*1d010*/  S2R R4, SR_TID.X ;  /* 0x0000000000047919 */ /* 0x000e640000002100 */
[----:B-1----:R-:W-:-:S05]  /*1d020*/  IMAD.SHL.U32 R4, R4, 0x10, RZ ;  /* 0x0000001004047824 */ /* 0x002fca00078e00ff */
[----:B------:R-:W-:Y:S02]  /*1d030*/  LOP3.LUT R4, R5, 0x70, R4, 0xf8, !PT ;  /* 0x0000007005047812 */ /* 0x000fe400078ef804 */
[----:B------:R-:W1:Y:S02]  /*1d040*/  @P0 LDC R5, c[0x0][0x44c] ;  /* 0x00011300ff050b82 */ /* 0x000e640000000800 */
[----:B------:R-:W-:-:S05]  /*1d050*/  LEA R4, R8, R4, 0x7 ;  /* 0x0000000408047211 */ /* 0x000fca00078e38ff */
        /* <DEDUP_REMOVED lines=24> */
[----:B------:R-:W0:Y:S01]  /*1d1e0*/  S2R R6, SR_TID.X ;  /* 0x0000000000067919 */ /* 0x000e220000002100 */
[----:B------:R-:W2:Y:S01]  /*1d1f0*/  LDL.LU R8, [R1+0x4] ;  /* 0x0000040001087983 */ /* 0x000ea20000300800 */
[----:B0-----:R-:W-:-:S04]  /*1d200*/  LOP3.LUT R6, R6, 0x7f, RZ, 0xc0, !PT ;  /* 0x0000007f06067812 */ /* 0x001fc800078ec0ff */
[----:B------:R-:W-:Y:S02]  /*1d210*/  SHF.R.U32.HI R11, RZ, 0x3, R6 ;  /* 0x00000003ff0b7819 */ /* 0x000fe40000011606 */
[----:B------:R-:W3:Y:S02]  /*1d220*/  LDL.LU R6, [R1+0x50] ;  /* 0x0000500001067983 */ /* 0x000ee40000300800 */
[----:B--2---:R-:W-:-:S05]  /*1d230*/  LEA R0, R8, R11, 0x7 ;  /* 0x0000000b08007211 */ /* 0x004fca00078e38ff */
        /* <DEDUP_REMOVED lines=74> */
.L_x_3045:
        /* <DEDUP_REMOVED lines=11> */
.L_x_2834:
[----:B------:R-:W-:Y:S05]  /*1d790*/  BSYNC B0 ;  /* 0x0000000000007941 */ /* 0x000fea0003800000 */
.L_x_2833:
[----:B------:R-:W-:Y:S01]  /*1d7a0*/  NOP ;  /* 0x0000000000007918 */ /* 0x000fe20000000000 */
[----:B------:R-:W-:Y:S01]  /*1d7b0*/  PLOP3.LUT P0, PT, PT, PT, PT, 0x80, 0x0 ;  /* 0x000000000000781c */ /* 0x000fe20003f0f070 */
[----:B------:R-:W-:-:S12]  /*1d7c0*/  VIADD R11, R18, 0x28800 ;  /* 0x00028800120b7836 */ /* 0x000fd80000000000 */
.L_x_2835:
        /* <DEDUP_REMOVED lines=10> */
[----:B------:R-:W-:-:S04]  /*1d870*/  LOP3.LUT R0, R0, 0xfffffffe, RZ, 0xc0, !PT ;  /* 0xfffffffe00007812 */ /* 0x000fc800078ec0ff */
[----:B------:R-:W-:-:S04]  /*1d880*/  IADD3 R0, R2, -R0, RZ ;  /* 0x8000000002007210 */ /* 0x000fc80007ffe0ff */
[----:B------:R-:W-:Y:S01]  /*1d890*/  SHF.L.U32 R0, R0, 0x1f, RZ ;  /* 0x0000001f00007819 */ /* 0x000fe200000006ff */
[----:B------:R-:W-:Y:S01]  /*1d8a0*/  NOP ;  /* 0x0000000000007918 */ /* 0x000fe20000000000 */
[----:B------:R3:W-:Y:S01]  /*1d8b0*/  SYNCS.ARRIVE.TRANS64.A1T0 RZ, [R18+URZ+0x28800], RZ ;  /* 0x028800ff12ff79a7 */ /* 0x0007e2000810003f */
[----:B------:R-:W-:Y:S01]  /*1d8c0*/  BSSY B0, `(.L_x_2836) ;  /* 0x0000003000007945 */ /* 0x000fe20003800000 */
[----:B------:R-:W4:Y:S03]  /*1d8d0*/  SYNCS.PHASECHK.TRANS64.TRYWAIT P0, [R18+URZ+0x28820], R0 ;  /* 0x02882000120075a7 */ /* 0x000f26000800017f */
[----:B---34-:R-:W-:Y:S05]  /*1d8e0*/  @!P0 BRA `(.L_x_2837) ;  /* 0x00000068009c8947 */ /* 0x018fea0003800000 */
.L_x_3046:
[----:B------:R-:W-:Y:S05]  /*1d8f0*/  BSYNC B0 ;  /* 0x0000000000007941 */ /* 0x000fea0003800000 */
.L_x_2836:
        /* <DEDUP_REMOVED lines=41> */
[----:B0-----:R-:W-:Y:S01]  /*1db90*/  @P0 IMAD.HI.U32 R4, R0, R2, RZ ;  /* 0x0000000200040227 */ /* 0x001fe200078e00ff */
[----:B------:R-:W-:-:S04]  /*1dba0*/  MOV R2, R0 ;  /* 0x0000000000027202 */ /* 0x000fc80000000f00 */
        /* <DEDUP_REMOVED lines=11> */
.L_x_2844:
[----:B------:R-:W-:Y:S01]  /*1dc60*/  IMAD R3, R7, 0x8, R18 ;  /* 0x0000000807037824 */ /* 0x000fe200078e0212 */
[----:B------:R-:W-:Y:S01]  /*1dc70*/  SHF.L.U32 R2, R10, 0x1f, RZ ;  /* 0x0000001f0a027819 */ /* 0x000fe200000006ff */
[----:B------:R-:W-:Y:S03]  /*1dc80*/  BSSY B3, `(.L_x_2845) ;  /* 0x0000003000037945 */ /* 0x000fe60003800000 */
[----:B------:R-:W1:Y:S02]  /*1dc90*/  SYNCS.PHASECHK.TRANS64.TRYWAIT P0, [R3+URZ+0x28840], R2 ;  /* 0x02884002030075a7 */ /* 0x000e64000800017f */
[----:B-1----:R-:W-:Y:S05]  /*1dca0*/  @!P0 BRA `(.L_x_2846) ;  /* 0x0000006400c08947 */ /* 0x002fea0003800000 */
.L_x_3047:
[----:B------:R-:W-:Y:S05]  /*1dcb0*/  BSYNC B3 ;  /* 0x0000000000037941 */ /* 0x000fea0003800000 */
.L_x_2845:
        /* <DEDUP_REMOVED lines=12> */
.L_x_2848:
[----:B------:R-:W-:Y:S05]  /*1dd80*/  BSYNC B3 ;  /* 0x0000000000037941 */ /* 0x000fea0003800000 */
.L_x_2847:
        /* <DEDUP_REMOVED lines=12> */
.L_x_2849:
        /* <DEDUP_REMOVED lines=16> */
.L_x_2850:
        /* <DEDUP_REMOVED lines=16> */
.L_x_3048:
[----:B------:R-:W-:Y:S05]  /*1e050*/  BSYNC B3 ;  /* 0x0000000000037941 */ /* 0x000fea0003800000 */
.L_x_2851:
[----:B------:R-:W-:Y:S01]  /*1e060*/  BSSY B3, `(.L_x_2853) ;  /* 0x000000c000037945 */ /* 0x000fe20003800000 */
[----:B------:R-:W-:Y:S01]  /*1e070*/  IMAD.MOV.U32 R12, RZ, RZ, 0x0 ;  /* 0x00000000ff0c7424 */ /* 0x000fe200078e00ff */
[----:B------:R-:W-:Y:S02]  /*1e080*/  MOV R13, 0x14f00000 ;  /* 0x14f00000000d7802 */ /* 0x000fe40000000f00 */
        /* <DEDUP_REMOVED lines=9> */
.L_x_2854:
[----:B------:R-:W-:Y:S05]  /*1e120*/  BSYNC B3 ;  /* 0x0000000000037941 */ /* 0x000fea0003800000 */
.L_x_2853:
        /* <DEDUP_REMOVED lines=11> */
[----:B--2---:R-:W-:Y:S01]  /*1e1e0*/  IMAD R3, R3, 0x80, R5 ;  /* 0x0000008003037824 */ /* 0x004fe200078e0205 */
[----:B------:R-:W-:-:S10]  /*1e1f0*/  IADD3 R5, R8, 0x400, RZ ;  /* 0x0000040008057810 */ /* 0x000fd40007ffe0ff */
.L_x_2855:
        /* <DEDUP_REMOVED lines=15> */
.L_x_2856:
        /* <DEDUP_REMOVED lines=12> */
.L_x_2843:
[----:B------:R-:W-:Y:S05]  /*1e3b0*/  BSYNC B1 ;  /* 0x0000000000017941 */ /* 0x000fea0003800000 */
.L_x_2842:
[----:B0-----:R-:W2:Y:S01]  /*1e3c0*/  LDL.LU R0, [R1+0x44] ;  /* 0x0000440001007983 */ /* 0x001ea20000300800 */
[----:B------:R-:W-:-:S03]  /*1e3d0*/  IMAD.MOV.U32 R19, RZ, RZ, R7 ;  /* 0x000000ffff137224 */ /* 0x000fc600078e0007 */
[----:B------:R0:W-:Y:S02]  /*1e3e0*/  STL [R1+0x18], R10 ;  /* 0x0000180a01007387 */ /* 0x0001e40000100800 */
[----:B0-2---:R-:W-:-:S07]  /*1e3f0*/  VIADD R0, R0, 0xfffffffd ;  /* 0xfffffffd00007836 */ /* 0x005fce0000000000 */
.L_x_2841:
[----:B------:R-:W-:Y:S05]  /*1e400*/  BSYNC B2 ;  /* 0x0000000000027941 */ /* 0x000fea0003800000 */
.L_x_2840:
[----:B------:R-:W-:Y:S01]  /*1e410*/  VIADD R9, R9, 0xfffffffe ;  /* 0xfffffffe09097836 */ /* 0x000fe20000000000 */
[----:B------:R-:W-:-:S04]  /*1e420*/  LOP3.LUT R6, RZ, R6, RZ, 0x33, !PT ;  /* 0x00000006ff067212 */ /* 0x000fc800078e33ff */
[----:B------:R-:W-:-:S13]  /*1e430*/  ISETP.NE.AND P0, PT, R9, R6, PT ;  /* 0x000000060900720c */ /* 0x000fda0003f05270 */
[----:B------:R-:W-:Y:S05]  /*1e440*/  @!P0 BRA `(.L_x_2839) ;  /* 0x0000001000cc8947 */ /* 0x000fea0003800000 */
[----:B------:R-:W-:-:S07]  /*1e450*/  IMAD.MOV.U32 R8, RZ, RZ, R17 ;  /* 0x000000ffff087224 */ /* 0x000fce00078e0011 */
.L_x_2887:
[----:B------:R-:W2:Y:S04]  /*1e460*/  LDL R3, [R1+0x10] ;  /* 0x0000100001037983 */ /* 0x000ea80000100800 */
[----:B------:R-:W3:Y:S01]  /*1e470*/  LDL R2, [R1+0x18] ;  /* 0x0000180001027983 */ /* 0x000ee20000100800 */
[----:B------:R-:W-:Y:S01]  /*1e480*/  IADD3 R4, R19, 0x1, RZ ;  /* 0x0000000113047810 */ /* 0x000fe20007ffe0ff */
        /* <DEDUP_REMOVED lines=32> */
.L_x_2859:
[----:B------:R-:W-:Y:S01]  /*1e690*/  IMAD R3, R4, 0x8, R18 ;  /* 0x0000000804037824 */ /* 0x000fe200078e0212 */
[----:B------:R-:W-:Y:S01]  /*1e6a0*/  SHF.L.U32 R2, R5, 0x1f, RZ ;  /* 0x0000001f05027819 */ /* 0x000fe200000006ff */
[----:B------:R-:W-:Y:S03]  /*1e6b0*/  BSSY B2, `(.L_x_2860) ;  /* 0x0000003000027945 */ /* 0x000fe60003800000 */
[----:B------:R-:W1:Y:S02]  /*1e6c0*/  SYNCS.PHASECHK.TRANS64.TRYWAIT P0, [R3+URZ+0x28840], R2 ;  /* 0x02884002030075a7 */ /* 0x000e64000800017f */
[----:B-1----:R-:W-:Y:S05]  /*1e6d0*/  @!P0 BRA `(.L_x_2861) ;  /* 0x0000005c005c8947 */ /* 0x002fea0003800000 */
.L_x_3049:
[----:B------:R-:W-:Y:S05]  /*1e6e0*/  BSYNC B2 ;  /* 0x0000000000027941 */ /* 0x000fea0003800000 */
.L_x_2860:
        /* <DEDUP_REMOVED lines=12> */
.L_x_2863:
[----:B------:R-:W-:Y:S05]  /*1e7b0*/  BSYNC B2 ;  /* 0x0000000000027941 */ /* 0x000fea0003800000 */
.L_x_2862:
        /* <DEDUP_REMOVED lines=12> */
.L_x_2864:
        /* <DEDUP_REMOVED lines=16> */
.L_x_2865:
        /* <DEDUP_REMOVED lines=16> */
.L_x_3050:
[----:B------:R-:W-:Y:S05]  /*1ea80*/  BSYNC B2 ;  /* 0x0000000000027941 */ /* 0x000fea0003800000 */
.L_x_2866:
        /* <DEDUP_REMOVED lines=11> */
.L_x_2869:
[----:B------:R-:W-:Y:S05]  /*1eb40*/  BSYNC B2 ;  /* 0x0000000000027941 */ /* 0x000fea0003800000 */
.L_x_2868:
        /* <DEDUP_REMOVED lines=12> */
.L_x_2870:
        /* <DEDUP_REMOVED lines=15> */
.L_x_2871:
        /* <DEDUP_REMOVED lines=12> */
.L_x_2858:
[----:B------:R-:W-:Y:S05]  /*1edc0*/  BSYNC B1 ;  /* 0x0000000000017941 */ /* 0x000fea0003800000 */
.L_x_2857:
        /* <DEDUP_REMOVED lines=25> */
[----:B------:R-:W-:Y:S02]  /*1ef60*/  IADD3 R7, -R2, RZ, RZ ;  /* 0x000000ff02077210 */ /* 0x000fe40007ffe1ff */
[----:B------:R-:W-:-:S03]  /*1ef70*/  SHF.R.S32.HI R3, RZ, 0x1f, R2 ;  /* 0x0000001fff037819 */ /* 0x000fc60000011402 */
        /* <DEDUP_REMOVED lines=8> */
.L_x_2874:
[----:B------:R-:W-:Y:S01]  /*1f000*/  IMAD R2, R19, 0x8, R18 ;  /* 0x0000000813027824 */ /* 0x000fe200078e0212 */
[----:B------:R-:W-:Y:S01]  /*1f010*/  SHF.L.U32 R3, R10, 0x1f, RZ ;  /* 0x0000001f0a037819 */ /* 0x000fe200000006ff */
[----:B------:R-:W-:Y:S03]  /*1f020*/  BSSY B2, `(.L_x_2875) ;  /* 0x0000003000027945 */ /* 0x000fe60003800000 */
[----:B------:R-:W2:Y:S02]  /*1f030*/  SYNCS.PHASECHK.TRANS64.TRYWAIT P0, [R2+URZ+0x28840], R3 ;  /* 0x02884003020075a7 */ /* 0x000ea4000800017f */
[----:B--2---:R-:W-:Y:S05]  /*1f040*/  @!P0 BRA `(.L_x_2876) ;  /* 0x0000005400288947 */ /* 0x004fea0003800000 */
.L_x_3051:
[----:B------:R-:W-:Y:S05]  /*1f050*/  BSYNC B2 ;  /* 0x0000000000027941 */ /* 0x000fea0003800000 */
.L_x_2875:
        /* <DEDUP_REMOVED lines=12> */
.L_x_2878:
[----:B------:R-:W-:Y:S05]  /*1f120*/  BSYNC B2 ;  /* 0x0000000000027941 */ /* 0x000fea0003800000 */
.L_x_2877:
[----:B--2---:R-:W2:Y:S01]  /*1f130*/  LDL R3, [R1+0x1c] ;  /* 0x00001c0001037983 */ /* 0x004ea20000100800 */
[----:B------:R-:W-:Y:S01]  /*1f140*/  IMAD.MOV.U32 R14, RZ, RZ, RZ ;  /* 0x000000ffff0e7224 */ /* 0x000fe200078e00ff */
[----:B------:R-:W-:Y:S01]  /*1f150*/  UIADD3 UR4, UP0, UR38, 0x370, URZ ;  /* 0x0000037026047890 */ /* 0x000fe2000ff1e03f */
[C---:B------:R-:W-:Y:S01]  /*1f160*/  IMAD R2, R19.reuse, 0x8, R11 ;  /* 0x0000000813027824 */ /* 0x040fe200078e020b */
[----:B------:R-:W-:Y:S01]  /*1f170*/  PLOP3.LUT P0, PT, PT, PT, PT, 0x80, 0x0 ;  /* 0x000000000000781c */ /* 0x000fe20003f0f070 */
[----:B0-----:R-:W-:Y:S01]  /*1f180*/  IMAD R10, R19, 0x8000, R18 ;  /* 0x00008000130a7824 */ /* 0x001fe200078e0212 */
[----:B------:R-:W-:Y:S01]  /*1f190*/  R2UR UR10, R14 ;  /* 0x000000000e0a72ca */ /* 0x000fe200000e0000 */
[----:B------:R-:W-:Y:S01]  /*1f1a0*/  UIADD3.X UR5, URZ, UR39, URZ, UP0, !UPT ;  /* 0x000000273f057290 */ /* 0x000fe200087fe43f */
[----:B------:R-:W-:Y:S01]  /*1f1b0*/  IADD3 R2, R2, 0x30, RZ ;  /* 0x0000003002027810 */ /* 0x000fe20007ffe0ff */
[----:B------:R-:W-:Y:S01]  /*1f1c0*/  VIADD R9, R10, 0x18400 ;  /* 0x000184000a097836 */ /* 0x000fe20000000000 */
[----:B------:R-:W-:Y:S01]  /*1f1d0*/  UMOV UR6, 0x0 ;  /* 0x0000000000067882 */ /* 0x000fe20000000000 */
[----:B------:R-:W-:Y:S01]  /*1f1e0*/  UMOV UR7, 0x14f00000 ;  /* 0x14f0000000077882 */ /* 0x000fe20000000000 */
[----:B--2---:R-:W-:-:S09]  /*1f1f0*/  IMAD R3, R7, 0x80, R3 ;  /* 0x0000008007037824 */ /* 0x004fd200078e0203 */
.L_x_2879:
        /* <DEDUP_REMOVED lines=16> */
.L_x_2880:
        /* <DEDUP_REMOVED lines=15> */
.L_x_3052:
[----:B------:R-:W-:Y:S05]  /*1f3f0*/  BSYNC B2 ;  /* 0x0000000000027941 */ /* 0x000fea0003800000 */
.L_x_2881:
[----:B------:R-:W-:Y:S01]  /*1f400*/  BSSY B2, `(.L_x_2883) ;  /* 0x000000b000027945 */ /* 0x000fe20003800000 */
[----:B------:R-:W-:Y:S01]  /*1f410*/  IMAD.MOV.U32 R12, RZ, RZ, 0x0 ;  /* 0x00000000ff0c7424 */ /* 0x000fe200078e00ff */
[----:B------:R-:W-:Y:S02]  /*1f420*/  MOV R13, 0x14f00000 ;  /* 0x14f00000000d7802 */ /* 0x000fe40000000f00 */
        /* <DEDUP_REMOVED lines=8> */
.L_x_2884:
[----:B------:R-:W-:Y:S05]  /*1f4b0*/  BSYNC B2 ;  /* 0x0000000000027941 */ /* 0x000fea0003800000 */
.L_x_2883:
        /* <DEDUP_REMOVED lines=12> */
.L_x_2885:
        /* <DEDUP_REMOVED lines=15> */
.L_x_2886:
        /* <DEDUP_REMOVED lines=12> */
.L_x_2873:
[----:B------:R-:W-:Y:S05]  /*1f730*/  BSYNC B1 ;  /* 0x0000000000017941 */ /* 0x000fea0003800000 */
.L_x_2872:
[----:B------:R-:W2:Y:S01]  /*1f740*/  LDL R2, [R1+0x2c] ;  /* 0x00002c0001027983 */ /* 0x000ea20000100800 */
[----:B------:R-:W-:Y:S01]  /*1f750*/  VIADD R0, R0, 0xfffffffe ;  /* 0xfffffffe00007836 */ /* 0x000fe20000000000 */
[----:B--2---:R-:W-:-:S13]  /*1f760*/  ISETP.GT.AND P0, PT, R6, R2, PT ;  /* 0x000000020600720c */ /* 0x004fda0003f04270 */
[----:B------:R-:W-:Y:S05]  /*1f770*/  @P0 BRA `(.L_x_2887) ;  /* 0xffffffec00380947 */ /* 0x000fea000383ffff */
.L_x_2839:
[----:B------:R-:W-:Y:S05]  /*1f780*/  BSYNC B0 ;  /* 0x0000000000007941 */ /* 0x000fea0003800000 */
.L_x_2838:
        /* <DEDUP_REMOVED lines=18> */
.L_x_2889:
[----:B------:R-:W-:Y:S05]  /*1f8b0*/  BSYNC B0 ;  /* 0x0000000000007941 */ /* 0x000fea0003800000 */
.L_x_2888:
        /* <DEDUP_REMOVED lines=11> */
.L_x_3053:
[----:B------:R-:W-:Y:S05]  /*1f970*/  BSYNC B1 ;  /* 0x0000000000017941 */ /* 0x000fea0003800000 */
.L_x_2892:
        /* <DEDUP_REMOVED lines=9> */
.L_x_2895:
[----:B------:R-:W-:Y:S05]  /*1fa10*/  BSYNC B1 ;  /* 0x0000000000017941 */ /* 0x000fea0003800000 */
.L_x_2894:
        /* <DEDUP_REMOVED lines=10> */
[----:B------:R-:W-:-:S05]  /*1fac0*/  IMAD R2, R19, 0x8000, R18 ;  /* 0x0000800013027824 */ /* 0x000fca00078e0212 */
[----:B------:R-:W-:-:S07]  /*1fad0*/  IADD3 R4, R2, 0x400, RZ ;  /* 0x0000040002047810 */ /* 0x000fce0007ffe0ff */
.L_x_2896:
        /* <DEDUP_REMOVED lines=15> */
.L_x_2897:
        /* <DEDUP_REMOVED lines=10> */
.L_x_2891:
[----:B------:R-:W-:Y:S05]  /*1fc70*/  BSYNC B0 ;  /* 0x0000000000007941 */ /* 0x000fea0003800000 */
.L_x_2890:
[----:B------:R-:W2:Y:S01]  /*1fc80*/  LDL.LU R4, [R1+0x18] ;  /* 0x0000180001047983 */ /* 0x000ea20000300800 */
[----:B------:R-:W-:-:S05]  /*1fc90*/  VIADD R19, R19, 0x1 ;  /* 0x0000000113137836 */ /* 0x000fca0000000000 */
[----:B------:R-:W-:-:S04]  /*1fca0*/  ISETP.NE.AND P0, PT, R19, 0x2, PT ;  /* 0x000000021300780c */ /* 0x000fc80003f05270 */
[----:B------:R-:W-:Y:S02]  /*1fcb0*/  SEL R0, RZ, 0x1, P0 ;  /* 0x00000001ff007807 */ /* 0x000fe40000000000 */
[----:B------:R-:W-:Y:S02]  /*1fcc0*/  SEL R19, R19, RZ, P0 ;  /* 0x000000ff13137207 */ /* 0x000fe40000000000 */
[----:B--2---:R-:W-:-:S05]  /*1fcd0*/  LOP3.LUT R4, R4, R0, RZ, 0x3c, !PT ;  /* 0x0000000004047212 */ /* 0x004fca00078e3cff */
[----:B------:R2:W-:Y:S02]  /*1fce0*/  STL [R1+0x18], R4 ;  /* 0x0000180401007387 */ /* 0x0005e40000100800 */
.L_x_2818:
[----:B------:R-:W-:Y:S05]  /*1fcf0*/  BSYNC B7 ;  /* 0x0000000000077941 */ /* 0x000fea0003800000 */
.L_x_2816:
[----:B---3--:R-:W3:Y:S02]  /*1fd00*/  LDL R0, [R1+0x10] ;  /* 0x0000100001007983 */ /* 0x008ee40000100800 */
        /* <DEDUP_REMOVED lines=9> */
[----:B-1----:R1:W-:Y:S04]  /*1fda0*/  STL.64 [R1], R4 ;  /* 0x0000000401007387 */ /* 0x0023e80000100a00 */
[----:B------:R1:W-:Y:S01]  /*1fdb0*/  STL.64 [R1+0x8], R6 ;  /* 0x0000080601007387 */ /* 0x0003e20000100a00 */
[----:B------:R-:W-:Y:S06]  /*1fdc0*/  BAR.ARV 0x4, 0x180 ;  /* 0x0106000000007b1d */ /* 0x000fec0000002000 */
[----:B------:R-:W-:Y:S05]  /*1fdd0*/  BRA `(.L_x_2899) ;  /* 0x0000001000347947 */ /* 0x000fea0003800000 */
.L_x_2898:
[----:B------:R-:W3:Y:S01]  /*1fde0*/  S2R R16, SR_TID.X ;  /* 0x0000000000107919 */ /* 0x000ee20000002100 */
[----:B------:R-:W-:Y:S01]  /*1fdf0*/  UMOV UR4, 0xffffffff ;  /* 0xffffffff00047882 */ /* 0x000fe20000000000 */
[----:B---3--:R-:W-:-:S04]  /*1fe00*/  LOP3.LUT R16, R16, 0x1f, RZ, 0xc0, !PT ;  /* 0x0000001f10107812 */ /* 0x008fc800078ec0ff */
[----:B------:R-:W-:Y:S01]  /*1fe10*/  ISETP.NE.AND P0, PT, R16, 0x1f, PT ;  /* 0x0000001f1000780c */ /* 0x000fe20003f05270 */
[----:B------:R-:W-:-:S12]  /*1fe20*/  BRA.DIV UR4, `(.L_x_2900) ;  /* 0x0000004604ec7947 */ /* 0x000fd8000b800000 */
[----:B------:R-:W0:Y:S01]  /*1fe30*/  LDL.LU R2, [R1] ;  /* 0x0000000001027983 */ /* 0x000e220000300800 */
[----:B------:R-:W-:-:S03]  /*1fe40*/  ULDC UR4, c[0x0][0xc3c] ;  /* 0x00030f0000047ab9 */ /* 0x000fc60000000800 */
[----:B------:R-:W3:Y:S01]  /*1fe50*/  LDL R3, [R1+0xc] ;  /* 0x00000c0001037983 */ /* 0x000ee20000100800 */
[----:B0-----:R-:W-:Y:S02]  /*1fe60*/  IMAD.MOV.U32 R10, RZ, RZ, R2 ;  /* 0x000000ffff0a7224 */ /* 0x001fe400078e0002 */
[----:B---3--:R-:W-:-:S05]  /*1fe70*/  IMAD.IADD R0, R3, 0x1, R16 ;  /* 0x0000000103007824 */ /* 0x008fca00078e0210 */
[----:B------:R-:W-:-:S13]  /*1fe80*/  ISETP.GE.OR P1, PT, R0, UR4, !P0 ;  /* 0x0000000400007c0c */ /* 0x000fda000c726670 */
[----:B------:R-:W0:Y:S08]  /*1fe90*/  @!P1 LDC.64 R2, c[0x0][0xc80] ;  /* 0x00032000ff029b82 */ /* 0x000e300000000a00 */
[----:B-1----:R-:W1:Y:S01]  /*1fea0*/  @!P1 LDC.64 R6, c[0x0][0xc78] ;  /* 0x00031e00ff069b82 */ /* 0x002e620000000a00 */
[----:B0-----:R-:W-:-:S05]  /*1feb0*/  @!P1 IMAD.WIDE R2, R0, 0x4, R2 ;  /* 0x0000000400029825 */ /* 0x001fca00078e0202 */
[----:B------:R1:W3:Y:S02]  /*1fec0*/  @!P1 LDG.E R8, desc[UR42][R2.64] ;  /* 0x0000002a02089981 */ /* 0x0002e4000c1e1900 */
[----:B-1----:R-:W-:-:S06]  /*1fed0*/  @!P1 IMAD.WIDE R2, R0, 0x4, R6 ;  /* 0x0000000400029825 */ /* 0x002fcc00078e0206 */
[----:B------:R-:W4:Y:S01]  /*1fee0*/  @!P1 LDG.E R2, desc[UR42][R2.64] ;  /* 0x0000002a02029981 */ /* 0x000f22000c1e1900 */
[----:B--2---:R-:W-:Y:S01]  /*1fef0*/  IMAD.MOV.U32 R4, RZ, RZ, RZ ;  /* 0x000000ffff047224 */ /* 0x004fe200078e00ff */
[C---:B------:R-:W-:Y:S01]  /*1ff00*/  ISETP.GE.U32.AND P2, PT, R16.reuse, 0x2, PT ;  /* 0x000000021000780c */ /* 0x040fe20003f46070 */
[----:B------:R-:W-:Y:S01]  /*1ff10*/  IMAD.MOV.U32 R6, RZ, RZ, RZ ;  /* 0x000000ffff067224 */ /* 0x000fe200078e00ff */
[C---:B------:R-:W-:Y:S01]  /*1ff20*/  ISETP.GE.U32.AND P3, PT, R16.reuse, 0x4, PT ;  /* 0x000000041000780c */ /* 0x040fe20003f66070 */
[----:B------:R-:W-:Y:S01]  /*1ff30*/  SHFL.IDX PT, R0, R10, 0x1, 0x1f ;  /* 0x00201f000a007f89 */ /* 0x000fe200000e0000 */
[C---:B------:R-:W-:Y:S02]  /*1ff40*/  ISETP.GE.U32.AND P4, PT, R16.reuse, 0x8, PT ;  /* 0x000000081000780c */ /* 0x040fe40003f86070 */
[----:B------:R-:W-:Y:S02]  /*1ff50*/  ISETP.GE.U32.AND P5, PT, R16, 0x10, PT ;  /* 0x000000101000780c */ /* 0x000fe40003fa6070 */
[----:B---3--:R-:W-:Y:S01]  /*1ff60*/  @!P1 MOV R4, R8 ;  /* 0x0000000800049202 */ /* 0x008fe20000000f00 */
        /* <DEDUP_REMOVED lines=20> */
[----:B------:R0:W1:Y:S02]  /*200b0*/  SHFL.IDX PT, R9, R7, 0x1f, 0x1f ;  /* 0x03e01f0007097f89 */ /* 0x00006400000e0000 */
.L_x_3063:
[----:B------:R-:W-:Y:S02]  /*200c0*/  ULDC UR4, c[0x0][0xc38] ;  /* 0x00030e0000047ab9 */ /* 0x000fe40000000800 */
[----:B------:R-:W-:-:S04]  /*200d0*/  IMAD.U32 R2, RZ, RZ, UR4 ;  /* 0x00000004ff027e24 */ /* 0x000fc8000f8e00ff */
[----:B-1----:R-:W-:-:S04]  /*200e0*/  IMAD R9, R9, R2, RZ ;  /* 0x0000000209097224 */ /* 0x002fc800078e02ff */
[----:B------:R-:W-:-:S05]  /*200f0*/  IMAD.IADD R0, R0, 0x1, R9 ;  /* 0x0000000100007824 */ /* 0x000fca00078e0209 */
[----:B------:R-:W-:-:S13]  /*20100*/  ISETP.GT.AND P6, PT, R0, R5, PT ;  /* 0x000000050000720c */ /* 0x000fda0003fc4270 */
[----:B------:R-:W-:Y:S05]  /*20110*/  @P6 BRA `(.L_x_2901) ;  /* 0x0000000000ac6947 */ /* 0x000fea0003800000 */
.L_x_2904:
        /* <DEDUP_REMOVED lines=37> */
.L_x_3071:
[----:B------:R-:W-:Y:S02]  /*20370*/  ULDC UR4, c[0x0][0xc38] ;  /* 0x00030e0000047ab9 */ /* 0x000fe40000000800 */
[----:B------:R-:W-:-:S04]  /*20380*/  IMAD.U32 R2, RZ, RZ, UR4 ;  /* 0x00000004ff027e24 */ /* 0x000fc8000f8e00ff */
[----:B-1----:R-:W-:-:S05]  /*20390*/  IMAD R9, R9, R2, RZ ;  /* 0x0000000209097224 */ /* 0x002fca00078e02ff */
[----:B------:R-:W-:-:S04]  /*203a0*/  IADD3 R0, R9, R0, RZ ;  /* 0x0000000009007210 */ /* 0x000fc80007ffe0ff */
[----:B------:R-:W-:-:S13]  /*203b0*/  ISETP.GT.AND P6, PT, R0, R5, PT ;  /* 0x000000050000720c */ /* 0x000fda0003fc4270 */
[----:B------:R-:W-:Y:S05]  /*203c0*/  @!P6 BRA `(.L_x_2904) ;  /* 0xfffffffc0054e947 */ /* 0x000fea000383ffff */
.L_x_2901:
        /* <DEDUP_REMOVED lines=12> */
.L_x_3076:
[----:B------:R-:W-:-:S13]  /*20490*/  ISETP.NE.AND P0, PT, R0, RZ, PT ;  /* 0x000000ff0000720c */ /* 0x000fda0003f05270 */
[----:B------:R-:W-:Y:S05]  /*204a0*/  @!P0 BRA `(.L_x_2906) ;  /* 0x0000000000148947 */ /* 0x000fea0003800000 */
[----:B------:R-:W-:Y:S01]  /*204b0*/  UMOV UR4, 0xffffffff ;  /* 0xffffffff00047882 */ /* 0x000fe20000000000 */
[----:B-1----:R-:W-:Y:S02]  /*204c0*/  VIADD R3, R3, 0xffffffff ;  /* 0xffffffff03037836 */ /* 0x002fe40000000000 */
[----:B------:R-:W-:Y:S05]  /*204d0*/  BRA.DIV UR4, `(.L_x_2907) ;  /* 0x0000004a04e07947 */ /* 0x000fea000b800000 */
[----:B------:R1:W3:Y:S02]  /*204e0*/  SHFL.IDX PT, R3, R7, R3, 0x1f ;  /* 0x00001f0307037589 */ /* 0x0002e400000e0000 */
.L_x_3079:
[----:B---3--:R-:W-:-:S07]  /*204f0*/  IMAD.MOV.U32 R8, RZ, RZ, R3 ;  /* 0x000000ffff087224 */ /* 0x008fce00078e0003 */
.L_x_2906:
        /* <DEDUP_REMOVED lines=10> */
[----:B-1----:R-:W-:-:S05]  /*205a0*/  IADD3 R2, RZ, -R3, RZ ;  /* 0x80000003ff027210 */ /* 0x002fca0007ffe0ff */
        /* <DEDUP_REMOVED lines=9> */
[----:B------:R-:W-:Y:S01]  /*20640*/  @!P1 IMAD.IADD R2, R2, 0x1, -R5 ;  /* 0x0000000102029824 */ /* 0x000fe200078e0a05 */
[----:B------:R-:W-:Y:S02]  /*20650*/  @!P1 IADD3 R8, R8, 0x1, RZ ;  /* 0x0000000108089810 */ /* 0x000fe40007ffe0ff */
        /* <DEDUP_REMOVED lines=40> */
.L_x_2908:
        /* <DEDUP_REMOVED lines=10> */
[----:B0-----:R-:W-:-:S05]  /*20980*/  IADD3 R6, RZ, -R7, RZ ;  /* 0x80000007ff067210 */ /* 0x001fca0007ffe0ff */
        /* <DEDUP_REMOVED lines=52> */
.L_x_2909:
[----:B------:R-:W-:-:S05]  /*20cd0*/  LOP3.LUT R3, RZ, R0, RZ, 0x33, !PT ;  /* 0x00000000ff037212 */ /* 0x000fca00078e33ff */
[----:B------:R-:W-:-:S05]  /*20ce0*/  IMAD.IADD R0, R4, 0x1, R3 ;  /* 0x0000000104007824 */ /* 0x000fca00078e0203 */
[----:B------:R3:W-:Y:S01]  /*20cf0*/  STL [R1+0x4], R0 ;  /* 0x0000040001007387 */ /* 0x0007e20000100800 */
[----:B------:R-:W-:Y:S05]  /*20d00*/  BRA `(.L_x_2910) ;  /* 0x0000000000287947 */ /* 0x000fea0003800000 */
.L_x_2902:
[----:B------:R-:W-:Y:S01]  /*20d10*/  UMOV UR4, URZ ;  /* 0x0000003f00047c82 */ /* 0x000fe20008000000 */
[----:B------:R-:W-:Y:S01]  /*20d20*/  ULDC UR6, c[0x0][0xc3c] ;  /* 0x00030f0000067ab9 */ /* 0x000fe20000000800 */
[----:B------:R-:W-:Y:S01]  /*20d30*/  UMOV UR5, URZ ;  /* 0x0000003f00057c82 */ /* 0x000fe20008000000 */
[----:B------:R-:W-:Y:S01]  /*20d40*/  IMAD.U32 R3, RZ, RZ, UR4 ;  /* 0x00000004ff037e24 */ /* 0x000fe2000f8e00ff */
[----:B------:R-:W-:Y:S01]  /*20d50*/  MOV R2, UR5 ;  /* 0x0000000500027c02 */ /* 0x000fe20008000f00 */
[----:B------:R-:W-:Y:S01]  /*20d60*/  IMAD.U32 R0, RZ, RZ, UR6 ;  /* 0x00000006ff007e24 */ /* 0x000fe2000f8e00ff */
[----:B------:R1:W-:Y:S04]  /*20d70*/  STL [R1], R5 ;  /* 0x0000000501007387 */ /* 0x0003e80000100800 */
[----:B------:R1:W-:Y:S04]  /*20d80*/  STL [R1+0x4], R3 ;  /* 0x0000040301007387 */ /* 0x0003e80000100800 */
[----:B------:R1:W-:Y:S04]  /*20d90*/  STL [R1+0xc], R0 ;  /* 0x00000c0001007387 */ /* 0x0003e80000100800 */
[----:B------:R1:W-:Y:S02]  /*20da0*/  STL [R1+0x8], R2 ;  /* 0x0000080201007387 */ /* 0x0003e40000100800 */
.L_x_2910:
        /* <DEDUP_REMOVED lines=16> */
.L_x_2899:
[----:B------:R-:W2:Y:S01]  /*20eb0*/  LDL R0, [R1+0xc] ;  /* 0x00000c0001007983 */ /* 0x000ea20000100800 */
[----:B------:R-:W-:Y:S02]  /*20ec0*/  ULDC UR4, c[0x0][0xc3c] ;  /* 0x00030f0000047ab9 */ /* 0x000fe40000000800 */
[----:B--2---:R-:W-:-:S13]  /*20ed0*/  ISETP.GE.AND P0, PT, R0, UR4, PT ;  /* 0x0000000400007c0c */ /* 0x004fda000bf06270 */
[----:B------:R-:W-:Y:S05]  /*20ee0*/  @!P0 BRA `(.L_x_2911) ;  /* 0xffffff9000908947 */ /* 0x000fea000383ffff */
[----:B------:R-:W-:Y:S05]  /*20ef0*/  BSYNC B8 ;  /* 0x0000000000087941 */ /* 0x000fea0003800000 */
.L_x_2772:
        /* <DEDUP_REMOVED lines=12> */
.L_x_3080:
[----:B------:R-:W-:Y:S05]  /*20fc0*/  BSYNC B0 ;  /* 0x0000000000007941 */ /* 0x000fea0003800000 */
.L_x_2912:
[----:B------:R-:W-:-:S03]  /*20fd0*/  UMOV UR4, 0xffffffff ;  /* 0xffffffff00047882 */ /* 0x000fc60000000000 */
[----:B------:R-:W-:Y:S05]  /*20fe0*/  BRA.DIV UR4, `(.L_x_2914) ;  /* 0x00000042045c7947 */ /* 0x000fea000b800000 */
[----:B------:R-:W1:Y:S02]  /*20ff0*/  S2R R2, SR_TID.X ;  /* 0x0000000000027919 */ /* 0x000e640000002100 */
[----:B-1----:R-:W-:-:S04]  /*21000*/  SHF.R.U32.HI R2, RZ, 0x5, R2 ;  /* 0x00000005ff027819 */ /* 0x002fc80000011602 */
[----:B------:R-:W-:-:S05]  /*21010*/  LOP3.LUT R2, R2, 0x3, RZ, 0xc0, !PT ;  /* 0x0000000302027812 */ /* 0x000fca00078ec0ff */
[----:B------:R1:W2:Y:S02]  /*21020*/  SHFL.IDX PT, R14, R2, RZ, 0x1f ;  /* 0x00001fff020e7589 */ /* 0x0002a400000e0000 */
.L_x_3083:
[----:B--2---:R-:W-:-:S13]  /*21030*/  ISETP.NE.AND P0, PT, R14, RZ, PT ;  /* 0x000000ff0e00720c */ /* 0x004fda0003f05270 */
[----:B------:R-:W-:Y:S05]  /*21040*/  @P0 BRA `(.L_x_2546) ;  /* 0x00000000008c0947 */ /* 0x000fea0003800000 */
[----:B------:R-:W-:-:S03]  /*21050*/  UMOV UR4, 0xffffffff ;  /* 0xffffffff00047882 */ /* 0x000fc60000000000 */
[----:B------:R-:W-:Y:S05]  /*21060*/  BRA.DIV UR4, `(.L_x_2915) ;  /* 0x0000004204707947 */ /* 0x000fea000b800000 */
[----:B------:R-:W-:-:S13]  /*21070*/  ELECT P6, URZ, PT ;  /* 0x00000000003f782f */ /* 0x000fda00038c0000 */
.L_x_3086:
[----:B------:R-:W-:Y:S05]  /*21080*/  @!P6 BRA `(.L_x_2546) ;  /* 0x00000000007ce947 */ /* 0x000fea0003800000 */
[----:B------:R-:W-:-:S06]  /*21090*/  ULOP3.LUT UR4, UR40, 0x2, URZ, 0xfc, !UPT ;  /* 0x0000000228047892 */ /* 0x000fcc000f8efc3f */
[----:B-1----:R-:W-:-:S05]  /*210a0*/  IMAD.U32 R2, RZ, RZ, UR4 ;  /* 0x00000004ff027e24 */ /* 0x002fca000f8e00ff */
[----:B------:R-:W-:-:S13]  /*210b0*/  ISETP.NE.AND P2, PT, R2, 0x3, PT ;  /* 0x000000030200780c */ /* 0x000fda0003f45270 */
[----:B------:R-:W-:Y:S05]  /*210c0*/  @!P2 BRA `(.L_x_2916) ;  /* 0x000000000004a947 */ /* 0x000fea0003800000 */
[----:B------:R-:W-:Y:S01]  /*210d0*/  BPT.TRAP 0x1 ;  /* 0x000000040000795c */ /* 0x000fe20000300000 */
.L_x_2916:
        /* <DEDUP_REMOVED lines=13> */
.L_x_3087:
[----:B------:R-:W1:Y:S02]  /*211b0*/  SYNCS.PHASECHK.TRANS64.TRYWAIT P0, [R7+URZ], R2 ;  /* 0x00000002070075a7 */ /* 0x000e64000800017f */
[----:B-1----:R-:W-:Y:S05]  /*211c0*/  @!P0 BRA `(.L_x_2918) ;  /* 0x00000040004c8947 */ /* 0x002fea0003800000 */
.L_x_3088:
[----:B------:R-:W-:Y:S05]  /*211d0*/  @!P2 BRA `(.L_x_2919) ;  /* 0x000000000004a947 */ /* 0x000fea0003800000 */
[----:B------:R-:W-:Y:S01]  /*211e0*/  BPT.TRAP 0x1 ;  /* 0x000000040000795c */ /* 0x000fe20000300000 */
.L_x_2919:
[----:B------:R-:W-:-:S04]  /*211f0*/  VIADD R0, R0, 0x28860 ;  /* 0x0002886000007836 */ /* 0x000fc80000000000 */
[----:B------:R-:W-:-:S04]  /*21200*/  IMAD R4, R19, 0x8, R0 ;  /* 0x0000000813047824 */ /* 0x000fc800078e0200 */
[----:B------:R-:W2:Y:S02]  /*21210*/  SYNCS.PHASECHK.TRANS64.TRYWAIT P0, [R4+URZ], R5 ;  /* 0x00000005040075a7 */ /* 0x000ea4000800017f */
[----:B--2---:R-:W-:Y:S05]  /*21220*/  @!P0 BRA `(.L_x_2920) ;  /* 0x0000004000488947 */ /* 0x004fea0003800000 */
.L_x_3089:
[----:B------:R-:W-:-:S07]  /*21230*/  IMAD R3, R3, 0x8, R0 ;  /* 0x0000000803037824 */ /* 0x000fce00078e0200 */
.L_x_2921:
[----:B---3--:R3:W4:Y:S02]  /*21240*/  SYNCS.PHASECHK.TRANS64.TRYWAIT P0, [R3+URZ], R2 ;  /* 0x00000002030075a7 */ /* 0x008724000800017f */
[----:B----4-:R-:W-:Y:S05]  /*21250*/  @!P0 NANOSLEEP.SYNCS 0x989680 ;  /* 0x009896800000895d */ /* 0x010fea0003900000 */
[----:B------:R-:W4:Y:S02]  /*21260*/  @!P0 SYNCS.PHASECHK.TRANS64 P0, [R3+URZ], R2 ;  /* 0x00000002030085a7 */ /* 0x000f24000800007f */
[----:B----4-:R-:W-:Y:S05]  /*21270*/  @!P0 BRA `(.L_x_2921) ;  /* 0xfffffffc00f08947 */ /* 0x010fea000383ffff */
.L_x_2546:
[----:B------:R-:W-:Y:S05]  /*21280*/  BSYNC B9 ;  /* 0x0000000000097941 */ /* 0x000fea0003800000 */
.L_x_2543:
[----:B------:R-:W-:Y:S05]  /*21290*/  EXIT ;  /* 0x000000000000794d */ /* 0x000fea0003800000 */
.L_x_2570:
[----:B0-----:R0:W1:Y:S02]  /*212a0*/  SYNCS.PHASECHK.TRANS64.TRYWAIT P6, [R110+URZ+0x28890], R117 ;  /* 0x028890756e0075a7 */ /* 0x00106400080c017f */
[----:B-1----:R-:W-:Y:S05]  /*212b0*/  @!P6 NANOSLEEP.SYNCS 0x989680 ;  /* 0x009896800000e95d */ /* 0x002fea0003900000 */
[----:B------:R-:W1:Y:S02]  /*212c0*/  @!P6 SYNCS.PHASECHK.TRANS64 P6, [R110+URZ+0x28890], R117 ;  /* 0x028890756e00e5a7 */ /* 0x000e6400080c007f */
[----:B-1----:R-:W-:Y:S05]  /*212d0*/  @!P6 BRA `(.L_x_2570) ;  /* 0xfffffffc00f0e947 */ /* 0x002fea000383ffff */
[----:B------:R-:W-:Y:S05]  /*212e0*/  BRA `(.L_x_2922) ;  /* 0xfffffe2000dc7947 */ /* 0x000fea000383ffff */
.L_x_2606:
[----:B0-----:R0:W1:Y:S02]  /*212f0*/  SYNCS.PHASECHK.TRANS64.TRYWAIT P4, [R110+URZ+0x28890], R117 ;  /* 0x028890756e0075a7 */ /* 0x001064000808017f */
[----:B-1----:R-:W-:Y:S05]  /*21300*/  @!P4 NANOSLEEP.SYNCS 0x989680 ;  /* 0x009896800000c95d */ /* 0x002fea0003900000 */
[----:B------:R-:W1:Y:S02]  /*21310*/  @!P4 SYNCS.PHASECHK.TRANS64 P4, [R110+URZ+0x28890], R117 ;  /* 0x028890756e00c5a7 */ /* 0x000e64000808007f */
[----:B-1----:R-:W-:Y:S05]  /*21320*/  @!P4 BRA `(.L_x_2606) ;  /* 0xfffffffc00f0c947 */ /* 0x002fea000383ffff */
[----:B------:R-:W-:Y:S05]  /*21330*/  BRA `(.L_x_2923) ;  /* 0xfffffe4800507947 */ /* 0x000fea000383ffff */
.L_x_2623:
[----:B0-----:R0:W1:Y:S02]  /*21340*/  SYNCS.PHASECHK.TRANS64.TRYWAIT P3, [R110+URZ+0x28890], R117 ;  /* 0x028890756e0075a7 */ /* 0x001064000806017f */
[----:B-1----:R-:W-:Y:S05]  /*21350*/  @!P3 NANOSLEEP.SYNCS 0x989680 ;  /* 0x009896800000b95d */ /* 0x002fea0003900000 */
[----:B------:R-:W1:Y:S02]  /*21360*/  @!P3 SYNCS.PHASECHK.TRANS64 P3, [R110+URZ+0x28890], R117 ;  /* 0x028890756e00b5a7 */ /* 0x000e64000806007f */
[----:B-1----:R-:W-:Y:S05]  /*21370*/  @!P3 BRA `(.L_x_2623) ;  /* 0xfffffffc00f0b947 */ /* 0x002fea000383ffff */
[----:B------:R-:W-:Y:S05]  /*21380*/  BRA `(.L_x_2924) ;  /* 0xfffffe68009c7947 */ /* 0x000fea000383ffff */
.L_x_2633:
[----:B--2---:R2:W3:Y:S02]  /*21390*/  SYNCS.PHASECHK.TRANS64.TRYWAIT P0, [R110+URZ+0x288b0], R117 ;  /* 0x0288b0756e0075a7 */ /* 0x0044e4000800017f */
[----:B---3--:R-:W-:Y:S05]  /*213a0*/  @!P0 NANOSLEEP.SYNCS 0x989680 ;  /* 0x009896800000895d */ /* 0x008fea0003900000 */
[----:B------:R-:W3:Y:S02]  /*213b0*/  @!P0 SYNCS.PHASECHK.TRANS64 P0, [R110+URZ+0x288b0], R117 ;  /* 0x0288b0756e0085a7 */ /* 0x000ee4000800007f */
[----:B---3--:R-:W-:Y:S05]  /*213c0*/  @!P0 BRA `(.L_x_2633) ;  /* 0xfffffffc00f08947 */ /* 0x008fea000383ffff */
[----:B------:R-:W-:Y:S05]  /*213d0*/  BRA `(.L_x_2925) ;  /* 0xfffffe7000387947 */ /* 0x000fea000383ffff */
.L_x_2647:
[----:B------:R-:W0:Y:S01]  /*213e0*/  S2R R4, SR_TID.X ;  /* 0x0000000000047919 */ /* 0x000e220000002100 */
[----:B------:R-:W-:Y:S01]  /*213f0*/  BSSY B0, `(.L_x_2926) ;  /* 0x000000c000007945 */ /* 0x000fe20003800000 */
[----:B------:R-:W-:Y:S02]  /*21400*/  IMAD.MOV.U32 R12, RZ, RZ, RZ ;  /* 0x000000ffff0c7224 */ /* 0x000fe400078e00ff */
[----:B------:R-:W-:Y:S02]  /*21410*/  IMAD.MOV.U32 R11, RZ, RZ, 0x1f ;  /* 0x0000001fff0b7424 */ /* 0x000fe400078e00ff */
[----:B------:R-:W-:Y:S01]  /*21420*/  IMAD.MOV.U32 R15, RZ, RZ, -0x1 ;  /* 0xffffffffff0f7424 */ /* 0x000fe200078e00ff */
[----:B0-----:R-:W-:-:S04]  /*21430*/  IADD3 R4, R4, -0x80, RZ ;  /* 0xffffff8004047810 */ /* 0x001fc80007ffe0ff */
[----:B------:R-:W-:-:S04]  /*21440*/  SHF.R.S32.HI R0, RZ, 0x1f, R4 ;  /* 0x0000001fff007819 */ /* 0x000fc80000011404 */
[----:B------:R-:W-:-:S04]  /*21450*/  LEA.HI R0, R0, R4, RZ, 0x7 ;  /* 0x0000000400007211 */ /* 0x000fc800078f38ff */
[----:B------:R-:W-:-:S05]  /*21460*/  SHF.R.S32.HI R0, RZ, 0x7, R0 ;  /* 0x00000007ff007819 */ /* 0x000fca0000011400 */
[----:B------:R-:W-:-:S07]  /*21470*/  IMAD.MOV.U32 R13, RZ, RZ, R0 ;  /* 0x000000ffff0d7224 */ /* 0x000fce00078e0000 */
[----:B-----5:R-:W-:Y:S05]  /*21480*/  WARPSYNC.COLLECTIVE R15, `(.L_x_2927) ;  /* 0x000000000f087348 */ /* 0x020fea0003c00000 */
[----:B------:R0:W1:Y:S02]  /*21490*/  SHFL.IDX P6, R14, R13, R12, R11 ;  /* 0x0000000c0d0e7389 */ /* 0x00006400000c000b */
[----:B01---5:R-:W-:Y:S01]  /*214a0*/  ENDCOLLECTIVE ;  /* 0x000000000000791b */ /* 0x023fe20003800000 */
.L_x_2927:
[----:B------:R-:W-:Y:S05]  /*214b0*/  BSYNC B0 ;  /* 0x0000000000007941 */ /* 0x000fea0003800000 */
.L_x_2926:
[----:B------:R-:W-:Y:S01]  /*214c0*/  IMAD.MOV.U32 R189, RZ, RZ, R14 ;  /* 0x000000ffffbd7224 */ /* 0x000fe200078e000e */
[----:B------:R-:W-:Y:S06]  /*214d0*/  BRA `(.L_x_2928) ;  /* 0xfffffe7c00187947 */ /* 0x000fec000383ffff */
.L_x_2657:
        /* <DEDUP_REMOVED lines=8> */
.L_x_2930:
[----:B------:R-:W-:Y:S05]  /*21560*/  BSYNC B1 ;  /* 0x0000000000017941 */ /* 0x000fea0003800000 */
.L_x_2929:
[----:B------:R-:W-:Y:S01]  /*21570*/  IMAD.MOV.U32 R13, RZ, RZ, R6 ;  /* 0x000000ffff0d7224 */ /* 0x000fe200078e0006 */
[----:B------:R-:W-:Y:S01]  /*21580*/  MOV R15, 0xffffffff ;  /* 0xffffffff000f7802 */ /* 0x000fe20000000f00 */
[----:B------:R-:W-:Y:S02]  /*21590*/  IMAD.MOV.U32 R12, RZ, RZ, RZ ;  /* 0x000000ffff0c7224 */ /* 0x000fe400078e00ff */
[----:B------:R-:W-:Y:S02]  /*215a0*/  IMAD.MOV.U32 R11, RZ, RZ, 0x181f ;  /* 0x0000181fff0b7424 */ /* 0x000fe400078e00ff */
[----:B------:R-:W-:-:S07]  /*215b0*/  IMAD.MOV.U32 R0, RZ, RZ, R14 ;  /* 0x000000ffff007224 */ /* 0x000fce00078e000e */
[----:B------:R-:W-:Y:S05]  /*215c0*/  WARPSYNC.COLLECTIVE R15, `(.L_x_2931) ;  /* 0x000000000f087348 */ /* 0x000fea0003c00000 */
[----:B------:R0:W1:Y:S02]  /*215d0*/  SHFL.IDX P6, R14, R13, R12, R11 ;  /* 0x0000000c0d0e7389 */ /* 0x00006400000c000b */
[----:B01----:R-:W-:Y:S01]  /*215e0*/  ENDCOLLECTIVE ;  /* 0x000000000000791b */ /* 0x003fe20003800000 */
.L_x_2931:
[----:B------:R-:W-:Y:S02]  /*215f0*/  IMAD.MOV.U32 R13, RZ, RZ, R10 ;  /* 0x000000ffff0d7224 */ /* 0x000fe400078e000a */
[----:B------:R-:W-:-:S07]  /*21600*/  IMAD.MOV.U32 R3, RZ, RZ, R14 ;  /* 0x000000ffff037224 */ /* 0x000fce00078e000e */
[----:B------:R-:W-:Y:S05]  /*21610*/  WARPSYNC.COLLECTIVE R15, `(.L_x_2932) ;  /* 0x000000000f087348 */ /* 0x000fea0003c00000 */
[----:B------:R0:W1:Y:S02]  /*21620*/  SHFL.IDX P6, R14, R13, R12, R11 ;  /* 0x0000000c0d0e7389 */ /* 0x00006400000c000b */
[----:B01----:R-:W-:Y:S01]  /*21630*/  ENDCOLLECTIVE ;  /* 0x000000000000791b */ /* 0x003fe20003800000 */
.L_x_2932:
[----:B------:R-:W-:Y:S02]  /*21640*/  IMAD.MOV.U32 R13, RZ, RZ, R5 ;  /* 0x000000ffff0d7224 */ /* 0x000fe400078e0005 */
[----:B------:R-:W-:-:S07]  /*21650*/  IMAD.MOV.U32 R4, RZ, RZ, R14 ;  /* 0x000000ffff047224 */ /* 0x000fce00078e000e */
[----:B------:R-:W-:Y:S05]  /*21660*/  WARPSYNC.COLLECTIVE R15, `(.L_x_2933) ;  /* 0x000000000f087348 */ /* 0x000fea0003c00000 */
[----:B------:R0:W1:Y:S02]  /*21670*/  SHFL.IDX P6, R14, R13, R12, R11 ;  /* 0x0000000c0d0e7389 */ /* 0x00006400000c000b */
[----:B01----:R-:W-:Y:S01]  /*21680*/  ENDCOLLECTIVE ;  /* 0x000000000000791b */ /* 0x003fe20003800000 */
.L_x_2933:
[----:B------:R-:W-:Y:S05]  /*21690*/  BRA `(.L_x_2934) ;  /* 0xfffffe80006c7947 */ /* 0x000fea000383ffff */
.L_x_2660:
[----:B------:R-:W-:Y:S01]  /*216a0*/  BSSY B1, `(.L_x_2935) ;  /* 0x0000008000017945 */ /* 0x000fe20003800000 */
[----:B------:R-:W-:Y:S01]  /*216b0*/  IMAD.MOV.U32 R13, RZ, RZ, R7 ;  /* 0x000000ffff0d7224 */ /* 0x000fe200078e0007 */
[----:B------:R-:W-:Y:S01]  /*216c0*/  MOV R11, 0x181f ;  /* 0x0000181f000b7802 */ /* 0x000fe20000000f00 */
[----:B------:R-:W-:Y:S02]  /*216d0*/  IMAD.MOV.U32 R12, RZ, RZ, 0x1 ;  /* 0x00000001ff0c7424 */ /* 0x000fe400078e00ff */
[----:B------:R-:W-:-:S07]  /*216e0*/  IMAD.MOV.U32 R15, RZ, RZ, -0x1 ;  /* 0xffffffffff0f7424 */ /* 0x000fce00078e00ff */
[----:B0---4-:R-:W-:Y:S05]  /*216f0*/  WARPSYNC.COLLECTIVE R15, `(.L_x_2936) ;  /* 0x000000000f087348 */ /* 0x011fea0003c00000 */
[----:B----4-:R1:W2:Y:S02]  /*21700*/  SHFL.IDX P6, R14, R13, R12, R11 ;  /* 0x0000000c0d0e7389 */ /* 0x0102a400000c000b */
[----:B012---:R-:W-:Y:S01]  /*21710*/  ENDCOLLECTIVE ;  /* 0x000000000000791b */ /* 0x007fe20003800000 */
.L_x_2936:
[----:B------:R-:W-:Y:S05]  /*21720*/  BSYNC B1 ;  /* 0x0000000000017941 */ /* 0x000fea0003800000 */
.L_x_2935:
        /* <DEDUP_REMOVED lines=8> */
.L_x_2937:
[----:B------:R-:W-:Y:S01]  /*217b0*/  IMAD.MOV.U32 R13, RZ, RZ, R10 ;  /* 0x000000ffff0d7224 */ /* 0x000fe200078e000a */
[----:B------:R-:W-:-:S07]  /*217c0*/  MOV R3, R14 ;  /* 0x0000000e00037202 */ /* 0x000fce0000000f00 */
[----:B------:R-:W-:Y:S05]  /*217d0*/  WARPSYNC.COLLECTIVE R15, `(.L_x_2938) ;  /* 0x000000000f087348 */ /* 0x000fea0003c00000 */
[----:B------:R0:W1:Y:S02]  /*217e0*/  SHFL.IDX P6, R14, R13, R12, R11 ;  /* 0x0000000c0d0e7389 */ /* 0x00006400000c000b */
[----:B01----:R-:W-:Y:S01]  /*217f0*/  ENDCOLLECTIVE ;  /* 0x000000000000791b */ /* 0x003fe20003800000 */
.L_x_2938:
[----:B------:R-:W-:Y:S02]  /*21800*/  IMAD.MOV.U32 R13, RZ, RZ, R5 ;  /* 0x000000ffff0d7224 */ /* 0x000fe400078e0005 */
[----:B------:R-:W-:-:S07]  /*21810*/  IMAD.MOV.U32 R4, RZ, RZ, R14 ;  /* 0x000000ffff047224 */ /* 0x000fce00078e000e */
[----:B------:R-:W-:Y:S05]  /*21820*/  WARPSYNC.COLLECTIVE R15, `(.L_x_2939) ;  /* 0x000000000f087348 */ /* 0x000fea0003c00000 */
[----:B------:R0:W1:Y:S02]  /*21830*/  SHFL.IDX P6, R14, R13, R12, R11 ;  /* 0x0000000c0d0e7389 */ /* 0x00006400000c000b */
[----:B01----:R-:W-:Y:S01]  /*21840*/  ENDCOLLECTIVE ;  /* 0x000000000000791b */ /* 0x003fe20003800000 */
.L_x_2939:
[----:B------:R-:W-:Y:S05]  /*21850*/  BRA `(.L_x_2940) ;  /* 0xfffffe8000d87947 */ /* 0x000fea000383ffff */
.L_x_2663:
[----:B------:R-:W-:Y:S01]  /*21860*/  BSSY B1, `(.L_x_2941) ;  /* 0x0000008000017945 */ /* 0x000fe20003800000 */
[----:B------:R-:W-:Y:S01]  /*21870*/  IMAD.MOV.U32 R13, RZ, RZ, R7 ;  /* 0x000000ffff0d7224 */ /* 0x000fe200078e0007 */
[----:B------:R-:W-:Y:S01]  /*21880*/  MOV R15, 0xffffffff ;  /* 0xffffffff000f7802 */ /* 0x000fe20000000f00 */
[----:B------:R-:W-:Y:S02]  /*21890*/  IMAD.MOV.U32 R12, RZ, RZ, 0x2 ;  /* 0x00000002ff0c7424 */ /* 0x000fe400078e00ff */
[----:B------:R-:W-:-:S07]  /*218a0*/  IMAD.MOV.U32 R11, RZ, RZ, 0x181f ;  /* 0x0000181fff0b7424 */ /* 0x000fce00078e00ff */
[----:B-1--4-:R-:W-:Y:S05]  /*218b0*/  WARPSYNC.COLLECTIVE R15, `(.L_x_2942) ;  /* 0x000000000f087348 */ /* 0x012fea0003c00000 */
[----:B----4-:R0:W2:Y:S02]  /*218c0*/  SHFL.IDX P6, R14, R13, R12, R11 ;  /* 0x0000000c0d0e7389 */ /* 0x0100a400000c000b */
[----:B012---:R-:W-:Y:S01]  /*218d0*/  ENDCOLLECTIVE ;  /* 0x000000000000791b */ /* 0x007fe20003800000 */
.L_x_2942:
[----:B------:R-:W-:Y:S05]  /*218e0*/  BSYNC B1 ;  /* 0x0000000000017941 */ /* 0x000fea0003800000 */
.L_x_2941:
        /* <DEDUP_REMOVED lines=8> */
.L_x_2943:
[----:B------:R-:W-:Y:S01]  /*21970*/  MOV R13, R10 ;  /* 0x0000000a000d7202 */ /* 0x000fe20000000f00 */
[----:B------:R-:W-:-:S07]  /*21980*/  IMAD.MOV.U32 R3, RZ, RZ, R14 ;  /* 0x000000ffff037224 */ /* 0x000fce00078e000e */
[----:B------:R-:W-:Y:S05]  /*21990*/  WARPSYNC.COLLECTIVE R15, `(.L_x_2944) ;  /* 0x000000000f087348 */ /* 0x000fea0003c00000 */
[----:B------:R0:W1:Y:S02]  /*219a0*/  SHFL.IDX P6, R14, R13, R12, R11 ;  /* 0x0000000c0d0e7389 */ /* 0x00006400000c000b */
[----:B01----:R-:W-:Y:S01]  /*219b0*/  ENDCOLLECTIVE ;  /* 0x000000000000791b */ /* 0x003fe20003800000 */
.L_x_2944:
[----:B------:R-:W-:Y:S02]  /*219c0*/  IMAD.MOV.U32 R13, RZ, RZ, R5 ;  /* 0x000000ffff0d7224 */ /* 0x000fe400078e0005 */
[----:B------:R-:W-:-:S07]  /*219d0*/  IMAD.MOV.U32 R4, RZ, RZ, R14 ;  /* 0x000000ffff047224 */ /* 0x000fce00078e000e */
[----:B------:R-:W-:Y:S05]  /*219e0*/  WARPSYNC.COLLECTIVE R15, `(.L_x_2945) ;  /* 0x000000000f087348 */ /* 0x000fea0003c00000 */
[----:B------:R0:W1:Y:S02]  /*219f0*/  SHFL.IDX P6, R14, R13, R12, R11 ;  /* 0x0000000c0d0e7389 */ /* 0x00006400000c000b */
[----:B01----:R-:W-:Y:S01]  /*21a00*/  ENDCOLLECTIVE ;  /* 0x000000000000791b */ /* 0x003fe20003800000 */
.L_x_2945:
[----:B------:R-:W-:Y:S05]  /*21a10*/  BRA `(.L_x_2946) ;  /* 0xfffffe84002c7947 */ /* 0x000fea000383ffff */
.L_x_2666:
        /* <DEDUP_REMOVED lines=8> */
.L_x_2948:
[----:B------:R-:W-:Y:S05]  /*21aa0*/  BSYNC B1 ;  /* 0x0000000000017941 */ /* 0x000fea0003800000 */
.L_x_2947:
        /* <DEDUP_REMOVED lines=8> */
.L_x_2949:
[----:B------:R-:W-:Y:S02]  /*21b30*/  IMAD.MOV.U32 R13, RZ, RZ, R10 ;  /* 0x000000ffff0d7224 */ /* 0x000fe400078e000a */
[----:B------:R-:W-:-:S07]  /*21b40*/  IMAD.MOV.U32 R3, RZ, RZ, R14 ;  /* 0x000000ffff037224 */ /* 0x000fce00078e000e */
[----:B------:R-:W-:Y:S05]  /*21b50*/  WARPSYNC.COLLECTIVE R15, `(.L_x_2950) ;  /* 0x000000000f087348 */ /* 0x000fea0003c00000 */
[----:B------:R0:W1:Y:S02]  /*21b60*/  SHFL.IDX P6, R14, R13, R12, R11 ;  /* 0x0000000c0d0e7389 */ /* 0x00006400000c000b */
[----:B01----:R-:W-:Y:S01]  /*21b70*/  ENDCOLLECTIVE ;  /* 0x000000000000791b */ /* 0x003fe20003800000 */
.L_x_2950:
[----:B------:R-:W-:Y:S01]  /*21b80*/  IMAD.MOV.U32 R13, RZ, RZ, R5 ;  /* 0x000000ffff0d7224 */ /* 0x000fe200078e0005 */
[----:B------:R-:W-:-:S07]  /*21b90*/  MOV R4, R14 ;  /* 0x0000000e00047202 */ /* 0x000fce0000000f00 */
[----:B------:R-:W-:Y:S05]  /*21ba0*/  WARPSYNC.COLLECTIVE R15, `(.L_x_2951) ;  /* 0x000000000f087348 */ /* 0x000fea0003c00000 */
[----:B------:R0:W1:Y:S02]  /*21bb0*/  SHFL.IDX P6, R14, R13, R12, R11 ;  /* 0x0000000c0d0e7389 */ /* 0x00006400000c000b */
[----:B01----:R-:W-:Y:S01]  /*21bc0*/  ENDCOLLECTIVE ;  /* 0x000000000000791b */ /* 0x003fe20003800000 */
.L_x_2951:
[----:B------:R-:W-:Y:S01]  /*21bd0*/  IMAD.MOV.U32 R5, RZ, RZ, R14 ;  /* 0x000000ffff057224 */ /* 0x000fe200078e000e */
[----:B------:R-:W-:Y:S06]  /*21be0*/  BRA `(.L_x_2952) ;  /* 0xfffffe8400847947 */ /* 0x000fec000383ffff */
.L_x_2670:
[----:B0-----:R0:W1:Y:S02]  /*21bf0*/  SYNCS.PHASECHK.TRANS64.TRYWAIT P0, [R2+URZ+0x28800], R67 ;  /* 0x02880043020075a7 */ /* 0x001064000800017f */
[----:B-1----:R-:W-:Y:S05]  /*21c00*/  @!P0 NANOSLEEP.SYNCS 0x989680 ;  /* 0x009896800000895d */ /* 0x002fea0003900000 */
[----:B------:R-:W1:Y:S02]  /*21c10*/  @!P0 SYNCS.PHASECHK.TRANS64 P0, [R2+URZ+0x28800], R67 ;  /* 0x02880043020085a7 */ /* 0x000e64000800007f */
[----:B-1----:R-:W-:Y:S05]  /*21c20*/  @!P0 BRA `(.L_x_2670) ;  /* 0xfffffffc00f08947 */ /* 0x002fea000383ffff */
[----:B------:R-:W-:Y:S05]  /*21c30*/  BRA `(.L_x_2953) ;  /* 0xfffffe88003c7947 */ /* 0x000fea000383ffff */
.L_x_2686:
        /* <DEDUP_REMOVED lines=9> */
.L_x_2955:
[----:B------:R-:W-:Y:S05]  /*21cd0*/  BSYNC B1 ;  /* 0x0000000000017941 */ /* 0x000fea0003800000 */
.L_x_2954:
[----:B------:R-:W-:Y:S01]  /*21ce0*/  IMAD.MOV.U32 R13, RZ, RZ, R32 ;  /* 0x000000ffff0d7224 */ /* 0x000fe200078e0020 */
[----:B------:R-:W-:Y:S01]  /*21cf0*/  MOV R0, R14 ;  /* 0x0000000e00007202 */ /* 0x000fe20000000f00 */
[----:B------:R-:W-:Y:S01]  /*21d00*/  IMAD.MOV.U32 R12, RZ, RZ, RZ ;  /* 0x000000ffff0c7224 */ /* 0x000fe200078e00ff */
[----:B------:R-:W-:Y:S01]  /*21d10*/  ISETP.GE.AND P0, PT, R16, R54, PT ;  /* 0x000000361000720c */ /* 0x000fe20003f06270 */
[----:B------:R-:W-:Y:S02]  /*21d20*/  IMAD.MOV.U32 R11, RZ, RZ, 0x181f ;  /* 0x0000181fff0b7424 */ /* 0x000fe400078e00ff */
[----:B------:R-:W-:Y:S02]  /*21d30*/  IMAD.MOV.U32 R15, RZ, RZ, -0x1 ;  /* 0xffffffffff0f7424 */ /* 0x000fe400078e00ff */
[----:B------:R-:W-:-:S08]  /*21d40*/  IMAD R3, R192, R5, RZ ;  /* 0x00000005c0037224 */ /* 0x000fd000078e02ff */
[----:B------:R-:W-:Y:S05]  /*21d50*/  WARPSYNC.COLLECTIVE R15, `(.L_x_2956) ;  /* 0x000000000f087348 */ /* 0x000fea0003c00000 */
[----:B------:R0:W1:Y:S02]  /*21d60*/  SHFL.IDX P6, R14, R13, R12, R11 ;  /* 0x0000000c0d0e7389 */ /* 0x00006400000c000b */
[----:B01----:R-:W-:Y:S01]  /*21d70*/  ENDCOLLECTIVE ;  /* 0x000000000000791b */ /* 0x003fe20003800000 */
.L_x_2956:
[----:B------:R-:W-:Y:S01]  /*21d80*/  ISETP.GE.OR P1, PT, R56, R3, P0 ;  /* 0x000000033800720c */ /* 0x000fe20000726670 */
[----:B------:R-:W-:-:S12]  /*21d90*/  IMAD.MOV.U32 R13, RZ, RZ, R33 ;  /* 0x000000ffff0d7224 */ /* 0x000fd800078e0021 */
[C---:B------:R-:W-:Y:S01]  /*21da0*/  @!P1 SHF.L.U64.HI R6, R16.reuse, 0x1, R17 ;  /* 0x0000000110069819 */ /* 0x040fe20000010211 */
[----:B------:R-:W-:Y:S02]  /*21db0*/  @!P1 IMAD.SHL.U32 R21, R16, 0x2, RZ ;  /* 0x0000000210159824 */ /* 0x000fe400078e00ff */
[----:B------:R-:W-:-:S07]  /*21dc0*/  IMAD.MOV.U32 R4, RZ, RZ, R14 ;  /* 0x000000ffff047224 */ /* 0x000fce00078e000e */
[----:B------:R-:W-:Y:S05]  /*21dd0*/  WARPSYNC.COLLECTIVE R15, `(.L_x_2957) ;  /* 0x000000000f087348 */ /* 0x000fea0003c00000 */
[----:B------:R0:W1:Y:S02]  /*21de0*/  SHFL.IDX P6, R14, R13, R12, R11 ;  /* 0x0000000c0d0e7389 */ /* 0x00006400000c000b */
[----:B01----:R-:W-:Y:S01]  /*21df0*/  ENDCOLLECTIVE ;  /* 0x000000000000791b */ /* 0x003fe20003800000 */
.L_x_2957:
[----:B------:R-:W-:-:S05]  /*21e00*/  @!P1 IADD3 R4, P2, R4, R21, RZ ;  /* 0x0000001504049210 */ /* 0x000fca0007f5e0ff */
[----:B------:R-:W-:Y:S02]  /*21e10*/  @!P1 IMAD.X R7, R0, 0x1, R6, P2 ;  /* 0x0000000100079824 */ /* 0x000fe400010e0606 */
[----:B------:R-:W-:Y:S02]  /*21e20*/  @!P1 IMAD.MOV.U32 R8, RZ, RZ, R4 ;  /* 0x000000ffff089224 */ /* 0x000fe400078e0004 */
[----:B------:R-:W-:Y:S02]  /*21e30*/  @!P1 IMAD.MOV.U32 R9, RZ, RZ, R7 ;  /* 0x000000ffff099224 */ /* 0x000fe400078e0007 */
[----:B------:R-:W-:Y:S01]  /*21e40*/  IMAD.MOV.U32 R13, RZ, RZ, R34 ;  /* 0x000000ffff0d7224 */ /* 0x000fe200078e0022 */
[----:B------:R-:W-:-:S07]  /*21e50*/  MOV R5, R14 ;  /* 0x0000000e00057202 */ /* 0x000fce0000000f00 */
[----:B------:R-:W-:Y:S05]  /*21e60*/  WARPSYNC.COLLECTIVE R15, `(.L_x_2958) ;  /* 0x000000000f087348 */ /* 0x000fea0003c00000 */
[----:B------:R0:W1:Y:S02]  /*21e70*/  SHFL.IDX P6, R14, R13, R12, R11 ;  /* 0x0000000c0d0e7389 */ /* 0x00006400000c000b */
[----:B01----:R-:W-:Y:S01]  /*21e80*/  ENDCOLLECTIVE ;  /* 0x000000000000791b */ /* 0x003fe20003800000 */
.L_x_2958:
[----:B------:R-:W2:Y:S01]  /*21e90*/  @!P1 LD.E.128 R8, desc[UR42][R8.64] ;  /* 0x0000002a08089980 */ /* 0x000ea2000c101d00 */
[----:B------:R-:W-:-:S04]  /*21ea0*/  @!P1 IADD3 R14, P2, R14, R21, RZ ;  /* 0x000000150e0e9210 */ /* 0x000fc80007f5e0ff */
[----:B------:R-:W-:Y:S01]  /*21eb0*/  @!P1 MOV R4, R14 ;  /* 0x0000000e00049202 */ /* 0x000fe20000000f00 */
[----:B------:R-:W-:-:S06]  /*21ec0*/  @!P1 IMAD.X R5, R5, 0x1, R6, P2 ;  /* 0x0000000105059824 */ /* 0x000fcc00010e0606 */
[----:B------:R-:W5:Y:S01]  /*21ed0*/  @!P1 LD.E.128 R4, desc[UR42][R4.64] ;  /* 0x0000002a04049980 */ /* 0x000f62000c101d00 */
[----:B------:R-:W-:Y:S02]  /*21ee0*/  CS2R R46, SRZ ;  /* 0x00000000002e7805 */ /* 0x000fe4000001ff00 */
[----:B------:R-:W-:Y:S02]  /*21ef0*/  CS2R R48, SRZ ;  /* 0x0000000000307805 */ /* 0x000fe4000001ff00 */
[----:B------:R-:W-:Y:S02]  /*21f00*/  MOV R13, R35 ;  /* 0x00000023000d7202 */ /* 0x000fe40000000f00 */
        /* <DEDUP_REMOVED lines=15> */
.L_x_2959:
[----:B------:R-:W-:Y:S01]  /*22000*/  IMAD.MOV.U32 R20, RZ, RZ, R49 ;  /* 0x000000ffff147224 */ /* 0x000fe200078e0031 */
[----:B------:R-:W-:Y:S01]  /*22010*/  PRMT R64, R64, 0x5410, R0 ;  /* 0x0000541040407816 */ /* 0x000fe20000000000 */
[----:B------:R-:W-:Y:S01]  /*22020*/  IMAD.MOV.U32 R10, RZ, RZ, R48 ;  /* 0x000000ffff0a7224 */ /* 0x000fe200078e0030 */
[----:B------:R-:W-:Y:S01]  /*22030*/  @!P1 MOV R51, R7 ;  /* 0x0000000700339202 */ /* 0x000fe20000000f00 */
[----:B------:R-:W-:-:S03]  /*22040*/  @!P1 IMAD.MOV.U32 R44, RZ, RZ, R4 ;  /* 0x000000ffff2c9224 */ /* 0x000fc600078e0004 */
[----:B------:R-:W-:Y:S01]  /*22050*/  PRMT R37, R10, 0x5410, R20 ;  /* 0x000054100a257816 */ /* 0x000fe20000000014 */
[----:B------:R-:W-:Y:S02]  /*22060*/  @!P1 IMAD.MOV.U32 R45, RZ, RZ, R5 ;  /* 0x000000ffff2d9224 */ /* 0x000fe400078e0005 */
[----:B------:R-:W-:Y:S02]  /*22070*/  @!P1 IMAD.MOV.U32 R50, RZ, RZ, R6 ;  /* 0x000000ffff329224 */ /* 0x000fe400078e0006 */
[----:B------:R-:W-:Y:S02]  /*22080*/  IMAD.MOV.U32 R4, RZ, RZ, R44 ;  /* 0x000000ffff047224 */ /* 0x000fe400078e002c */
[----:B------:R-:W-:Y:S02]  /*22090*/  IMAD.MOV.U32 R13, RZ, RZ, R32 ;  /* 0x000000ffff0d7224 */ /* 0x000fe400078e0020 */
[----:B------:R-:W-:Y:S02]  /*220a0*/  IMAD.MOV.U32 R5, RZ, RZ, R45 ;  /* 0x000000ffff057224 */ /* 0x000fe400078e002d */
[----:B------:R-:W-:-:S02]  /*220b0*/  IMAD.MOV.U32 R6, RZ, RZ, R50 ;  /* 0x000000ffff067224 */ /* 0x000fc400078e0032 */
[----:B------:R-:W-:Y:S01]  /*220c0*/  IMAD.MOV.U32 R7, RZ, RZ, R51 ;  /* 0x000000ffff077224 */ /* 0x000fe200078e0033 */
[----:B------:R-:W-:Y:S01]  /*220d0*/  PRMT R67, R67, 0x5410, R5 ;  /* 0x0000541043437816 */ /* 0x000fe20000000005 */
[----:B------:R-:W-:Y:S01]  /*220e0*/  IMAD.MOV.U32 R0, RZ, RZ, R14 ;  /* 0x000000ffff007224 */ /* 0x000fe200078e000e */
[----:B------:R-:W-:-:S07]  /*220f0*/  PRMT R66, R6, 0x5410, R4 ;  /* 0x0000541006427816 */ /* 0x000fce0000000004 */
[----:B------:R-:W-:Y:S05]  /*22100*/  WARPSYNC.COLLECTIVE R15, `(.L_x_2960) ;  /* 0x000000000f087348 */ /* 0x000fea0003c00000 */
[----:B------:R0:W1:Y:S02]  /*22110*/  SHFL.IDX P6, R14, R13, R12, R11 ;  /* 0x0000000c0d0e7389 */ /* 0x00006400000c000b */
[----:B01----:R-:W-:Y:S01]  /*22120*/  ENDCOLLECTIVE ;  /* 0x000000000000791b */ /* 0x003fe20003800000 */
.L_x_2960:
[----:B------:R-:W-:Y:S01]  /*22130*/  PRMT R64, R7, 0x7610, R64 ;  /* 0x0000761007407816 */ /* 0x000fe20000000040 */
[----:B------:R-:W-:Y:S02]  /*22140*/  IMAD.MOV.U32 R13, RZ, RZ, R33 ;  /* 0x000000ffff0d7224 */ /* 0x000fe400078e0021 */
[----:B------:R-:W-:-:S07]  /*22150*/  IMAD.MOV.U32 R8, RZ, RZ, R14 ;  /* 0x000000ffff087224 */ /* 0x000fce00078e000e */
[----:B------:R-:W-:Y:S05]  /*22160*/  WARPSYNC.COLLECTIVE R15, `(.L_x_2961) ;  /* 0x000000000f087348 */ /* 0x000fea0003c00000 */
[----:B------:R0:W1:Y:S02]  /*22170*/  SHFL.IDX P6, R14, R13, R12, R11 ;  /* 0x0000000c0d0e7389 */ /* 0x00006400000c000b */
[----:B01----:R-:W-:Y:S01]  /*22180*/  ENDCOLLECTIVE ;  /* 0x000000000000791b */ /* 0x003fe20003800000 */
.L_x_2961:
[----:B------:R-:W-:Y:S01]  /*22190*/  IMAD.MOV.U32 R13, RZ, RZ, R34 ;  /* 0x000000ffff0d7224 */ /* 0x000fe200078e0022 */
[----:B------:R-:W-:-:S07]  /*221a0*/  MOV R9, R14 ;  /* 0x0000000e00097202 */ /* 0x000fce0000000f00 */
[----:B------:R-:W-:Y:S05]  /*221b0*/  WARPSYNC.COLLECTIVE R15, `(.L_x_2962) ;  /* 0x000000000f087348 */ /* 0x000fea0003c00000 */
[----:B------:R0:W1:Y:S02]  /*221c0*/  SHFL.IDX P6, R14, R13, R12, R11 ;  /* 0x0000000c0d0e7389 */ /* 0x00006400000c000b */
[----:B01----:R-:W-:Y:S01]  /*221d0*/  ENDCOLLECTIVE ;  /* 0x000000000000791b */ /* 0x003fe20003800000 */
.L_x_2962:
[----:B------:R-:W-:Y:S05]  /*221e0*/  BRA `(.L_x_2963) ;  /* 0xfffffe9c00f47947 */ /* 0x000fea000383ffff */
.L_x_2689:
[----:B------:R-:W-:Y:S01]  /*221f0*/  BSSY B1, `(.L_x_2964) ;  /* 0x0000008000017945 */ /* 0x000fe20003800000 */
[----:B------:R-:W-:Y:S01]  /*22200*/  IMAD.MOV.U32 R13, RZ, RZ, R35 ;  /* 0x000000ffff0d7224 */ /* 0x000fe200078e0023 */
[----:B------:R-:W-:Y:S01]  /*22210*/  MOV R11, 0x181f ;  /* 0x0000181f000b7802 */ /* 0x000fe20000000f00 */
[----:B------:R-:W-:Y:S02]  /*22220*/  IMAD.MOV.U32 R12, RZ, RZ, 0x2 ;  /* 0x00000002ff0c7424 */ /* 0x000fe400078e00ff */
[----:B-1----:R-:W-:-:S07]  /*22230*/  IMAD.MOV.U32 R15, RZ, RZ, -0x1 ;  /* 0xffffffffff0f7424 */ /* 0x002fce00078e00ff */
[----:B------:R-:W-:Y:S05]  /*22240*/  WARPSYNC.COLLECTIVE R15, `(.L_x_2965) ;  /* 0x000000000f087348 */ /* 0x000fea0003c00000 */
[----:B------:R0:W1:Y:S02]  /*22250*/  SHFL.IDX P6, R14, R13, R12, R11 ;  /* 0x0000000c0d0e7389 */ /* 0x00006400000c000b */
[----:B01----:R-:W-:Y:S01]  /*22260*/  ENDCOLLECTIVE ;  /* 0x000000000000791b */ /* 0x003fe20003800000 */
.L_x_2965:
[----:B------:R-:W-:Y:S05]  /*22270*/  BSYNC B1 ;  /* 0x0000000000017941 */ /* 0x000fea0003800000 */
.L_x_2964:
        /* <DEDUP_REMOVED lines=9> */
.L_x_2966:
        /* <DEDUP_REMOVED lines=8> */
.L_x_2967:
[----:B------:R-:W-:-:S05]  /*22390*/  @!P1 IADD3 R8, P2, R8, R21, RZ ;  /* 0x0000001508089210 */ /* 0x000fca0007f5e0ff */
[----:B------:R-:W-:Y:S02]  /*223a0*/  @!P1 IMAD.X R9, R0, 0x1, R29, P2 ;  /* 0x0000000100099824 */ /* 0x000fe400010e061d */
[----:B------:R-:W-:Y:S02]  /*223b0*/  IMAD.MOV.U32 R13, RZ, RZ, R34 ;  /* 0x000000ffff0d7224 */ /* 0x000fe400078e0022 */
[----:B------:R-:W-:-:S07]  /*223c0*/  IMAD.MOV.U32 R20, RZ, RZ, R14 ;  /* 0x000000ffff147224 */ /* 0x000fce00078e000e */
[----:B------:R-:W-:Y:S05]  /*223d0*/  WARPSYNC.COLLECTIVE R15, `(.L_x_2968) ;  /* 0x000000000f087348 */ /* 0x000fea0003c00000 */
[----:B------:R0:W1:Y:S02]  /*223e0*/  SHFL.IDX P6, R14, R13, R12, R11 ;  /* 0x0000000c0d0e7389 */ /* 0x00006400000c000b */
[----:B01----:R-:W-:Y:S01]  /*223f0*/  ENDCOLLECTIVE ;  /* 0x000000000000791b */ /* 0x003fe20003800000 */
.L_x_2968:
[----:B------:R-:W2:Y:S01]  /*22400*/  @!P1 LD.E.128 R8, desc[UR42][R8.64] ;  /* 0x0000002a08089980 */ /* 0x000ea2000c101d00 */
[----:B------:R-:W-:-:S04]  /*22410*/  @!P1 IADD3 R28, P2, R14, R21, RZ ;  /* 0x000000150e1c9210 */ /* 0x000fc80007f5e0ff */
[----:B------:R-:W-:-:S06]  /*22420*/  @!P1 IADD3.X R29, R20, R29, RZ, P2, !PT ;  /* 0x0000001d141d9210 */ /* 0x000fcc00017fe4ff */
[----:B------:R-:W5:Y:S01]  /*22430*/  @!P1 LD.E.128 R28, desc[UR42][R28.64] ;  /* 0x0000002a1c1c9980 */ /* 0x000f62000c101d00 */
[----:B------:R-:W-:Y:S02]  /*22440*/  CS2R R20, SRZ ;  /* 0x0000000000147805 */ /* 0x000fe4000001ff00 */
[----:B------:R-:W-:Y:S02]  /*22450*/  CS2R R38, SRZ ;  /* 0x0000000000267805 */ /* 0x000fe4000001ff00 */
[----:B------:R-:W-:Y:S02]  /*22460*/  MOV R13, R35 ;  /* 0x00000023000d7202 */ /* 0x000fe40000000f00 */
[----:B------:R-:W-:Y:S02]  /*22470*/  CS2R R40, SRZ ;  /* 0x0000000000287805 */ /* 0x000fe4000001ff00 */
[----:B------:R-:W-:Y:S01]  /*22480*/  CS2R R42, SRZ ;  /* 0x00000000002a7805 */ /* 0x000fe2000001ff00 */
[----:B--2---:R-:W-:-:S02]  /*22490*/  @!P1 IMAD.MOV.U32 R20, RZ, RZ, R8 ;  /* 0x000000ffff149224 */ /* 0x004fc400078e0008 */
[----:B------:R-:W-:Y:S02]  /*224a0*/  @!P1 IMAD.MOV.U32 R21, RZ, RZ, R9 ;  /* 0x000000ffff159224 */ /* 0x000fe400078e0009 */
[----:B------:R-:W-:Y:S02]  /*224b0*/  IMAD.MOV.U32 R0, RZ, RZ, R20 ;  /* 0x000000ffff007224 */ /* 0x000fe400078e0014 */
[----:B------:R-:W-:Y:S02]  /*224c0*/  IMAD.MOV.U32 R12, RZ, RZ, R21 ;  /* 0x000000ffff0c7224 */ /* 0x000fe400078e0015 */
[----:B------:R-:W-:Y:S02]  /*224d0*/  @!P1 IMAD.MOV.U32 R39, RZ, RZ, R11 ;  /* 0x000000ffff279224 */ /* 0x000fe400078e000b */
[----:B------:R-:W-:Y:S01]  /*224e0*/  IMAD.MOV.U32 R11, RZ, RZ, 0x181f ;  /* 0x0000181fff0b7424 */ /* 0x000fe200078e00ff */
[----:B------:R-:W-:Y:S01]  /*224f0*/  PRMT R59, R0, 0x5410, R12 ;  /* 0x00005410003b7816 */ /* 0x000fe2000000000c */
[----:B------:R-:W-:-:S02]  /*22500*/  IMAD.MOV.U32 R12, RZ, RZ, 0x3 ;  /* 0x00000003ff0c7424 */ /* 0x000fc400078e00ff */
[----:B------:R-:W-:Y:S02]  /*22510*/  @!P1 IMAD.MOV.U32 R38, RZ, RZ, R10 ;  /* 0x000000ffff269224 */ /* 0x000fe400078e000a */
[----:B------:R-:W-:-:S07]  /*22520*/  IMAD.MOV.U32 R9, RZ, RZ, R39 ;  /* 0x000000ffff097224 */ /* 0x000fce00078e0027 */
[----:B-----5:R-:W-:Y:S05]  /*22530*/  WARPSYNC.COLLECTIVE R15, `(.L_x_2969) ;  /* 0x000000000f087348 */ /* 0x020fea0003c00000 */
[----:B------:R0:W1:Y:S02]  /*22540*/  SHFL.IDX P6, R14, R13, R12, R11 ;  /* 0x0000000c0d0e7389 */ /* 0x00006400000c000b */
[----:B01---5:R-:W-:Y:S01]  /*22550*/  ENDCOLLECTIVE ;  /* 0x000000000000791b */ /* 0x023fe20003800000 */
.L_x_2969:
[----:B------:R-:W-:Y:S02]  /*22560*/  IMAD.MOV.U32 R8, RZ, RZ, R38 ;  /* 0x000000ffff087224 */ /* 0x000fe400078e0026 */
[----:B------:R-:W-:Y:S01]  /*22570*/  @!P1 IMAD.MOV.U32 R40, RZ, RZ, R28 ;  /* 0x000000ffff289224 */ /* 0x000fe200078e001c */
[----:B------:R-:W-:Y:S01]  /*22580*/  @!P1 MOV R42, R30 ;  /* 0x0000001e002a9202 */ /* 0x000fe20000000f00 */
[----:B------:R-:W-:Y:S01]  /*22590*/  @!P1 IMAD.MOV.U32 R41, RZ, RZ, R29 ;  /* 0x000000ffff299224 */ /* 0x000fe200078e001d */
[----:B------:R-:W-:Y:S01]  /*225a0*/  PRMT R52, R8, 0x5410, R9 ;  /* 0x0000541008347816 */ /* 0x000fe20000000009 */
[----:B------:R-:W-:Y:S02]  /*225b0*/  @!P1 IMAD.MOV.U32 R43, RZ, RZ, R31 ;  /* 0x000000ffff2b9224 */ /* 0x000fe400078e001f */
[----:B------:R-:W-:Y:S02]  /*225c0*/  IMAD.MOV.U32 R8, RZ, RZ, R40 ;  /* 0x000000ffff087224 */ /* 0x000fe400078e0028 */
[----:B------:R-:W-:-:S02]  /*225d0*/  IMAD.MOV.U32 R9, RZ, RZ, R41 ;  /* 0x000000ffff097224 */ /* 0x000fc400078e0029 */
[----:B------:R-:W-:Y:S02]  /*225e0*/  IMAD.MOV.U32 R10, RZ, RZ, R42 ;  /* 0x000000ffff0a7224 */ /* 0x000fe400078e002a */
[----:B------:R-:W-:Y:S01]  /*225f0*/  IMAD.MOV.U32 R13, RZ, RZ, R32 ;  /* 0x000000ffff0d7224 */ /* 0x000fe200078e0020 */
[----:B------:R-:W-:Y:S02]  /*22600*/  PRMT R62, R8, 0x5410, R9 ;  /* 0x00005410083e7816 */ /* 0x000fe40000000009 */
[----:B------:R-:W-:Y:S01]  /*22610*/  CS2R R8, SRZ ;  /* 0x0000000000087805 */ /* 0x000fe2000001ff00 */
[----:B------:R-:W-:-:S07]  /*22620*/  IMAD.MOV.U32 R0, RZ, RZ, R14 ;  /* 0x000000ffff007224 */ /* 0x000fce00078e000e */
[----:B------:R-:W-:Y:S05]  /*22630*/  WARPSYNC.COLLECTIVE R15, `(.L_x_2970) ;  /* 0x000000000f087348 */ /* 0x000fea0003c00000 */
[----:B------:R0:W1:Y:S02]  /*22640*/  SHFL.IDX P6, R14, R13, R12, R11 ;  /* 0x0000000c0d0e7389 */ /* 0x00006400000c000b */
[----:B01----:R-:W-:Y:S01]  /*22650*/  ENDCOLLECTIVE ;  /* 0x000000000000791b */ /* 0x003fe20003800000 */
.L_x_2970:
[----:B------:R-:W-:Y:S02]  /*22660*/  IMAD.MOV.U32 R13, RZ, RZ, R33 ;  /* 0x000000ffff0d7224 */ /* 0x000fe400078e0021 */
[----:B------:R-:W-:-:S07]  /*22670*/  IMAD.MOV.U32 R32, RZ, RZ, R14 ;  /* 0x000000ffff207224 */ /* 0x000fce00078e000e */
[----:B------:R-:W-:Y:S05]  /*22680*/  WARPSYNC.COLLECTIVE R15, `(.L_x_2971) ;  /* 0x000000000f087348 */ /* 0x000fea0003c00000 */
[----:B------:R0:W1:Y:S02]  /*22690*/  SHFL.IDX P6, R14, R13, R12, R11 ;  /* 0x0000000c0d0e7389 */ /* 0x00006400000c000b */
[----:B01----:R-:W-:Y:S01]  /*226a0*/  ENDCOLLECTIVE ;  /* 0x000000000000791b */ /* 0x003fe20003800000 */
.L_x_2971:
[----:B------:R-:W-:Y:S01]  /*226b0*/  IMAD.MOV.U32 R13, RZ, RZ, R34 ;  /* 0x000000ffff0d7224 */ /* 0x000fe200078e0022 */
[----:B------:R-:W-:-:S07]  /*226c0*/  MOV R33, R14 ;  /* 0x0000000e00217202 */ /* 0x000fce0000000f00 */
[----:B------:R-:W-:Y:S05]  /*226d0*/  WARPSYNC.COLLECTIVE R15, `(.L_x_2972) ;  /* 0x000000000f087348 */ /* 0x000fea0003c00000 */
[----:B------:R0:W1:Y:S02]  /*226e0*/  SHFL.IDX P6, R14, R13, R12, R11 ;  /* 0x0000000c0d0e7389 */ /* 0x00006400000c000b */
[----:B01----:R-:W-:Y:S01]  /*226f0*/  ENDCOLLECTIVE ;  /* 0x000000000000791b */ /* 0x003fe20003800000 */
.L_x_2972:
[----:B------:R-:W-:-:S05]  /*22700*/  IMAD.MOV.U32 R11, RZ, RZ, R43 ;  /* 0x000000ffff0b7224 */ /* 0x000fca00078e002b */
[----:B------:R-:W-:Y:S01]  /*22710*/  PRMT R63, R10, 0x5410, R11 ;  /* 0x000054100a3f7816 */ /* 0x000fe2000000000b */
[----:B------:R-:W-:Y:S01]  /*22720*/  IMAD.MOV.U32 R34, RZ, RZ, R14 ;  /* 0x000000ffff227224 */ /* 0x000fe200078e000e */
[----:B------:R-:W-:Y:S06]  /*22730*/  BRA `(.L_x_2973) ;  /* 0xfffffe9c00d47947 */ /* 0x000fec000383ffff */
.L_x_2693:
[----:B0-----:R0:W1:Y:S02]  /*22740*/  SYNCS.PHASECHK.TRANS64.TRYWAIT P4, [R2+URZ+0x28800], R29 ;  /* 0x0288001d020075a7 */ /* 0x001064000808017f */
[----:B-1----:R-:W-:Y:S05]  /*22750*/  @!P4 NANOSLEEP.SYNCS 0x989680 ;  /* 0x009896800000c95d */ /* 0x002fea0003900000 */
[----:B------:R-:W1:Y:S02]  /*22760*/  @!P4 SYNCS.PHASECHK.TRANS64 P4, [R2+URZ+0x28800], R29 ;  /* 0x0288001d0200c5a7 */ /* 0x000e64000808007f */
[----:B-1----:R-:W-:Y:S05]  /*22770*/  @!P4 BRA `(.L_x_2693) ;  /* 0xfffffffc00f0c947 */ /* 0x002fea000383ffff */
[----:B------:R-:W-:Y:S05]  /*22780*/  BRA `(.L_x_2974) ;  /* 0xfffffea0006c7947 */ /* 0x000fea000383ffff */
.L_x_2703:
[----:B-1----:R1:W2:Y:S02]  /*22790*/  SYNCS.PHASECHK.TRANS64.TRYWAIT P2, [R3+URZ+0x28830], R0 ;  /* 0x02883000030075a7 */ /* 0x0022a4000804017f */
[----:B--2---:R-:W-:Y:S05]  /*227a0*/  @!P2 NANOSLEEP.SYNCS 0x989680 ;  /* 0x009896800000a95d */ /* 0x004fea0003900000 */
[----:B------:R-:W2:Y:S02]  /*227b0*/  @!P2 SYNCS.PHASECHK.TRANS64 P2, [R3+URZ+0x28830], R0 ;  /* 0x028830000300a5a7 */ /* 0x000ea4000804007f */
[----:B--2---:R-:W-:Y:S05]  /*227c0*/  @!P2 BRA `(.L_x_2703) ;  /* 0xfffffffc00f0a947 */ /* 0x004fea000383ffff */
[----:B------:R-:W-:Y:S05]  /*227d0*/  BRA `(.L_x_2702) ;  /* 0xfffffeb800e87947 */ /* 0x000fea000383ffff */
.L_x_2709:
[----:B-1----:R1:W2:Y:S02]  /*227e0*/  SYNCS.PHASECHK.TRANS64.TRYWAIT P4, [R0+URZ+0x28830], R7 ;  /* 0x02883007000075a7 */ /* 0x0022a4000808017f */
[----:B--2---:R-:W-:Y:S05]  /*227f0*/  @!P4 NANOSLEEP.SYNCS 0x989680 ;  /* 0x009896800000c95d */ /* 0x004fea0003900000 */
[----:B------:R-:W2:Y:S02]  /*22800*/  @!P4 SYNCS.PHASECHK.TRANS64 P4, [R0+URZ+0x28830], R7 ;  /* 0x028830070000c5a7 */ /* 0x000ea4000808007f */
[----:B--2---:R-:W-:Y:S05]  /*22810*/  @!P4 BRA `(.L_x_2709) ;  /* 0xfffffffc00f0c947 */ /* 0x004fea000383ffff */
[----:B------:R-:W-:Y:S05]  /*22820*/  BRA `(.L_x_2708) ;  /* 0xfffffee000247947 */ /* 0x000fea000383ffff */
.L_x_2713:
[----:B-1----:R1:W2:Y:S02]  /*22830*/  SYNCS.PHASECHK.TRANS64.TRYWAIT P3, [R6+URZ+0x28850], R0 ;  /* 0x02885000060075a7 */ /* 0x0022a4000806017f */
[----:B--2---:R-:W-:Y:S05]  /*22840*/  @!P3 NANOSLEEP.SYNCS 0x989680 ;  /* 0x009896800000b95d */ /* 0x004fea0003900000 */
[----:B------:R-:W2:Y:S02]  /*22850*/  @!P3 SYNCS.PHASECHK.TRANS64 P3, [R6+URZ+0x28850], R0 ;  /* 0x028850000600b5a7 */ /* 0x000ea4000806007f */
[----:B--2---:R-:W-:Y:S05]  /*22860*/  @!P3 BRA `(.L_x_2713) ;  /* 0xfffffffc00f0b947 */ /* 0x004fea000383ffff */
[----:B------:R-:W-:Y:S05]  /*22870*/  BRA `(.L_x_2710) ;  /* 0xfffffee400247947 */ /* 0x000fea000383ffff */
.L_x_2720:
[----:B-1----:R1:W2:Y:S02]  /*22880*/  SYNCS.PHASECHK.TRANS64.TRYWAIT P3, [R0+URZ+0x28830], R7 ;  /* 0x02883007000075a7 */ /* 0x0022a4000806017f */
[----:B--2---:R-:W-:Y:S05]  /*22890*/  @!P3 NANOSLEEP.SYNCS 0x989680 ;  /* 0x009896800000b95d */ /* 0x004fea0003900000 */
[----:B------:R-:W2:Y:S02]  /*228a0*/  @!P3 SYNCS.PHASECHK.TRANS64 P3, [R0+URZ+0x28830], R7 ;  /* 0x028830070000b5a7 */ /* 0x000ea4000806007f */
[----:B--2---:R-:W-:Y:S05]  /*228b0*/  @!P3 BRA `(.L_x_2720) ;  /* 0xfffffffc00f0b947 */ /* 0x004fea000383ffff */
[----:B------:R-:W-:Y:S05]  /*228c0*/  BRA `(.L_x_2719) ;  /* 0xffffff0800c87947 */ /* 0x000fea000383ffff */
.L_x_2724:
[----:B-1----:R1:W2:Y:S02]  /*228d0*/  SYNCS.PHASECHK.TRANS64.TRYWAIT P2, [R6+URZ+0x28850], R0 ;  /* 0x02885000060075a7 */ /* 0x0022a4000804017f */
[----:B--2---:R-:W-:Y:S05]  /*228e0*/  @!P2 NANOSLEEP.SYNCS 0x989680 ;  /* 0x009896800000a95d */ /* 0x004fea0003900000 */
[----:B------:R-:W2:Y:S02]  /*228f0*/  @!P2 SYNCS.PHASECHK.TRANS64 P2, [R6+URZ+0x28850], R0 ;  /* 0x028850000600a5a7 */ /* 0x000ea4000804007f */
[----:B--2---:R-:W-:Y:S05]  /*22900*/  @!P2 BRA `(.L_x_2724) ;  /* 0xfffffffc00f0a947 */ /* 0x004fea000383ffff */
[----:B------:R-:W-:Y:S05]  /*22910*/  BRA `(.L_x_2721) ;  /* 0xffffff0c00c87947 */ /* 0x000fea000383ffff */
.L_x_2729:
[----:B-1----:R1:W2:Y:S02]  /*22920*/  SYNCS.PHASECHK.TRANS64.TRYWAIT P0, [R14+URZ+0x28850], R5 ;  /* 0x028850050e0075a7 */ /* 0x0022a4000800017f */
[----:B--2---:R-:W-:Y:S05]  /*22930*/  @!P0 NANOSLEEP.SYNCS 0x989680 ;  /* 0x009896800000895d */ /* 0x004fea0003900000 */
[----:B------:R-:W2:Y:S02]  /*22940*/  @!P0 SYNCS.PHASECHK.TRANS64 P0, [R14+URZ+0x28850], R5 ;  /* 0x028850050e0085a7 */ /* 0x000ea4000800007f */
[----:B--2---:R-:W-:Y:S05]  /*22950*/  @!P0 BRA `(.L_x_2729) ;  /* 0xfffffffc00f08947 */ /* 0x004fea000383ffff */
[----:B------:R-:W-:Y:S05]  /*22960*/  BRA `(.L_x_2728) ;  /* 0xffffff2800f87947 */ /* 0x000fea000383ffff */
.L_x_2734:
[----:B------:R-:W-:Y:S01]  /*22970*/  IMAD.MOV.U32 R13, RZ, RZ, R4 ;  /* 0x000000ffff0d7224 */ /* 0x000fe200078e0004 */
[----:B------:R-:W-:Y:S01]  /*22980*/  MOV R12, RZ ;  /* 0x000000ff000c7202 */ /* 0x000fe20000000f00 */
[----:B------:R-:W-:Y:S02]  /*22990*/  IMAD.MOV.U32 R11, RZ, RZ, 0x181f ;  /* 0x0000181fff0b7424 */ /* 0x000fe400078e00ff */
[----:B------:R-:W-:-:S07]  /*229a0*/  IMAD.MOV.U32 R15, RZ, RZ, -0x1 ;  /* 0xffffffffff0f7424 */ /* 0x000fce00078e00ff */
[----:B-----5:R-:W-:Y:S05]  /*229b0*/  WARPSYNC.COLLECTIVE R15, `(.L_x_2975) ;  /* 0x000000000f087348 */ /* 0x020fea0003c00000 */
[----:B------:R0:W1:Y:S02]  /*229c0*/  SHFL.IDX P6, R14, R13, R12, R11 ;  /* 0x0000000c0d0e7389 */ /* 0x00006400000c000b */
[----:B01---5:R-:W-:Y:S01]  /*229d0*/  ENDCOLLECTIVE ;  /* 0x000000000000791b */ /* 0x023fe20003800000 */
.L_x_2975:
[----:B------:R-:W-:Y:S02]  /*229e0*/  IMAD.MOV.U32 R13, RZ, RZ, R0 ;  /* 0x000000ffff0d7224 */ /* 0x000fe400078e0000 */
[----:B------:R-:W-:-:S07]  /*229f0*/  IMAD.MOV.U32 R3, RZ, RZ, R14 ;  /* 0x000000ffff037224 */ /* 0x000fce00078e000e */
[----:B------:R-:W-:Y:S05]  /*22a00*/  WARPSYNC.COLLECTIVE R15, `(.L_x_2976) ;  /* 0x000000000f087348 */ /* 0x000fea0003c00000 */
[----:B------:R0:W1:Y:S02]  /*22a10*/  SHFL.IDX P6, R14, R13, R12, R11 ;  /* 0x0000000c0d0e7389 */ /* 0x00006400000c000b */
[----:B01----:R-:W-:Y:S01]  /*22a20*/  ENDCOLLECTIVE ;  /* 0x000000000000791b */ /* 0x003fe20003800000 */
.L_x_2976:
[----:B------:R-:W-:Y:S05]  /*22a30*/  BRA `(.L_x_2977) ;  /* 0xffffff4400bc7947 */ /* 0x000fea000383ffff */
.L_x_2737:
[----:B------:R-:W-:Y:S01]  /*22a40*/  BSSY B1, `(.L_x_2978) ;  /* 0x0000008000017945 */ /* 0x000fe20003800000 */
[----:B------:R-:W-:Y:S01]  /*22a50*/  IMAD.MOV.U32 R13, RZ, RZ, R4 ;  /* 0x000000ffff0d7224 */ /* 0x000fe200078e0004 */
[----:B------:R-:W-:Y:S01]  /*22a60*/  MOV R11, 0x181f ;  /* 0x0000181f000b7802 */ /* 0x000fe20000000f00 */
[----:B------:R-:W-:Y:S02]  /*22a70*/  IMAD.MOV.U32 R12, RZ, RZ, 0x1 ;  /* 0x00000001ff0c7424 */ /* 0x000fe400078e00ff */
[----:B---3--:R-:W-:-:S07]  /*22a80*/  IMAD.MOV.U32 R15, RZ, RZ, -0x1 ;  /* 0xffffffffff0f7424 */ /* 0x008fce00078e00ff */
[----:B012--5:R-:W-:Y:S05]  /*22a90*/  WARPSYNC.COLLECTIVE R15, `(.L_x_2979) ;  /* 0x000000000f087348 */ /* 0x027fea0003c00000 */
[----:B--2---:R2:W3:Y:S02]  /*22aa0*/  SHFL.IDX P6, R14, R13, R12, R11 ;  /* 0x0000000c0d0e7389 */ /* 0x0044e400000c000b */
[----:B0123-5:R-:W-:Y:S01]  /*22ab0*/  ENDCOLLECTIVE ;  /* 0x000000000000791b */ /* 0x02ffe20003800000 */
.L_x_2979:
[----:B------:R-:W-:Y:S05]  /*22ac0*/  BSYNC B1 ;  /* 0x0000000000017941 */ /* 0x000fea0003800000 */
.L_x_2978:
        /* <DEDUP_REMOVED lines=8> */
.L_x_2980:
[----:B------:R-:W-:Y:S05]  /*22b50*/  BRA `(.L_x_2981) ;  /* 0xffffff4400b87947 */ /* 0x000fea000383ffff */
.L_x_2740:
[----:B------:R-:W-:Y:S01]  /*22b60*/  BSSY B1, `(.L_x_2982) ;  /* 0x0000008000017945 */ /* 0x000fe20003800000 */
[----:B------:R-:W-:Y:S01]  /*22b70*/  MOV R13, R4 ;  /* 0x00000004000d7202 */ /* 0x000fe20000000f00 */
[----:B------:R-:W-:Y:S02]  /*22b80*/  IMAD.MOV.U32 R12, RZ, RZ, 0x2 ;  /* 0x00000002ff0c7424 */ /* 0x000fe400078e00ff */
[----:B------:R-:W-:Y:S02]  /*22b90*/  IMAD.MOV.U32 R11, RZ, RZ, 0x181f ;  /* 0x0000181fff0b7424 */ /* 0x000fe400078e00ff */
[----:B---3--:R-:W-:-:S07]  /*22ba0*/  IMAD.MOV.U32 R15, RZ, RZ, -0x1 ;  /* 0xffffffffff0f7424 */ /* 0x008fce00078e00ff */
[----:B012-45:R-:W-:Y:S05]  /*22bb0*/  WARPSYNC.COLLECTIVE R15, `(.L_x_2983) ;  /* 0x000000000f087348 */ /* 0x037fea0003c00000 */
[----:B--2---:R2:W3:Y:S02]  /*22bc0*/  SHFL.IDX P6, R14, R13, R12, R11 ;  /* 0x0000000c0d0e7389 */ /* 0x0044e400000c000b */
[----:B012345:R-:W-:Y:S01]  /*22bd0*/  ENDCOLLECTIVE ;  /* 0x000000000000791b */ /* 0x03ffe20003800000 */
.L_x_2983:
[----:B------:R-:W-:Y:S05]  /*22be0*/  BSYNC B1 ;  /* 0x0000000000017941 */ /* 0x000fea0003800000 */
.L_x_2982:
        /* <DEDUP_REMOVED lines=8> */
.L_x_2984:
[----:B------:R-:W-:Y:S05]  /*22c70*/  BRA `(.L_x_2985) ;  /* 0xffffff4400b87947 */ /* 0x000fea000383ffff */
.L_x_2743:
[----:B------:R-:W-:Y:S01]  /*22c80*/  BSSY B1, `(.L_x_2986) ;  /* 0x0000008000017945 */ /* 0x000fe20003800000 */
[----:B------:R-:W-:Y:S02]  /*22c90*/  IMAD.MOV.U32 R13, RZ, RZ, R4 ;  /* 0x000000ffff0d7224 */ /* 0x000fe400078e0004 */
[----:B------:R-:W-:Y:S02]  /*22ca0*/  IMAD.MOV.U32 R12, RZ, RZ, 0x3 ;  /* 0x00000003ff0c7424 */ /* 0x000fe400078e00ff */
[----:B------:R-:W-:Y:S02]  /*22cb0*/  IMAD.MOV.U32 R11, RZ, RZ, 0x181f ;  /* 0x0000181fff0b7424 */ /* 0x000fe400078e00ff */
[----:B---3--:R-:W-:-:S07]  /*22cc0*/  IMAD.MOV.U32 R15, RZ, RZ, -0x1 ;  /* 0xffffffffff0f7424 */ /* 0x008fce00078e00ff */
[----:B012-45:R-:W-:Y:S05]  /*22cd0*/  WARPSYNC.COLLECTIVE R15, `(.L_x_2987) ;  /* 0x000000000f087348 */ /* 0x037fea0003c00000 */
[----:B--2---:R2:W3:Y:S02]  /*22ce0*/  SHFL.IDX P6, R14, R13, R12, R11 ;  /* 0x0000000c0d0e7389 */ /* 0x0044e400000c000b */
[----:B012345:R-:W-:Y:S01]  /*22cf0*/  ENDCOLLECTIVE ;  /* 0x000000000000791b */ /* 0x03ffe20003800000 */
.L_x_2987:
[----:B------:R-:W-:Y:S05]  /*22d00*/  BSYNC B1 ;  /* 0x0000000000017941 */ /* 0x000fea0003800000 */
.L_x_2986:
        /* <DEDUP_REMOVED lines=8> */
.L_x_2988:
[----:B------:R-:W-:Y:S05]  /*22d90*/  BRA `(.L_x_2989) ;  /* 0xffffff4400b87947 */ /* 0x000fea000383ffff */
.L_x_2745:
[----:B------:R-:W-:Y:S01]  /*22da0*/  IMAD.MOV.U32 R13, RZ, RZ, R4 ;  /* 0x000000ffff0d7224 */ /* 0x000fe200078e0004 */
[----:B------:R-:W-:Y:S01]  /*22db0*/  MOV R15, 0xffffffff ;  /* 0xffffffff000f7802 */ /* 0x000fe20000000f00 */
[----:B------:R-:W-:Y:S02]  /*22dc0*/  IMAD.MOV.U32 R12, RZ, RZ, RZ ;  /* 0x000000ffff0c7224 */ /* 0x000fe400078e00ff */
[----:B------:R-:W-:-:S07]  /*22dd0*/  IMAD.MOV.U32 R11, RZ, RZ, 0x1c1f ;  /* 0x00001c1fff0b7424 */ /* 0x000fce00078e00ff */
[----:B------:R-:W-:Y:S05]  /*22de0*/  WARPSYNC.COLLECTIVE R15, `(.L_x_2990) ;  /* 0x000000000f087348 */ /* 0x000fea0003c00000 */
[----:B------:R0:W1:Y:S02]  /*22df0*/  SHFL.IDX P6, R14, R13, R12, R11 ;  /* 0x0000000c0d0e7389 */ /* 0x00006400000c000b */
[----:B01----:R-:W-:Y:S01]  /*22e00*/  ENDCOLLECTIVE ;  /* 0x000000000000791b */ /* 0x003fe20003800000 */
.L_x_2990:
[----:B------:R-:W-:Y:S02]  /*22e10*/  IMAD.MOV.U32 R13, RZ, RZ, R3 ;  /* 0x000000ffff0d7224 */ /* 0x000fe400078e0003 */
[----:B------:R-:W-:-:S07]  /*22e20*/  IMAD.MOV.U32 R0, RZ, RZ, R14 ;  /* 0x000000ffff007224 */ /* 0x000fce00078e000e */
[----:B------:R-:W-:Y:S05]  /*22e30*/  WARPSYNC.COLLECTIVE R15, `(.L_x_2991) ;  /* 0x000000000f087348 */ /* 0x000fea0003c00000 */
[----:B------:R0:W1:Y:S02]  /*22e40*/  SHFL.IDX P6, R14, R13, R12, R11 ;  /* 0x0000000c0d0e7389 */ /* 0x00006400000c000b */
[----:B01----:R-:W-:Y:S01]  /*22e50*/  ENDCOLLECTIVE ;  /* 0x000000000000791b */ /* 0x003fe20003800000 */
.L_x_2991:
[----:B------:R-:W-:Y:S05]  /*22e60*/  BRA `(.L_x_2992) ;  /* 0xffffff4800747947 */ /* 0x000fea000383ffff */
.L_x_2748:
        /* <DEDUP_REMOVED lines=8> */
.L_x_2994:
[----:B------:R-:W-:Y:S05]  /*22ef0*/  BSYNC B1 ;  /* 0x0000000000017941 */ /* 0x000fea0003800000 */
.L_x_2993:
        /* <DEDUP_REMOVED lines=8> */
.L_x_2995:
[----:B------:R-:W-:Y:S05]  /*22f80*/  BRA `(.L_x_2996) ;  /* 0xffffff4c00847947 */ /* 0x000fea000383ffff */
.L_x_2752:
[----:B------:R-:W-:Y:S01]  /*22f90*/  IMAD.MOV.U32 R13, RZ, RZ, R4 ;  /* 0x000000ffff0d7224 */ /* 0x000fe200078e0004 */
[----:B------:R-:W-:Y:S01]  /*22fa0*/  MOV R11, 0x181f ;  /* 0x0000181f000b7802 */ /* 0x000fe20000000f00 */
[----:B------:R-:W-:Y:S02]  /*22fb0*/  IMAD.MOV.U32 R12, RZ, RZ, RZ ;  /* 0x000000ffff0c7224 */ /* 0x000fe400078e00ff */
[----:B------:R-:W-:-:S07]  /*22fc0*/  IMAD.MOV.U32 R15, RZ, RZ, -0x1 ;  /* 0xffffffffff0f7424 */ /* 0x000fce00078e00ff */
[----:B0-----:R-:W-:Y:S05]  /*22fd0*/  WARPSYNC.COLLECTIVE R15, `(.L_x_2997) ;  /* 0x000000000f087348 */ /* 0x001fea0003c00000 */
[----:B------:R1:W2:Y:S02]  /*22fe0*/  SHFL.IDX P6, R14, R13, R12, R11 ;  /* 0x0000000c0d0e7389 */ /* 0x0002a400000c000b */
[----:B012---:R-:W-:Y:S01]  /*22ff0*/  ENDCOLLECTIVE ;  /* 0x000000000000791b */ /* 0x007fe20003800000 */
.L_x_2997:
[----:B------:R-:W-:Y:S02]  /*23000*/  IMAD.MOV.U32 R13, RZ, RZ, R0 ;  /* 0x000000ffff0d7224 */ /* 0x000fe400078e0000 */
[----:B------:R-:W-:-:S07]  /*23010*/  IMAD.MOV.U32 R3, RZ, RZ, R14 ;  /* 0x000000ffff037224 */ /* 0x000fce00078e000e */
[----:B------:R-:W-:Y:S05]  /*23020*/  WARPSYNC.COLLECTIVE R15, `(.L_x_2998) ;  /* 0x000000000f087348 */ /* 0x000fea0003c00000 */
[----:B------:R0:W1:Y:S02]  /*23030*/  SHFL.IDX P6, R14, R13, R12, R11 ;  /* 0x0000000c0d0e7389 */ /* 0x00006400000c000b */
[----:B01----:R-:W-:Y:S01]  /*23040*/  ENDCOLLECTIVE ;  /* 0x000000000000791b */ /* 0x003fe20003800000 */
.L_x_2998:
[----:B------:R-:W-:Y:S05]  /*23050*/  BRA `(.L_x_2999) ;  /* 0xffffff5800907947 */ /* 0x000fea000383ffff */
.L_x_2755:
[----:B------:R-:W-:Y:S01]  /*23060*/  BSSY B1, `(.L_x_3000) ;  /* 0x0000008000017945 */ /* 0x000fe20003800000 */
[----:B------:R-:W-:Y:S01]  /*23070*/  IMAD.MOV.U32 R13, RZ, RZ, R4 ;  /* 0x000000ffff0d7224 */ /* 0x000fe200078e0004 */
[----:B----4-:R-:W-:Y:S01]  /*23080*/  MOV R15, 0xffffffff ;  /* 0xffffffff000f7802 */ /* 0x010fe20000000f00 */
[----:B------:R-:W-:Y:S02]  /*23090*/  IMAD.MOV.U32 R12, RZ, RZ, 0x1 ;  /* 0x00000001ff0c7424 */ /* 0x000fe400078e00ff */
[----:B------:R-:W-:-:S07]  /*230a0*/  IMAD.MOV.U32 R11, RZ, RZ, 0x181f ;  /* 0x0000181fff0b7424 */ /* 0x000fce00078e00ff */
[----:B0123--:R-:W-:Y:S05]  /*230b0*/  WARPSYNC.COLLECTIVE R15, `(.L_x_3001) ;  /* 0x000000000f087348 */ /* 0x00ffea0003c00000 */
[----:B---3--:R3:W4:Y:S02]  /*230c0*/  SHFL.IDX P6, R14, R13, R12, R11 ;  /* 0x0000000c0d0e7389 */ /* 0x00872400000c000b */
[----:B01234-:R-:W-:Y:S01]  /*230d0*/  ENDCOLLECTIVE ;  /* 0x000000000000791b */ /* 0x01ffe20003800000 */
.L_x_3001:
[----:B------:R-:W-:Y:S05]  /*230e0*/  BSYNC B1 ;  /* 0x0000000000017941 */ /* 0x000fea0003800000 */
.L_x_3000:
        /* <DEDUP_REMOVED lines=8> */
.L_x_3002:
[----:B------:R-:W-:Y:S05]  /*23170*/  BRA `(.L_x_3003) ;  /* 0xffffff5800907947 */ /* 0x000fea000383ffff */
.L_x_2758:
[----:B------:R-:W-:Y:S01]  /*23180*/  BSSY B1, `(.L_x_3004) ;  /* 0x0000008000017945 */ /* 0x000fe20003800000 */
[----:B------:R-:W-:Y:S01]  /*23190*/  IMAD.MOV.U32 R13, RZ, RZ, R4 ;  /* 0x000000ffff0d7224 */ /* 0x000fe200078e0004 */
[----:B------:R-:W-:Y:S01]  /*231a0*/  MOV R12, 0x2 ;  /* 0x00000002000c7802 */ /* 0x000fe20000000f00 */
[----:B------:R-:W-:Y:S02]  /*231b0*/  IMAD.MOV.U32 R11, RZ, RZ, 0x181f ;  /* 0x0000181fff0b7424 */ /* 0x000fe400078e00ff */
[----:B----4-:R-:W-:-:S07]  /*231c0*/  IMAD.MOV.U32 R15, RZ, RZ, -0x1 ;  /* 0xffffffffff0f7424 */ /* 0x010fce00078e00ff */
[----:B0123--:R-:W-:Y:S05]  /*231d0*/  WARPSYNC.COLLECTIVE R15, `(.L_x_3005) ;  /* 0x000000000f087348 */ /* 0x00ffea0003c00000 */
[----:B---3--:R3:W4:Y:S02]  /*231e0*/  SHFL.IDX P6, R14, R13, R12, R11 ;  /* 0x0000000c0d0e7389 */ /* 0x00872400000c000b */
[----:B01234-:R-:W-:Y:S01]  /*231f0*/  ENDCOLLECTIVE ;  /* 0x000000000000791b */ /* 0x01ffe20003800000 */
.L_x_3005:
[----:B------:R-:W-:Y:S05]  /*23200*/  BSYNC B1 ;  /* 0x0000000000017941 */ /* 0x000fea0003800000 */
.L_x_3004:
        /* <DEDUP_REMOVED lines=8> */
.L_x_3006:
[----:B------:R-:W-:Y:S05]  /*23290*/  BRA `(.L_x_3007) ;  /* 0xffffff5800907947 */ /* 0x000fea000383ffff */
.L_x_2761:
        /* <DEDUP_REMOVED lines=8> */
.L_x_3009:
[----:B------:R-:W-:Y:S05]  /*23320*/  BSYNC B1 ;  /* 0x0000000000017941 */ /* 0x000fea0003800000 */
.L_x_3008:
        /* <DEDUP_REMOVED lines=8> */
.L_x_3010:
[----:B------:R-:W-:Y:S05]  /*233b0*/  BRA `(.L_x_3011) ;  /* 0xffffff5800907947 */ /* 0x000fea000383ffff */
.L_x_2780:
        /* <DEDUP_REMOVED lines=8> */
[----:B------:R-:W-:Y:S05]  /*23440*/  WARPSYNC.COLLECTIVE R15, `(.L_x_3013) ;  /* 0x000000000f087348 */ /* 0x000fea0003c00000 */
[----:B------:R0:W1:Y:S02]  /*23450*/  SHFL.IDX P6, R14, R13, R12, R11 ;  /* 0x0000000c0d0e7389 */ /* 0x00006400000c000b */
[----:B01----:R-:W-:Y:S01]  /*23460*/  ENDCOLLECTIVE ;  /* 0x000000000000791b */ /* 0x003fe20003800000 */
.L_x_3013:
[----:B------:R-:W-:Y:S05]  /*23470*/  BSYNC B1 ;  /* 0x0000000000017941 */ /* 0x000fea0003800000 */
.L_x_3012:
[----:B------:R-:W-:Y:S05]  /*23480*/  BRA `(.L_x_3014) ;  /* 0xffffff7400dc7947 */ /* 0x000fea000383ffff */
.L_x_2782:
[----:B------:R-:W-:Y:S01]  /*23490*/  BSSY B1, `(.L_x_3015) ;  /* 0x0000006000017945 */ /* 0x000fe20003800000 */
[----:B------:R-:W-:-:S07]  /*234a0*/  MOV R15, 0xffffffff ;  /* 0xffffffff000f7802 */ /* 0x000fce0000000f00 */
[----:B0-----:R-:W-:Y:S05]  /*234b0*/  WARPSYNC.COLLECTIVE R15, `(.L_x_3016) ;  /* 0x000000000f0c7348 */ /* 0x001fea0003c00000 */
[----:B------:R-:W-:Y:S02]  /*234c0*/  ELECT P6, UR62, PT ;  /* 0x00000000003e782f */ /* 0x000fe400038c0000 */
[----:B------:R-:W-:Y:S01]  /*234d0*/  MOV R14, UR62 ;  /* 0x0000003e000e7c02 */ /* 0x000fe20008000f00 */
[----:B0-----:R-:W-:Y:S10]  /*234e0*/  ENDCOLLECTIVE ;  /* 0x000000000000791b */ /* 0x001ff40003800000 */
.L_x_3016:
[----:B------:R-:W-:Y:S05]  /*234f0*/  BSYNC B1 ;  /* 0x0000000000017941 */ /* 0x000fea0003800000 */
.L_x_3015:
[----:B------:R-:W-:Y:S05]  /*23500*/  BRA `(.L_x_2781) ;  /* 0xffffff7400d47947 */ /* 0x000fea000383ffff */
.L_x_2784:
[----:B0-----:R0:W1:Y:S02]  /*23510*/  SYNCS.PHASECHK.TRANS64.TRYWAIT P0, [R18+URZ+0x28820], R3 ;  /* 0x02882003120075a7 */ /* 0x001064000800017f */
[----:B-1----:R-:W-:Y:S05]  /*23520*/  @!P0 NANOSLEEP.SYNCS 0x989680 ;  /* 0x009896800000895d */ /* 0x002fea0003900000 */
[----:B------:R-:W1:Y:S02]  /*23530*/  @!P0 SYNCS.PHASECHK.TRANS64 P0, [R18+URZ+0x28820], R3 ;  /* 0x02882003120085a7 */ /* 0x000e64000800007f */
[----:B-1----:R-:W-:Y:S05]  /*23540*/  @!P0 BRA `(.L_x_2784) ;  /* 0xfffffffc00f08947 */ /* 0x002fea000383ffff */
[----:B------:R-:W-:Y:S05]  /*23550*/  BRA `(.L_x_3017) ;  /* 0xffffff7400e47947 */ /* 0x000fea000383ffff */
.L_x_2788:
[----:B-1----:R1:W2:Y:S02]  /*23560*/  SYNCS.PHASECHK.TRANS64.TRYWAIT P0, [R5+URZ+0x288a0], R9 ;  /* 0x0288a009050075a7 */ /* 0x0022a4000800017f */
[----:B--2---:R-:W-:Y:S05]  /*23570*/  @!P0 NANOSLEEP.SYNCS 0x989680 ;  /* 0x009896800000895d */ /* 0x004fea0003900000 */
[----:B------:R-:W2:Y:S02]  /*23580*/  @!P0 SYNCS.PHASECHK.TRANS64 P0, [R5+URZ+0x288a0], R9 ;  /* 0x0288a009050085a7 */ /* 0x000ea4000800007f */
[----:B--2---:R-:W-:Y:S05]  /*23590*/  @!P0 BRA `(.L_x_2788) ;  /* 0xfffffffc00f08947 */ /* 0x004fea000383ffff */
[----:B------:R-:W-:Y:S05]  /*235a0*/  BRA `(.L_x_3018) ;  /* 0xffffff7800047947 */ /* 0x000fea000383ffff */
.L_x_2794:
[----:B0-----:R0:W2:Y:S02]  /*235b0*/  SYNCS.PHASECHK.TRANS64.TRYWAIT P0, [R5+URZ+0x288c0], R9 ;  /* 0x0288c009050075a7 */ /* 0x0010a4000800017f */
[----:B--2---:R-:W-:Y:S05]  /*235c0*/  @!P0 NANOSLEEP.SYNCS 0x989680 ;  /* 0x009896800000895d */ /* 0x004fea0003900000 */
[----:B------:R-:W2:Y:S02]  /*235d0*/  @!P0 SYNCS.PHASECHK.TRANS64 P0, [R5+URZ+0x288c0], R9 ;  /* 0x0288c009050085a7 */ /* 0x000ea4000800007f */
[----:B--2---:R-:W-:Y:S05]  /*235e0*/  @!P0 BRA `(.L_x_2794) ;  /* 0xfffffffc00f08947 */ /* 0x004fea000383ffff */
[----:B------:R-:W-:Y:S05]  /*235f0*/  BRA `(.L_x_3019) ;  /* 0xffffff7800c87947 */ /* 0x000fea000383ffff */
.L_x_2802:
[----:B0-----:R0:W1:Y:S02]  /*23600*/  SYNCS.PHASECHK.TRANS64.TRYWAIT P1, [R7+URZ+0x288a0], R6 ;  /* 0x0288a006070075a7 */ /* 0x001064000802017f */
[----:B-1----:R-:W-:Y:S05]  /*23610*/  @!P1 NANOSLEEP.SYNCS 0x989680 ;  /* 0x009896800000995d */ /* 0x002fea0003900000 */
[----:B------:R-:W1:Y:S02]  /*23620*/  @!P1 SYNCS.PHASECHK.TRANS64 P1, [R7+URZ+0x288a0], R6 ;  /* 0x0288a006070095a7 */ /* 0x000e64000802007f */
[----:B-1----:R-:W-:Y:S05]  /*23630*/  @!P1 BRA `(.L_x_2802) ;  /* 0xfffffffc00f09947 */ /* 0x002fea000383ffff */
[----:B------:R-:W-:Y:S05]  /*23640*/  BRA `(.L_x_3020) ;  /* 0xffffff7c00dc7947 */ /* 0x000fea000383ffff */
.L_x_2808:
[----:B-1----:R1:W2:Y:S02]  /*23650*/  SYNCS.PHASECHK.TRANS64.TRYWAIT P1, [R7+URZ+0x288c0], R6 ;  /* 0x0288c006070075a7 */ /* 0x0022a4000802017f */
[----:B--2---:R-:W-:Y:S05]  /*23660*/  @!P1 NANOSLEEP.SYNCS 0x989680 ;  /* 0x009896800000995d */ /* 0x004fea0003900000 */
[----:B------:R-:W2:Y:S02]  /*23670*/  @!P1 SYNCS.PHASECHK.TRANS64 P1, [R7+URZ+0x288c0], R6 ;  /* 0x0288c006070095a7 */ /* 0x000ea4000802007f */
[----:B--2---:R-:W-:Y:S05]  /*23680*/  @!P1 BRA `(.L_x_2808) ;  /* 0xfffffffc00f09947 */ /* 0x004fea000383ffff */
[----:B------:R-:W-:Y:S05]  /*23690*/  BRA `(.L_x_3021) ;  /* 0xffffff8000987947 */ /* 0x000fea000383ffff */
.L_x_2824:
        /* <DEDUP_REMOVED lines=11> */
.L_x_3023:
[----:B------:R-:W-:Y:S05]  /*23750*/  BSYNC B0 ;  /* 0x0000000000007941 */ /* 0x000fea0003800000 */
.L_x_3022:
[----:B------:R-:W-:Y:S05]  /*23760*/  BRA `(.L_x_3024) ;  /* 0xffffff8c00d07947 */ /* 0x000fea000383ffff */
.L_x_2826:
[----:B------:R-:W-:Y:S01]  /*23770*/  BSSY B0, `(.L_x_3025) ;  /* 0x0000006000007945 */ /* 0x000fe20003800000 */
[----:B------:R-:W-:-:S07]  /*23780*/  IMAD.MOV.U32 R15, RZ, RZ, -0x1 ;  /* 0xffffffffff0f7424 */ /* 0x000fce00078e00ff */
[----:B0-----:R-:W-:Y:S05]  /*23790*/  WARPSYNC.COLLECTIVE R15, `(.L_x_3026) ;  /* 0x000000000f0c7348 */ /* 0x001fea0003c00000 */
[----:B------:R-:W-:Y:S02]  /*237a0*/  ELECT P6, UR62, PT ;  /* 0x00000000003e782f */ /* 0x000fe400038c0000 */
[----:B------:R-:W-:Y:S01]  /*237b0*/  MOV R14, UR62 ;  /* 0x0000003e000e7c02 */ /* 0x000fe20008000f00 */
[----:B0-----:R-:W-:Y:S10]  /*237c0*/  ENDCOLLECTIVE ;  /* 0x000000000000791b */ /* 0x001ff40003800000 */
.L_x_3026:
[----:B------:R-:W-:Y:S05]  /*237d0*/  BSYNC B0 ;  /* 0x0000000000007941 */ /* 0x000fea0003800000 */
.L_x_3025:
[----:B------:R-:W-:Y:S05]  /*237e0*/  BRA `(.L_x_3027) ;  /* 0xffffff8c00dc7947 */ /* 0x000fea000383ffff */
.L_x_2828:
[----:B0-----:R0:W1:Y:S02]  /*237f0*/  SYNCS.PHASECHK.TRANS64.TRYWAIT P0, [R0+URZ+0x28840], R2 ;  /* 0x02884002000075a7 */ /* 0x001064000800017f */
[----:B-1----:R-:W-:Y:S05]  /*23800*/  @!P0 NANOSLEEP.SYNCS 0x989680 ;  /* 0x009896800000895d */ /* 0x002fea0003900000 */
[----:B------:R-:W1:Y:S02]  /*23810*/  @!P0 SYNCS.PHASECHK.TRANS64 P0, [R0+URZ+0x28840], R2 ;  /* 0x02884002000085a7 */ /* 0x000e64000800007f */
[----:B-1----:R-:W-:Y:S05]  /*23820*/  @!P0 BRA `(.L_x_2828) ;  /* 0xfffffffc00f08947 */ /* 0x002fea000383ffff */
[----:B------:R-:W-:Y:S05]  /*23830*/  BRA `(.L_x_3028) ;  /* 0xffffff90003c7947 */ /* 0x000fea000383ffff */
.L_x_2832:
[----:B------:R-:W2:Y:S01]  /*23840*/  LDL.LU R11, [R1+0x50] ;  /* 0x00005000010b7983 */ /* 0x000ea20000300800 */
[----:B------:R-:W-:Y:S01]  /*23850*/  IMAD.MOV.U32 R13, RZ, RZ, R3 ;  /* 0x000000ffff0d7224 */ /* 0x000fe200078e0003 */
[----:B------:R-:W-:Y:S01]  /*23860*/  MOV R12, RZ ;  /* 0x000000ff000c7202 */ /* 0x000fe20000000f00 */
[----:B------:R-:W-:Y:S01]  /*23870*/  IMAD.MOV.U32 R15, RZ, RZ, -0x1 ;  /* 0xffffffffff0f7424 */ /* 0x000fe200078e00ff */
[----:B------:R-:W0:Y:S02]  /*23880*/  S2R R5, SR_TID.X ;  /* 0x0000000000057919 */ /* 0x000e240000002100 */
[----:B0-----:R-:W-:-:S04]  /*23890*/  LOP3.LUT R5, R5, 0x7f, RZ, 0xc0, !PT ;  /* 0x0000007f05057812 */ /* 0x001fc800078ec0ff */
        /* <DEDUP_REMOVED lines=9> */
.L_x_3029:
[----:B------:R-:W-:Y:S02]  /*23930*/  IMAD.MOV.U32 R13, RZ, RZ, R4 ;  /* 0x000000ffff0d7224 */ /* 0x000fe400078e0004 */
[----:B------:R-:W-:-:S07]  /*23940*/  IMAD.MOV.U32 R6, RZ, RZ, R14 ;  /* 0x000000ffff067224 */ /* 0x000fce00078e000e */
[----:B------:R-:W-:Y:S05]  /*23950*/  WARPSYNC.COLLECTIVE R15, `(.L_x_3030) ;  /* 0x000000000f087348 */ /* 0x000fea0003c00000 */
[----:B------:R0:W1:Y:S02]  /*23960*/  SHFL.IDX P6, R14, R13, R12, R11 ;  /* 0x0000000c0d0e7389 */ /* 0x00006400000c000b */
[----:B01----:R-:W-:Y:S01]  /*23970*/  ENDCOLLECTIVE ;  /* 0x000000000000791b */ /* 0x003fe20003800000 */
.L_x_3030:
[----:B------:R-:W-:Y:S02]  /*23980*/  IMAD.MOV.U32 R13, RZ, RZ, R3 ;  /* 0x000000ffff0d7224 */ /* 0x000fe400078e0003 */
[----:B------:R-:W-:Y:S02]  /*23990*/  IMAD.MOV.U32 R12, RZ, RZ, 0x1 ;  /* 0x00000001ff0c7424 */ /* 0x000fe400078e00ff */
[----:B------:R-:W-:-:S07]  /*239a0*/  IMAD.MOV.U32 R7, RZ, RZ, R14 ;  /* 0x000000ffff077224 */ /* 0x000fce00078e000e */
[----:B------:R-:W-:Y:S05]  /*239b0*/  WARPSYNC.COLLECTIVE R15, `(.L_x_3031) ;  /* 0x000000000f087348 */ /* 0x000fea0003c00000 */
[----:B------:R0:W1:Y:S02]  /*239c0*/  SHFL.IDX P6, R14, R13, R12, R11 ;  /* 0x0000000c0d0e7389 */ /* 0x00006400000c000b */
[----:B01----:R-:W-:Y:S01]  /*239d0*/  ENDCOLLECTIVE ;  /* 0x000000000000791b */ /* 0x003fe20003800000 */
.L_x_3031:
[----:B------:R-:W-:-:S04]  /*239e0*/  @!P2 LEA R7, P3, R10, R7, 0x1 ;  /* 0x000000070a07a211 */ /* 0x000fc800078608ff */
[----:B------:R-:W-:-:S04]  /*239f0*/  @!P2 IADD3.X R6, RZ, R6, RZ, P3, !PT ;  /* 0x00000006ff06a210 */ /* 0x000fc80001ffe4ff */
[----:B------:R-:W-:Y:S01]  /*23a00*/  @!P2 LOP3.LUT R7, R7, R6, RZ, 0x3c, !PT ;  /* 0x000000060707a212 */ /* 0x000fe200078e3cff */
[----:B------:R-:W-:-:S03]  /*23a10*/  IMAD.MOV.U32 R13, RZ, RZ, R4 ;  /* 0x000000ffff0d7224 */ /* 0x000fc600078e0004 */
[----:B------:R-:W-:-:S04]  /*23a20*/  @!P2 LOP3.LUT R6, R7, R6, RZ, 0x3c, !PT ;  /* 0x000000060706a212 */ /* 0x000fc800078e3cff */
[----:B------:R-:W-:Y:S01]  /*23a30*/  @!P2 LOP3.LUT R7, R7, R6, RZ, 0x3c, !PT ;  /* 0x000000060707a212 */ /* 0x000fe200078e3cff */
[----:B------:R-:W-:-:S04]  /*23a40*/  IMAD.MOV.U32 R8, RZ, RZ, R14 ;  /* 0x000000ffff087224 */ /* 0x000fc800078e000e */
[----:B------:R-:W-:Y:S01]  /*23a50*/  @!PT LDS RZ, [RZ] ;  /* 0x00000000fffff984 */ /* 0x000fe20000000800 */
[----:B------:R-:W-:Y:S01]  /*23a60*/  @!PT LDS RZ, [RZ] ;  /* 0x00000000fffff984 */ /* 0x000fe20000000800 */
[----:B------:R-:W-:Y:S01]  /*23a70*/  @!PT LDS RZ, [RZ] ;  /* 0x00000000fffff984 */ /* 0x000fe20000000800 */
[----:B------:R0:W-:Y:S03]  /*23a80*/  @!P2 LDGSTS.E.BYPASS.LTC128B.128 [R9+0x10400], desc[UR42][R6.64], !P0 ;  /* 0x104000000609afae */ /* 0x0001e6000c101d6a */
[----:B0-----:R-:W-:Y:S05]  /*23a90*/  WARPSYNC.COLLECTIVE R15, `(.L_x_3032) ;  /* 0x000000000f087348 */ /* 0x001fea0003c00000 */
[----:B------:R1:W2:Y:S02]  /*23aa0*/  SHFL.IDX P6, R14, R13, R12, R11 ;  /* 0x0000000c0d0e7389 */ /* 0x0002a400000c000b */
[----:B012---:R-:W-:Y:S01]  /*23ab0*/  ENDCOLLECTIVE ;  /* 0x000000000000791b */ /* 0x007fe20003800000 */
.L_x_3032:
[----:B------:R-:W-:Y:S01]  /*23ac0*/  @!PT LDS RZ, [RZ] ;  /* 0x00000000fffff984 */ /* 0x000fe20000000800 */
[----:B------:R-:W-:Y:S01]  /*23ad0*/  @!PT LDS RZ, [RZ] ;  /* 0x00000000fffff984 */ /* 0x000fe20000000800 */
[----:B------:R-:W-:Y:S01]  /*23ae0*/  @!PT LDS RZ, [RZ] ;  /* 0x00000000fffff984 */ /* 0x000fe20000000800 */
        /* <DEDUP_REMOVED lines=8> */
.L_x_3033:
        /* <DEDUP_REMOVED lines=17> */
.L_x_3034:
[----:B------:R-:W-:Y:S02]  /*23c80*/  IMAD.MOV.U32 R13, RZ, RZ, R3 ;  /* 0x000000ffff0d7224 */ /* 0x000fe400078e0003 */
[----:B------:R-:W-:Y:S02]  /*23c90*/  IMAD.MOV.U32 R12, RZ, RZ, 0x3 ;  /* 0x00000003ff0c7424 */ /* 0x000fe400078e00ff */
[----:B------:R-:W-:-:S07]  /*23ca0*/  IMAD.MOV.U32 R5, RZ, RZ, R14 ;  /* 0x000000ffff057224 */ /* 0x000fce00078e000e */
[----:B------:R-:W-:Y:S05]  /*23cb0*/  WARPSYNC.COLLECTIVE R15, `(.L_x_3035) ;  /* 0x000000000f087348 */ /* 0x000fea0003c00000 */
[----:B------:R0:W1:Y:S02]  /*23cc0*/  SHFL.IDX P6, R14, R13, R12, R11 ;  /* 0x0000000c0d0e7389 */ /* 0x00006400000c000b */
[----:B01----:R-:W-:Y:S01]  /*23cd0*/  ENDCOLLECTIVE ;  /* 0x000000000000791b */ /* 0x003fe20003800000 */
.L_x_3035:
[----:B------:R-:W-:-:S04]  /*23ce0*/  @!P2 LEA R5, P3, R10, R5, 0x1 ;  /* 0x000000050a05a211 */ /* 0x000fc800078608ff */
[----:B------:R-:W-:-:S05]  /*23cf0*/  @!P2 IADD3.X R6, RZ, R6, RZ, P3, !PT ;  /* 0x00000006ff06a210 */ /* 0x000fca0001ffe4ff */
[----:B------:R-:W-:Y:S02]  /*23d00*/  @!P2 IMAD.MOV.U32 R7, RZ, RZ, R6 ;  /* 0x000000ffff07a224 */ /* 0x000fe400078e0006 */
[----:B------:R-:W-:Y:S01]  /*23d10*/  @!P2 IMAD.MOV.U32 R6, RZ, RZ, R5 ;  /* 0x000000ffff06a224 */ /* 0x000fe200078e0005 */
[----:B------:R-:W-:Y:S01]  /*23d20*/  MOV R13, R4 ;  /* 0x00000004000d7202 */ /* 0x000fe20000000f00 */
[----:B------:R-:W-:-:S03]  /*23d30*/  VIADD R5, R0, 0x30 ;  /* 0x0000003000057836 */ /* 0x000fc60000000000 */
        /* <DEDUP_REMOVED lines=10> */
.L_x_3036:
[----:B------:R-:W-:Y:S01]  /*23de0*/  IMAD.MOV.U32 R13, RZ, RZ, R3 ;  /* 0x000000ffff0d7224 */ /* 0x000fe200078e0003 */
[----:B------:R-:W-:Y:S01]  /*23df0*/  MOV R12, 0x4 ;  /* 0x00000004000c7802 */ /* 0x000fe20000000f00 */
[----:B------:R-:W-:-:S07]  /*23e00*/  IMAD.MOV.U32 R5, RZ, RZ, R14 ;  /* 0x000000ffff057224 */ /* 0x000fce00078e000e */
[----:B------:R-:W-:Y:S05]  /*23e10*/  WARPSYNC.COLLECTIVE R15, `(.L_x_3037) ;  /* 0x000000000f087348 */ /* 0x000fea0003c00000 */
[----:B------:R0:W1:Y:S02]  /*23e20*/  SHFL.IDX P6, R14, R13, R12, R11 ;  /* 0x0000000c0d0e7389 */ /* 0x00006400000c000b */
[----:B01----:R-:W-:Y:S01]  /*23e30*/  ENDCOLLECTIVE ;  /* 0x000000000000791b */ /* 0x003fe20003800000 */
.L_x_3037:
        /* <DEDUP_REMOVED lines=16> */
.L_x_3038:
[----:B------:R-:W-:Y:S02]  /*23f40*/  IMAD.MOV.U32 R13, RZ, RZ, R3 ;  /* 0x000000ffff0d7224 */ /* 0x000fe400078e0003 */
[----:B------:R-:W-:Y:S02]  /*23f50*/  IMAD.MOV.U32 R12, RZ, RZ, 0x5 ;  /* 0x00000005ff0c7424 */ /* 0x000fe400078e00ff */
[----:B------:R-:W-:-:S07]  /*23f60*/  IMAD.MOV.U32 R5, RZ, RZ, R14 ;  /* 0x000000ffff057224 */ /* 0x000fce00078e000e */
[----:B------:R-:W-:Y:S05]  /*23f70*/  WARPSYNC.COLLECTIVE R15, `(.L_x_3039) ;  /* 0x000000000f087348 */ /* 0x000fea0003c00000 */
[----:B------:R0:W1:Y:S02]  /*23f80*/  SHFL.IDX P6, R14, R13, R12, R11 ;  /* 0x0000000c0d0e7389 */ /* 0x00006400000c000b */
[----:B01----:R-:W-:Y:S01]  /*23f90*/  ENDCOLLECTIVE ;  /* 0x000000000000791b */ /* 0x003fe20003800000 */
.L_x_3039:
[----:B------:R-:W-:-:S05]  /*23fa0*/  @!P2 LEA R5, P3, R10, R5, 0x1 ;  /* 0x000000050a05a211 */ /* 0x000fca00078608ff */
[----:B------:R-:W-:-:S04]  /*23fb0*/  @!P2 IMAD.X R6, RZ, RZ, R6, P3 ;  /* 0x000000ffff06a224 */ /* 0x000fc800018e0606 */
[----:B------:R-:W-:Y:S02]  /*23fc0*/  @!P2 IMAD.MOV.U32 R7, RZ, RZ, R6 ;  /* 0x000000ffff07a224 */ /* 0x000fe400078e0006 */
[----:B------:R-:W-:Y:S01]  /*23fd0*/  @!P2 IMAD.MOV.U32 R6, RZ, RZ, R5 ;  /* 0x000000ffff06a224 */ /* 0x000fe200078e0005 */
[----:B------:R-:W-:Y:S01]  /*23fe0*/  IADD3 R5, R0, 0x50, RZ ;  /* 0x0000005000057810 */ /* 0x000fe20007ffe0ff */
[----:B------:R-:W-:-:S03]  /*23ff0*/  IMAD.MOV.U32 R13, RZ, RZ, R4 ;  /* 0x000000ffff0d7224 */ /* 0x000fc600078e0004 */
        /* <DEDUP_REMOVED lines=10> */
.L_x_3040:
[----:B------:R-:W-:Y:S02]  /*240a0*/  IMAD.MOV.U32 R13, RZ, RZ, R3 ;  /* 0x000000ffff0d7224 */ /* 0x000fe400078e0003 */
[----:B------:R-:W-:Y:S02]  /*240b0*/  IMAD.MOV.U32 R12, RZ, RZ, 0x6 ;  /* 0x00000006ff0c7424 */ /* 0x000fe400078e00ff */
[----:B------:R-:W-:-:S07]  /*240c0*/  IMAD.MOV.U32 R5, RZ, RZ, R14 ;  /* 0x000000ffff057224 */ /* 0x000fce00078e000e */
[----:B------:R-:W-:Y:S05]  /*240d0*/  WARPSYNC.COLLECTIVE R15, `(.L_x_3041) ;  /* 0x000000000f087348 */ /* 0x000fea0003c00000 */
[----:B------:R0:W1:Y:S02]  /*240e0*/  SHFL.IDX P6, R14, R13, R12, R11 ;  /* 0x0000000c0d0e7389 */ /* 0x00006400000c000b */
[----:B01----:R-:W-:Y:S01]  /*240f0*/  ENDCOLLECTIVE ;  /* 0x000000000000791b */ /* 0x003fe20003800000 */
.L_x_3041:
        /* <DEDUP_REMOVED lines=10> */
[----:B0-----:R-:W-:Y:S01]  /*241a0*/  IMAD.MOV.U32 R6, RZ, RZ, R14 ;  /* 0x000000ffff067224 */ /* 0x001fe200078e000e */
[----:B------:R-:W-:-:S07]  /*241b0*/  IADD3 R7, R0, 0x60, RZ ;  /* 0x0000006000077810 */ /* 0x000fce0007ffe0ff */
[----:B------:R-:W-:Y:S05]  /*241c0*/  WARPSYNC.COLLECTIVE R15, `(.L_x_3042) ;  /* 0x000000000f087348 */ /* 0x000fea0003c00000 */
[----:B------:R0:W1:Y:S02]  /*241d0*/  SHFL.IDX P6, R14, R13, R12, R11 ;  /* 0x0000000c0d0e7389 */ /* 0x00006400000c000b */
[----:B01----:R-:W-:Y:S01]  /*241e0*/  ENDCOLLECTIVE ;  /* 0x000000000000791b */ /* 0x003fe20003800000 */
.L_x_3042:
[----:B------:R-:W-:Y:S01]  /*241f0*/  ISETP.GE.AND P2, PT, R7, R2, PT ;  /* 0x000000020700720c */ /* 0x000fe20003f46270 */
[----:B------:R-:W-:Y:S02]  /*24200*/  IMAD.MOV.U32 R13, RZ, RZ, R3 ;  /* 0x000000ffff0d7224 */ /* 0x000fe400078e0003 */
[----:B------:R-:W-:Y:S02]  /*24210*/  IMAD.MOV.U32 R12, RZ, RZ, 0x7 ;  /* 0x00000007ff0c7424 */ /* 0x000fe400078e00ff */
[----:B------:R-:W-:-:S08]  /*24220*/  IMAD.MOV.U32 R5, RZ, RZ, R14 ;  /* 0x000000ffff057224 */ /* 0x000fd000078e000e */
[----:B------:R-:W-:Y:S05]  /*24230*/  WARPSYNC.COLLECTIVE R15, `(.L_x_3043) ;  /* 0x000000000f087348 */ /* 0x000fea0003c00000 */
[----:B------:R0:W1:Y:S02]  /*24240*/  SHFL.IDX P6, R14, R13, R12, R11 ;  /* 0x0000000c0d0e7389 */ /* 0x00006400000c000b */
[----:B01----:R-:W-:Y:S01]  /*24250*/  ENDCOLLECTIVE ;  /* 0x000000000000791b */ /* 0x003fe20003800000 */
.L_x_3043:
[----:B------:R-:W-:-:S05]  /*24260*/  @!P2 LEA R5, P3, R10, R5, 0x1 ;  /* 0x000000050a05a211 */ /* 0x000fca00078608ff */
[----:B------:R-:W-:-:S04]  /*24270*/  @!P2 IMAD.X R6, RZ, RZ, R6, P3 ;  /* 0x000000ffff06a224 */ /* 0x000fc800018e0606 */
[----:B------:R-:W-:Y:S01]  /*24280*/  @!P2 IMAD.MOV.U32 R7, RZ, RZ, R6 ;  /* 0x000000ffff07a224 */ /* 0x000fe200078e0006 */
[----:B------:R-:W-:Y:S01]  /*24290*/  MOV R13, R4 ;  /* 0x00000004000d7202 */ /* 0x000fe20000000f00 */
        /* <DEDUP_REMOVED lines=10> */
.L_x_3044:
[----:B------:R-:W-:Y:S01]  /*24340*/  IMAD.MOV.U32 R3, RZ, RZ, R14 ;  /* 0x000000ffff037224 */ /* 0x000fe200078e000e */
[----:B------:R-:W-:Y:S06]  /*24350*/  BRA `(.L_x_3045) ;  /* 0xffffff9000e07947 */ /* 0x000fec000383ffff */
.L_x_2837:
[----:B---3--:R3:W4:Y:S02]  /*24360*/  SYNCS.PHASECHK.TRANS64.TRYWAIT P0, [R18+URZ+0x28820], R0 ;  /* 0x02882000120075a7 */ /* 0x008724000800017f */
[----:B----4-:R-:W-:Y:S05]  /*24370*/  @!P0 NANOSLEEP.SYNCS 0x989680 ;  /* 0x009896800000895d */ /* 0x010fea0003900000 */
[----:B------:R-:W4:Y:S02]  /*24380*/  @!P0 SYNCS.PHASECHK.TRANS64 P0, [R18+URZ+0x28820], R0 ;  /* 0x02882000120085a7 */ /* 0x000f24000800007f */
[----:B----4-:R-:W-:Y:S05]  /*24390*/  @!P0 BRA `(.L_x_2837) ;  /* 0xfffffffc00f08947 */ /* 0x010fea000383ffff */
[----:B------:R-:W-:Y:S05]  /*243a0*/  BRA `(.L_x_3046) ;  /* 0xffffff9400507947 */ /* 0x000fea000383ffff */
.L_x_2846:
[----:B-1----:R1:W2:Y:S02]  /*243b0*/  SYNCS.PHASECHK.TRANS64.TRYWAIT P0, [R3+URZ+0x28840], R2 ;  /* 0x02884002030075a7 */ /* 0x0022a4000800017f */
[----:B--2---:R-:W-:Y:S05]  /*243c0*/  @!P0 NANOSLEEP.SYNCS 0x989680 ;  /* 0x009896800000895d */ /* 0x004fea0003900000 */
[----:B------:R-:W2:Y:S02]  /*243d0*/  @!P0 SYNCS.PHASECHK.TRANS64 P0, [R3+URZ+0x28840], R2 ;  /* 0x02884002030085a7 */ /* 0x000ea4000800007f */
[----:B--2---:R-:W-:Y:S05]  /*243e0*/  @!P0 BRA `(.L_x_2846) ;  /* 0xfffffffc00f08947 */ /* 0x004fea000383ffff */
[----:B------:R-:W-:Y:S05]  /*243f0*/  BRA `(.L_x_3047) ;  /* 0xffffff98002c7947 */ /* 0x000fea000383ffff */
.L_x_2852:
[----:B0-----:R0:W1:Y:S02]  /*24400*/  SYNCS.PHASECHK.TRANS64.TRYWAIT P0, [R3+URZ+0x60], R2 ;  /* 0x00006002030075a7 */ /* 0x001064000800017f */
[----:B-1----:R-:W-:Y:S05]  /*24410*/  @!P0 NANOSLEEP.SYNCS 0x989680 ;  /* 0x009896800000895d */ /* 0x002fea0003900000 */
[----:B------:R-:W1:Y:S02]  /*24420*/  @!P0 SYNCS.PHASECHK.TRANS64 P0, [R3+URZ+0x60], R2 ;  /* 0x00006002030085a7 */ /* 0x000e64000800007f */
[----:B-1----:R-:W-:Y:S05]  /*24430*/  @!P0 BRA `(.L_x_2852) ;  /* 0xfffffffc00f08947 */ /* 0x002fea000383ffff */
[----:B------:R-:W-:Y:S05]  /*24440*/  BRA `(.L_x_3048) ;  /* 0xffffff9c00007947 */ /* 0x000fea000383ffff */
.L_x_2861:
[----:B-1----:R1:W2:Y:S02]  /*24450*/  SYNCS.PHASECHK.TRANS64.TRYWAIT P0, [R3+URZ+0x28840], R2 ;  /* 0x02884002030075a7 */ /* 0x0022a4000800017f */
[----:B--2---:R-:W-:Y:S05]  /*24460*/  @!P0 NANOSLEEP.SYNCS 0x989680 ;  /* 0x009896800000895d */ /* 0x004fea0003900000 */
[----:B------:R-:W2:Y:S02]  /*24470*/  @!P0 SYNCS.PHASECHK.TRANS64 P0, [R3+URZ+0x28840], R2 ;  /* 0x02884002030085a7 */ /* 0x000ea4000800007f */
[----:B--2---:R-:W-:Y:S05]  /*24480*/  @!P0 BRA `(.L_x_2861) ;  /* 0xfffffffc00f08947 */ /* 0x004fea000383ffff */
[----:B------:R-:W-:Y:S05]  /*24490*/  BRA `(.L_x_3049) ;  /* 0xffffffa000907947 */ /* 0x000fea000383ffff */
.L_x_2867:
[----:B0-----:R0:W1:Y:S02]  /*244a0*/  SYNCS.PHASECHK.TRANS64.TRYWAIT P0, [R2+URZ+0x60], R3 ;  /* 0x00006003020075a7 */ /* 0x001064000800017f */
[----:B-1----:R-:W-:Y:S05]  /*244b0*/  @!P0 NANOSLEEP.SYNCS 0x989680 ;  /* 0x009896800000895d */ /* 0x002fea0003900000 */
[----:B------:R-:W1:Y:S02]  /*244c0*/  @!P0 SYNCS.PHASECHK.TRANS64 P0, [R2+URZ+0x60], R3 ;  /* 0x00006003020085a7 */ /* 0x000e64000800007f */
[----:B-1----:R-:W-:Y:S05]  /*244d0*/  @!P0 BRA `(.L_x_2867) ;  /* 0xfffffffc00f08947 */ /* 0x002fea000383ffff */
[----:B------:R-:W-:Y:S05]  /*244e0*/  BRA `(.L_x_3050) ;  /* 0xffffffa400647947 */ /* 0x000fea000383ffff */
.L_x_2876:
[----:B--2---:R2:W3:Y:S02]  /*244f0*/  SYNCS.PHASECHK.TRANS64.TRYWAIT P0, [R2+URZ+0x28840], R3 ;  /* 0x02884003020075a7 */ /* 0x0044e4000800017f */
[----:B---3--:R-:W-:Y:S05]  /*24500*/  @!P0 NANOSLEEP.SYNCS 0x989680 ;  /* 0x009896800000895d */ /* 0x008fea0003900000 */
[----:B------:R-:W3:Y:S02]  /*24510*/  @!P0 SYNCS.PHASECHK.TRANS64 P0, [R2+URZ+0x28840], R3 ;  /* 0x02884003020085a7 */ /* 0x000ee4000800007f */
[----:B---3--:R-:W-:Y:S05]  /*24520*/  @!P0 BRA `(.L_x_2876) ;  /* 0xfffffffc00f08947 */ /* 0x008fea000383ffff */
[----:B------:R-:W-:Y:S05]  /*24530*/  BRA `(.L_x_3051) ;  /* 0xffffffa800c47947 */ /* 0x000fea000383ffff */
.L_x_2882:
[----:B0-----:R0:W1:Y:S02]  /*24540*/  SYNCS.PHASECHK.TRANS64.TRYWAIT P0, [R2+URZ+0x60], R5 ;  /* 0x00006005020075a7 */ /* 0x001064000800017f */
[----:B-1----:R-:W-:Y:S05]  /*24550*/  @!P0 NANOSLEEP.SYNCS 0x989680 ;  /* 0x009896800000895d */ /* 0x002fea0003900000 */
[----:B------:R-:W1:Y:S02]  /*24560*/  @!P0 SYNCS.PHASECHK.TRANS64 P0, [R2+URZ+0x60], R5 ;  /* 0x00006005020085a7 */ /* 0x000e64000800007f */
[----:B-1----:R-:W-:Y:S05]  /*24570*/  @!P0 BRA `(.L_x_2882) ;  /* 0xfffffffc00f08947 */ /* 0x002fea000383ffff */
[----:B------:R-:W-:Y:S05]  /*24580*/  BRA `(.L_x_3052) ;  /* 0xffffffac00987947 */ /* 0x000fea000383ffff */
.L_x_2893:
[----:B--2---:R2:W3:Y:S02]  /*24590*/  SYNCS.PHASECHK.TRANS64.TRYWAIT P0, [R0+URZ+0x28860], R2 ;  /* 0x02886002000075a7 */ /* 0x0044e4000800017f */
[----:B---3--:R-:W-:Y:S05]  /*245a0*/  @!P0 NANOSLEEP.SYNCS 0x989680 ;  /* 0x009896800000895d */ /* 0x008fea0003900000 */
[----:B------:R-:W3:Y:S02]  /*245b0*/  @!P0 SYNCS.PHASECHK.TRANS64 P0, [R0+URZ+0x28860], R2 ;  /* 0x02886002000085a7 */ /* 0x000ee4000800007f */
[----:B---3--:R-:W-:Y:S05]  /*245c0*/  @!P0 BRA `(.L_x_2893) ;  /* 0xfffffffc00f08947 */ /* 0x008fea000383ffff */
[----:B------:R-:W-:Y:S05]  /*245d0*/  BRA `(.L_x_3053) ;  /* 0xffffffb000e47947 */ /* 0x000fea000383ffff */
.L_x_2900:
[----:B------:R-:W3:Y:S01]  /*245e0*/  LDL R0, [R1] ;  /* 0x0000000001007983 */ /* 0x000ee20000100800 */
[----:B------:R-:W-:Y:S01]  /*245f0*/  BSSY B0, `(.L_x_3054) ;  /* 0x0000008000007945 */ /* 0x000fe20003800000 */
[----:B------:R-:W-:Y:S02]  /*24600*/  IMAD.MOV.U32 R12, RZ, RZ, RZ ;  /* 0x000000ffff0c7224 */ /* 0x000fe400078e00ff */
[----:B------:R-:W-:Y:S02]  /*24610*/  IMAD.MOV.U32 R11, RZ, RZ, 0x1f ;  /* 0x0000001fff0b7424 */ /* 0x000fe400078e00ff */
[----:B------:R-:W-:Y:S02]  /*24620*/  IMAD.MOV.U32 R15, RZ, RZ, -0x1 ;  /* 0xffffffffff0f7424 */ /* 0x000fe400078e00ff */
[----:B---3--:R-:W-:-:S07]  /*24630*/  IMAD.MOV.U32 R13, RZ, RZ, R0 ;  /* 0x000000ffff0d7224 */ /* 0x008fce00078e0000 */
[----:B012---:R-:W-:Y:S05]  /*24640*/  WARPSYNC.COLLECTIVE R15, `(.L_x_3055) ;  /* 0x000000000f087348 */ /* 0x007fea0003c00000 */
[----:B------:R3:W4:Y:S02]  /*24650*/  SHFL.IDX P6, R14, R13, R12, R11 ;  /* 0x0000000c0d0e7389 */ /* 0x00072400000c000b */
[----:B01234-:R-:W-:Y:S01]  /*24660*/  ENDCOLLECTIVE ;  /* 0x000000000000791b */ /* 0x01ffe20003800000 */
.L_x_3055:
[----:B------:R-:W-:Y:S05]  /*24670*/  BSYNC B0 ;  /* 0x0000000000007941 */ /* 0x000fea0003800000 */
.L_x_3054:
[----:B------:R0:W5:Y:S01]  /*24680*/  LDL R2, [R1+0xc] ;  /* 0x00000c0001027983 */ /* 0x0001620000100800 */
[----:B------:R-:W-:Y:S01]  /*24690*/  MOV R13, R0 ;  /* 0x00000000000d7202 */ /* 0x000fe20000000f00 */
[----:B------:R-:W-:Y:S02]  /*246a0*/  IMAD.MOV.U32 R12, RZ, RZ, 0x1 ;  /* 0x00000001ff0c7424 */ /* 0x000fe400078e00ff */
[----:B------:R-:W-:Y:S02]  /*246b0*/  IMAD.MOV.U32 R11, RZ, RZ, 0x1f ;  /* 0x0000001fff0b7424 */ /* 0x000fe400078e00ff */
[----:B------:R-:W-:Y:S02]  /*246c0*/  IMAD.MOV.U32 R15, RZ, RZ, -0x1 ;  /* 0xffffffffff0f7424 */ /* 0x000fe400078e00ff */
[----:B0-----:R-:W-:-:S07]  /*246d0*/  IMAD.MOV.U32 R5, RZ, RZ, R14 ;  /* 0x000000ffff057224 */ /* 0x001fce00078e000e */
[----:B-----5:R-:W-:Y:S05]  /*246e0*/  WARPSYNC.COLLECTIVE R15, `(.L_x_3056) ;  /* 0x000000000f087348 */ /* 0x020fea0003c00000 */
[----:B------:R0:W1:Y:S02]  /*246f0*/  SHFL.IDX P6, R14, R13, R12, R11 ;  /* 0x0000000c0d0e7389 */ /* 0x00006400000c000b */
[----:B01---5:R-:W-:Y:S01]  /*24700*/  ENDCOLLECTIVE ;  /* 0x000000000000791b */ /* 0x023fe20003800000 */
.L_x_3056:
        /* <DEDUP_REMOVED lines=26> */
.L_x_3057:
        /* <DEDUP_REMOVED lines=8> */
.L_x_3058:
        /* <DEDUP_REMOVED lines=8> */
.L_x_3059:
        /* <DEDUP_REMOVED lines=8> */
.L_x_3060:
        /* <DEDUP_REMOVED lines=8> */
.L_x_3061:
        /* <DEDUP_REMOVED lines=9> */
.L_x_3062:
[----:B------:R-:W-:Y:S01]  /*24b40*/  IMAD.MOV.U32 R9, RZ, RZ, R14 ;  /* 0x000000ffff097224 */ /* 0x000fe200078e000e */
[----:B------:R-:W-:Y:S06]  /*24b50*/  BRA `(.L_x_3063) ;  /* 0xffffffb400587947 */ /* 0x000fec000383ffff */
.L_x_2903:
[----:B------:R-:W-:Y:S01]  /*24b60*/  BSSY B0, `(.L_x_3064) ;  /* 0x0000008000007945 */ /* 0x000fe20003800000 */
[----:B------:R-:W-:Y:S01]  /*24b70*/  MOV R13, R2 ;  /* 0x00000002000d7202 */ /* 0x000fe20000000f00 */
[----:B------:R-:W-:Y:S02]  /*24b80*/  IMAD.MOV.U32 R12, RZ, RZ, 0x1 ;  /* 0x00000001ff0c7424 */ /* 0x000fe400078e00ff */
[----:B------:R-:W-:Y:S02]  /*24b90*/  IMAD.MOV.U32 R11, RZ, RZ, RZ ;  /* 0x000000ffff0b7224 */ /* 0x000fe400078e00ff */
[----:B------:R-:W-:-:S07]  /*24ba0*/  IMAD.MOV.U32 R15, RZ, RZ, -0x1 ;  /* 0xffffffffff0f7424 */ /* 0x000fce00078e00ff */
[----:B0-----:R-:W-:Y:S05]  /*24bb0*/  WARPSYNC.COLLECTIVE R15, `(.L_x_3065) ;  /* 0x000000000f087348 */ /* 0x001fea0003c00000 */
[----:B------:R1:W2:Y:S02]  /*24bc0*/  SHFL.UP P6, R14, R13, R12, R11 ;  /* 0x0400000c0d0e7389 */ /* 0x0002a400000c000b */
[----:B012---:R-:W-:Y:S01]  /*24bd0*/  ENDCOLLECTIVE ;  /* 0x000000000000791b */ /* 0x007fe20003800000 */
.L_x_3065:
[----:B------:R-:W-:Y:S05]  /*24be0*/  BSYNC B0 ;  /* 0x0000000000007941 */ /* 0x000fea0003800000 */
.L_x_3064:
        /* <DEDUP_REMOVED lines=10> */
.L_x_3066:
        /* <DEDUP_REMOVED lines=8> */
.L_x_3067:
        /* <DEDUP_REMOVED lines=8> */
.L_x_3068:
        /* <DEDUP_REMOVED lines=8> */
.L_x_3069:
        /* <DEDUP_REMOVED lines=9> */
.L_x_3070:
[----:B------:R-:W-:Y:S01]  /*24ea0*/  IMAD.MOV.U32 R9, RZ, RZ, R14 ;  /* 0x000000ffff097224 */ /* 0x000fe200078e000e */
[----:B------:R-:W-:Y:S06]  /*24eb0*/  BRA `(.L_x_3071) ;  /* 0xffffffb4002c7947 */ /* 0x000fec000383ffff */
.L_x_2905:
[----:B------:R-:W-:Y:S01]  /*24ec0*/  BSSY B0, `(.L_x_3072) ;  /* 0x0000006000007945 */ /* 0x000fe20003800000 */
[----:B------:R-:W-:Y:S02]  /*24ed0*/  PLOP3.LUT P6, PT, P6, PT, PT, 0x8, 0x0 ;  /* 0x000000000000781c */ /* 0x000fe400037ce170 */
[----:B------:R-:W-:-:S11]  /*24ee0*/  MOV R15, 0xffffffff ;  /* 0xffffffff000f7802 */ /* 0x000fd60000000f00 */
[----:B0-----:R-:W-:Y:S05]  /*24ef0*/  WARPSYNC.COLLECTIVE R15, `(.L_x_3073) ;  /* 0x000000000f087348 */ /* 0x001fea0003c00000 */
[----:B------:R-:W-:Y:S01]  /*24f00*/  VOTE.ANY R14, PT, P6 ;  /* 0x00000000000e7806 */ /* 0x000fe200030e0100 */
[----:B0-----:R-:W-:Y:S06]  /*24f10*/  ENDCOLLECTIVE ;  /* 0x000000000000791b */ /* 0x001fec0003800000 */
.L_x_3073:
[----:B------:R-:W-:Y:S05]  /*24f20*/  BSYNC B0 ;  /* 0x0000000000007941 */ /* 0x000fea0003800000 */
.L_x_3072:
        /* <DEDUP_REMOVED lines=10> */
.L_x_3074:
[----:B------:R-:W-:Y:S01]  /*24fd0*/  MOV R13, R6 ;  /* 0x00000006000d7202 */ /* 0x000fe20000000f00 */
[----:B------:R-:W-:-:S07]  /*24fe0*/  IMAD.MOV.U32 R4, RZ, RZ, R14 ;  /* 0x000000ffff047224 */ /* 0x000fce00078e000e */
[----:B------:R-:W-:Y:S05]  /*24ff0*/  WARPSYNC.COLLECTIVE R15, `(.L_x_3075) ;  /* 0x000000000f087348 */ /* 0x000fea0003c00000 */
[----:B------:R0:W1:Y:S02]  /*25000*/  SHFL.IDX P6, R14, R13, R12, R11 ;  /* 0x0000000c0d0e7389 */ /* 0x00006400000c000b */
[----:B01----:R-:W-:Y:S01]  /*25010*/  ENDCOLLECTIVE ;  /* 0x000000000000791b */ /* 0x003fe20003800000 */
.L_x_3075:
[----:B------:R-:W-:Y:S02]  /*25020*/  IMAD.MOV.U32 R6, RZ, RZ, R14 ;  /* 0x000000ffff067224 */ /* 0x000fe400078e000e */
[----:B------:R-:W-:-:S05]  /*25030*/  IMAD.IADD R10, R3, 0x1, R10 ;  /* 0x00000001030a7824 */ /* 0x000fca00078e020a */
[----:B------:R2:W-:Y:S01]  /*25040*/  STL [R1+0xc], R10 ;  /* 0x00000c0a01007387 */ /* 0x0005e20000100800 */
[----:B------:R-:W-:Y:S05]  /*25050*/  BRA `(.L_x_3076) ;  /* 0xffffffb4000c7947 */ /* 0x000fea000383ffff */
.L_x_2907:
        /* <DEDUP_REMOVED lines=8> */
.L_x_3078:
[----:B------:R-:W-:Y:S05]  /*250e0*/  BSYNC B0 ;  /* 0x0000000000007941 */ /* 0x000fea0003800000 */
.L_x_3077:
[----:B------:R-:W-:Y:S01]  /*250f0*/  MOV R3, R14 ;  /* 0x0000000e00037202 */ /* 0x000fe20000000f00 */
[----:B------:R-:W-:Y:S06]  /*25100*/  BRA `(.L_x_3079) ;  /* 0xffffffb000f87947 */ /* 0x000fec000383ffff */
.L_x_2913:
[----:B0-----:R0:W1:Y:S02]  /*25110*/  SYNCS.PHASECHK.TRANS64.TRYWAIT P0, [R0+URZ+0x28820], R3 ;  /* 0x02882003000075a7 */ /* 0x001064000800017f */
[----:B-1----:R-:W-:Y:S05]  /*25120*/  @!P0 NANOSLEEP.SYNCS 0x989680 ;  /* 0x009896800000895d */ /* 0x002fea0003900000 */
[----:B------:R-:W1:Y:S02]  /*25130*/  @!P0 SYNCS.PHASECHK.TRANS64 P0, [R0+URZ+0x28820], R3 ;  /* 0x02882003000085a7 */ /* 0x000e64000800007f */
[----:B-1----:R-:W-:Y:S05]  /*25140*/  @!P0 BRA `(.L_x_2913) ;  /* 0xfffffffc00f08947 */ /* 0x002fea000383ffff */
[----:B------:R-:W-:Y:S05]  /*25150*/  BRA `(.L_x_3080) ;  /* 0xffffffbc00987947 */ /* 0x000fea000383ffff */
.L_x_2914:
        /* <DEDUP_REMOVED lines=11> */
.L_x_3082:
[----:B------:R-:W-:Y:S05]  /*25210*/  BSYNC B0 ;  /* 0x0000000000007941 */ /* 0x000fea0003800000 */
.L_x_3081:
[----:B------:R-:W-:Y:S05]  /*25220*/  BRA `(.L_x_3083) ;  /* 0xffffffbc00807947 */ /* 0x000fea000383ffff */
.L_x_2915:
[----:B------:R-:W-:Y:S01]  /*25230*/  BSSY B0, `(.L_x_3084) ;  /* 0x0000006000007945 */ /* 0x000fe20003800000 */
[----:B------:R-:W-:-:S07]  /*25240*/  IMAD.MOV.U32 R15, RZ, RZ, -0x1 ;  /* 0xffffffffff0f7424 */ /* 0x000fce00078e00ff */
[----:B01----:R-:W-:Y:S05]  /*25250*/  WARPSYNC.COLLECTIVE R15, `(.L_x_3085) ;  /* 0x000000000f0c7348 */ /* 0x003fea0003c00000 */
[----:B------:R-:W-:Y:S02]  /*25260*/  ELECT P6, UR62, PT ;  /* 0x00000000003e782f */ /* 0x000fe400038c0000 */
[----:B------:R-:W-:Y:S01]  /*25270*/  MOV R14, UR62 ;  /* 0x0000003e000e7c02 */ /* 0x000fe20008000f00 */
[----:B01----:R-:W-:Y:S10]  /*25280*/  ENDCOLLECTIVE ;  /* 0x000000000000791b */ /* 0x003ff40003800000 */
.L_x_3085:
[----:B------:R-:W-:Y:S05]  /*25290*/  BSYNC B0 ;  /* 0x0000000000007941 */ /* 0x000fea0003800000 */
.L_x_3084:
[----:B------:R-:W-:Y:S05]  /*252a0*/  BRA `(.L_x_3086) ;  /* 0xffffffbc00747947 */ /* 0x000fea000383ffff */
.L_x_2917:
[----:B0-----:R0:W1:Y:S02]  /*252b0*/  SYNCS.PHASECHK.TRANS64.TRYWAIT P0, [R6+URZ], R5 ;  /* 0x00000005060075a7 */ /* 0x001064000800017f */
[----:B-1----:R-:W-:Y:S05]  /*252c0*/  @!P0 NANOSLEEP.SYNCS 0x989680 ;  /* 0x009896800000895d */ /* 0x002fea0003900000 */
[----:B------:R-:W1:Y:S02]  /*252d0*/  @!P0 SYNCS.PHASECHK.TRANS64 P0, [R6+URZ], R5 ;  /* 0x00000005060085a7 */ /* 0x000e64000800007f */
[----:B-1----:R-:W-:Y:S05]  /*252e0*/  @!P0 BRA `(.L_x_2917) ;  /* 0xfffffffc00f08947 */ /* 0x002fea000383ffff */
[----:B------:R-:W-:Y:S05]  /*252f0*/  BRA `(.L_x_3087) ;  /* 0xffffffbc00ac7947 */ /* 0x000fea000383ffff */
.L_x_2918:
[----:B-1----:R1:W2:Y:S02]  /*25300*/  SYNCS.PHASECHK.TRANS64.TRYWAIT P0, [R7+URZ], R2 ;  /* 0x00000002070075a7 */ /* 0x0022a4000800017f */
[----:B--2---:R-:W-:Y:S05]  /*25310*/  @!P0 NANOSLEEP.SYNCS 0x989680 ;  /* 0x009896800000895d */ /* 0x004fea0003900000 */
[----:B------:R-:W2:Y:S02]  /*25320*/  @!P0 SYNCS.PHASECHK.TRANS64 P0, [R7+URZ], R2 ;  /* 0x00000002070085a7 */ /* 0x000ea4000800007f */
[----:B--2---:R-:W-:Y:S05]  /*25330*/  @!P0 BRA `(.L_x_2918) ;  /* 0xfffffffc00f08947 */ /* 0x004fea000383ffff */
[----:B------:R-:W-:Y:S05]  /*25340*/  BRA `(.L_x_3088) ;  /* 0xffffffbc00a07947 */ /* 0x000fea000383ffff */
.L_x_2920:
[----:B--2---:R2:W3:Y:S02]  /*25350*/  SYNCS.PHASECHK.TRANS64.TRYWAIT P0, [R4+URZ], R5 ;  /* 0x00000005040075a7 */ /* 0x0044e4000800017f */
[----:B---3--:R-:W-:Y:S05]  /*25360*/  @!P0 NANOSLEEP.SYNCS 0x989680 ;  /* 0x009896800000895d */ /* 0x008fea0003900000 */
[----:B------:R-:W3:Y:S02]  /*25370*/  @!P0 SYNCS.PHASECHK.TRANS64 P0, [R4+URZ], R5 ;  /* 0x00000005040085a7 */ /* 0x000ee4000800007f */
[----:B---3--:R-:W-:Y:S05]  /*25380*/  @!P0 BRA `(.L_x_2920) ;  /* 0xfffffffc00f08947 */ /* 0x008fea000383ffff */
[----:B------:R-:W-:Y:S05]  /*25390*/  BRA `(.L_x_3089) ;  /* 0xffffffbc00a47947 */ /* 0x000fea000383ffff */
.L_x_3090:
        /* <DEDUP_REMOVED lines=14> */
.L_x_3099:


//--------------------- .nv.global.init           --------------------------
	.section	.nv.global.init,"aw",@progbits
.nv.global.init:
	.type		$str$20,@object
	.size		$str$20,($str$21 - $str$20)
$str$20:
        /*0000*/ 	.byte	0x28, 0x61, 0x64, 0x64, 0x72, 0x65, 0x73, 0x73, 0x20, 0x26, 0x20, 0x6d, 0x61, 0x73, 0x6b, 0x29
        /*0010*/ 	.byte	0x20, 0x3d, 0x3d, 0x20, 0x30, 0x00
	.type		$str$21,@object
	.size		$str$21,(__unnamed_4 - $str$21)
$str$21:
        /*0016*/ 	.byte	0x2f, 0x74, 0x6d, 0x70, 0x2f, 0x6f, 0x73, 0x73, 0x5f, 0x6b, 0x65, 0x72, 0x6e, 0x65, 0x6c, 0x73
        /*0026*/ 	.byte	0x5f, 0x73, 0x72, 0x63, 0x2f, 0x66, 0x6c, 0x61, 0x73, 0x68, 0x5f, 0x61, 0x74, 0x74, 0x65, 0x6e
        /*0036*/ 	.byte	0x74, 0x69, 0x6f, 0x6e, 0x2f, 0x63, 0x73, 0x72, 0x63, 0x2f, 0x63, 0x75, 0x74, 0x6c, 0x61, 0x73
        /*0046*/ 	.byte	0x73, 0x2f, 0x69, 0x6e, 0x63, 0x6c, 0x75, 0x64, 0x65, 0x2f, 0x63, 0x75, 0x74, 0x65, 0x2f, 0x70
        /*0056*/ 	.byte	0x6f, 0x69, 0x6e, 0x74, 0x65, 0x72, 0x5f, 0x66, 0x6c, 0x61, 0x67, 0x67, 0x65, 0x64, 0x2e, 0x68
        /*0066*/ 	.byte	0x70, 0x70, 0x00
	.type		__unnamed_4,@object
	.size		__unnamed_4,(__unnamed_8 - __unnamed_4)
__unnamed_4:
        /* <DEDUP_REMOVED lines=24> */
	.type		__unnamed_8,@object
	.size		__unnamed_8,(__unnamed_3 - __unnamed_8)
__unnamed_8:
        /* <DEDUP_REMOVED lines=24> */
        /*0369*/ 	.byte	0x00
	.type		__unnamed_3,@object
	.size		__unnamed_3,(__unnamed_2 - __unnamed_3)
__unnamed_3:
        /* <DEDUP_REMOVED lines=29> */
	.type		__unnamed_2,@object
	.size		__unnamed_2,(__unnamed_7 - __unnamed_2)
__unnamed_2:
        /* <DEDUP_REMOVED lines=29> */
	.type		__unnamed_7,@object
	.size		__unnamed_7,(__unnamed_6 - __unnamed_7)
__unnamed_7:
        /* <DEDUP_REMOVED lines=28> */
        /*08c2*/ 	.byte	0x3c, 0x32, 0x32, 0x35, 0x32, 0x38, 0x3e, 0x3e, 0x3e, 0x3e, 0x3e, 0x5d, 0x00
	.type		__unnamed_6,@object
	.size		__unnamed_6,(__unnamed_1 - __unnamed_6)
__unnamed_6:
        /* <DEDUP_REMOVED lines=29> */
	.type		__unnamed_1,@object
	.size		__unnamed_1,(__unnamed_5 - __unnamed_1)
__unnamed_1:
        /* <DEDUP_REMOVED lines=28> */
        /*0c5c*/ 	.byte	0x31, 0x36, 0x33, 0x38, 0x34, 0x3e, 0x3e, 0x3e, 0x3e, 0x3e, 0x20, 0x26, 0x5d, 0x00
	.type		__unnamed_5,@object
	.size		__unnamed_5,(.L_4 - __unnamed_5)
__unnamed_5:
        /* <DEDUP_REMOVED lines=28> */
        /*0e2a*/ 	.byte	0x3c, 0x32, 0x32, 0x35, 0x32, 0x38, 0x3e, 0x3e, 0x3e, 0x3e, 0x3e, 0x20, 0x26, 0x5d, 0x00
.L_4:


//--------------------- .nv.shared._ZN7cutlass13device_kernelIN5flash11enable_sm90INS1_16FlashAttnFwdSm90INS1_25CollectiveMainloopFwdSm90ILi2EN4cute5tupleIJNS5_1CILi1EEES8_S8_EEENS6_IJNS7_ILi128EEENS7_ILi176EEESA_EEELi128ENS_6half_tEfNS_4arch4Sm90ELb0ELb0ELb0ELb0ELb0ELb0ELb0ELb1ELb1ELb1ELb1ELb0EEENS1_21CollectiveEpilogueFwdINS6_IJSA_SA_SB_EEES9_SD_SF_Li256ELb0ELb1ELb1ELb0EEENS1_19SingleTileSchedulerILb0ELb1ELb1ELi128EEEEEEEEEvNT_6ParamsE --------------------------
	.section	.nv.shared._ZN7cutlass13device_kernelIN5flash11enable_sm90INS1_16FlashAttnFwdSm90INS1_25CollectiveMainloopFwdSm90ILi2EN4cute5tupleIJNS5_1CILi1EEES8_S8_EEENS6_IJNS7_ILi128EEENS7_ILi176EEESA_EEELi128ENS_6half_tEfNS_4arch4Sm90ELb0ELb0ELb0ELb0ELb0ELb0ELb0ELb1ELb1ELb1ELb1ELb0EEENS1_21CollectiveEpilogueFwdINS6_IJSA_SA_SB_EEES9_SD_SF_Li256ELb0ELb1ELb1ELb0EEENS1_19SingleTileSchedulerILb0ELb1ELb1ELi128EEEEEEEEEvNT_6ParamsE,"aw",@nobits
	.sectionflags	@""
	.align	16
	.zero		1024


//--------------------- .nv.shared.reserved.0     --------------------------
	.section	.nv.shared.reserved.0,"aw",@nobits
	.weak		__nv_reservedSMEM_offset_0_alias
	.size		__nv_reservedSMEM_offset_0_alias, 0, 0
	.other		__nv_reservedSMEM_offset_0_alias,@"STO_CUDA_RESERVED_SHARED STV_DEFAULT"
__nv_reservedSMEM_offset_0_alias:
	.zero		0


//--------------------- .nv.global                --------------------------
	.section	.nv.global,"aw",@nobits
.nv.global:
	.type		_ZN72_INTERNAL_8a80ef28_36_flash_fwd_hdim128_fp16_split_sm90_cu_1f2e7571_37654cute1_E,@object
	.size		_ZN72_INTERNAL_8a80ef28_36_flash_fwd_hdim128_fp16_split_sm90_cu_1f2e7571_37654cute1_E,(_ZN72_INTERNAL_8a80ef28_36_flash_fwd_hdim128_fp16_split_sm90_cu_1f2e7571_37654cuda3std3__45__cpo6cbeginE - _ZN72_INTERNAL_8a80ef28_36_flash_fwd_hdim128_fp16_split_sm90_cu_1f2e7571_37654cute1_E)
_ZN72_INTERNAL_8a80ef28_36_flash_fwd_hdim128_fp16_split_sm90_cu_1f2e7571_37654cute1_E:
	.zero		1
	.type		_ZN72_INTERNAL_8a80ef28_36_flash_fwd_hdim128_fp16_split_sm90_cu_1f2e7571_37654cuda3std3__45__cpo6cbeginE,@object
	.size		_ZN72_INTERNAL_8a80ef28_36_flash_fwd_hdim128_fp16_split_sm90_cu_1f2e7571_37654cuda3std3__45__cpo6cbeginE,(_ZN72_INTERNAL_8a80ef28_36_flash_fwd_hdim128_fp16_split_sm90_cu_1f2e7571_37654cuda3std3__48in_placeE - _ZN72_INTERNAL_8a80ef28_36_flash_fwd_hdim128_fp16_split_sm90_cu_1f2e7571_37654cuda3std3__45__cpo6cbeginE)
_ZN72_INTERNAL_8a80ef28_36_flash_fwd_hdim128_fp16_split_sm90_cu_1f2e7571_37654cuda3std3__45__cpo6cbeginE:
	.zero		1
	.type		_ZN72_INTERNAL_8a80ef28_36_flash_fwd_hdim128_fp16_split_sm90_cu_1f2e7571_37654cuda3std3__48in_placeE,@object
	.size		_ZN72_INTERNAL_8a80ef28_36_flash_fwd_hdim128_fp16_split_sm90_cu_1f2e7571_37654cuda3std3__48in_placeE,(_ZN72_INTERNAL_8a80ef28_36_flash_fwd_hdim128_fp16_split_sm90_cu_1f2e7571_37654cuda3std6ranges3__45__cpo9iter_moveE - _ZN72_INTERNAL_8a80ef28_36_flash_fwd_hdim128_fp16_split_sm90_cu_1f2e7571_37654cuda3std3__48in_placeE)
_ZN72_INTERNAL_8a80ef28_36_flash_fwd_hdim128_fp16_split_sm90_cu_1f2e7571_37654cuda3std3__48in_placeE:
	.zero		1
	.type		_ZN72_INTERNAL_8a80ef28_36_flash_fwd_hdim128_fp16_split_sm90_cu_1f2e7571_37654cuda3std6ranges3__45__cpo9iter_moveE,@object
	.size		_ZN72_INTERNAL_8a80ef28_36_flash_fwd_hdim128_fp16_split_sm90_cu_1f2e7571_37654cuda3std6ranges3__45__cpo9iter_moveE,(_ZN72_INTERNAL_8a80ef28_36_flash_fwd_hdim128_fp16_split_sm90_cu_1f2e7571_37654cuda3std3__45__cpo5beginE - _ZN72_INTERNAL_8a80ef28_36_flash_fwd_hdim128_fp16_split_sm90_cu_1f2e7571_37654cuda3std6ranges3__45__cpo9iter_moveE)
_ZN72_INTERNAL_8a80ef28_36_flash_fwd_hdim128_fp16_split_sm90_cu_1f2e7571_37654cuda3std6ranges3__45__cpo9iter_moveE:
	.zero		1
	.type		_ZN72_INTERNAL_8a80ef28_36_flash_fwd_hdim128_fp16_split_sm90_cu_1f2e7571_37654cuda3std3__45__cpo5beginE,@object
	.size		_ZN72_INTERNAL_8a80ef28_36_flash_fwd_hdim128_fp16_split_sm90_cu_1f2e7571_37654cuda3std3__45__cpo5beginE,(_ZN72_INTERNAL_8a80ef28_36_flash_fwd_hdim128_fp16_split_sm90_cu_1f2e7571_37654cuda3std3__474_GLOBAL__N__8a80ef28_36_flash_fwd_hdim128_fp16_split_sm90_cu_1f2e7571_37656ignoreE - _ZN72_INTERNAL_8a80ef28_36_flash_fwd_hdim128_fp16_split_sm90_cu_1f2e7571_37654cuda3std3__45__cpo5beginE)
_ZN72_INTERNAL_8a80ef28_36_flash_fwd_hdim128_fp16_split_sm90_cu_1f2e7571_37654cuda3std3__45__cpo5beginE:
	.zero		1
	.type		_ZN72_INTERNAL_8a80ef28_36_flash_fwd_hdim128_fp16_split_sm90_cu_1f2e7571_37654cuda3std3__474_GLOBAL__N__8a80ef28_36_flash_fwd_hdim128_fp16_split_sm90_cu_1f2e7571_37656ignoreE,@object
	.size		_ZN72_INTERNAL_8a80ef28_36_flash_fwd_hdim128_fp16_split_sm90_cu_1f2e7571_37654cuda3std3__474_GLOBAL__N__8a80ef28_36_flash_fwd_hdim128_fp16_split_sm90_cu_1f2e7571_37656ignoreE,(_ZN72_INTERNAL_8a80ef28_36_flash_fwd_hdim128_fp16_split_sm90_cu_1f2e7571_37654cute7productE - _ZN72_INTERNAL_8a80ef28_36_flash_fwd_hdim128_fp16_split_sm90_cu_1f2e7571_37654cuda3std3__474_GLOBAL__N__8a80ef28_36_flash_fwd_hdim128_fp16_split_sm90_cu_1f2e7571_37656ignoreE)
_ZN72_INTERNAL_8a80ef28_36_flash_fwd_hdim128_fp16_split_sm90_cu_1f2e7571_37654cuda3std3__474_GLOBAL__N__8a80ef28_36_flash_fwd_hdim128_fp16_split_sm90_cu_1f2e7571_37656ignoreE:
	.zero		1
	.type		_ZN72_INTERNAL_8a80ef28_36_flash_fwd_hdim128_fp16_split_sm90_cu_1f2e7571_37654cute7productE,@object
	.size		_ZN72_INTERNAL_8a80ef28_36_flash_fwd_hdim128_fp16_split_sm90_cu_1f2e7571_37654cute7productE,(_ZN72_INTERNAL_8a80ef28_36_flash_fwd_hdim128_fp16_split_sm90_cu_1f2e7571_37654cuda3std3__45__cpo3endE - _ZN72_INTERNAL_8a80ef28_36_flash_fwd_hdim128_fp16_split_sm90_cu_1f2e7571_37654cute7productE)
_ZN72_INTERNAL_8a80ef28_36_flash_fwd_hdim128_fp16_split_sm90_cu_1f2e7571_37654cute7productE:
	.zero		1
	.type		_ZN72_INTERNAL_8a80ef28_36_flash_fwd_hdim128_fp16_split_sm90_cu_1f2e7571_37654cuda3std3__45__cpo3endE,@object
	.size		_ZN72_INTERNAL_8a80ef28_36_flash_fwd_hdim128_fp16_split_sm90_cu_1f2e7571_37654cuda3std3__45__cpo3endE,(_ZN72_INTERNAL_8a80ef28_36_flash_fwd_hdim128_fp16_split_sm90_cu_1f2e7571_37654cuda3std3__419piecewise_constructE - _ZN72_INTERNAL_8a80ef28_36_flash_fwd_hdim128_fp16_split_sm90_cu_1f2e7571_37654cuda3std3__45__cpo3endE)
_ZN72_INTERNAL_8a80ef28_36_flash_fwd_hdim128_fp16_split_sm90_cu_1f2e7571_37654cuda3std3__45__cpo3endE:
	.zero		1
	.type		_ZN72_INTERNAL_8a80ef28_36_flash_fwd_hdim128_fp16_split_sm90_cu_1f2e7571_37654cuda3std3__419piecewise_constructE,@object
	.size		_ZN72_INTERNAL_8a80ef28_36_flash_fwd_hdim128_fp16_split_sm90_cu_1f2e7571_37654cuda3std3__419piecewise_constructE,(_ZN72_INTERNAL_8a80ef28_36_flash_fwd_hdim128_fp16_split_sm90_cu_1f2e7571_37654cuda3std3__45__cpo4cendE - _ZN72_INTERNAL_8a80ef28_36_flash_fwd_hdim128_fp16_split_sm90_cu_1f2e7571_37654cuda3std3__419piecewise_constructE)
_ZN72_INTERNAL_8a80ef28_36_flash_fwd_hdim128_fp16_split_sm90_cu_1f2e7571_37654cuda3std3__419piecewise_constructE:
	.zero		1
	.type		_ZN72_INTERNAL_8a80ef28_36_flash_fwd_hdim128_fp16_split_sm90_cu_1f2e7571_37654cuda3std3__45__cpo4cendE,@object
	.size		_ZN72_INTERNAL_8a80ef28_36_flash_fwd_hdim128_fp16_split_sm90_cu_1f2e7571_37654cuda3std3__45__cpo4cendE,(_ZN72_INTERNAL_8a80ef28_36_flash_fwd_hdim128_fp16_split_sm90_cu_1f2e7571_37654cuda3std6ranges3__45__cpo4swapE - _ZN72_INTERNAL_8a80ef28_36_flash_fwd_hdim128_fp16_split_sm90_cu_1f2e7571_37654cuda3std3__45__cpo4cendE)
_ZN72_INTERNAL_8a80ef28_36_flash_fwd_hdim128_fp16_split_sm90_cu_1f2e7571_37654cuda3std3__45__cpo4cendE:
	.zero		1
	.type		_ZN72_INTERNAL_8a80ef28_36_flash_fwd_hdim128_fp16_split_sm90_cu_1f2e7571_37654cuda3std6ranges3__45__cpo4swapE,@object
	.size		_ZN72_INTERNAL_8a80ef28_36_flash_fwd_hdim128_fp16_split_sm90_cu_1f2e7571_37654cuda3std6ranges3__45__cpo4swapE,(.L_15 - _ZN72_INTERNAL_8a80ef28_36_flash_fwd_hdim128_fp16_split_sm90_cu_1f2e7571_37654cuda3std6ranges3__45__cpo4swapE)
_ZN72_INTERNAL_8a80ef28_36_flash_fwd_hdim128_fp16_split_sm90_cu_1f2e7571_37654cuda3std6ranges3__45__cpo4swapE:
	.zero		1
.L_15:


//--------------------- .nv.shared._ZN7cutlass13device_kernelIN5flash11enable_sm90INS1_16FlashAttnFwdSm90INS1_25CollectiveMainloopFwdSm90ILi2EN4cute5tupleIJNS5_1CILi1EEES8_S8_EEENS6_IJNS7_ILi128EEENS7_ILi176EEESA_EEELi128ENS_6half_tEfNS_4arch4Sm90ELb0ELb0ELb0ELb1ELb0ELb0ELb0ELb1ELb1ELb1ELb1ELb0EEENS1_21CollectiveEpilogueFwdINS6_IJSA_SA_SB_EEES9_SD_SF_Li256ELb1ELb1ELb1ELb0EEENS1_36VarlenDynamicPersistentTileSchedulerILi128ELi176ELi256ELi128ELb1ELb1ELb1ELb0ELb1ELb1EEEEEEEEEvNT_6ParamsE --------------------------
	.section	.nv.shared._ZN7cutlass13device_kernelIN5flash11enable_sm90INS1_16FlashAttnFwdSm90INS1_25CollectiveMainloopFwdSm90ILi2EN4cute5tupleIJNS5_1CILi1EEES8_S8_EEENS6_IJNS7_ILi128EEENS7_ILi176EEESA_EEELi128ENS_6half_tEfNS_4arch4Sm90ELb0ELb0ELb0ELb1ELb0ELb0ELb0ELb1ELb1ELb1ELb1ELb0EEENS1_21CollectiveEpilogueFwdINS6_IJSA_SA_SB_EEES9_SD_SF_Li256ELb1ELb1ELb1ELb0EEENS1_36VarlenDynamicPersistentTileSchedulerILi128ELi176ELi256ELi128ELb1ELb1ELb1ELb0ELb1ELb1EEEEEEEEEvNT_6ParamsE,"aw",@nobits
	.sectionflags	@""
	.align	16
	.zero		1024


//--------------------- .nv.shared._ZN7cutlass13device_kernelIN5flash11enable_sm90INS1_16FlashAttnFwdSm90INS1_25CollectiveMainloopFwdSm90ILi2EN4cute5tupleIJNS5_1CILi1EEES8_S8_EEENS6_IJNS7_ILi128EEENS7_ILi176EEESA_EEELi128ENS_6half_tEfNS_4arch4Sm90ELb0ELb0ELb0ELb1ELb0ELb1ELb0ELb1ELb1ELb1ELb1ELb0EEENS1_21CollectiveEpilogueFwdINS6_IJSA_SA_SB_EEES9_SD_SF_Li256ELb1ELb1ELb1ELb0EEENS1_36VarlenDynamicPersistentTileSchedulerILi128ELi176ELi256ELi128ELb1ELb1ELb1ELb0ELb1ELb1EEEEEEEEEvNT_6ParamsE --------------------------
	.section	.nv.shared._ZN7cutlass13device_kernelIN5flash11enable_sm90INS1_16FlashAttnFwdSm90INS1_25CollectiveMainloopFwdSm90ILi2EN4cute5tupleIJNS5_1CILi1EEES8_S8_EEENS6_IJNS7_ILi128EEENS7_ILi176EEESA_EEELi128ENS_6half_tEfNS_4arch4Sm90ELb0ELb0ELb0ELb1ELb0ELb1ELb0ELb1ELb1ELb1ELb1ELb0EEENS1_21CollectiveEpilogueFwdINS6_IJSA_SA_SB_EEES9_SD_SF_Li256ELb1ELb1ELb1ELb0EEENS1_36VarlenDynamicPersistentTileSchedulerILi128ELi176ELi256ELi128ELb1ELb1ELb1ELb0ELb1ELb1EEEEEEEEEvNT_6ParamsE,"aw",@nobits
	.sectionflags	@""
	.align	16
	.zero		1024


//--------------------- .nv.shared._ZN7cutlass13device_kernelIN5flash11enable_sm90INS1_16FlashAttnFwdSm90INS1_25CollectiveMainloopFwdSm90ILi2EN4cute5tupleIJNS5_1CILi1EEES8_S8_EEENS6_IJNS7_ILi128EEESA_SA_EEELi128ENS_6half_tEfNS_4arch4Sm90ELb0ELb1ELb0ELb0ELb0ELb0ELb0ELb1ELb1ELb1ELb1ELb0EEENS1_21CollectiveEpilogueFwdISB_S9_SC_SE_Li256ELb0ELb1ELb1ELb0EEENS1_19SingleTileSchedulerILb0ELb1ELb1ELi128EEEEEEEEEvNT_6ParamsE --------------------------
	.section	.nv.shared._ZN7cutlass13device_kernelIN5flash11enable_sm90INS1_16FlashAttnFwdSm90INS1_25CollectiveMainloopFwdSm90ILi2EN4cute5tupleIJNS5_1CILi1EEES8_S8_EEENS6_IJNS7_ILi128EEESA_SA_EEELi128ENS_6half_tEfNS_4arch4Sm90ELb0ELb1ELb0ELb0ELb0ELb0ELb0ELb1ELb1ELb1ELb1ELb0EEENS1_21CollectiveEpilogueFwdISB_S9_SC_SE_Li256ELb0ELb1ELb1ELb0EEENS1_19SingleTileSchedulerILb0ELb1ELb1ELi128EEEEEEEEEvNT_6ParamsE,"aw",@nobits
	.sectionflags	@""
	.align	16
	.zero		1024


//--------------------- .nv.shared._ZN7cutlass13device_kernelIN5flash11enable_sm90INS1_16FlashAttnFwdSm90INS1_25CollectiveMainloopFwdSm90ILi2EN4cute5tupleIJNS5_1CILi1EEES8_S8_EEENS6_IJNS7_ILi128EEESA_SA_EEELi128ENS_6half_tEfNS_4arch4Sm90ELb0ELb1ELb0ELb1ELb0ELb0ELb0ELb1ELb1ELb1ELb1ELb0EEENS1_21CollectiveEpilogueFwdISB_S9_SC_SE_Li256ELb1ELb1ELb1ELb0EEENS1_36VarlenDynamicPersistentTileSchedulerILi128ELi128ELi256ELi128ELb1ELb1ELb1ELb1ELb0ELb1EEEEEEEEEvNT_6ParamsE --------------------------
	.section	.nv.shared._ZN7cutlass13device_kernelIN5flash11enable_sm90INS1_16FlashAttnFwdSm90INS1_25CollectiveMainloopFwdSm90ILi2EN4cute5tupleIJNS5_1CILi1EEES8_S8_EEENS6_IJNS7_ILi128EEESA_SA_EEELi128ENS_6half_tEfNS_4arch4Sm90ELb0ELb1ELb0ELb1ELb0ELb0ELb0ELb1ELb1ELb1ELb1ELb0EEENS1_21CollectiveEpilogueFwdISB_S9_SC_SE_Li256ELb1ELb1ELb1ELb0EEENS1_36VarlenDynamicPersistentTileSchedulerILi128ELi128ELi256ELi128ELb1ELb1ELb1ELb1ELb0ELb1EEEEEEEEEvNT_6ParamsE,"aw",@nobits
	.sectionflags	@""
	.align	16
	.zero		1024


//--------------------- .nv.shared._ZN7cutlass13device_kernelIN5flash11enable_sm90INS1_16FlashAttnFwdSm90INS1_25CollectiveMainloopFwdSm90ILi2EN4cute5tupleIJNS5_1CILi1EEES8_S8_EEENS6_IJNS7_ILi128EEESA_SA_EEELi128ENS_6half_tEfNS_4arch4Sm90ELb0ELb1ELb0ELb1ELb0ELb1ELb0ELb1ELb1ELb1ELb1ELb0EEENS1_21CollectiveEpilogueFwdISB_S9_SC_SE_Li256ELb1ELb1ELb1ELb0EEENS1_36VarlenDynamicPersistentTileSchedulerILi128ELi128ELi256ELi128ELb1ELb1ELb1ELb1ELb0ELb1EEEEEEEEEvNT_6ParamsE --------------------------
	.section	.nv.shared._ZN7cutlass13device_kernelIN5flash11enable_sm90INS1_16FlashAttnFwdSm90INS1_25CollectiveMainloopFwdSm90ILi2EN4cute5tupleIJNS5_1CILi1EEES8_S8_EEENS6_IJNS7_ILi128EEESA_SA_EEELi128ENS_6half_tEfNS_4arch4Sm90ELb0ELb1ELb0ELb1ELb0ELb1ELb0ELb1ELb1ELb1ELb1ELb0EEENS1_21CollectiveEpilogueFwdISB_S9_SC_SE_Li256ELb1ELb1ELb1ELb0EEENS1_36VarlenDynamicPersistentTileSchedulerILi128ELi128ELi256ELi128ELb1ELb1ELb1ELb1ELb0ELb1EEEEEEEEEvNT_6ParamsE,"aw",@nobits
	.sectionflags	@""
	.align	16
	.zero		1024


//--------------------- .nv.shared._ZN7cutlass13device_kernelIN5flash11enable_sm90INS1_16FlashAttnFwdSm90INS1_25CollectiveMainloopFwdSm90ILi2EN4cute5tupleIJNS5_1CILi1EEES8_S8_EEENS6_IJNS7_ILi128EEESA_SA_EEELi128ENS_6half_tEfNS_4arch4Sm90ELb1ELb0ELb0ELb0ELb0ELb0ELb0ELb1ELb1ELb1ELb1ELb0EEENS1_21CollectiveEpilogueFwdISB_S9_SC_SE_Li256ELb0ELb1ELb1ELb0EEENS1_19SingleTileSchedulerILb0ELb1ELb1ELi128EEEEEEEEEvNT_6ParamsE --------------------------
	.section	.nv.shared._ZN7cutlass13device_kernelIN5flash11enable_sm90INS1_16FlashAttnFwdSm90INS1_25CollectiveMainloopFwdSm90ILi2EN4cute5tupleIJNS5_1CILi1EEES8_S8_EEENS6_IJNS7_ILi128EEESA_SA_EEELi128ENS_6half_tEfNS_4arch4Sm90ELb1ELb0ELb0ELb0ELb0ELb0ELb0ELb1ELb1ELb1ELb1ELb0EEENS1_21CollectiveEpilogueFwdISB_S9_SC_SE_Li256ELb0ELb1ELb1ELb0EEENS1_19SingleTileSchedulerILb0ELb1ELb1ELi128EEEEEEEEEvNT_6ParamsE,"aw",@nobits
	.sectionflags	@""
	.align	16
	.zero		1024


//--------------------- .nv.shared._ZN7cutlass13device_kernelIN5flash11enable_sm90INS1_16FlashAttnFwdSm90INS1_25CollectiveMainloopFwdSm90ILi2EN4cute5tupleIJNS5_1CILi1EEES8_S8_EEENS6_IJNS7_ILi128EEESA_SA_EEELi128ENS_6half_tEfNS_4arch4Sm90ELb1ELb0ELb0ELb1ELb0ELb0ELb0ELb1ELb1ELb1ELb1ELb0EEENS1_21CollectiveEpilogueFwdISB_S9_SC_SE_Li256ELb1ELb1ELb1ELb0EEENS1_36VarlenDynamicPersistentTileSchedulerILi128ELi128ELi256ELi128ELb1ELb1ELb1ELb1ELb1ELb1EEEEEEEEEvNT_6ParamsE --------------------------
	.section	.nv.shared._ZN7cutlass13device_kernelIN5flash11enable_sm90INS1_16FlashAttnFwdSm90INS1_25CollectiveMainloopFwdSm90ILi2EN4cute5tupleIJNS5_1CILi1EEES8_S8_EEENS6_IJNS7_ILi128EEESA_SA_EEELi128ENS_6half_tEfNS_4arch4Sm90ELb1ELb0ELb0ELb1ELb0ELb0ELb0ELb1ELb1ELb1ELb1ELb0EEENS1_21CollectiveEpilogueFwdISB_S9_SC_SE_Li256ELb1ELb1ELb1ELb0EEENS1_36VarlenDynamicPersistentTileSchedulerILi128ELi128ELi256ELi128ELb1ELb1ELb1ELb1ELb1ELb1EEEEEEEEEvNT_6ParamsE,"aw",@nobits
	.sectionflags	@""
	.align	16
	.zero		1024


//--------------------- .nv.shared._ZN7cutlass13device_kernelIN5flash11enable_sm90INS1_16FlashAttnFwdSm90INS1_25CollectiveMainloopFwdSm90ILi2EN4cute5tupleIJNS5_1CILi1EEES8_S8_EEENS6_IJNS7_ILi128EEESA_SA_EEELi128ENS_6half_tEfNS_4arch4Sm90ELb1ELb0ELb0ELb1ELb0ELb1ELb0ELb1ELb1ELb1ELb1ELb0EEENS1_21CollectiveEpilogueFwdISB_S9_SC_SE_Li256ELb1ELb1ELb1ELb0EEENS1_36VarlenDynamicPersistentTileSchedulerILi128ELi128ELi256ELi128ELb1ELb1ELb1ELb1ELb1ELb1EEEEEEEEEvNT_6ParamsE --------------------------
	.section	.nv.shared._ZN7cutlass13device_kernelIN5flash11enable_sm90INS1_16FlashAttnFwdSm90INS1_25CollectiveMainloopFwdSm90ILi2EN4cute5tupleIJNS5_1CILi1EEES8_S8_EEENS6_IJNS7_ILi128EEESA_SA_EEELi128ENS_6half_tEfNS_4arch4Sm90ELb1ELb0ELb0ELb1ELb0ELb1ELb0ELb1ELb1ELb1ELb1ELb0EEENS1_21CollectiveEpilogueFwdISB_S9_SC_SE_Li256ELb1ELb1ELb1ELb0EEENS1_36VarlenDynamicPersistentTileSchedulerILi128ELi128ELi256ELi128ELb1ELb1ELb1ELb1ELb1ELb1EEEEEEEEEvNT_6ParamsE,"aw",@nobits
	.sectionflags	@""
	.align	16
	.zero		1024


//--------------------- .nv.constant0._ZN7cutlass13device_kernelIN5flash11enable_sm90INS1_16FlashAttnFwdSm90INS1_25CollectiveMainloopFwdSm90ILi2EN4cute5tupleIJNS5_1CILi1EEES8_S8_EEENS6_IJNS7_ILi128EEENS7_ILi176EEESA_EEELi128ENS_6half_tEfNS_4arch4Sm90ELb0ELb0ELb0ELb0ELb0ELb0ELb0ELb1ELb1ELb1ELb1ELb0EEENS1_21CollectiveEpilogueFwdINS6_IJSA_SA_SB_EEES9_SD_SF_Li256ELb0ELb1ELb1ELb0EEENS1_19SingleTileSchedulerILb0ELb1ELb1ELi128EEEEEEEEEvNT_6ParamsE --------------------------
	.section	.nv.constant0._ZN7cutlass13device_kernelIN5flash11enable_sm90INS1_16FlashAttnFwdSm90INS1_25CollectiveMainloopFwdSm90ILi2EN4cute5tupleIJNS5_1CILi1EEES8_S8_EEENS6_IJNS7_ILi128EEENS7_ILi176EEESA_EEELi128ENS_6half_tEfNS_4arch4Sm90ELb0ELb0ELb0ELb0ELb0ELb0ELb0ELb1ELb1ELb1ELb1ELb0EEENS1_21CollectiveEpilogueFwdINS6_IJSA_SA_SB_EEES9_SD_SF_Li256ELb0ELb1ELb1ELb0EEENS1_19SingleTileSchedulerILb0ELb1ELb1ELi128EEEEEEEEEvNT_6ParamsE,"a",@progbits
	.sectionflags	@""
	.align	4
.nv.constant0._ZN7cutlass13device_kernelIN5flash11enable_sm90INS1_16FlashAttnFwdSm90INS1_25CollectiveMainloopFwdSm90ILi2EN4cute5tupleIJNS5_1CILi1EEES8_S8_EEENS6_IJNS7_ILi128EEENS7_ILi176EEESA_EEELi128ENS_6half_tEfNS_4arch4Sm90ELb0ELb0ELb0ELb0ELb0ELb0ELb0ELb1ELb1ELb1ELb1ELb0EEENS1_21CollectiveEpilogueFwdINS6_IJSA_SA_SB_EEES9_SD_SF_Li256ELb0ELb1ELb1ELb0EEENS1_19SingleTileSchedulerILb0ELb1ELb1ELi128EEEEEEEEEvNT_6ParamsE:
	.zero		3200


//--------------------- .nv.constant0._ZN7cutlass13device_kernelIN5flash11enable_sm90INS1_16FlashAttnFwdSm90INS1_25CollectiveMainloopFwdSm90ILi2EN4cute5tupleIJNS5_1CILi1EEES8_S8_EEENS6_IJNS7_ILi128EEENS7_ILi176EEESA_EEELi128ENS_6half_tEfNS_4arch4Sm90ELb0ELb0ELb0ELb1ELb0ELb0ELb0ELb1ELb1ELb1ELb1ELb0EEENS1_21CollectiveEpilogueFwdINS6_IJSA_SA_SB_EEES9_SD_SF_Li256ELb1ELb1ELb1ELb0EEENS1_36VarlenDynamicPersistentTileSchedulerILi128ELi176ELi256ELi128ELb1ELb1ELb1ELb0ELb1ELb1EEEEEEEEEvNT_6ParamsE --------------------------
	.section	.nv.constant0._ZN7cutlass13device_kernelIN5flash11enable_sm90INS1_16FlashAttnFwdSm90INS1_25CollectiveMainloopFwdSm90ILi2EN4cute5tupleIJNS5_1CILi1EEES8_S8_EEENS6_IJNS7_ILi128EEENS7_ILi176EEESA_EEELi128ENS_6half_tEfNS_4arch4Sm90ELb0ELb0ELb0ELb1ELb0ELb0ELb0ELb1ELb1ELb1ELb1ELb0EEENS1_21CollectiveEpilogueFwdINS6_IJSA_SA_SB_EEES9_SD_SF_Li256ELb1ELb1ELb1ELb0EEENS1_36VarlenDynamicPersistentTileSchedulerILi128ELi176ELi256ELi128ELb1ELb1ELb1ELb0ELb1ELb1EEEEEEEEEvNT_6ParamsE,"a",@progbits
	.sectionflags	@""
	.align	4
.nv.constant0._ZN7cutlass13device_kernelIN5flash11enable_sm90INS1_16FlashAttnFwdSm90INS1_25CollectiveMainloopFwdSm90ILi2EN4cute5tupleIJNS5_1CILi1EEES8_S8_EEENS6_IJNS7_ILi128EEENS7_ILi176EEESA_EEELi128ENS_6half_tEfNS_4arch4Sm90ELb0ELb0ELb0ELb1ELb0ELb0ELb0ELb1ELb1ELb1ELb1ELb0EEENS1_21CollectiveEpilogueFwdINS6_IJSA_SA_SB_EEES9_SD_SF_Li256ELb1ELb1ELb1ELb0EEENS1_36VarlenDynamicPersistentTileSchedulerILi128ELi176ELi256ELi128ELb1ELb1ELb1ELb0ELb1ELb1EEEEEEEEEvNT_6ParamsE:
	.zero		3328


//--------------------- .nv.constant0._ZN7cutlass13device_kernelIN5flash11enable_sm90INS1_16FlashAttnFwdSm90INS1_25CollectiveMainloopFwdSm90ILi2EN4cute5tupleIJNS5_1CILi1EEES8_S8_EEENS6_IJNS7_ILi128EEENS7_ILi176EEESA_EEELi128ENS_6half_tEfNS_4arch4Sm90ELb0ELb0ELb0ELb1ELb0ELb1ELb0ELb1ELb1ELb1ELb1ELb0EEENS1_21CollectiveEpilogueFwdINS6_IJSA_SA_SB_EEES9_SD_SF_Li256ELb1ELb1ELb1ELb0EEENS1_36VarlenDynamicPersistentTileSchedulerILi128ELi176ELi256ELi128ELb1ELb1ELb1ELb0ELb1ELb1EEEEEEEEEvNT_6ParamsE --------------------------
	.section	.nv.constant0._ZN7cutlass13device_kernelIN5flash11enable_sm90INS1_16FlashAttnFwdSm90INS1_25CollectiveMainloopFwdSm90ILi2EN4cute5tupleIJNS5_1CILi1EEES8_S8_EEENS6_IJNS7_ILi128EEENS7_ILi176EEESA_EEELi128ENS_6half_tEfNS_4arch4Sm90ELb0ELb0ELb0ELb1ELb0ELb1ELb0ELb1ELb1ELb1ELb1ELb0EEENS1_21CollectiveEpilogueFwdINS6_IJSA_SA_SB_EEES9_SD_SF_Li256ELb1ELb1ELb1ELb0EEENS1_36VarlenDynamicPersistentTileSchedulerILi128ELi176ELi256ELi128ELb1ELb1ELb1ELb0ELb1ELb1EEEEEEEEEvNT_6ParamsE,"a",@progbits
	.sectionflags	@""
	.align	4
.nv.constant0._ZN7cutlass13device_kernelIN5flash11enable_sm90INS1_16FlashAttnFwdSm90INS1_25CollectiveMainloopFwdSm90ILi2EN4cute5tupleIJNS5_1CILi1EEES8_S8_EEENS6_IJNS7_ILi128EEENS7_ILi176EEESA_EEELi128ENS_6half_tEfNS_4arch4Sm90ELb0ELb0ELb0ELb1ELb0ELb1ELb0ELb1ELb1ELb1ELb1ELb0EEENS1_21CollectiveEpilogueFwdINS6_IJSA_SA_SB_EEES9_SD_SF_Li256ELb1ELb1ELb1ELb0EEENS1_36VarlenDynamicPersistentTileSchedulerILi128ELi176ELi256ELi128ELb1ELb1ELb1ELb0ELb1ELb1EEEEEEEEEvNT_6ParamsE:
	.zero		3328


//--------------------- .nv.constant0._ZN7cutlass13device_kernelIN5flash11enable_sm90INS1_16FlashAttnFwdSm90INS1_25CollectiveMainloopFwdSm90ILi2EN4cute5tupleIJNS5_1CILi1EEES8_S8_EEENS6_IJNS7_ILi128EEESA_SA_EEELi128ENS_6half_tEfNS_4arch4Sm90ELb0ELb1ELb0ELb0ELb0ELb0ELb0ELb1ELb1ELb1ELb1ELb0EEENS1_21CollectiveEpilogueFwdISB_S9_SC_SE_Li256ELb0ELb1ELb1ELb0EEENS1_19SingleTileSchedulerILb0ELb1ELb1ELi128EEEEEEEEEvNT_6ParamsE --------------------------
	.section	.nv.constant0._ZN7cutlass13device_kernelIN5flash11enable_sm90INS1_16FlashAttnFwdSm90INS1_25CollectiveMainloopFwdSm90ILi2EN4cute5tupleIJNS5_1CILi1EEES8_S8_EEENS6_IJNS7_ILi128EEESA_SA_EEELi128ENS_6half_tEfNS_4arch4Sm90ELb0ELb1ELb0ELb0ELb0ELb0ELb0ELb1ELb1ELb1ELb1ELb0EEENS1_21CollectiveEpilogueFwdISB_S9_SC_SE_Li256ELb0ELb1ELb1ELb0EEENS1_19SingleTileSchedulerILb0ELb1ELb1ELi128EEEEEEEEEvNT_6ParamsE,"a",@progbits
	.sectionflags	@""
	.align	4
.nv.constant0._ZN7cutlass13device_kernelIN5flash11enable_sm90INS1_16FlashAttnFwdSm90INS1_25CollectiveMainloopFwdSm90ILi2EN4cute5tupleIJNS5_1CILi1EEES8_S8_EEENS6_IJNS7_ILi128EEESA_SA_EEELi128ENS_6half_tEfNS_4arch4Sm90ELb0ELb1ELb0ELb0ELb0ELb0ELb0ELb1ELb1ELb1ELb1ELb0EEENS1_21CollectiveEpilogueFwdISB_S9_SC_SE_Li256ELb0ELb1ELb1ELb0EEENS1_19SingleTileSchedulerILb0ELb1ELb1ELi128EEEEEEEEEvNT_6ParamsE:
	.zero		3200


//--------------------- .nv.constant0._ZN7cutlass13device_kernelIN5flash11enable_sm90INS1_16FlashAttnFwdSm90INS1_25CollectiveMainloopFwdSm90ILi2EN4cute5tupleIJNS5_1CILi1EEES8_S8_EEENS6_IJNS7_ILi128EEESA_SA_EEELi128ENS_6half_tEfNS_4arch4Sm90ELb0ELb1ELb0ELb1ELb0ELb0ELb0ELb1ELb1ELb1ELb1ELb0EEENS1_21CollectiveEpilogueFwdISB_S9_SC_SE_Li256ELb1ELb1ELb1ELb0EEENS1_36VarlenDynamicPersistentTileSchedulerILi128ELi128ELi256ELi128ELb1ELb1ELb1ELb1ELb0ELb1EEEEEEEEEvNT_6ParamsE --------------------------
	.section	.nv.constant0._ZN7cutlass13device_kernelIN5flash11enable_sm90INS1_16FlashAttnFwdSm90INS1_25CollectiveMainloopFwdSm90ILi2EN4cute5tupleIJNS5_1CILi1EEES8_S8_EEENS6_IJNS7_ILi128EEESA_SA_EEELi128ENS_6half_tEfNS_4arch4Sm90ELb0ELb1ELb0ELb1ELb0ELb0ELb0ELb1ELb1ELb1ELb1ELb0EEENS1_21CollectiveEpilogueFwdISB_S9_SC_SE_Li256ELb1ELb1ELb1ELb0EEENS1_36VarlenDynamicPersistentTileSchedulerILi128ELi128ELi256ELi128ELb1ELb1ELb1ELb1ELb0ELb1EEEEEEEEEvNT_6ParamsE,"a",@progbits
	.sectionflags	@""
	.align	4
.nv.constant0._ZN7cutlass13device_kernelIN5flash11enable_sm90INS1_16FlashAttnFwdSm90INS1_25CollectiveMainloopFwdSm90ILi2EN4cute5tupleIJNS5_1CILi1EEES8_S8_EEENS6_IJNS7_ILi128EEESA_SA_EEELi128ENS_6half_tEfNS_4arch4Sm90ELb0ELb1ELb0ELb1ELb0ELb0ELb0ELb1ELb1ELb1ELb1ELb0EEENS1_21CollectiveEpilogueFwdISB_S9_SC_SE_Li256ELb1ELb1ELb1ELb0EEENS1_36VarlenDynamicPersistentTileSchedulerILi128ELi128ELi256ELi128ELb1ELb1ELb1ELb1ELb0ELb1EEEEEEEEEvNT_6ParamsE:
	.zero		3328


//--------------------- .nv.constant0._ZN7cutlass13device_kernelIN5flash11enable_sm90INS1_16FlashAttnFwdSm90INS1_25CollectiveMainloopFwdSm90ILi2EN4cute5tupleIJNS5_1CILi1EEES8_S8_EEENS6_IJNS7_ILi128EEESA_SA_EEELi128ENS_6half_tEfNS_4arch4Sm90ELb0ELb1ELb0ELb1ELb0ELb1ELb0ELb1ELb1ELb1ELb1ELb0EEENS1_21CollectiveEpilogueFwdISB_S9_SC_SE_Li256ELb1ELb1ELb1ELb0EEENS1_36VarlenDynamicPersistentTileSchedulerILi128ELi128ELi256ELi128ELb1ELb1ELb1ELb1ELb0ELb1EEEEEEEEEvNT_6ParamsE --------------------------
	.section	.nv.constant0._ZN7cutlass13device_kernelIN5flash11enable_sm90INS1_16FlashAttnFwdSm90INS1_25CollectiveMainloopFwdSm90ILi2EN4cute5tupleIJNS5_1CILi1EEES8_S8_EEENS6_IJNS7_ILi128EEESA_SA_EEELi128ENS_6half_tEfNS_4arch4Sm90ELb0ELb1ELb0ELb1ELb0ELb1ELb0ELb1ELb1ELb1ELb1ELb0EEENS1_21CollectiveEpilogueFwdISB_S9_SC_SE_Li256ELb1ELb1ELb1ELb0EEENS1_36VarlenDynamicPersistentTileSchedulerILi128ELi128ELi256ELi128ELb1ELb1ELb1ELb1ELb0ELb1EEEEEEEEEvNT_6ParamsE,"a",@progbits
	.sectionflags	@""
	.align	4
.nv.constant0._ZN7cutlass13device_kernelIN5flash11enable_sm90INS1_16FlashAttnFwdSm90INS1_25CollectiveMainloopFwdSm90ILi2EN4cute5tupleIJNS5_1CILi1EEES8_S8_EEENS6_IJNS7_ILi128EEESA_SA_EEELi128ENS_6half_tEfNS_4arch4Sm90ELb0ELb1ELb0ELb1ELb0ELb1ELb0ELb1ELb1ELb1ELb1ELb0EEENS1_21CollectiveEpilogueFwdISB_S9_SC_SE_Li256ELb1ELb1ELb1ELb0EEENS1_36VarlenDynamicPersistentTileSchedulerILi128ELi128ELi256ELi128ELb1ELb1ELb1ELb1ELb0ELb1EEEEEEEEEvNT_6ParamsE:
	.zero		3328


//--------------------- .nv.constant0._ZN7cutlass13device_kernelIN5flash11enable_sm90INS1_16FlashAttnFwdSm90INS1_25CollectiveMainloopFwdSm90ILi2EN4cute5tupleIJNS5_1CILi1EEES8_S8_EEENS6_IJNS7_ILi128EEESA_SA_EEELi128ENS_6half_tEfNS_4arch4Sm90ELb1ELb0ELb0ELb0ELb0ELb0ELb0ELb1ELb1ELb1ELb1ELb0EEENS1_21CollectiveEpilogueFwdISB_S9_SC_SE_Li256ELb0ELb1ELb1ELb0EEENS1_19SingleTileSchedulerILb0ELb1ELb1ELi128EEEEEEEEEvNT_6ParamsE --------------------------
	.section	.nv.constant0._ZN7cutlass13device_kernelIN5flash11enable_sm90INS1_16FlashAttnFwdSm90INS1_25CollectiveMainloopFwdSm90ILi2EN4cute5tupleIJNS5_1CILi1EEES8_S8_EEENS6_IJNS7_ILi128EEESA_SA_EEELi128ENS_6half_tEfNS_4arch4Sm90ELb1ELb0ELb0ELb0ELb0ELb0ELb0ELb1ELb1ELb1ELb1ELb0EEENS1_21CollectiveEpilogueFwdISB_S9_SC_SE_Li256ELb0ELb1ELb1ELb0EEENS1_19SingleTileSchedulerILb0ELb1ELb1ELi128EEEEEEEEEvNT_6ParamsE,"a",@progbits
	.sectionflags	@""
	.align	4
.nv.constant0._ZN7cutlass13device_kernelIN5flash11enable_sm90INS1_16FlashAttnFwdSm90INS1_25CollectiveMainloopFwdSm90ILi2EN4cute5tupleIJNS5_1CILi1EEES8_S8_EEENS6_IJNS7_ILi128EEESA_SA_EEELi128ENS_6half_tEfNS_4arch4Sm90ELb1ELb0ELb0ELb0ELb0ELb0ELb0ELb1ELb1ELb1ELb1ELb0EEENS1_21CollectiveEpilogueFwdISB_S9_SC_SE_Li256ELb0ELb1ELb1ELb0EEENS1_19SingleTileSchedulerILb0ELb1ELb1ELi128EEEEEEEEEvNT_6ParamsE:
	.zero		3200


//--------------------- .nv.constant0._ZN7cutlass13device_kernelIN5flash11enable_sm90INS1_16FlashAttnFwdSm90INS1_25CollectiveMainloopFwdSm90ILi2EN4cute5tupleIJNS5_1CILi1EEES8_S8_EEENS6_IJNS7_ILi128EEESA_SA_EEELi128ENS_6half_tEfNS_4arch4Sm90ELb1ELb0ELb0ELb1ELb0ELb0ELb0ELb1ELb1ELb1ELb1ELb0EEENS1_21CollectiveEpilogueFwdISB_S9_SC_SE_Li256ELb1ELb1ELb1ELb0EEENS1_36VarlenDynamicPersistentTileSchedulerILi128ELi128ELi256ELi128ELb1ELb1ELb1ELb1ELb1ELb1EEEEEEEEEvNT_6ParamsE --------------------------
	.section	.nv.constant0._ZN7cutlass13device_kernelIN5flash11enable_sm90INS1_16FlashAttnFwdSm90INS1_25CollectiveMainloopFwdSm90ILi2EN4cute5tupleIJNS5_1CILi1EEES8_S8_EEENS6_IJNS7_ILi128EEESA_SA_EEELi128ENS_6half_tEfNS_4arch4Sm90ELb1ELb0ELb0ELb1ELb0ELb0ELb0ELb1ELb1ELb1ELb1ELb0EEENS1_21CollectiveEpilogueFwdISB_S9_SC_SE_Li256ELb1ELb1ELb1ELb0EEENS1_36VarlenDynamicPersistentTileSchedulerILi128ELi128ELi256ELi128ELb1ELb1ELb1ELb1ELb1ELb1EEEEEEEEEvNT_6ParamsE,"a",@progbits
	.sectionflags	@""
	.align	4
.nv.constant0._ZN7cutlass13device_kernelIN5flash11enable_sm90INS1_16FlashAttnFwdSm90INS1_25CollectiveMainloopFwdSm90ILi2EN4cute5tupleIJNS5_1CILi1EEES8_S8_EEENS6_IJNS7_ILi128EEESA_SA_EEELi128ENS_6half_tEfNS_4arch4Sm90ELb1ELb0ELb0ELb1ELb0ELb0ELb0ELb1ELb1ELb1ELb1ELb0EEENS1_21CollectiveEpilogueFwdISB_S9_SC_SE_Li256ELb1ELb1ELb1ELb0EEENS1_36VarlenDynamicPersistentTileSchedulerILi128ELi128ELi256ELi128ELb1ELb1ELb1ELb1ELb1ELb1EEEEEEEEEvNT_6ParamsE:
	.zero		3328


//--------------------- .nv.constant0._ZN7cutlass13device_kernelIN5flash11enable_sm90INS1_16FlashAttnFwdSm90INS1_25CollectiveMainloopFwdSm90ILi2EN4cute5tupleIJNS5_1CILi1EEES8_S8_EEENS6_IJNS7_ILi128EEESA_SA_EEELi128ENS_6half_tEfNS_4arch4Sm90ELb1ELb0ELb0ELb1ELb0ELb1ELb0ELb1ELb1ELb1ELb1ELb0EEENS1_21CollectiveEpilogueFwdISB_S9_SC_SE_Li256ELb1ELb1ELb1ELb0EEENS1_36VarlenDynamicPersistentTileSchedulerILi128ELi128ELi256ELi128ELb1ELb1ELb1ELb1ELb1ELb1EEEEEEEEEvNT_6ParamsE --------------------------
	.section	.nv.constant0._ZN7cutlass13device_kernelIN5flash11enable_sm90INS1_16FlashAttnFwdSm90INS1_25CollectiveMainloopFwdSm90ILi2EN4cute5tupleIJNS5_1CILi1EEES8_S8_EEENS6_IJNS7_ILi128EEESA_SA_EEELi128ENS_6half_tEfNS_4arch4Sm90ELb1ELb0ELb0ELb1ELb0ELb1ELb0ELb1ELb1ELb1ELb1ELb0EEENS1_21CollectiveEpilogueFwdISB_S9_SC_SE_Li256ELb1ELb1ELb1ELb0EEENS1_36VarlenDynamicPersistentTileSchedulerILi128ELi128ELi256ELi128ELb1ELb1ELb1ELb1ELb1ELb1EEEEEEEEEvNT_6ParamsE,"a",@progbits
	.sectionflags	@""
	.align	4
.nv.constant0._ZN7cutlass13device_kernelIN5flash11enable_sm90INS1_16FlashAttnFwdSm90INS1_25CollectiveMainloopFwdSm90ILi2EN4cute5tupleIJNS5_1CILi1EEES8_S8_EEENS6_IJNS7_ILi128EEESA_SA_EEELi128ENS_6half_tEfNS_4arch4Sm90ELb1ELb0ELb0ELb1ELb0ELb1ELb0ELb1ELb1ELb1ELb1ELb0EEENS1_21CollectiveEpilogueFwdISB_S9_SC_SE_Li256ELb1ELb1ELb1ELb0EEENS1_36VarlenDynamicPersistentTileSchedulerILi128ELi128ELi256ELi128ELb1ELb1ELb1ELb1ELb1ELb1EEEEEEEEEvNT_6ParamsE:
	.zero		3328


//--------------------- SYMBOLS --------------------------

	.type		.nv.reservedSmem.offset0,@object
	.size		.nv.reservedSmem.offset0,0x4
	.type		__assertfail,@function
